	.target	sm_80

	.elftype	@"ET_EXEC"


//--------------------- .note.nv.tkinfo           --------------------------
	.section	.note.nv.tkinfo,"",@"SHT_NOTE"
	.sectionflags	@"SHF_NOTE_NV_TKINFO"
	.tkinfo
        /*0018*/ 	.word	0x00000002
        /*0030*/ 	.string	""
        /*0030*/ 	.string	"ptxas"
        /*0030*/ 	.string	"Cuda compilation tools, release 13.0, V13.0.88"
        /*0030*/ 	.string	"Build cuda_13.0.r13.0/compiler.36424714_0"
        /*0030*/ 	.string	"-arch sm_80 -m 64 "



//--------------------- .note.nv.cuinfo           --------------------------
	.section	.note.nv.cuinfo,"",@"SHT_NOTE"
	.sectionflags	@"SHF_NOTE_NV_CUINFO"
        /*0018*/ 	.short	0x0002
        /*001a*/ 	.short	0x0050
        /*001c*/ 	.short	0x0082
	.zero		2


//--------------------- .nv.info                  --------------------------
	.section	.nv.info,"",@"SHT_CUDA_INFO"
	.align	4


	//----- nvinfo : EIATTR_REGCOUNT
	.align		4
        /*0000*/ 	.byte	0x04, 0x2f
        /*0002*/ 	.short	(.L_12 - .L_11)
	.align		4
.L_11:
        /*0004*/ 	.word	index@(_ZN5flash24flash_fwd_splitkv_kernelI23Flash_fwd_kernel_traitsILi192ELi64ELi64ELi4ELb0ELb0EN7cutlass10bfloat16_tE19Flash_kernel_traitsILi192ELi64ELi64ELi4ES3_EELb1ELb0ELb1ELb0ELb0ELb1ELb1ELb1EEEvNS_16Flash_fwd_paramsE)
        /*0008*/ 	.word	0x000000f2


	//----- nvinfo : EIATTR_FRAME_SIZE
	.align		4
.L_12:
        /*000c*/ 	.byte	0x04, 0x11
        /*000e*/ 	.short	(.L_14 - .L_13)
	.align		4
.L_13:
        /*0010*/ 	.word	index@($__internal_25_$__cuda_sm70_shflsync_bfly_p)
        /*0014*/ 	.word	0x00000000


	//----- nvinfo : EIATTR_FRAME_SIZE
	.align		4
.L_14:
        /*0018*/ 	.byte	0x04, 0x11
        /*001a*/ 	.short	(.L_16 - .L_15)
	.align		4
.L_15:
        /*001c*/ 	.word	index@($_ZN5flash24flash_fwd_splitkv_kernelI23Flash_fwd_kernel_traitsILi192ELi64ELi64ELi4ELb0ELb0EN7cutlass10bfloat16_tE19Flash_kernel_traitsILi192ELi64ELi64ELi4ES3_EELb1ELb0ELb1ELb0ELb0ELb1ELb1ELb1EEEvNS_16Flash_fwd_paramsE$_ZN5flash30compute_attn_1rowblock_splitkvI23Flash_fwd_kernel_traitsILi192ELi64ELi64ELi4ELb0ELb0EN7cutlass10bfloat16_tE19Flash_kernel_traitsILi192ELi64ELi64ELi4ES3_EELb1ELb0ELb1ELb0ELb0ELb1ELb1ELb1ENS_16Flash_fwd_paramsEEEvRKT8_iiiii)
        /*0020*/ 	.word	0x00000000


	//----- nvinfo : EIATTR_FRAME_SIZE
	.align		4
.L_16:
        /*0024*/ 	.byte	0x04, 0x11
        /*0026*/ 	.short	(.L_18 - .L_17)
	.align		4
.L_17:
        /*0028*/ 	.word	index@(_ZN5flash24flash_fwd_splitkv_kernelI23Flash_fwd_kernel_traitsILi192ELi64ELi64ELi4ELb0ELb0EN7cutlass10bfloat16_tE19Flash_kernel_traitsILi192ELi64ELi64ELi4ES3_EELb1ELb0ELb1ELb0ELb0ELb1ELb1ELb1EEEvNS_16Flash_fwd_paramsE)
        /*002c*/ 	.word	0x00000000


	//----- nvinfo : EIATTR_REGCOUNT
	.align		4
.L_18:
        /*0030*/ 	.byte	0x04, 0x2f
        /*0032*/ 	.short	(.L_20 - .L_19)
	.align		4
.L_19:
        /*0034*/ 	.word	index@(_ZN5flash24flash_fwd_splitkv_kernelI23Flash_fwd_kernel_traitsILi192ELi64ELi64ELi4ELb0ELb0EN7cutlass10bfloat16_tE19Flash_kernel_traitsILi192ELi64ELi64ELi4ES3_EELb1ELb0ELb1ELb0ELb0ELb0ELb1ELb1EEEvNS_16Flash_fwd_paramsE)
        /*0038*/ 	.word	0x000000e2


	//----- nvinfo : EIATTR_FRAME_SIZE
	.align		4
.L_20:
        /*003c*/ 	.byte	0x04, 0x11
        /*003e*/ 	.short	(.L_22 - .L_21)
	.align		4
.L_21:
        /*0040*/ 	.word	index@($__internal_24_$__cuda_sm70_shflsync_bfly_p)
        /*0044*/ 	.word	0x00000000


	//----- nvinfo : EIATTR_FRAME_SIZE
	.align		4
.L_22:
        /*0048*/ 	.byte	0x04, 0x11
        /*004a*/ 	.short	(.L_24 - .L_23)
	.align		4
.L_23:
        /*004c*/ 	.word	index@($_ZN5flash24flash_fwd_splitkv_kernelI23Flash_fwd_kernel_traitsILi192ELi64ELi64ELi4ELb0ELb0EN7cutlass10bfloat16_tE19Flash_kernel_traitsILi192ELi64ELi64ELi4ES3_EELb1ELb0ELb1ELb0ELb0ELb0ELb1ELb1EEEvNS_16Flash_fwd_paramsE$_ZN5flash30compute_attn_1rowblock_splitkvI23Flash_fwd_kernel_traitsILi192ELi64ELi64ELi4ELb0ELb0EN7cutlass10bfloat16_tE19Flash_kernel_traitsILi192ELi64ELi64ELi4ES3_EELb1ELb0ELb1ELb0ELb0ELb0ELb1ELb1ENS_16Flash_fwd_paramsEEEvRKT8_iiiii)
        /*0050*/ 	.word	0x00000000


	//----- nvinfo : EIATTR_FRAME_SIZE
	.align		4
.L_24:
        /*0054*/ 	.byte	0x04, 0x11
        /*0056*/ 	.short	(.L_26 - .L_25)
	.align		4
.L_25:
        /*0058*/ 	.word	index@(_ZN5flash24flash_fwd_splitkv_kernelI23Flash_fwd_kernel_traitsILi192ELi64ELi64ELi4ELb0ELb0EN7cutlass10bfloat16_tE19Flash_kernel_traitsILi192ELi64ELi64ELi4ES3_EELb1ELb0ELb1ELb0ELb0ELb0ELb1ELb1EEEvNS_16Flash_fwd_paramsE)
        /*005c*/ 	.word	0x00000000


	//----- nvinfo : EIATTR_REGCOUNT
	.align		4
.L_26:
        /*0060*/ 	.byte	0x04, 0x2f
        /*0062*/ 	.short	(.L_28 - .L_27)
	.align		4
.L_27:
        /*0064*/ 	.word	index@(_ZN5flash24flash_fwd_splitkv_kernelI23Flash_fwd_kernel_traitsILi192ELi64ELi64ELi4ELb0ELb0EN7cutlass10bfloat16_tE19Flash_kernel_traitsILi192ELi64ELi64ELi4ES3_EELb1ELb0ELb0ELb0ELb1ELb1ELb1ELb1EEEvNS_16Flash_fwd_paramsE)
        /*0068*/ 	.word	0x000000f2


	//----- nvinfo : EIATTR_FRAME_SIZE
	.align		4
.L_28:
        /*006c*/ 	.byte	0x04, 0x11
        /*006e*/ 	.short	(.L_30 - .L_29)
	.align		4
.L_29:
        /*0070*/ 	.word	index@($__internal_23_$__cuda_sm70_shflsync_bfly_p)
        /*0074*/ 	.word	0x00000000


	//----- nvinfo : EIATTR_FRAME_SIZE
	.align		4
.L_30:
        /*0078*/ 	.byte	0x04, 0x11
        /*007a*/ 	.short	(.L_32 - .L_31)
	.align		4
.L_31:
        /*007c*/ 	.word	index@($_ZN5flash24flash_fwd_splitkv_kernelI23Flash_fwd_kernel_traitsILi192ELi64ELi64ELi4ELb0ELb0EN7cutlass10bfloat16_tE19Flash_kernel_traitsILi192ELi64ELi64ELi4ES3_EELb1ELb0ELb0ELb0ELb1ELb1ELb1ELb1EEEvNS_16Flash_fwd_paramsE$_ZN5flash30compute_attn_1rowblock_splitkvI23Flash_fwd_kernel_traitsILi192ELi64ELi64ELi4ELb0ELb0EN7cutlass10bfloat16_tE19Flash_kernel_traitsILi192ELi64ELi64ELi4ES3_EELb1ELb0ELb0ELb0ELb1ELb1ELb1ELb1ENS_16Flash_fwd_paramsEEEvRKT8_iiiii)
        /*0080*/ 	.word	0x00000000


	//----- nvinfo : EIATTR_FRAME_SIZE
	.align		4
.L_32:
        /*0084*/ 	.byte	0x04, 0x11
        /*0086*/ 	.short	(.L_34 - .L_33)
	.align		4
.L_33:
        /*0088*/ 	.word	index@(_ZN5flash24flash_fwd_splitkv_kernelI23Flash_fwd_kernel_traitsILi192ELi64ELi64ELi4ELb0ELb0EN7cutlass10bfloat16_tE19Flash_kernel_traitsILi192ELi64ELi64ELi4ES3_EELb1ELb0ELb0ELb0ELb1ELb1ELb1ELb1EEEvNS_16Flash_fwd_paramsE)
        /*008c*/ 	.word	0x00000000


	//----- nvinfo : EIATTR_REGCOUNT
	.align		4
.L_34:
        /*0090*/ 	.byte	0x04, 0x2f
        /*0092*/ 	.short	(.L_36 - .L_35)
	.align		4
.L_35:
        /*0094*/ 	.word	index@(_ZN5flash24flash_fwd_splitkv_kernelI23Flash_fwd_kernel_traitsILi192ELi64ELi64ELi4ELb0ELb0EN7cutlass10bfloat16_tE19Flash_kernel_traitsILi192ELi64ELi64ELi4ES3_EELb1ELb0ELb0ELb0ELb1ELb0ELb1ELb1EEEvNS_16Flash_fwd_paramsE)
        /*0098*/ 	.word	0x000000ee


	//----- nvinfo : EIATTR_FRAME_SIZE
	.align		4
.L_36:
        /*009c*/ 	.byte	0x04, 0x11
        /*009e*/ 	.short	(.L_38 - .L_37)
	.align		4
.L_37:
        /*00a0*/ 	.word	index@($__internal_22_$__cuda_sm70_shflsync_bfly_p)
        /*00a4*/ 	.word	0x00000000


	//----- nvinfo : EIATTR_FRAME_SIZE
	.align		4
.L_38:
        /*00a8*/ 	.byte	0x04, 0x11
        /*00aa*/ 	.short	(.L_40 - .L_39)
	.align		4
.L_39:
        /*00ac*/ 	.word	index@($_ZN5flash24flash_fwd_splitkv_kernelI23Flash_fwd_kernel_traitsILi192ELi64ELi64ELi4ELb0ELb0EN7cutlass10bfloat16_tE19Flash_kernel_traitsILi192ELi64ELi64ELi4ES3_EELb1ELb0ELb0ELb0ELb1ELb0ELb1ELb1EEEvNS_16Flash_fwd_paramsE$_ZN5flash30compute_attn_1rowblock_splitkvI23Flash_fwd_kernel_traitsILi192ELi64ELi64ELi4ELb0ELb0EN7cutlass10bfloat16_tE19Flash_kernel_traitsILi192ELi64ELi64ELi4ES3_EELb1ELb0ELb0ELb0ELb1ELb0ELb1ELb1ENS_16Flash_fwd_paramsEEEvRKT8_iiiii)
        /*00b0*/ 	.word	0x00000000


	//----- nvinfo : EIATTR_FRAME_SIZE
	.align		4
.L_40:
        /*00b4*/ 	.byte	0x04, 0x11
        /*00b6*/ 	.short	(.L_42 - .L_41)
	.align		4
.L_41:
        /*00b8*/ 	.word	index@(_ZN5flash24flash_fwd_splitkv_kernelI23Flash_fwd_kernel_traitsILi192ELi64ELi64ELi4ELb0ELb0EN7cutlass10bfloat16_tE19Flash_kernel_traitsILi192ELi64ELi64ELi4ES3_EELb1ELb0ELb0ELb0ELb1ELb0ELb1ELb1EEEvNS_16Flash_fwd_paramsE)
        /*00bc*/ 	.word	0x00000000


	//----- nvinfo : EIATTR_REGCOUNT
	.align		4
.L_42:
        /*00c0*/ 	.byte	0x04, 0x2f
        /*00c2*/ 	.short	(.L_44 - .L_43)
	.align		4
.L_43:
        /*00c4*/ 	.word	index@(_ZN5flash24flash_fwd_splitkv_kernelI23Flash_fwd_kernel_traitsILi192ELi64ELi64ELi4ELb0ELb0EN7cutlass10bfloat16_tE19Flash_kernel_traitsILi192ELi64ELi64ELi4ES3_EELb1ELb0ELb1ELb0ELb0ELb1ELb1ELb0EEEvNS_16Flash_fwd_paramsE)
        /*00c8*/ 	.word	0x000000fe


	//----- nvinfo : EIATTR_FRAME_SIZE
	.align		4
.L_44:
        /*00cc*/ 	.byte	0x04, 0x11
        /*00ce*/ 	.short	(.L_46 - .L_45)
	.align		4
.L_45:
        /*00d0*/ 	.word	index@(_ZN5flash24flash_fwd_splitkv_kernelI23Flash_fwd_kernel_traitsILi192ELi64ELi64ELi4ELb0ELb0EN7cutlass10bfloat16_tE19Flash_kernel_traitsILi192ELi64ELi64ELi4ES3_EELb1ELb0ELb1ELb0ELb0ELb1ELb1ELb0EEEvNS_16Flash_fwd_paramsE)
        /*00d4*/ 	.word	0x00000000


	//----- nvinfo : EIATTR_REGCOUNT
	.align		4
.L_46:
        /*00d8*/ 	.byte	0x04, 0x2f
        /*00da*/ 	.short	(.L_48 - .L_47)
	.align		4
.L_47:
        /*00dc*/ 	.word	index@(_ZN5flash24flash_fwd_splitkv_kernelI23Flash_fwd_kernel_traitsILi192ELi64ELi64ELi4ELb0ELb0EN7cutlass10bfloat16_tE19Flash_kernel_traitsILi192ELi64ELi64ELi4ES3_EELb1ELb0ELb1ELb0ELb0ELb0ELb1ELb0EEEvNS_16Flash_fwd_paramsE)
        /*00e0*/ 	.word	0x000000ee


	//----- nvinfo : EIATTR_FRAME_SIZE
	.align		4
.L_48:
        /*00e4*/ 	.byte	0x04, 0x11
        /*00e6*/ 	.short	(.L_50 - .L_49)
	.align		4
.L_49:
        /*00e8*/ 	.word	index@(_ZN5flash24flash_fwd_splitkv_kernelI23Flash_fwd_kernel_traitsILi192ELi64ELi64ELi4ELb0ELb0EN7cutlass10bfloat16_tE19Flash_kernel_traitsILi192ELi64ELi64ELi4ES3_EELb1ELb0ELb1ELb0ELb0ELb0ELb1ELb0EEEvNS_16Flash_fwd_paramsE)
        /*00ec*/ 	.word	0x00000000


	//----- nvinfo : EIATTR_REGCOUNT
	.align		4
.L_50:
        /*00f0*/ 	.byte	0x04, 0x2f
        /*00f2*/ 	.short	(.L_52 - .L_51)
	.align		4
.L_51:
        /*00f4*/ 	.word	index@(_ZN5flash24flash_fwd_splitkv_kernelI23Flash_fwd_kernel_traitsILi192ELi64ELi64ELi4ELb0ELb0EN7cutlass10bfloat16_tE19Flash_kernel_traitsILi192ELi64ELi64ELi4ES3_EELb1ELb0ELb0ELb0ELb1ELb1ELb1ELb0EEEvNS_16Flash_fwd_paramsE)
        /*00f8*/ 	.word	0x000000ff


	//----- nvinfo : EIATTR_FRAME_SIZE
	.align		4
.L_52:
        /*00fc*/ 	.byte	0x04, 0x11
        /*00fe*/ 	.short	(.L_54 - .L_53)
	.align		4
.L_53:
        /*0100*/ 	.word	index@(_ZN5flash24flash_fwd_splitkv_kernelI23Flash_fwd_kernel_traitsILi192ELi64ELi64ELi4ELb0ELb0EN7cutlass10bfloat16_tE19Flash_kernel_traitsILi192ELi64ELi64ELi4ES3_EELb1ELb0ELb0ELb0ELb1ELb1ELb1ELb0EEEvNS_16Flash_fwd_paramsE)
        /*0104*/ 	.word	0x00000000


	//----- nvinfo : EIATTR_REGCOUNT
	.align		4
.L_54:
        /*0108*/ 	.byte	0x04, 0x2f
        /*010a*/ 	.short	(.L_56 - .L_55)
	.align		4
.L_55:
        /*010c*/ 	.word	index@(_ZN5flash24flash_fwd_splitkv_kernelI23Flash_fwd_kernel_traitsILi192ELi64ELi64ELi4ELb0ELb0EN7cutlass10bfloat16_tE19Flash_kernel_traitsILi192ELi64ELi64ELi4ES3_EELb1ELb0ELb0ELb0ELb1ELb0ELb1ELb0EEEvNS_16Flash_fwd_paramsE)
        /*0110*/ 	.word	0x000000e6


	//----- nvinfo : EIATTR_FRAME_SIZE
	.align		4
.L_56:
        /*0114*/ 	.byte	0x04, 0x11
        /*0116*/ 	.short	(.L_58 - .L_57)
	.align		4
.L_57:
        /*0118*/ 	.word	index@(_ZN5flash24flash_fwd_splitkv_kernelI23Flash_fwd_kernel_traitsILi192ELi64ELi64ELi4ELb0ELb0EN7cutlass10bfloat16_tE19Flash_kernel_traitsILi192ELi64ELi64ELi4ES3_EELb1ELb0ELb0ELb0ELb1ELb0ELb1ELb0EEEvNS_16Flash_fwd_paramsE)
        /*011c*/ 	.word	0x00000000


	//----- nvinfo : EIATTR_REGCOUNT
	.align		4
.L_58:
        /*0120*/ 	.byte	0x04, 0x2f
        /*0122*/ 	.short	(.L_60 - .L_59)
	.align		4
.L_59:
        /*0124*/ 	.word	index@(_ZN5flash24flash_fwd_splitkv_kernelI23Flash_fwd_kernel_traitsILi192ELi64ELi64ELi4ELb0ELb0EN7cutlass10bfloat16_tE19Flash_kernel_traitsILi192ELi64ELi64ELi4ES3_EELb1ELb0ELb1ELb0ELb0ELb1ELb0ELb1EEEvNS_16Flash_fwd_paramsE)
        /*0128*/ 	.word	0x000000f8


	//----- nvinfo : EIATTR_FRAME_SIZE
	.align		4
.L_60:
        /*012c*/ 	.byte	0x04, 0x11
        /*012e*/ 	.short	(.L_62 - .L_61)
	.align		4
.L_61:
        /*0130*/ 	.word	index@($__internal_21_$__cuda_sm70_shflsync_bfly_p)
        /*0134*/ 	.word	0x00000000


	//----- nvinfo : EIATTR_FRAME_SIZE
	.align		4
.L_62:
        /*0138*/ 	.byte	0x04, 0x11
        /*013a*/ 	.short	(.L_64 - .L_63)
	.align		4
.L_63:
        /*013c*/ 	.word	index@($_ZN5flash24flash_fwd_splitkv_kernelI23Flash_fwd_kernel_traitsILi192ELi64ELi64ELi4ELb0ELb0EN7cutlass10bfloat16_tE19Flash_kernel_traitsILi192ELi64ELi64ELi4ES3_EELb1ELb0ELb1ELb0ELb0ELb1ELb0ELb1EEEvNS_16Flash_fwd_paramsE$_ZN5flash30compute_attn_1rowblock_splitkvI23Flash_fwd_kernel_traitsILi192ELi64ELi64ELi4ELb0ELb0EN7cutlass10bfloat16_tE19Flash_kernel_traitsILi192ELi64ELi64ELi4ES3_EELb1ELb0ELb1ELb0ELb0ELb1ELb0ELb1ENS_16Flash_fwd_paramsEEEvRKT8_iiiii)
        /*0140*/ 	.word	0x00000000


	//----- nvinfo : EIATTR_FRAME_SIZE
	.align		4
.L_64:
        /*0144*/ 	.byte	0x04, 0x11
        /*0146*/ 	.short	(.L_66 - .L_65)
	.align		4
.L_65:
        /*0148*/ 	.word	index@(_ZN5flash24flash_fwd_splitkv_kernelI23Flash_fwd_kernel_traitsILi192ELi64ELi64ELi4ELb0ELb0EN7cutlass10bfloat16_tE19Flash_kernel_traitsILi192ELi64ELi64ELi4ES3_EELb1ELb0ELb1ELb0ELb0ELb1ELb0ELb1EEEvNS_16Flash_fwd_paramsE)
        /*014c*/ 	.word	0x00000000


	//----- nvinfo : EIATTR_REGCOUNT
	.align		4
.L_66:
        /*0150*/ 	.byte	0x04, 0x2f
        /*0152*/ 	.short	(.L_68 - .L_67)
	.align		4
.L_67:
        /*0154*/ 	.word	index@(_ZN5flash24flash_fwd_splitkv_kernelI23Flash_fwd_kernel_traitsILi192ELi64ELi64ELi4ELb0ELb0EN7cutlass10bfloat16_tE19Flash_kernel_traitsILi192ELi64ELi64ELi4ES3_EELb1ELb0ELb1ELb0ELb0ELb0ELb0ELb1EEEvNS_16Flash_fwd_paramsE)
        /*0158*/ 	.word	0x000000e5


	//----- nvinfo : EIATTR_FRAME_SIZE
	.align		4
.L_68:
        /*015c*/ 	.byte	0x04, 0x11
        /*015e*/ 	.short	(.L_70 - .L_69)
	.align		4
.L_69:
        /*0160*/ 	.word	index@($__internal_20_$__cuda_sm70_shflsync_bfly_p)
        /*0164*/ 	.word	0x00000000


	//----- nvinfo : EIATTR_FRAME_SIZE
	.align		4
.L_70:
        /*0168*/ 	.byte	0x04, 0x11
        /*016a*/ 	.short	(.L_72 - .L_71)
	.align		4
.L_71:
        /*016c*/ 	.word	index@($_ZN5flash24flash_fwd_splitkv_kernelI23Flash_fwd_kernel_traitsILi192ELi64ELi64ELi4ELb0ELb0EN7cutlass10bfloat16_tE19Flash_kernel_traitsILi192ELi64ELi64ELi4ES3_EELb1ELb0ELb1ELb0ELb0ELb0ELb0ELb1EEEvNS_16Flash_fwd_paramsE$_ZN5flash30compute_attn_1rowblock_splitkvI23Flash_fwd_kernel_traitsILi192ELi64ELi64ELi4ELb0ELb0EN7cutlass10bfloat16_tE19Flash_kernel_traitsILi192ELi64ELi64ELi4ES3_EELb1ELb0ELb1ELb0ELb0ELb0ELb0ELb1ENS_16Flash_fwd_paramsEEEvRKT8_iiiii)
        /*0170*/ 	.word	0x00000000


	//----- nvinfo : EIATTR_FRAME_SIZE
	.align		4
.L_72:
        /*0174*/ 	.byte	0x04, 0x11
        /*0176*/ 	.short	(.L_74 - .L_73)
	.align		4
.L_73:
        /*0178*/ 	.word	index@(_ZN5flash24flash_fwd_splitkv_kernelI23Flash_fwd_kernel_traitsILi192ELi64ELi64ELi4ELb0ELb0EN7cutlass10bfloat16_tE19Flash_kernel_traitsILi192ELi64ELi64ELi4ES3_EELb1ELb0ELb1ELb0ELb0ELb0ELb0ELb1EEEvNS_16Flash_fwd_paramsE)
        /*017c*/ 	.word	0x00000000


	//----- nvinfo : EIATTR_REGCOUNT
	.align		4
.L_74:
        /*0180*/ 	.byte	0x04, 0x2f
        /*0182*/ 	.short	(.L_76 - .L_75)
	.align		4
.L_75:
        /*0184*/ 	.word	index@(_ZN5flash24flash_fwd_splitkv_kernelI23Flash_fwd_kernel_traitsILi192ELi64ELi64ELi4ELb0ELb0EN7cutlass10bfloat16_tE19Flash_kernel_traitsILi192ELi64ELi64ELi4ES3_EELb1ELb0ELb0ELb0ELb1ELb1ELb0ELb1EEEvNS_16Flash_fwd_paramsE)
        /*0188*/ 	.word	0x000000f4


	//----- nvinfo : EIATTR_FRAME_SIZE
	.align		4
.L_76:
        /*018c*/ 	.byte	0x04, 0x11
        /*018e*/ 	.short	(.L_78 - .L_77)
	.align		4
.L_77:
        /*0190*/ 	.word	index@($__internal_19_$__cuda_sm70_shflsync_bfly_p)
        /*0194*/ 	.word	0x00000000


	//----- nvinfo : EIATTR_FRAME_SIZE
	.align		4
.L_78:
        /*0198*/ 	.byte	0x04, 0x11
        /*019a*/ 	.short	(.L_80 - .L_79)
	.align		4
.L_79:
        /*019c*/ 	.word	index@($_ZN5flash24flash_fwd_splitkv_kernelI23Flash_fwd_kernel_traitsILi192ELi64ELi64ELi4ELb0ELb0EN7cutlass10bfloat16_tE19Flash_kernel_traitsILi192ELi64ELi64ELi4ES3_EELb1ELb0ELb0ELb0ELb1ELb1ELb0ELb1EEEvNS_16Flash_fwd_paramsE$_ZN5flash30compute_attn_1rowblock_splitkvI23Flash_fwd_kernel_traitsILi192ELi64ELi64ELi4ELb0ELb0EN7cutlass10bfloat16_tE19Flash_kernel_traitsILi192ELi64ELi64ELi4ES3_EELb1ELb0ELb0ELb0ELb1ELb1ELb0ELb1ENS_16Flash_fwd_paramsEEEvRKT8_iiiii)
        /*01a0*/ 	.word	0x00000000


	//----- nvinfo : EIATTR_FRAME_SIZE
	.align		4
.L_80:
        /*01a4*/ 	.byte	0x04, 0x11
        /*01a6*/ 	.short	(.L_82 - .L_81)
	.align		4
.L_81:
        /*01a8*/ 	.word	index@(_ZN5flash24flash_fwd_splitkv_kernelI23Flash_fwd_kernel_traitsILi192ELi64ELi64ELi4ELb0ELb0EN7cutlass10bfloat16_tE19Flash_kernel_traitsILi192ELi64ELi64ELi4ES3_EELb1ELb0ELb0ELb0ELb1ELb1ELb0ELb1EEEvNS_16Flash_fwd_paramsE)
        /*01ac*/ 	.word	0x00000000


	//----- nvinfo : EIATTR_REGCOUNT
	.align		4
.L_82:
        /*01b0*/ 	.byte	0x04, 0x2f
        /*01b2*/ 	.short	(.L_84 - .L_83)
	.align		4
.L_83:
        /*01b4*/ 	.word	index@(_ZN5flash24flash_fwd_splitkv_kernelI23Flash_fwd_kernel_traitsILi192ELi64ELi64ELi4ELb0ELb0EN7cutlass10bfloat16_tE19Flash_kernel_traitsILi192ELi64ELi64ELi4ES3_EELb1ELb0ELb0ELb0ELb1ELb0ELb0ELb1EEEvNS_16Flash_fwd_paramsE)
        /*01b8*/ 	.word	0x000000e6


	//----- nvinfo : EIATTR_FRAME_SIZE
	.align		4
.L_84:
        /*01bc*/ 	.byte	0x04, 0x11
        /*01be*/ 	.short	(.L_86 - .L_85)
	.align		4
.L_85:
        /*01c0*/ 	.word	index@($__internal_18_$__cuda_sm70_shflsync_bfly_p)
        /*01c4*/ 	.word	0x00000000


	//----- nvinfo : EIATTR_FRAME_SIZE
	.align		4
.L_86:
        /*01c8*/ 	.byte	0x04, 0x11
        /*01ca*/ 	.short	(.L_88 - .L_87)
	.align		4
.L_87:
        /*01cc*/ 	.word	index@($_ZN5flash24flash_fwd_splitkv_kernelI23Flash_fwd_kernel_traitsILi192ELi64ELi64ELi4ELb0ELb0EN7cutlass10bfloat16_tE19Flash_kernel_traitsILi192ELi64ELi64ELi4ES3_EELb1ELb0ELb0ELb0ELb1ELb0ELb0ELb1EEEvNS_16Flash_fwd_paramsE$_ZN5flash30compute_attn_1rowblock_splitkvI23Flash_fwd_kernel_traitsILi192ELi64ELi64ELi4ELb0ELb0EN7cutlass10bfloat16_tE19Flash_kernel_traitsILi192ELi64ELi64ELi4ES3_EELb1ELb0ELb0ELb0ELb1ELb0ELb0ELb1ENS_16Flash_fwd_paramsEEEvRKT8_iiiii)
        /*01d0*/ 	.word	0x00000000


	//----- nvinfo : EIATTR_FRAME_SIZE
	.align		4
.L_88:
        /*01d4*/ 	.byte	0x04, 0x11
        /*01d6*/ 	.short	(.L_90 - .L_89)
	.align		4
.L_89:
        /*01d8*/ 	.word	index@(_ZN5flash24flash_fwd_splitkv_kernelI23Flash_fwd_kernel_traitsILi192ELi64ELi64ELi4ELb0ELb0EN7cutlass10bfloat16_tE19Flash_kernel_traitsILi192ELi64ELi64ELi4ES3_EELb1ELb0ELb0ELb0ELb1ELb0ELb0ELb1EEEvNS_16Flash_fwd_paramsE)
        /*01dc*/ 	.word	0x00000000


	//----- nvinfo : EIATTR_REGCOUNT
	.align		4
.L_90:
        /*01e0*/ 	.byte	0x04, 0x2f
        /*01e2*/ 	.short	(.L_92 - .L_91)
	.align		4
.L_91:
        /*01e4*/ 	.word	index@(_ZN5flash24flash_fwd_splitkv_kernelI23Flash_fwd_kernel_traitsILi192ELi64ELi64ELi4ELb0ELb0EN7cutlass10bfloat16_tE19Flash_kernel_traitsILi192ELi64ELi64ELi4ES3_EELb1ELb0ELb1ELb0ELb0ELb1ELb0ELb0EEEvNS_16Flash_fwd_paramsE)
        /*01e8*/ 	.word	0x000000fe


	//----- nvinfo : EIATTR_FRAME_SIZE
	.align		4
.L_92:
        /*01ec*/ 	.byte	0x04, 0x11
        /*01ee*/ 	.short	(.L_94 - .L_93)
	.align		4
.L_93:
        /*01f0*/ 	.word	index@(_ZN5flash24flash_fwd_splitkv_kernelI23Flash_fwd_kernel_traitsILi192ELi64ELi64ELi4ELb0ELb0EN7cutlass10bfloat16_tE19Flash_kernel_traitsILi192ELi64ELi64ELi4ES3_EELb1ELb0ELb1ELb0ELb0ELb1ELb0ELb0EEEvNS_16Flash_fwd_paramsE)
        /*01f4*/ 	.word	0x00000000


	//----- nvinfo : EIATTR_REGCOUNT
	.align		4
.L_94:
        /*01f8*/ 	.byte	0x04, 0x2f
        /*01fa*/ 	.short	(.L_96 - .L_95)
	.align		4
.L_95:
        /*01fc*/ 	.word	index@(_ZN5flash24flash_fwd_splitkv_kernelI23Flash_fwd_kernel_traitsILi192ELi64ELi64ELi4ELb0ELb0EN7cutlass10bfloat16_tE19Flash_kernel_traitsILi192ELi64ELi64ELi4ES3_EELb1ELb0ELb1ELb0ELb0ELb0ELb0ELb0EEEvNS_16Flash_fwd_paramsE)
        /*0200*/ 	.word	0x000000f2


	//----- nvinfo : EIATTR_FRAME_SIZE
	.align		4
.L_96:
        /*0204*/ 	.byte	0x04, 0x11
        /*0206*/ 	.short	(.L_98 - .L_97)
	.align		4
.L_97:
        /*0208*/ 	.word	index@(_ZN5flash24flash_fwd_splitkv_kernelI23Flash_fwd_kernel_traitsILi192ELi64ELi64ELi4ELb0ELb0EN7cutlass10bfloat16_tE19Flash_kernel_traitsILi192ELi64ELi64ELi4ES3_EELb1ELb0ELb1ELb0ELb0ELb0ELb0ELb0EEEvNS_16Flash_fwd_paramsE)
        /*020c*/ 	.word	0x00000000


	//----- nvinfo : EIATTR_REGCOUNT
	.align		4
.L_98:
        /*0210*/ 	.byte	0x04, 0x2f
        /*0212*/ 	.short	(.L_100 - .L_99)
	.align		4
.L_99:
        /*0214*/ 	.word	index@(_ZN5flash24flash_fwd_splitkv_kernelI23Flash_fwd_kernel_traitsILi192ELi64ELi64ELi4ELb0ELb0EN7cutlass10bfloat16_tE19Flash_kernel_traitsILi192ELi64ELi64ELi4ES3_EELb1ELb0ELb0ELb0ELb1ELb1ELb0ELb0EEEvNS_16Flash_fwd_paramsE)
        /*0218*/ 	.word	0x000000ff


	//----- nvinfo : EIATTR_FRAME_SIZE
	.align		4
.L_100:
        /*021c*/ 	.byte	0x04, 0x11
        /*021e*/ 	.short	(.L_102 - .L_101)
	.align		4
.L_101:
        /*0220*/ 	.word	index@(_ZN5flash24flash_fwd_splitkv_kernelI23Flash_fwd_kernel_traitsILi192ELi64ELi64ELi4ELb0ELb0EN7cutlass10bfloat16_tE19Flash_kernel_traitsILi192ELi64ELi64ELi4ES3_EELb1ELb0ELb0ELb0ELb1ELb1ELb0ELb0EEEvNS_16Flash_fwd_paramsE)
        /*0224*/ 	.word	0x00000000


	//----- nvinfo : EIATTR_REGCOUNT
	.align		4
.L_102:
        /*0228*/ 	.byte	0x04, 0x2f
        /*022a*/ 	.short	(.L_104 - .L_103)
	.align		4
.L_103:
        /*022c*/ 	.word	index@(_ZN5flash24flash_fwd_splitkv_kernelI23Flash_fwd_kernel_traitsILi192ELi64ELi64ELi4ELb0ELb0EN7cutlass10bfloat16_tE19Flash_kernel_traitsILi192ELi64ELi64ELi4ES3_EELb1ELb0ELb0ELb0ELb1ELb0ELb0ELb0EEEvNS_16Flash_fwd_paramsE)
        /*0230*/ 	.word	0x000000e2


	//----- nvinfo : EIATTR_FRAME_SIZE
	.align		4
.L_104:
        /*0234*/ 	.byte	0x04, 0x11
        /*0236*/ 	.short	(.L_106 - .L_105)
	.align		4
.L_105:
        /*0238*/ 	.word	index@(_ZN5flash24flash_fwd_splitkv_kernelI23Flash_fwd_kernel_traitsILi192ELi64ELi64ELi4ELb0ELb0EN7cutlass10bfloat16_tE19Flash_kernel_traitsILi192ELi64ELi64ELi4ES3_EELb1ELb0ELb0ELb0ELb1ELb0ELb0ELb0EEEvNS_16Flash_fwd_paramsE)
        /*023c*/ 	.word	0x00000000


	//----- nvinfo : EIATTR_REGCOUNT
	.align		4
.L_106:
        /*0240*/ 	.byte	0x04, 0x2f
        /*0242*/ 	.short	(.L_108 - .L_107)
	.align		4
.L_107:
        /*0244*/ 	.word	index@(_ZN5flash24flash_fwd_splitkv_kernelI23Flash_fwd_kernel_traitsILi192ELi64ELi64ELi4ELb0ELb0EN7cutlass10bfloat16_tE19Flash_kernel_traitsILi192ELi64ELi64ELi4ES3_EELb1ELb0ELb0ELb0ELb0ELb1ELb1ELb1EEEvNS_16Flash_fwd_paramsE)
        /*0248*/ 	.word	0x000000f3


	//----- nvinfo : EIATTR_FRAME_SIZE
	.align		4
.L_108:
        /*024c*/ 	.byte	0x04, 0x11
        /*024e*/ 	.short	(.L_110 - .L_109)
	.align		4
.L_109:
        /*0250*/ 	.word	index@($__internal_17_$__cuda_sm70_shflsync_bfly_p)
        /*0254*/ 	.word	0x00000000


	//----- nvinfo : EIATTR_FRAME_SIZE
	.align		4
.L_110:
        /*0258*/ 	.byte	0x04, 0x11
        /*025a*/ 	.short	(.L_112 - .L_111)
	.align		4
.L_111:
        /*025c*/ 	.word	index@($_ZN5flash24flash_fwd_splitkv_kernelI23Flash_fwd_kernel_traitsILi192ELi64ELi64ELi4ELb0ELb0EN7cutlass10bfloat16_tE19Flash_kernel_traitsILi192ELi64ELi64ELi4ES3_EELb1ELb0ELb0ELb0ELb0ELb1ELb1ELb1EEEvNS_16Flash_fwd_paramsE$_ZN5flash30compute_attn_1rowblock_splitkvI23Flash_fwd_kernel_traitsILi192ELi64ELi64ELi4ELb0ELb0EN7cutlass10bfloat16_tE19Flash_kernel_traitsILi192ELi64ELi64ELi4ES3_EELb1ELb0ELb0ELb0ELb0ELb1ELb1ELb1ENS_16Flash_fwd_paramsEEEvRKT8_iiiii)
        /*0260*/ 	.word	0x00000000


	//----- nvinfo : EIATTR_FRAME_SIZE
	.align		4
.L_112:
        /*0264*/ 	.byte	0x04, 0x11
        /*0266*/ 	.short	(.L_114 - .L_113)
	.align		4
.L_113:
        /*0268*/ 	.word	index@(_ZN5flash24flash_fwd_splitkv_kernelI23Flash_fwd_kernel_traitsILi192ELi64ELi64ELi4ELb0ELb0EN7cutlass10bfloat16_tE19Flash_kernel_traitsILi192ELi64ELi64ELi4ES3_EELb1ELb0ELb0ELb0ELb0ELb1ELb1ELb1EEEvNS_16Flash_fwd_paramsE)
        /*026c*/ 	.word	0x00000000


	//----- nvinfo : EIATTR_REGCOUNT
	.align		4
.L_114:
        /*0270*/ 	.byte	0x04, 0x2f
        /*0272*/ 	.short	(.L_116 - .L_115)
	.align		4
.L_115:
        /*0274*/ 	.word	index@(_ZN5flash24flash_fwd_splitkv_kernelI23Flash_fwd_kernel_traitsILi192ELi64ELi64ELi4ELb0ELb0EN7cutlass10bfloat16_tE19Flash_kernel_traitsILi192ELi64ELi64ELi4ES3_EELb1ELb0ELb0ELb0ELb0ELb0ELb1ELb1EEEvNS_16Flash_fwd_paramsE)
        /*0278*/ 	.word	0x000000ec


	//----- nvinfo : EIATTR_FRAME_SIZE
	.align		4
.L_116:
        /*027c*/ 	.byte	0x04, 0x11
        /*027e*/ 	.short	(.L_118 - .L_117)
	.align		4
.L_117:
        /*0280*/ 	.word	index@($__internal_16_$__cuda_sm70_shflsync_bfly_p)
        /*0284*/ 	.word	0x00000000


	//----- nvinfo : EIATTR_FRAME_SIZE
	.align		4
.L_118:
        /*0288*/ 	.byte	0x04, 0x11
        /*028a*/ 	.short	(.L_120 - .L_119)
	.align		4
.L_119:
        /*028c*/ 	.word	index@($_ZN5flash24flash_fwd_splitkv_kernelI23Flash_fwd_kernel_traitsILi192ELi64ELi64ELi4ELb0ELb0EN7cutlass10bfloat16_tE19Flash_kernel_traitsILi192ELi64ELi64ELi4ES3_EELb1ELb0ELb0ELb0ELb0ELb0ELb1ELb1EEEvNS_16Flash_fwd_paramsE$_ZN5flash30compute_attn_1rowblock_splitkvI23Flash_fwd_kernel_traitsILi192ELi64ELi64ELi4ELb0ELb0EN7cutlass10bfloat16_tE19Flash_kernel_traitsILi192ELi64ELi64ELi4ES3_EELb1ELb0ELb0ELb0ELb0ELb0ELb1ELb1ENS_16Flash_fwd_paramsEEEvRKT8_iiiii)
        /*0290*/ 	.word	0x00000000


	//----- nvinfo : EIATTR_FRAME_SIZE
	.align		4
.L_120:
        /*0294*/ 	.byte	0x04, 0x11
        /*0296*/ 	.short	(.L_122 - .L_121)
	.align		4
.L_121:
        /*0298*/ 	.word	index@(_ZN5flash24flash_fwd_splitkv_kernelI23Flash_fwd_kernel_traitsILi192ELi64ELi64ELi4ELb0ELb0EN7cutlass10bfloat16_tE19Flash_kernel_traitsILi192ELi64ELi64ELi4ES3_EELb1ELb0ELb0ELb0ELb0ELb0ELb1ELb1EEEvNS_16Flash_fwd_paramsE)
        /*029c*/ 	.word	0x00000000


	//----- nvinfo : EIATTR_REGCOUNT
	.align		4
.L_122:
        /*02a0*/ 	.byte	0x04, 0x2f
        /*02a2*/ 	.short	(.L_124 - .L_123)
	.align		4
.L_123:
        /*02a4*/ 	.word	index@(_ZN5flash24flash_fwd_splitkv_kernelI23Flash_fwd_kernel_traitsILi192ELi64ELi64ELi4ELb0ELb0EN7cutlass10bfloat16_tE19Flash_kernel_traitsILi192ELi64ELi64ELi4ES3_EELb1ELb0ELb0ELb0ELb0ELb1ELb1ELb0EEEvNS_16Flash_fwd_paramsE)
        /*02a8*/ 	.word	0x000000ff


	//----- nvinfo : EIATTR_FRAME_SIZE
	.align		4
.L_124:
        /*02ac*/ 	.byte	0x04, 0x11
        /*02ae*/ 	.short	(.L_126 - .L_125)
	.align		4
.L_125:
        /*02b0*/ 	.word	index@(_ZN5flash24flash_fwd_splitkv_kernelI23Flash_fwd_kernel_traitsILi192ELi64ELi64ELi4ELb0ELb0EN7cutlass10bfloat16_tE19Flash_kernel_traitsILi192ELi64ELi64ELi4ES3_EELb1ELb0ELb0ELb0ELb0ELb1ELb1ELb0EEEvNS_16Flash_fwd_paramsE)
        /*02b4*/ 	.word	0x00000000


	//----- nvinfo : EIATTR_REGCOUNT
	.align		4
.L_126:
        /*02b8*/ 	.byte	0x04, 0x2f
        /*02ba*/ 	.short	(.L_128 - .L_127)
	.align		4
.L_127:
        /*02bc*/ 	.word	index@(_ZN5flash24flash_fwd_splitkv_kernelI23Flash_fwd_kernel_traitsILi192ELi64ELi64ELi4ELb0ELb0EN7cutlass10bfloat16_tE19Flash_kernel_traitsILi192ELi64ELi64ELi4ES3_EELb1ELb0ELb0ELb0ELb0ELb0ELb1ELb0EEEvNS_16Flash_fwd_paramsE)
        /*02c0*/ 	.word	0x000000ee


	//----- nvinfo : EIATTR_FRAME_SIZE
	.align		4
.L_128:
        /*02c4*/ 	.byte	0x04, 0x11
        /*02c6*/ 	.short	(.L_130 - .L_129)
	.align		4
.L_129:
        /*02c8*/ 	.word	index@(_ZN5flash24flash_fwd_splitkv_kernelI23Flash_fwd_kernel_traitsILi192ELi64ELi64ELi4ELb0ELb0EN7cutlass10bfloat16_tE19Flash_kernel_traitsILi192ELi64ELi64ELi4ES3_EELb1ELb0ELb0ELb0ELb0ELb0ELb1ELb0EEEvNS_16Flash_fwd_paramsE)
        /*02cc*/ 	.word	0x00000000


	//----- nvinfo : EIATTR_REGCOUNT
	.align		4
.L_130:
        /*02d0*/ 	.byte	0x04, 0x2f
        /*02d2*/ 	.short	(.L_132 - .L_131)
	.align		4
.L_131:
        /*02d4*/ 	.word	index@(_ZN5flash24flash_fwd_splitkv_kernelI23Flash_fwd_kernel_traitsILi192ELi64ELi64ELi4ELb0ELb0EN7cutlass10bfloat16_tE19Flash_kernel_traitsILi192ELi64ELi64ELi4ES3_EELb1ELb0ELb0ELb0ELb0ELb1ELb0ELb1EEEvNS_16Flash_fwd_paramsE)
        /*02d8*/ 	.word	0x000000f6


	//----- nvinfo : EIATTR_FRAME_SIZE
	.align		4
.L_132:
        /*02dc*/ 	.byte	0x04, 0x11
        /*02de*/ 	.short	(.L_134 - .L_133)
	.align		4
.L_133:
        /*02e0*/ 	.word	index@($__internal_15_$__cuda_sm70_shflsync_bfly_p)
        /*02e4*/ 	.word	0x00000000


	//----- nvinfo : EIATTR_FRAME_SIZE
	.align		4
.L_134:
        /*02e8*/ 	.byte	0x04, 0x11
        /*02ea*/ 	.short	(.L_136 - .L_135)
	.align		4
.L_135:
        /*02ec*/ 	.word	index@($_ZN5flash24flash_fwd_splitkv_kernelI23Flash_fwd_kernel_traitsILi192ELi64ELi64ELi4ELb0ELb0EN7cutlass10bfloat16_tE19Flash_kernel_traitsILi192ELi64ELi64ELi4ES3_EELb1ELb0ELb0ELb0ELb0ELb1ELb0ELb1EEEvNS_16Flash_fwd_paramsE$_ZN5flash30compute_attn_1rowblock_splitkvI23Flash_fwd_kernel_traitsILi192ELi64ELi64ELi4ELb0ELb0EN7cutlass10bfloat16_tE19Flash_kernel_traitsILi192ELi64ELi64ELi4ES3_EELb1ELb0ELb0ELb0ELb0ELb1ELb0ELb1ENS_16Flash_fwd_paramsEEEvRKT8_iiiii)
        /*02f0*/ 	.word	0x00000000


	//----- nvinfo : EIATTR_FRAME_SIZE
	.align		4
.L_136:
        /*02f4*/ 	.byte	0x04, 0x11
        /*02f6*/ 	.short	(.L_138 - .L_137)
	.align		4
.L_137:
        /*02f8*/ 	.word	index@(_ZN5flash24flash_fwd_splitkv_kernelI23Flash_fwd_kernel_traitsILi192ELi64ELi64ELi4ELb0ELb0EN7cutlass10bfloat16_tE19Flash_kernel_traitsILi192ELi64ELi64ELi4ES3_EELb1ELb0ELb0ELb0ELb0ELb1ELb0ELb1EEEvNS_16Flash_fwd_paramsE)
        /*02fc*/ 	.word	0x00000000


	//----- nvinfo : EIATTR_REGCOUNT
	.align		4
.L_138:
        /*0300*/ 	.byte	0x04, 0x2f
        /*0302*/ 	.short	(.L_140 - .L_139)
	.align		4
.L_139:
        /*0304*/ 	.word	index@(_ZN5flash24flash_fwd_splitkv_kernelI23Flash_fwd_kernel_traitsILi192ELi64ELi64ELi4ELb0ELb0EN7cutlass10bfloat16_tE19Flash_kernel_traitsILi192ELi64ELi64ELi4ES3_EELb1ELb0ELb0ELb0ELb0ELb0ELb0ELb1EEEvNS_16Flash_fwd_paramsE)
        /*0308*/ 	.word	0x000000ec


	//----- nvinfo : EIATTR_FRAME_SIZE
	.align		4
.L_140:
        /*030c*/ 	.byte	0x04, 0x11
        /*030e*/ 	.short	(.L_142 - .L_141)
	.align		4
.L_141:
        /*0310*/ 	.word	index@($__internal_14_$__cuda_sm70_shflsync_bfly_p)
        /*0314*/ 	.word	0x00000000


	//----- nvinfo : EIATTR_FRAME_SIZE
	.align		4
.L_142:
        /*0318*/ 	.byte	0x04, 0x11
        /*031a*/ 	.short	(.L_144 - .L_143)
	.align		4
.L_143:
        /*031c*/ 	.word	index@($_ZN5flash24flash_fwd_splitkv_kernelI23Flash_fwd_kernel_traitsILi192ELi64ELi64ELi4ELb0ELb0EN7cutlass10bfloat16_tE19Flash_kernel_traitsILi192ELi64ELi64ELi4ES3_EELb1ELb0ELb0ELb0ELb0ELb0ELb0ELb1EEEvNS_16Flash_fwd_paramsE$_ZN5flash30compute_attn_1rowblock_splitkvI23Flash_fwd_kernel_traitsILi192ELi64ELi64ELi4ELb0ELb0EN7cutlass10bfloat16_tE19Flash_kernel_traitsILi192ELi64ELi64ELi4ES3_EELb1ELb0ELb0ELb0ELb0ELb0ELb0ELb1ENS_16Flash_fwd_paramsEEEvRKT8_iiiii)
        /*0320*/ 	.word	0x00000000


	//----- nvinfo : EIATTR_FRAME_SIZE
	.align		4
.L_144:
        /*0324*/ 	.byte	0x04, 0x11
        /*0326*/ 	.short	(.L_146 - .L_145)
	.align		4
.L_145:
        /*0328*/ 	.word	index@(_ZN5flash24flash_fwd_splitkv_kernelI23Flash_fwd_kernel_traitsILi192ELi64ELi64ELi4ELb0ELb0EN7cutlass10bfloat16_tE19Flash_kernel_traitsILi192ELi64ELi64ELi4ES3_EELb1ELb0ELb0ELb0ELb0ELb0ELb0ELb1EEEvNS_16Flash_fwd_paramsE)
        /*032c*/ 	.word	0x00000000


	//----- nvinfo : EIATTR_REGCOUNT
	.align		4
.L_146:
        /*0330*/ 	.byte	0x04, 0x2f
        /*0332*/ 	.short	(.L_148 - .L_147)
	.align		4
.L_147:
        /*0334*/ 	.word	index@(_ZN5flash24flash_fwd_splitkv_kernelI23Flash_fwd_kernel_traitsILi192ELi64ELi64ELi4ELb0ELb0EN7cutlass10bfloat16_tE19Flash_kernel_traitsILi192ELi64ELi64ELi4ES3_EELb1ELb0ELb0ELb0ELb0ELb1ELb0ELb0EEEvNS_16Flash_fwd_paramsE)
        /*0338*/ 	.word	0x000000ff


	//----- nvinfo : EIATTR_FRAME_SIZE
	.align		4
.L_148:
        /*033c*/ 	.byte	0x04, 0x11
        /*033e*/ 	.short	(.L_150 - .L_149)
	.align		4
.L_149:
        /*0340*/ 	.word	index@(_ZN5flash24flash_fwd_splitkv_kernelI23Flash_fwd_kernel_traitsILi192ELi64ELi64ELi4ELb0ELb0EN7cutlass10bfloat16_tE19Flash_kernel_traitsILi192ELi64ELi64ELi4ES3_EELb1ELb0ELb0ELb0ELb0ELb1ELb0ELb0EEEvNS_16Flash_fwd_paramsE)
        /*0344*/ 	.word	0x00000000


	//----- nvinfo : EIATTR_REGCOUNT
	.align		4
.L_150:
        /*0348*/ 	.byte	0x04, 0x2f
        /*034a*/ 	.short	(.L_152 - .L_151)
	.align		4
.L_151:
        /*034c*/ 	.word	index@(_ZN5flash24flash_fwd_splitkv_kernelI23Flash_fwd_kernel_traitsILi192ELi64ELi64ELi4ELb0ELb0EN7cutlass10bfloat16_tE19Flash_kernel_traitsILi192ELi64ELi64ELi4ES3_EELb1ELb0ELb0ELb0ELb0ELb0ELb0ELb0EEEvNS_16Flash_fwd_paramsE)
        /*0350*/ 	.word	0x000000f2


	//----- nvinfo : EIATTR_FRAME_SIZE
	.align		4
.L_152:
        /*0354*/ 	.byte	0x04, 0x11
        /*0356*/ 	.short	(.L_154 - .L_153)
	.align		4
.L_153:
        /*0358*/ 	.word	index@(_ZN5flash24flash_fwd_splitkv_kernelI23Flash_fwd_kernel_traitsILi192ELi64ELi64ELi4ELb0ELb0EN7cutlass10bfloat16_tE19Flash_kernel_traitsILi192ELi64ELi64ELi4ES3_EELb1ELb0ELb0ELb0ELb0ELb0ELb0ELb0EEEvNS_16Flash_fwd_paramsE)
        /*035c*/ 	.word	0x00000000


	//----- nvinfo : EIATTR_REGCOUNT
	.align		4
.L_154:
        /*0360*/ 	.byte	0x04, 0x2f
        /*0362*/ 	.short	(.L_156 - .L_155)
	.align		4
.L_155:
        /*0364*/ 	.word	index@(_ZN5flash32flash_fwd_splitkv_combine_kernelI23Flash_fwd_kernel_traitsILi192ELi64ELi64ELi4ELb0ELb0EN7cutlass10bfloat16_tE19Flash_kernel_traitsILi192ELi64ELi64ELi4ES3_EELi8ELi1ELb1EEEvNS_16Flash_fwd_paramsE)
        /*0368*/ 	.word	0x00000036


	//----- nvinfo : EIATTR_FRAME_SIZE
	.align		4
.L_156:
        /*036c*/ 	.byte	0x04, 0x11
        /*036e*/ 	.short	(.L_158 - .L_157)
	.align		4
.L_157:
        /*0370*/ 	.word	index@($__internal_13_$__cuda_sm20_div_s64)
        /*0374*/ 	.word	0x00000000


	//----- nvinfo : EIATTR_FRAME_SIZE
	.align		4
.L_158:
        /*0378*/ 	.byte	0x04, 0x11
        /*037a*/ 	.short	(.L_160 - .L_159)
	.align		4
.L_159:
        /*037c*/ 	.word	index@(_ZN5flash32flash_fwd_splitkv_combine_kernelI23Flash_fwd_kernel_traitsILi192ELi64ELi64ELi4ELb0ELb0EN7cutlass10bfloat16_tE19Flash_kernel_traitsILi192ELi64ELi64ELi4ES3_EELi8ELi1ELb1EEEvNS_16Flash_fwd_paramsE)
        /*0380*/ 	.word	0x00000000


	//----- nvinfo : EIATTR_REGCOUNT
	.align		4
.L_160:
        /*0384*/ 	.byte	0x04, 0x2f
        /*0386*/ 	.short	(.L_162 - .L_161)
	.align		4
.L_161:
        /*0388*/ 	.word	index@(_ZN5flash32flash_fwd_splitkv_combine_kernelI23Flash_fwd_kernel_traitsILi192ELi64ELi64ELi4ELb0ELb0EN7cutlass10bfloat16_tE19Flash_kernel_traitsILi192ELi64ELi64ELi4ES3_EELi8ELi2ELb1EEEvNS_16Flash_fwd_paramsE)
        /*038c*/ 	.word	0x00000036


	//----- nvinfo : EIATTR_FRAME_SIZE
	.align		4
.L_162:
        /*0390*/ 	.byte	0x04, 0x11
        /*0392*/ 	.short	(.L_164 - .L_163)
	.align		4
.L_163:
        /*0394*/ 	.word	index@($__internal_12_$__cuda_sm20_div_s64)
        /*0398*/ 	.word	0x00000000


	//----- nvinfo : EIATTR_FRAME_SIZE
	.align		4
.L_164:
        /*039c*/ 	.byte	0x04, 0x11
        /*039e*/ 	.short	(.L_166 - .L_165)
	.align		4
.L_165:
        /*03a0*/ 	.word	index@(_ZN5flash32flash_fwd_splitkv_combine_kernelI23Flash_fwd_kernel_traitsILi192ELi64ELi64ELi4ELb0ELb0EN7cutlass10bfloat16_tE19Flash_kernel_traitsILi192ELi64ELi64ELi4ES3_EELi8ELi2ELb1EEEvNS_16Flash_fwd_paramsE)
        /*03a4*/ 	.word	0x00000000


	//----- nvinfo : EIATTR_REGCOUNT
	.align		4
.L_166:
        /*03a8*/ 	.byte	0x04, 0x2f
        /*03aa*/ 	.short	(.L_168 - .L_167)
	.align		4
.L_167:
        /*03ac*/ 	.word	index@(_ZN5flash32flash_fwd_splitkv_combine_kernelI23Flash_fwd_kernel_traitsILi192ELi64ELi64ELi4ELb0ELb0EN7cutlass10bfloat16_tE19Flash_kernel_traitsILi192ELi64ELi64ELi4ES3_EELi8ELi3ELb1EEEvNS_16Flash_fwd_paramsE)
        /*03b0*/ 	.word	0x00000034


	//----- nvinfo : EIATTR_FRAME_SIZE
	.align		4
.L_168:
        /*03b4*/ 	.byte	0x04, 0x11
        /*03b6*/ 	.short	(.L_170 - .L_169)
	.align		4
.L_169:
        /*03b8*/ 	.word	index@($__internal_11_$__cuda_sm20_div_s64)
        /*03bc*/ 	.word	0x00000000


	//----- nvinfo : EIATTR_FRAME_SIZE
	.align		4
.L_170:
        /*03c0*/ 	.byte	0x04, 0x11
        /*03c2*/ 	.short	(.L_172 - .L_171)
	.align		4
.L_171:
        /*03c4*/ 	.word	index@(_ZN5flash32flash_fwd_splitkv_combine_kernelI23Flash_fwd_kernel_traitsILi192ELi64ELi64ELi4ELb0ELb0EN7cutlass10bfloat16_tE19Flash_kernel_traitsILi192ELi64ELi64ELi4ES3_EELi8ELi3ELb1EEEvNS_16Flash_fwd_paramsE)
        /*03c8*/ 	.word	0x00000000


	//----- nvinfo : EIATTR_REGCOUNT
	.align		4
.L_172:
        /*03cc*/ 	.byte	0x04, 0x2f
        /*03ce*/ 	.short	(.L_174 - .L_173)
	.align		4
.L_173:
        /*03d0*/ 	.word	index@(_ZN5flash32flash_fwd_splitkv_combine_kernelI23Flash_fwd_kernel_traitsILi192ELi64ELi64ELi4ELb0ELb0EN7cutlass10bfloat16_tE19Flash_kernel_traitsILi192ELi64ELi64ELi4ES3_EELi8ELi4ELb1EEEvNS_16Flash_fwd_paramsE)
        /*03d4*/ 	.word	0x00000036


	//----- nvinfo : EIATTR_FRAME_SIZE
	.align		4
.L_174:
        /*03d8*/ 	.byte	0x04, 0x11
        /*03da*/ 	.short	(.L_176 - .L_175)
	.align		4
.L_175:
        /*03dc*/ 	.word	index@($__internal_10_$__cuda_sm20_div_s64)
        /*03e0*/ 	.word	0x00000000


	//----- nvinfo : EIATTR_FRAME_SIZE
	.align		4
.L_176:
        /*03e4*/ 	.byte	0x04, 0x11
        /*03e6*/ 	.short	(.L_178 - .L_177)
	.align		4
.L_177:
        /*03e8*/ 	.word	index@(_ZN5flash32flash_fwd_splitkv_combine_kernelI23Flash_fwd_kernel_traitsILi192ELi64ELi64ELi4ELb0ELb0EN7cutlass10bfloat16_tE19Flash_kernel_traitsILi192ELi64ELi64ELi4ES3_EELi8ELi4ELb1EEEvNS_16Flash_fwd_paramsE)
        /*03ec*/ 	.word	0x00000000


	//----- nvinfo : EIATTR_REGCOUNT
	.align		4
.L_178:
        /*03f0*/ 	.byte	0x04, 0x2f
        /*03f2*/ 	.short	(.L_180 - .L_179)
	.align		4
.L_179:
        /*03f4*/ 	.word	index@(_ZN5flash32flash_fwd_splitkv_combine_kernelI23Flash_fwd_kernel_traitsILi192ELi64ELi64ELi4ELb0ELb0EN7cutlass10bfloat16_tE19Flash_kernel_traitsILi192ELi64ELi64ELi4ES3_EELi8ELi5ELb1EEEvNS_16Flash_fwd_paramsE)
        /*03f8*/ 	.word	0x0000003e


	//----- nvinfo : EIATTR_FRAME_SIZE
	.align		4
.L_180:
        /*03fc*/ 	.byte	0x04, 0x11
        /*03fe*/ 	.short	(.L_182 - .L_181)
	.align		4
.L_181:
        /*0400*/ 	.word	index@($__internal_9_$__cuda_sm20_div_s64)
        /*0404*/ 	.word	0x00000000


	//----- nvinfo : EIATTR_FRAME_SIZE
	.align		4
.L_182:
        /*0408*/ 	.byte	0x04, 0x11
        /*040a*/ 	.short	(.L_184 - .L_183)
	.align		4
.L_183:
        /*040c*/ 	.word	index@(_ZN5flash32flash_fwd_splitkv_combine_kernelI23Flash_fwd_kernel_traitsILi192ELi64ELi64ELi4ELb0ELb0EN7cutlass10bfloat16_tE19Flash_kernel_traitsILi192ELi64ELi64ELi4ES3_EELi8ELi5ELb1EEEvNS_16Flash_fwd_paramsE)
        /*0410*/ 	.word	0x00000000


	//----- nvinfo : EIATTR_REGCOUNT
	.align		4
.L_184:
        /*0414*/ 	.byte	0x04, 0x2f
        /*0416*/ 	.short	(.L_186 - .L_185)
	.align		4
.L_185:
        /*0418*/ 	.word	index@(_ZN5flash32flash_fwd_splitkv_combine_kernelI23Flash_fwd_kernel_traitsILi192ELi64ELi64ELi4ELb0ELb0EN7cutlass10bfloat16_tE19Flash_kernel_traitsILi192ELi64ELi64ELi4ES3_EELi8ELi6ELb1EEEvNS_16Flash_fwd_paramsE)
        /*041c*/ 	.word	0x00000040


	//----- nvinfo : EIATTR_FRAME_SIZE
	.align		4
.L_186:
        /*0420*/ 	.byte	0x04, 0x11
        /*0422*/ 	.short	(.L_188 - .L_187)
	.align		4
.L_187:
        /*0424*/ 	.word	index@($__internal_8_$__cuda_sm20_div_s64)
        /*0428*/ 	.word	0x00000000


	//----- nvinfo : EIATTR_FRAME_SIZE
	.align		4
.L_188:
        /*042c*/ 	.byte	0x04, 0x11
        /*042e*/ 	.short	(.L_190 - .L_189)
	.align		4
.L_189:
        /*0430*/ 	.word	index@(_ZN5flash32flash_fwd_splitkv_combine_kernelI23Flash_fwd_kernel_traitsILi192ELi64ELi64ELi4ELb0ELb0EN7cutlass10bfloat16_tE19Flash_kernel_traitsILi192ELi64ELi64ELi4ES3_EELi8ELi6ELb1EEEvNS_16Flash_fwd_paramsE)
        /*0434*/ 	.word	0x00000000


	//----- nvinfo : EIATTR_REGCOUNT
	.align		4
.L_190:
        /*0438*/ 	.byte	0x04, 0x2f
        /*043a*/ 	.short	(.L_192 - .L_191)
	.align		4
.L_191:
        /*043c*/ 	.word	index@(_ZN5flash32flash_fwd_splitkv_combine_kernelI23Flash_fwd_kernel_traitsILi192ELi64ELi64ELi4ELb0ELb0EN7cutlass10bfloat16_tE19Flash_kernel_traitsILi192ELi64ELi64ELi4ES3_EELi8ELi7ELb1EEEvNS_16Flash_fwd_paramsE)
        /*0440*/ 	.word	0x0000003e


	//----- nvinfo : EIATTR_FRAME_SIZE
	.align		4
.L_192:
        /*0444*/ 	.byte	0x04, 0x11
        /*0446*/ 	.short	(.L_194 - .L_193)
	.align		4
.L_193:
        /*0448*/ 	.word	index@($__internal_7_$__cuda_sm20_div_s64)
        /*044c*/ 	.word	0x00000000


	//----- nvinfo : EIATTR_FRAME_SIZE
	.align		4
.L_194:
        /*0450*/ 	.byte	0x04, 0x11
        /*0452*/ 	.short	(.L_196 - .L_195)
	.align		4
.L_195:
        /*0454*/ 	.word	index@(_ZN5flash32flash_fwd_splitkv_combine_kernelI23Flash_fwd_kernel_traitsILi192ELi64ELi64ELi4ELb0ELb0EN7cutlass10bfloat16_tE19Flash_kernel_traitsILi192ELi64ELi64ELi4ES3_EELi8ELi7ELb1EEEvNS_16Flash_fwd_paramsE)
        /*0458*/ 	.word	0x00000000


	//----- nvinfo : EIATTR_REGCOUNT
	.align		4
.L_196:
        /*045c*/ 	.byte	0x04, 0x2f
        /*045e*/ 	.short	(.L_198 - .L_197)
	.align		4
.L_197:
        /*0460*/ 	.word	index@(_ZN5flash32flash_fwd_splitkv_combine_kernelI23Flash_fwd_kernel_traitsILi192ELi64ELi64ELi4ELb0ELb0EN7cutlass10bfloat16_tE19Flash_kernel_traitsILi192ELi64ELi64ELi4ES3_EELi8ELi1ELb0EEEvNS_16Flash_fwd_paramsE)
        /*0464*/ 	.word	0x00000036


	//----- nvinfo : EIATTR_FRAME_SIZE
	.align		4
.L_198:
        /*0468*/ 	.byte	0x04, 0x11
        /*046a*/ 	.short	(.L_200 - .L_199)
	.align		4
.L_199:
        /*046c*/ 	.word	index@($__internal_6_$__cuda_sm20_div_s64)
        /*0470*/ 	.word	0x00000000


	//----- nvinfo : EIATTR_FRAME_SIZE
	.align		4
.L_200:
        /*0474*/ 	.byte	0x04, 0x11
        /*0476*/ 	.short	(.L_202 - .L_201)
	.align		4
.L_201:
        /*0478*/ 	.word	index@(_ZN5flash32flash_fwd_splitkv_combine_kernelI23Flash_fwd_kernel_traitsILi192ELi64ELi64ELi4ELb0ELb0EN7cutlass10bfloat16_tE19Flash_kernel_traitsILi192ELi64ELi64ELi4ES3_EELi8ELi1ELb0EEEvNS_16Flash_fwd_paramsE)
        /*047c*/ 	.word	0x00000000


	//----- nvinfo : EIATTR_REGCOUNT
	.align		4
.L_202:
        /*0480*/ 	.byte	0x04, 0x2f
        /*0482*/ 	.short	(.L_204 - .L_203)
	.align		4
.L_203:
        /*0484*/ 	.word	index@(_ZN5flash32flash_fwd_splitkv_combine_kernelI23Flash_fwd_kernel_traitsILi192ELi64ELi64ELi4ELb0ELb0EN7cutlass10bfloat16_tE19Flash_kernel_traitsILi192ELi64ELi64ELi4ES3_EELi8ELi2ELb0EEEvNS_16Flash_fwd_paramsE)
        /*0488*/ 	.word	0x00000036


	//----- nvinfo : EIATTR_FRAME_SIZE
	.align		4
.L_204:
        /*048c*/ 	.byte	0x04, 0x11
        /*048e*/ 	.short	(.L_206 - .L_205)
	.align		4
.L_205:
        /*0490*/ 	.word	index@($__internal_5_$__cuda_sm20_div_s64)
        /*0494*/ 	.word	0x00000000


	//----- nvinfo : EIATTR_FRAME_SIZE
	.align		4
.L_206:
        /*0498*/ 	.byte	0x04, 0x11
        /*049a*/ 	.short	(.L_208 - .L_207)
	.align		4
.L_207:
        /*049c*/ 	.word	index@(_ZN5flash32flash_fwd_splitkv_combine_kernelI23Flash_fwd_kernel_traitsILi192ELi64ELi64ELi4ELb0ELb0EN7cutlass10bfloat16_tE19Flash_kernel_traitsILi192ELi64ELi64ELi4ES3_EELi8ELi2ELb0EEEvNS_16Flash_fwd_paramsE)
        /*04a0*/ 	.word	0x00000000


	//----- nvinfo : EIATTR_REGCOUNT
	.align		4
.L_208:
        /*04a4*/ 	.byte	0x04, 0x2f
        /*04a6*/ 	.short	(.L_210 - .L_209)
	.align		4
.L_209:
        /*04a8*/ 	.word	index@(_ZN5flash32flash_fwd_splitkv_combine_kernelI23Flash_fwd_kernel_traitsILi192ELi64ELi64ELi4ELb0ELb0EN7cutlass10bfloat16_tE19Flash_kernel_traitsILi192ELi64ELi64ELi4ES3_EELi8ELi3ELb0EEEvNS_16Flash_fwd_paramsE)
        /*04ac*/ 	.word	0x00000036


	//----- nvinfo : EIATTR_FRAME_SIZE
	.align		4
.L_210:
        /*04b0*/ 	.byte	0x04, 0x11
        /*04b2*/ 	.short	(.L_212 - .L_211)
	.align		4
.L_211:
        /*04b4*/ 	.word	index@($__internal_4_$__cuda_sm20_div_s64)
        /*04b8*/ 	.word	0x00000000


	//----- nvinfo : EIATTR_FRAME_SIZE
	.align		4
.L_212:
        /*04bc*/ 	.byte	0x04, 0x11
        /*04be*/ 	.short	(.L_214 - .L_213)
	.align		4
.L_213:
        /*04c0*/ 	.word	index@(_ZN5flash32flash_fwd_splitkv_combine_kernelI23Flash_fwd_kernel_traitsILi192ELi64ELi64ELi4ELb0ELb0EN7cutlass10bfloat16_tE19Flash_kernel_traitsILi192ELi64ELi64ELi4ES3_EELi8ELi3ELb0EEEvNS_16Flash_fwd_paramsE)
        /*04c4*/ 	.word	0x00000000


	//----- nvinfo : EIATTR_REGCOUNT
	.align		4
.L_214:
        /*04c8*/ 	.byte	0x04, 0x2f
        /*04ca*/ 	.short	(.L_216 - .L_215)
	.align		4
.L_215:
        /*04cc*/ 	.word	index@(_ZN5flash32flash_fwd_splitkv_combine_kernelI23Flash_fwd_kernel_traitsILi192ELi64ELi64ELi4ELb0ELb0EN7cutlass10bfloat16_tE19Flash_kernel_traitsILi192ELi64ELi64ELi4ES3_EELi8ELi4ELb0EEEvNS_16Flash_fwd_paramsE)
        /*04d0*/ 	.word	0x00000036


	//----- nvinfo : EIATTR_FRAME_SIZE
	.align		4
.L_216:
        /*04d4*/ 	.byte	0x04, 0x11
        /*04d6*/ 	.short	(.L_218 - .L_217)
	.align		4
.L_217:
        /*04d8*/ 	.word	index@($__internal_3_$__cuda_sm20_div_s64)
        /*04dc*/ 	.word	0x00000000


	//----- nvinfo : EIATTR_FRAME_SIZE
	.align		4
.L_218:
        /*04e0*/ 	.byte	0x04, 0x11
        /*04e2*/ 	.short	(.L_220 - .L_219)
	.align		4
.L_219:
        /*04e4*/ 	.word	index@(_ZN5flash32flash_fwd_splitkv_combine_kernelI23Flash_fwd_kernel_traitsILi192ELi64ELi64ELi4ELb0ELb0EN7cutlass10bfloat16_tE19Flash_kernel_traitsILi192ELi64ELi64ELi4ES3_EELi8ELi4ELb0EEEvNS_16Flash_fwd_paramsE)
        /*04e8*/ 	.word	0x00000000


	//----- nvinfo : EIATTR_REGCOUNT
	.align		4
.L_220:
        /*04ec*/ 	.byte	0x04, 0x2f
        /*04ee*/ 	.short	(.L_222 - .L_221)
	.align		4
.L_221:
        /*04f0*/ 	.word	index@(_ZN5flash32flash_fwd_splitkv_combine_kernelI23Flash_fwd_kernel_traitsILi192ELi64ELi64ELi4ELb0ELb0EN7cutlass10bfloat16_tE19Flash_kernel_traitsILi192ELi64ELi64ELi4ES3_EELi8ELi5ELb0EEEvNS_16Flash_fwd_paramsE)
        /*04f4*/ 	.word	0x0000003e


	//----- nvinfo : EIATTR_FRAME_SIZE
	.align		4
.L_222:
        /*04f8*/ 	.byte	0x04, 0x11
        /*04fa*/ 	.short	(.L_224 - .L_223)
	.align		4
.L_223:
        /*04fc*/ 	.word	index@($__internal_2_$__cuda_sm20_div_s64)
        /*0500*/ 	.word	0x00000000


	//----- nvinfo : EIATTR_FRAME_SIZE
	.align		4
.L_224:
        /*0504*/ 	.byte	0x04, 0x11
        /*0506*/ 	.short	(.L_226 - .L_225)
	.align		4
.L_225:
        /*0508*/ 	.word	index@(_ZN5flash32flash_fwd_splitkv_combine_kernelI23Flash_fwd_kernel_traitsILi192ELi64ELi64ELi4ELb0ELb0EN7cutlass10bfloat16_tE19Flash_kernel_traitsILi192ELi64ELi64ELi4ES3_EELi8ELi5ELb0EEEvNS_16Flash_fwd_paramsE)
        /*050c*/ 	.word	0x00000000


	//----- nvinfo : EIATTR_REGCOUNT
	.align		4
.L_226:
        /*0510*/ 	.byte	0x04, 0x2f
        /*0512*/ 	.short	(.L_228 - .L_227)
	.align		4
.L_227:
        /*0514*/ 	.word	index@(_ZN5flash32flash_fwd_splitkv_combine_kernelI23Flash_fwd_kernel_traitsILi192ELi64ELi64ELi4ELb0ELb0EN7cutlass10bfloat16_tE19Flash_kernel_traitsILi192ELi64ELi64ELi4ES3_EELi8ELi6ELb0EEEvNS_16Flash_fwd_paramsE)
        /*0518*/ 	.word	0x00000040


	//----- nvinfo : EIATTR_FRAME_SIZE
	.align		4
.L_228:
        /*051c*/ 	.byte	0x04, 0x11
        /*051e*/ 	.short	(.L_230 - .L_229)
	.align		4
.L_229:
        /*0520*/ 	.word	index@($__internal_1_$__cuda_sm20_div_s64)
        /*0524*/ 	.word	0x00000000


	//----- nvinfo : EIATTR_FRAME_SIZE
	.align		4
.L_230:
        /*0528*/ 	.byte	0x04, 0x11
        /*052a*/ 	.short	(.L_232 - .L_231)
	.align		4
.L_231:
        /*052c*/ 	.word	index@(_ZN5flash32flash_fwd_splitkv_combine_kernelI23Flash_fwd_kernel_traitsILi192ELi64ELi64ELi4ELb0ELb0EN7cutlass10bfloat16_tE19Flash_kernel_traitsILi192ELi64ELi64ELi4ES3_EELi8ELi6ELb0EEEvNS_16Flash_fwd_paramsE)
        /*0530*/ 	.word	0x00000000


	//----- nvinfo : EIATTR_REGCOUNT
	.align		4
.L_232:
        /*0534*/ 	.byte	0x04, 0x2f
        /*0536*/ 	.short	(.L_234 - .L_233)
	.align		4
.L_233:
        /*0538*/ 	.word	index@(_ZN5flash32flash_fwd_splitkv_combine_kernelI23Flash_fwd_kernel_traitsILi192ELi64ELi64ELi4ELb0ELb0EN7cutlass10bfloat16_tE19Flash_kernel_traitsILi192ELi64ELi64ELi4ES3_EELi8ELi7ELb0EEEvNS_16Flash_fwd_paramsE)
        /*053c*/ 	.word	0x0000003e


	//----- nvinfo : EIATTR_FRAME_SIZE
	.align		4
.L_234:
        /*0540*/ 	.byte	0x04, 0x11
        /*0542*/ 	.short	(.L_236 - .L_235)
	.align		4
.L_235:
        /*0544*/ 	.word	index@($__internal_0_$__cuda_sm20_div_s64)
        /*0548*/ 	.word	0x00000000


	//----- nvinfo : EIATTR_FRAME_SIZE
	.align		4
.L_236:
        /*054c*/ 	.byte	0x04, 0x11
        /*054e*/ 	.short	(.L_238 - .L_237)
	.align		4
.L_237:
        /*0550*/ 	.word	index@(_ZN5flash32flash_fwd_splitkv_combine_kernelI23Flash_fwd_kernel_traitsILi192ELi64ELi64ELi4ELb0ELb0EN7cutlass10bfloat16_tE19Flash_kernel_traitsILi192ELi64ELi64ELi4ES3_EELi8ELi7ELb0EEEvNS_16Flash_fwd_paramsE)
        /*0554*/ 	.word	0x00000000


	//----- nvinfo : EIATTR_MIN_STACK_SIZE
	.align		4
.L_238:
        /*0558*/ 	.byte	0x04, 0x12
        /*055a*/ 	.short	(.L_240 - .L_239)
	.align		4
.L_239:
        /*055c*/ 	.word	index@(_ZN5flash32flash_fwd_splitkv_combine_kernelI23Flash_fwd_kernel_traitsILi192ELi64ELi64ELi4ELb0ELb0EN7cutlass10bfloat16_tE19Flash_kernel_traitsILi192ELi64ELi64ELi4ES3_EELi8ELi7ELb0EEEvNS_16Flash_fwd_paramsE)
        /*0560*/ 	.word	0x00000000


	//----- nvinfo : EIATTR_MIN_STACK_SIZE
	.align		4
.L_240:
        /*0564*/ 	.byte	0x04, 0x12
        /*0566*/ 	.short	(.L_242 - .L_241)
	.align		4
.L_241:
        /*0568*/ 	.word	index@(_ZN5flash32flash_fwd_splitkv_combine_kernelI23Flash_fwd_kernel_traitsILi192ELi64ELi64ELi4ELb0ELb0EN7cutlass10bfloat16_tE19Flash_kernel_traitsILi192ELi64ELi64ELi4ES3_EELi8ELi6ELb0EEEvNS_16Flash_fwd_paramsE)
        /*056c*/ 	.word	0x00000000


	//----- nvinfo : EIATTR_MIN_STACK_SIZE
	.align		4
.L_242:
        /*0570*/ 	.byte	0x04, 0x12
        /*0572*/ 	.short	(.L_244 - .L_243)
	.align		4
.L_243:
        /*0574*/ 	.word	index@(_ZN5flash32flash_fwd_splitkv_combine_kernelI23Flash_fwd_kernel_traitsILi192ELi64ELi64ELi4ELb0ELb0EN7cutlass10bfloat16_tE19Flash_kernel_traitsILi192ELi64ELi64ELi4ES3_EELi8ELi5ELb0EEEvNS_16Flash_fwd_paramsE)
        /*0578*/ 	.word	0x00000000


	//----- nvinfo : EIATTR_MIN_STACK_SIZE
	.align		4
.L_244:
        /*057c*/ 	.byte	0x04, 0x12
        /*057e*/ 	.short	(.L_246 - .L_245)
	.align		4
.L_245:
        /*0580*/ 	.word	index@(_ZN5flash32flash_fwd_splitkv_combine_kernelI23Flash_fwd_kernel_traitsILi192ELi64ELi64ELi4ELb0ELb0EN7cutlass10bfloat16_tE19Flash_kernel_traitsILi192ELi64ELi64ELi4ES3_EELi8ELi4ELb0EEEvNS_16Flash_fwd_paramsE)
        /*0584*/ 	.word	0x00000000


	//----- nvinfo : EIATTR_MIN_STACK_SIZE
	.align		4
.L_246:
        /*0588*/ 	.byte	0x04, 0x12
        /*058a*/ 	.short	(.L_248 - .L_247)
	.align		4
.L_247:
        /*058c*/ 	.word	index@(_ZN5flash32flash_fwd_splitkv_combine_kernelI23Flash_fwd_kernel_traitsILi192ELi64ELi64ELi4ELb0ELb0EN7cutlass10bfloat16_tE19Flash_kernel_traitsILi192ELi64ELi64ELi4ES3_EELi8ELi3ELb0EEEvNS_16Flash_fwd_paramsE)
        /*0590*/ 	.word	0x00000000


	//----- nvinfo : EIATTR_MIN_STACK_SIZE
	.align		4
.L_248:
        /*0594*/ 	.byte	0x04, 0x12
        /*0596*/ 	.short	(.L_250 - .L_249)
	.align		4
.L_249:
        /*0598*/ 	.word	index@(_ZN5flash32flash_fwd_splitkv_combine_kernelI23Flash_fwd_kernel_traitsILi192ELi64ELi64ELi4ELb0ELb0EN7cutlass10bfloat16_tE19Flash_kernel_traitsILi192ELi64ELi64ELi4ES3_EELi8ELi2ELb0EEEvNS_16Flash_fwd_paramsE)
        /*059c*/ 	.word	0x00000000


	//----- nvinfo : EIATTR_MIN_STACK_SIZE
	.align		4
.L_250:
        /*05a0*/ 	.byte	0x04, 0x12
        /*05a2*/ 	.short	(.L_252 - .L_251)
	.align		4
.L_251:
        /*05a4*/ 	.word	index@(_ZN5flash32flash_fwd_splitkv_combine_kernelI23Flash_fwd_kernel_traitsILi192ELi64ELi64ELi4ELb0ELb0EN7cutlass10bfloat16_tE19Flash_kernel_traitsILi192ELi64ELi64ELi4ES3_EELi8ELi1ELb0EEEvNS_16Flash_fwd_paramsE)
        /*05a8*/ 	.word	0x00000000


	//----- nvinfo : EIATTR_MIN_STACK_SIZE
	.align		4
.L_252:
        /*05ac*/ 	.byte	0x04, 0x12
        /*05ae*/ 	.short	(.L_254 - .L_253)
	.align		4
.L_253:
        /*05b0*/ 	.word	index@(_ZN5flash32flash_fwd_splitkv_combine_kernelI23Flash_fwd_kernel_traitsILi192ELi64ELi64ELi4ELb0ELb0EN7cutlass10bfloat16_tE19Flash_kernel_traitsILi192ELi64ELi64ELi4ES3_EELi8ELi7ELb1EEEvNS_16Flash_fwd_paramsE)
        /*05b4*/ 	.word	0x00000000


	//----- nvinfo : EIATTR_MIN_STACK_SIZE
	.align		4
.L_254:
        /*05b8*/ 	.byte	0x04, 0x12
        /*05ba*/ 	.short	(.L_256 - .L_255)
	.align		4
.L_255:
        /*05bc*/ 	.word	index@(_ZN5flash32flash_fwd_splitkv_combine_kernelI23Flash_fwd_kernel_traitsILi192ELi64ELi64ELi4ELb0ELb0EN7cutlass10bfloat16_tE19Flash_kernel_traitsILi192ELi64ELi64ELi4ES3_EELi8ELi6ELb1EEEvNS_16Flash_fwd_paramsE)
        /*05c0*/ 	.word	0x00000000


	//----- nvinfo : EIATTR_MIN_STACK_SIZE
	.align		4
.L_256:
        /*05c4*/ 	.byte	0x04, 0x12
        /*05c6*/ 	.short	(.L_258 - .L_257)
	.align		4
.L_257:
        /*05c8*/ 	.word	index@(_ZN5flash32flash_fwd_splitkv_combine_kernelI23Flash_fwd_kernel_traitsILi192ELi64ELi64ELi4ELb0ELb0EN7cutlass10bfloat16_tE19Flash_kernel_traitsILi192ELi64ELi64ELi4ES3_EELi8ELi5ELb1EEEvNS_16Flash_fwd_paramsE)
        /*05cc*/ 	.word	0x00000000


	//----- nvinfo : EIATTR_MIN_STACK_SIZE
	.align		4
.L_258:
        /*05d0*/ 	.byte	0x04, 0x12
        /*05d2*/ 	.short	(.L_260 - .L_259)
	.align		4
.L_259:
        /*05d4*/ 	.word	index@(_ZN5flash32flash_fwd_splitkv_combine_kernelI23Flash_fwd_kernel_traitsILi192ELi64ELi64ELi4ELb0ELb0EN7cutlass10bfloat16_tE19Flash_kernel_traitsILi192ELi64ELi64ELi4ES3_EELi8ELi4ELb1EEEvNS_16Flash_fwd_paramsE)
        /*05d8*/ 	.word	0x00000000


	//----- nvinfo : EIATTR_MIN_STACK_SIZE
	.align		4
.L_260:
        /*05dc*/ 	.byte	0x04, 0x12
        /*05de*/ 	.short	(.L_262 - .L_261)
	.align		4
.L_261:
        /*05e0*/ 	.word	index@(_ZN5flash32flash_fwd_splitkv_combine_kernelI23Flash_fwd_kernel_traitsILi192ELi64ELi64ELi4ELb0ELb0EN7cutlass10bfloat16_tE19Flash_kernel_traitsILi192ELi64ELi64ELi4ES3_EELi8ELi3ELb1EEEvNS_16Flash_fwd_paramsE)
        /*05e4*/ 	.word	0x00000000


	//----- nvinfo : EIATTR_MIN_STACK_SIZE
	.align		4
.L_262:
        /*05e8*/ 	.byte	0x04, 0x12
        /*05ea*/ 	.short	(.L_264 - .L_263)
	.align		4
.L_263:
        /*05ec*/ 	.word	index@(_ZN5flash32flash_fwd_splitkv_combine_kernelI23Flash_fwd_kernel_traitsILi192ELi64ELi64ELi4ELb0ELb0EN7cutlass10bfloat16_tE19Flash_kernel_traitsILi192ELi64ELi64ELi4ES3_EELi8ELi2ELb1EEEvNS_16Flash_fwd_paramsE)
        /*05f0*/ 	.word	0x00000000


	//----- nvinfo : EIATTR_MIN_STACK_SIZE
	.align		4
.L_264:
        /*05f4*/ 	.byte	0x04, 0x12
        /*05f6*/ 	.short	(.L_266 - .L_265)
	.align		4
.L_265:
        /*05f8*/ 	.word	index@(_ZN5flash32flash_fwd_splitkv_combine_kernelI23Flash_fwd_kernel_traitsILi192ELi64ELi64ELi4ELb0ELb0EN7cutlass10bfloat16_tE19Flash_kernel_traitsILi192ELi64ELi64ELi4ES3_EELi8ELi1ELb1EEEvNS_16Flash_fwd_paramsE)
        /*05fc*/ 	.word	0x00000000


	//----- nvinfo : EIATTR_MIN_STACK_SIZE
	.align		4
.L_266:
        /*0600*/ 	.byte	0x04, 0x12
        /*0602*/ 	.short	(.L_268 - .L_267)
	.align		4
.L_267:
        /*0604*/ 	.word	index@(_ZN5flash24flash_fwd_splitkv_kernelI23Flash_fwd_kernel_traitsILi192ELi64ELi64ELi4ELb0ELb0EN7cutlass10bfloat16_tE19Flash_kernel_traitsILi192ELi64ELi64ELi4ES3_EELb1ELb0ELb0ELb0ELb0ELb0ELb0ELb0EEEvNS_16Flash_fwd_paramsE)
        /*0608*/ 	.word	0x00000000


	//----- nvinfo : EIATTR_MIN_STACK_SIZE
	.align		4
.L_268:
        /*060c*/ 	.byte	0x04, 0x12
        /*060e*/ 	.short	(.L_270 - .L_269)
	.align		4
.L_269:
        /*0610*/ 	.word	index@(_ZN5flash24flash_fwd_splitkv_kernelI23Flash_fwd_kernel_traitsILi192ELi64ELi64ELi4ELb0ELb0EN7cutlass10bfloat16_tE19Flash_kernel_traitsILi192ELi64ELi64ELi4ES3_EELb1ELb0ELb0ELb0ELb0ELb1ELb0ELb0EEEvNS_16Flash_fwd_paramsE)
        /*0614*/ 	.word	0x00000000


	//----- nvinfo : EIATTR_MIN_STACK_SIZE
	.align		4
.L_270:
        /*0618*/ 	.byte	0x04, 0x12
        /*061a*/ 	.short	(.L_272 - .L_271)
	.align		4
.L_271:
        /*061c*/ 	.word	index@(_ZN5flash24flash_fwd_splitkv_kernelI23Flash_fwd_kernel_traitsILi192ELi64ELi64ELi4ELb0ELb0EN7cutlass10bfloat16_tE19Flash_kernel_traitsILi192ELi64ELi64ELi4ES3_EELb1ELb0ELb0ELb0ELb0ELb0ELb0ELb1EEEvNS_16Flash_fwd_paramsE)
        /*0620*/ 	.word	0x00000000


	//----- nvinfo : EIATTR_MIN_STACK_SIZE
	.align		4
.L_272:
        /*0624*/ 	.byte	0x04, 0x12
        /*0626*/ 	.short	(.L_274 - .L_273)
	.align		4
.L_273:
        /*0628*/ 	.word	index@(_ZN5flash24flash_fwd_splitkv_kernelI23Flash_fwd_kernel_traitsILi192ELi64ELi64ELi4ELb0ELb0EN7cutlass10bfloat16_tE19Flash_kernel_traitsILi192ELi64ELi64ELi4ES3_EELb1ELb0ELb0ELb0ELb0ELb1ELb0ELb1EEEvNS_16Flash_fwd_paramsE)
        /*062c*/ 	.word	0x00000000


	//----- nvinfo : EIATTR_MIN_STACK_SIZE
	.align		4
.L_274:
        /*0630*/ 	.byte	0x04, 0x12
        /*0632*/ 	.short	(.L_276 - .L_275)
	.align		4
.L_275:
        /*0634*/ 	.word	index@(_ZN5flash24flash_fwd_splitkv_kernelI23Flash_fwd_kernel_traitsILi192ELi64ELi64ELi4ELb0ELb0EN7cutlass10bfloat16_tE19Flash_kernel_traitsILi192ELi64ELi64ELi4ES3_EELb1ELb0ELb0ELb0ELb0ELb0ELb1ELb0EEEvNS_16Flash_fwd_paramsE)
        /*0638*/ 	.word	0x00000000


	//----- nvinfo : EIATTR_MIN_STACK_SIZE
	.align		4
.L_276:
        /*063c*/ 	.byte	0x04, 0x12
        /*063e*/ 	.short	(.L_278 - .L_277)
	.align		4
.L_277:
        /*0640*/ 	.word	index@(_ZN5flash24flash_fwd_splitkv_kernelI23Flash_fwd_kernel_traitsILi192ELi64ELi64ELi4ELb0ELb0EN7cutlass10bfloat16_tE19Flash_kernel_traitsILi192ELi64ELi64ELi4ES3_EELb1ELb0ELb0ELb0ELb0ELb1ELb1ELb0EEEvNS_16Flash_fwd_paramsE)
        /*0644*/ 	.word	0x00000000


	//----- nvinfo : EIATTR_MIN_STACK_SIZE
	.align		4
.L_278:
        /*0648*/ 	.byte	0x04, 0x12
        /*064a*/ 	.short	(.L_280 - .L_279)
	.align		4
.L_279:
        /*064c*/ 	.word	index@(_ZN5flash24flash_fwd_splitkv_kernelI23Flash_fwd_kernel_traitsILi192ELi64ELi64ELi4ELb0ELb0EN7cutlass10bfloat16_tE19Flash_kernel_traitsILi192ELi64ELi64ELi4ES3_EELb1ELb0ELb0ELb0ELb0ELb0ELb1ELb1EEEvNS_16Flash_fwd_paramsE)
        /*0650*/ 	.word	0x00000000


	//----- nvinfo : EIATTR_MIN_STACK_SIZE
	.align		4
.L_280:
        /*0654*/ 	.byte	0x04, 0x12
        /*0656*/ 	.short	(.L_282 - .L_281)
	.align		4
.L_281:
        /*0658*/ 	.word	index@(_ZN5flash24flash_fwd_splitkv_kernelI23Flash_fwd_kernel_traitsILi192ELi64ELi64ELi4ELb0ELb0EN7cutlass10bfloat16_tE19Flash_kernel_traitsILi192ELi64ELi64ELi4ES3_EELb1ELb0ELb0ELb0ELb0ELb1ELb1ELb1EEEvNS_16Flash_fwd_paramsE)
        /*065c*/ 	.word	0x00000000


	//----- nvinfo : EIATTR_MIN_STACK_SIZE
	.align		4
.L_282:
        /*0660*/ 	.byte	0x04, 0x12
        /*0662*/ 	.short	(.L_284 - .L_283)
	.align		4
.L_283:
        /*0664*/ 	.word	index@(_ZN5flash24flash_fwd_splitkv_kernelI23Flash_fwd_kernel_traitsILi192ELi64ELi64ELi4ELb0ELb0EN7cutlass10bfloat16_tE19Flash_kernel_traitsILi192ELi64ELi64ELi4ES3_EELb1ELb0ELb0ELb0ELb1ELb0ELb0ELb0EEEvNS_16Flash_fwd_paramsE)
        /*0668*/ 	.word	0x00000000


	//----- nvinfo : EIATTR_MIN_STACK_SIZE
	.align		4
.L_284:
        /*066c*/ 	.byte	0x04, 0x12
        /*066e*/ 	.short	(.L_286 - .L_285)
	.align		4
.L_285:
        /*0670*/ 	.word	index@(_ZN5flash24flash_fwd_splitkv_kernelI23Flash_fwd_kernel_traitsILi192ELi64ELi64ELi4ELb0ELb0EN7cutlass10bfloat16_tE19Flash_kernel_traitsILi192ELi64ELi64ELi4ES3_EELb1ELb0ELb0ELb0ELb1ELb1ELb0ELb0EEEvNS_16Flash_fwd_paramsE)
        /*0674*/ 	.word	0x00000000


	//----- nvinfo : EIATTR_MIN_STACK_SIZE
	.align		4
.L_286:
        /*0678*/ 	.byte	0x04, 0x12
        /*067a*/ 	.short	(.L_288 - .L_287)
	.align		4
.L_287:
        /*067c*/ 	.word	index@(_ZN5flash24flash_fwd_splitkv_kernelI23Flash_fwd_kernel_traitsILi192ELi64ELi64ELi4ELb0ELb0EN7cutlass10bfloat16_tE19Flash_kernel_traitsILi192ELi64ELi64ELi4ES3_EELb1ELb0ELb1ELb0ELb0ELb0ELb0ELb0EEEvNS_16Flash_fwd_paramsE)
        /*0680*/ 	.word	0x00000000


	//----- nvinfo : EIATTR_MIN_STACK_SIZE
	.align		4
.L_288:
        /*0684*/ 	.byte	0x04, 0x12
        /*0686*/ 	.short	(.L_290 - .L_289)
	.align		4
.L_289:
        /*0688*/ 	.word	index@(_ZN5flash24flash_fwd_splitkv_kernelI23Flash_fwd_kernel_traitsILi192ELi64ELi64ELi4ELb0ELb0EN7cutlass10bfloat16_tE19Flash_kernel_traitsILi192ELi64ELi64ELi4ES3_EELb1ELb0ELb1ELb0ELb0ELb1ELb0ELb0EEEvNS_16Flash_fwd_paramsE)
        /*068c*/ 	.word	0x00000000


	//----- nvinfo : EIATTR_MIN_STACK_SIZE
	.align		4
.L_290:
        /*0690*/ 	.byte	0x04, 0x12
        /*0692*/ 	.short	(.L_292 - .L_291)
	.align		4
.L_291:
        /*0694*/ 	.word	index@(_ZN5flash24flash_fwd_splitkv_kernelI23Flash_fwd_kernel_traitsILi192ELi64ELi64ELi4ELb0ELb0EN7cutlass10bfloat16_tE19Flash_kernel_traitsILi192ELi64ELi64ELi4ES3_EELb1ELb0ELb0ELb0ELb1ELb0ELb0ELb1EEEvNS_16Flash_fwd_paramsE)
        /*0698*/ 	.word	0x00000000


	//----- nvinfo : EIATTR_MIN_STACK_SIZE
	.align		4
.L_292:
        /*069c*/ 	.byte	0x04, 0x12
        /*069e*/ 	.short	(.L_294 - .L_293)
	.align		4
.L_293:
        /*06a0*/ 	.word	index@(_ZN5flash24flash_fwd_splitkv_kernelI23Flash_fwd_kernel_traitsILi192ELi64ELi64ELi4ELb0ELb0EN7cutlass10bfloat16_tE19Flash_kernel_traitsILi192ELi64ELi64ELi4ES3_EELb1ELb0ELb0ELb0ELb1ELb1ELb0ELb1EEEvNS_16Flash_fwd_paramsE)
        /*06a4*/ 	.word	0x00000000


	//----- nvinfo : EIATTR_MIN_STACK_SIZE
	.align		4
.L_294:
        /*06a8*/ 	.byte	0x04, 0x12
        /*06aa*/ 	.short	(.L_296 - .L_295)
	.align		4
.L_295:
        /*06ac*/ 	.word	index@(_ZN5flash24flash_fwd_splitkv_kernelI23Flash_fwd_kernel_traitsILi192ELi64ELi64ELi4ELb0ELb0EN7cutlass10bfloat16_tE19Flash_kernel_traitsILi192ELi64ELi64ELi4ES3_EELb1ELb0ELb1ELb0ELb0ELb0ELb0ELb1EEEvNS_16Flash_fwd_paramsE)
        /*06b0*/ 	.word	0x00000000


	//----- nvinfo : EIATTR_MIN_STACK_SIZE
	.align		4
.L_296:
        /*06b4*/ 	.byte	0x04, 0x12
        /*06b6*/ 	.short	(.L_298 - .L_297)
	.align		4
.L_297:
        /*06b8*/ 	.word	index@(_ZN5flash24flash_fwd_splitkv_kernelI23Flash_fwd_kernel_traitsILi192ELi64ELi64ELi4ELb0ELb0EN7cutlass10bfloat16_tE19Flash_kernel_traitsILi192ELi64ELi64ELi4ES3_EELb1ELb0ELb1ELb0ELb0ELb1ELb0ELb1EEEvNS_16Flash_fwd_paramsE)
        /*06bc*/ 	.word	0x00000000


	//----- nvinfo : EIATTR_MIN_STACK_SIZE
	.align		4
.L_298:
        /*06c0*/ 	.byte	0x04, 0x12
        /*06c2*/ 	.short	(.L_300 - .L_299)
	.align		4
.L_299:
        /*06c4*/ 	.word	index@(_ZN5flash24flash_fwd_splitkv_kernelI23Flash_fwd_kernel_traitsILi192ELi64ELi64ELi4ELb0ELb0EN7cutlass10bfloat16_tE19Flash_kernel_traitsILi192ELi64ELi64ELi4ES3_EELb1ELb0ELb0ELb0ELb1ELb0ELb1ELb0EEEvNS_16Flash_fwd_paramsE)
        /*06c8*/ 	.word	0x00000000


	//----- nvinfo : EIATTR_MIN_STACK_SIZE
	.align		4
.L_300:
        /*06cc*/ 	.byte	0x04, 0x12
        /*06ce*/ 	.short	(.L_302 - .L_301)
	.align		4
.L_301:
        /*06d0*/ 	.word	index@(_ZN5flash24flash_fwd_splitkv_kernelI23Flash_fwd_kernel_traitsILi192ELi64ELi64ELi4ELb0ELb0EN7cutlass10bfloat16_tE19Flash_kernel_traitsILi192ELi64ELi64ELi4ES3_EELb1ELb0ELb0ELb0ELb1ELb1ELb1ELb0EEEvNS_16Flash_fwd_paramsE)
        /*06d4*/ 	.word	0x00000000


	//----- nvinfo : EIATTR_MIN_STACK_SIZE
	.align		4
.L_302:
        /*06d8*/ 	.byte	0x04, 0x12
        /*06da*/ 	.short	(.L_304 - .L_303)
	.align		4
.L_303:
        /*06dc*/ 	.word	index@(_ZN5flash24flash_fwd_splitkv_kernelI23Flash_fwd_kernel_traitsILi192ELi64ELi64ELi4ELb0ELb0EN7cutlass10bfloat16_tE19Flash_kernel_traitsILi192ELi64ELi64ELi4ES3_EELb1ELb0ELb1ELb0ELb0ELb0ELb1ELb0EEEvNS_16Flash_fwd_paramsE)
        /*06e0*/ 	.word	0x00000000


	//----- nvinfo : EIATTR_MIN_STACK_SIZE
	.align		4
.L_304:
        /*06e4*/ 	.byte	0x04, 0x12
        /*06e6*/ 	.short	(.L_306 - .L_305)
	.align		4
.L_305:
        /*06e8*/ 	.word	index@(_ZN5flash24flash_fwd_splitkv_kernelI23Flash_fwd_kernel_traitsILi192ELi64ELi64ELi4ELb0ELb0EN7cutlass10bfloat16_tE19Flash_kernel_traitsILi192ELi64ELi64ELi4ES3_EELb1ELb0ELb1ELb0ELb0ELb1ELb1ELb0EEEvNS_16Flash_fwd_paramsE)
        /*06ec*/ 	.word	0x00000000


	//----- nvinfo : EIATTR_MIN_STACK_SIZE
	.align		4
.L_306:
        /*06f0*/ 	.byte	0x04, 0x12
        /*06f2*/ 	.short	(.L_308 - .L_307)
	.align		4
.L_307:
        /*06f4*/ 	.word	index@(_ZN5flash24flash_fwd_splitkv_kernelI23Flash_fwd_kernel_traitsILi192ELi64ELi64ELi4ELb0ELb0EN7cutlass10bfloat16_tE19Flash_kernel_traitsILi192ELi64ELi64ELi4ES3_EELb1ELb0ELb0ELb0ELb1ELb0ELb1ELb1EEEvNS_16Flash_fwd_paramsE)
        /*06f8*/ 	.word	0x00000000


	//----- nvinfo : EIATTR_MIN_STACK_SIZE
	.align		4
.L_308:
        /*06fc*/ 	.byte	0x04, 0x12
        /*06fe*/ 	.short	(.L_310 - .L_309)
	.align		4
.L_309:
        /*0700*/ 	.word	index@(_ZN5flash24flash_fwd_splitkv_kernelI23Flash_fwd_kernel_traitsILi192ELi64ELi64ELi4ELb0ELb0EN7cutlass10bfloat16_tE19Flash_kernel_traitsILi192ELi64ELi64ELi4ES3_EELb1ELb0ELb0ELb0ELb1ELb1ELb1ELb1EEEvNS_16Flash_fwd_paramsE)
        /*0704*/ 	.word	0x00000000


	//----- nvinfo : EIATTR_MIN_STACK_SIZE
	.align		4
.L_310:
        /*0708*/ 	.byte	0x04, 0x12
        /*070a*/ 	.short	(.L_312 - .L_311)
	.align		4
.L_311:
        /*070c*/ 	.word	index@(_ZN5flash24flash_fwd_splitkv_kernelI23Flash_fwd_kernel_traitsILi192ELi64ELi64ELi4ELb0ELb0EN7cutlass10bfloat16_tE19Flash_kernel_traitsILi192ELi64ELi64ELi4ES3_EELb1ELb0ELb1ELb0ELb0ELb0ELb1ELb1EEEvNS_16Flash_fwd_paramsE)
        /*0710*/ 	.word	0x00000000


	//----- nvinfo : EIATTR_MIN_STACK_SIZE
	.align		4
.L_312:
        /*0714*/ 	.byte	0x04, 0x12
        /*0716*/ 	.short	(.L_314 - .L_313)
	.align		4
.L_313:
        /*0718*/ 	.word	index@(_ZN5flash24flash_fwd_splitkv_kernelI23Flash_fwd_kernel_traitsILi192ELi64ELi64ELi4ELb0ELb0EN7cutlass10bfloat16_tE19Flash_kernel_traitsILi192ELi64ELi64ELi4ES3_EELb1ELb0ELb1ELb0ELb0ELb1ELb1ELb1EEEvNS_16Flash_fwd_paramsE)
        /*071c*/ 	.word	0x00000000
.L_314:


//--------------------- .nv.info._ZN5flash32flash_fwd_splitkv_combine_kernelI23Flash_fwd_kernel_traitsILi192ELi64ELi64ELi4ELb0ELb0EN7cutlass10bfloat16_tE19Flash_kernel_traitsILi192ELi64ELi64ELi4ES3_EELi8ELi7ELb0EEEvNS_16Flash_fwd_paramsE --------------------------
	.section	.nv.info._ZN5flash32flash_fwd_splitkv_combine_kernelI23Flash_fwd_kernel_traitsILi192ELi64ELi64ELi4ELb0ELb0EN7cutlass10bfloat16_tE19Flash_kernel_traitsILi192ELi64ELi64ELi4ES3_EELi8ELi7ELb0EEEvNS_16Flash_fwd_paramsE,"",@"SHT_CUDA_INFO"
	.sectionflags	@""
	.align	4


	//----- nvinfo : EIATTR_CUDA_API_VERSION
	.align		4
        /*0000*/ 	.byte	0x04, 0x37
        /*0002*/ 	.short	(.L_316 - .L_315)
.L_315:
        /*0004*/ 	.word	0x00000082


	//----- nvinfo : EIATTR_SW2861232_WAR
	.align		4
.L_316:
        /*0008*/ 	.byte	0x01, 0x35
	.zero		2


	//----- nvinfo : EIATTR_PARAM_CBANK
	.align		4
        /*000c*/ 	.byte	0x04, 0x0a
        /*000e*/ 	.short	(.L_318 - .L_317)
	.align		4
.L_317:
        /*0010*/ 	.word	index@(.nv.constant0._ZN5flash32flash_fwd_splitkv_combine_kernelI23Flash_fwd_kernel_traitsILi192ELi64ELi64ELi4ELb0ELb0EN7cutlass10bfloat16_tE19Flash_kernel_traitsILi192ELi64ELi64ELi4ES3_EELi8ELi7ELb0EEEvNS_16Flash_fwd_paramsE)
        /*0014*/ 	.short	0x0160
        /*0016*/ 	.short	0x01d0


	//----- nvinfo : EIATTR_CBANK_PARAM_SIZE
	.align		4
.L_318:
        /*0018*/ 	.byte	0x03, 0x19
        /*001a*/ 	.short	0x01d0


	//----- nvinfo : EIATTR_KPARAM_INFO
	.align		4
        /*001c*/ 	.byte	0x04, 0x17
        /*001e*/ 	.short	(.L_320 - .L_319)
.L_319:
        /*0020*/ 	.word	0x00000000
        /*0024*/ 	.short	0x0000
        /*0026*/ 	.short	0x0000
        /*0028*/ 	.byte	0x00, 0xf0, 0x41, 0x07


	//----- nvinfo : EIATTR_MAXREG_COUNT
	.align		4
.L_320:
        /*002c*/ 	.byte	0x03, 0x1b
        /*002e*/ 	.short	0x00ff


	//----- nvinfo : EIATTR_NUM_BARRIERS
	.align		4
        /*0030*/ 	.byte	0x02, 0x4c
        /*0032*/ 	.byte	0x01
	.zero		1


	//----- nvinfo : EIATTR_MERCURY_ISA_VERSION
	.align		4
        /*0034*/ 	.byte	0x03, 0x5f
        /*0036*/ 	.short	0x0000


	//----- nvinfo : EIATTR_COOP_GROUP_MASK_REGIDS
	.align		4
        /*0038*/ 	.byte	0x04, 0x29
        /*003a*/ 	.short	(.L_322 - .L_321)


	//   ....[0]....
.L_321:
        /*003c*/ 	.word	0xffffffff


	//   ....[1]....
        /*0040*/ 	.word	0xffffffff


	//   ....[2]....
        /*0044*/ 	.word	0xffffffff


	//   ....[3]....
        /*0048*/ 	.word	0xffffffff


	//   ....[4]....
        /*004c*/ 	.word	0xffffffff


	//   ....[5]....
        /*0050*/ 	.word	0xffffffff


	//   ....[6]....
        /*0054*/ 	.word	0xffffffff


	//   ....[7]....
        /*0058*/ 	.word	0xffffffff


	//----- nvinfo : EIATTR_COOP_GROUP_INSTR_OFFSETS
	.align		4
.L_322:
        /*005c*/ 	.byte	0x04, 0x28
        /*005e*/ 	.short	(.L_324 - .L_323)


	//   ....[0]....
.L_323:
        /*0060*/ 	.word	0x00001fc0


	//   ....[1]....
        /*0064*/ 	.word	0x00001fe0


	//   ....[2]....
        /*0068*/ 	.word	0x00002000


	//   ....[3]....
        /*006c*/ 	.word	0x00002020


	//   ....[4]....
        /*0070*/ 	.word	0x00002290


	//   ....[5]....
        /*0074*/ 	.word	0x000022f0


	//   ....[6]....
        /*0078*/ 	.word	0x000023b0


	//   ....[7]....
        /*007c*/ 	.word	0x00002490


	//----- nvinfo : EIATTR_EXIT_INSTR_OFFSETS
	.align		4
.L_324:
        /*0080*/ 	.byte	0x04, 0x1c
        /*0082*/ 	.short	(.L_326 - .L_325)


	//   ....[0]....
.L_325:
        /*0084*/ 	.word	0x00004cd0


	//   ....[1]....
        /*0088*/ 	.word	0x000051f0


	//   ....[2]....
        /*008c*/ 	.word	0x00005250


	//----- nvinfo : EIATTR_CRS_STACK_SIZE
	.align		4
.L_326:
        /*0090*/ 	.byte	0x04, 0x1e
        /*0092*/ 	.short	(.L_328 - .L_327)
.L_327:
        /*0094*/ 	.word	0x00000000
.L_328:


//--------------------- .nv.info._ZN5flash32flash_fwd_splitkv_combine_kernelI23Flash_fwd_kernel_traitsILi192ELi64ELi64ELi4ELb0ELb0EN7cutlass10bfloat16_tE19Flash_kernel_traitsILi192ELi64ELi64ELi4ES3_EELi8ELi6ELb0EEEvNS_16Flash_fwd_paramsE --------------------------
	.section	.nv.info._ZN5flash32flash_fwd_splitkv_combine_kernelI23Flash_fwd_kernel_traitsILi192ELi64ELi64ELi4ELb0ELb0EN7cutlass10bfloat16_tE19Flash_kernel_traitsILi192ELi64ELi64ELi4ES3_EELi8ELi6ELb0EEEvNS_16Flash_fwd_paramsE,"",@"SHT_CUDA_INFO"
	.sectionflags	@""
	.align	4


	//----- nvinfo : EIATTR_CUDA_API_VERSION
	.align		4
        /*0000*/ 	.byte	0x04, 0x37
        /*0002*/ 	.short	(.L_330 - .L_329)
.L_329:
        /*0004*/ 	.word	0x00000082


	//----- nvinfo : EIATTR_SW2861232_WAR
	.align		4
.L_330:
        /*0008*/ 	.byte	0x01, 0x35
	.zero		2


	//----- nvinfo : EIATTR_PARAM_CBANK
	.align		4
        /*000c*/ 	.byte	0x04, 0x0a
        /*000e*/ 	.short	(.L_332 - .L_331)
	.align		4
.L_331:
        /*0010*/ 	.word	index@(.nv.constant0._ZN5flash32flash_fwd_splitkv_combine_kernelI23Flash_fwd_kernel_traitsILi192ELi64ELi64ELi4ELb0ELb0EN7cutlass10bfloat16_tE19Flash_kernel_traitsILi192ELi64ELi64ELi4ES3_EELi8ELi6ELb0EEEvNS_16Flash_fwd_paramsE)
        /*0014*/ 	.short	0x0160
        /*0016*/ 	.short	0x01d0


	//----- nvinfo : EIATTR_CBANK_PARAM_SIZE
	.align		4
.L_332:
        /*0018*/ 	.byte	0x03, 0x19
        /*001a*/ 	.short	0x01d0


	//----- nvinfo : EIATTR_KPARAM_INFO
	.align		4
        /*001c*/ 	.byte	0x04, 0x17
        /*001e*/ 	.short	(.L_334 - .L_333)
.L_333:
        /*0020*/ 	.word	0x00000000
        /*0024*/ 	.short	0x0000
        /*0026*/ 	.short	0x0000
        /*0028*/ 	.byte	0x00, 0xf0, 0x41, 0x07


	//----- nvinfo : EIATTR_MAXREG_COUNT
	.align		4
.L_334:
        /*002c*/ 	.byte	0x03, 0x1b
        /*002e*/ 	.short	0x00ff


	//----- nvinfo : EIATTR_NUM_BARRIERS
	.align		4
        /*0030*/ 	.byte	0x02, 0x4c
        /*0032*/ 	.byte	0x01
	.zero		1


	//----- nvinfo : EIATTR_MERCURY_ISA_VERSION
	.align		4
        /*0034*/ 	.byte	0x03, 0x5f
        /*0036*/ 	.short	0x0000


	//----- nvinfo : EIATTR_COOP_GROUP_MASK_REGIDS
	.align		4
        /*0038*/ 	.byte	0x04, 0x29
        /*003a*/ 	.short	(.L_336 - .L_335)


	//   ....[0]....
.L_335:
        /*003c*/ 	.word	0xffffffff


	//   ....[1]....
        /*0040*/ 	.word	0xffffffff


	//   ....[2]....
        /*0044*/ 	.word	0xffffffff


	//   ....[3]....
        /*0048*/ 	.word	0xffffffff


	//   ....[4]....
        /*004c*/ 	.word	0xffffffff


	//   ....[5]....
        /*0050*/ 	.word	0xffffffff


	//   ....[6]....
        /*0054*/ 	.word	0xffffffff


	//   ....[7]....
        /*0058*/ 	.word	0xffffffff


	//----- nvinfo : EIATTR_COOP_GROUP_INSTR_OFFSETS
	.align		4
.L_336:
        /*005c*/ 	.byte	0x04, 0x28
        /*005e*/ 	.short	(.L_338 - .L_337)


	//   ....[0]....
.L_337:
        /*0060*/ 	.word	0x00001aa0


	//   ....[1]....
        /*0064*/ 	.word	0x00001ac0


	//   ....[2]....
        /*0068*/ 	.word	0x00001ae0


	//   ....[3]....
        /*006c*/ 	.word	0x00001b00


	//   ....[4]....
        /*0070*/ 	.word	0x00001c60


	//   ....[5]....
        /*0074*/ 	.word	0x00001cd0


	//   ....[6]....
        /*0078*/ 	.word	0x00001dc0


	//   ....[7]....
        /*007c*/ 	.word	0x00001e90


	//----- nvinfo : EIATTR_EXIT_INSTR_OFFSETS
	.align		4
.L_338:
        /*0080*/ 	.byte	0x04, 0x1c
        /*0082*/ 	.short	(.L_340 - .L_339)


	//   ....[0]....
.L_339:
        /*0084*/ 	.word	0x00004470


	//   ....[1]....
        /*0088*/ 	.word	0x00004990


	//   ....[2]....
        /*008c*/ 	.word	0x000049f0


	//----- nvinfo : EIATTR_CRS_STACK_SIZE
	.align		4
.L_340:
        /*0090*/ 	.byte	0x04, 0x1e
        /*0092*/ 	.short	(.L_342 - .L_341)
.L_341:
        /*0094*/ 	.word	0x00000000
.L_342:


//--------------------- .nv.info._ZN5flash32flash_fwd_splitkv_combine_kernelI23Flash_fwd_kernel_traitsILi192ELi64ELi64ELi4ELb0ELb0EN7cutlass10bfloat16_tE19Flash_kernel_traitsILi192ELi64ELi64ELi4ES3_EELi8ELi5ELb0EEEvNS_16Flash_fwd_paramsE --------------------------
	.section	.nv.info._ZN5flash32flash_fwd_splitkv_combine_kernelI23Flash_fwd_kernel_traitsILi192ELi64ELi64ELi4ELb0ELb0EN7cutlass10bfloat16_tE19Flash_kernel_traitsILi192ELi64ELi64ELi4ES3_EELi8ELi5ELb0EEEvNS_16Flash_fwd_paramsE,"",@"SHT_CUDA_INFO"
	.sectionflags	@""
	.align	4


	//----- nvinfo : EIATTR_CUDA_API_VERSION
	.align		4
        /*0000*/ 	.byte	0x04, 0x37
        /*0002*/ 	.short	(.L_344 - .L_343)
.L_343:
        /*0004*/ 	.word	0x00000082


	//----- nvinfo : EIATTR_SW2861232_WAR
	.align		4
.L_344:
        /*0008*/ 	.byte	0x01, 0x35
	.zero		2


	//----- nvinfo : EIATTR_PARAM_CBANK
	.align		4
        /*000c*/ 	.byte	0x04, 0x0a
        /*000e*/ 	.short	(.L_346 - .L_345)
	.align		4
.L_345:
        /*0010*/ 	.word	index@(.nv.constant0._ZN5flash32flash_fwd_splitkv_combine_kernelI23Flash_fwd_kernel_traitsILi192ELi64ELi64ELi4ELb0ELb0EN7cutlass10bfloat16_tE19Flash_kernel_traitsILi192ELi64ELi64ELi4ES3_EELi8ELi5ELb0EEEvNS_16Flash_fwd_paramsE)
        /*0014*/ 	.short	0x0160
        /*0016*/ 	.short	0x01d0


	//----- nvinfo : EIATTR_CBANK_PARAM_SIZE
	.align		4
.L_346:
        /*0018*/ 	.byte	0x03, 0x19
        /*001a*/ 	.short	0x01d0


	//----- nvinfo : EIATTR_KPARAM_INFO
	.align		4
        /*001c*/ 	.byte	0x04, 0x17
        /*001e*/ 	.short	(.L_348 - .L_347)
.L_347:
        /*0020*/ 	.word	0x00000000
        /*0024*/ 	.short	0x0000
        /*0026*/ 	.short	0x0000
        /*0028*/ 	.byte	0x00, 0xf0, 0x41, 0x07


	//----- nvinfo : EIATTR_MAXREG_COUNT
	.align		4
.L_348:
        /*002c*/ 	.byte	0x03, 0x1b
        /*002e*/ 	.short	0x00ff


	//----- nvinfo : EIATTR_NUM_BARRIERS
	.align		4
        /*0030*/ 	.byte	0x02, 0x4c
        /*0032*/ 	.byte	0x01
	.zero		1


	//----- nvinfo : EIATTR_MERCURY_ISA_VERSION
	.align		4
        /*0034*/ 	.byte	0x03, 0x5f
        /*0036*/ 	.short	0x0000


	//----- nvinfo : EIATTR_COOP_GROUP_MASK_REGIDS
	.align		4
        /*0038*/ 	.byte	0x04, 0x29
        /*003a*/ 	.short	(.L_350 - .L_349)


	//   ....[0]....
.L_349:
        /*003c*/ 	.word	0xffffffff


	//   ....[1]....
        /*0040*/ 	.word	0xffffffff


	//   ....[2]....
        /*0044*/ 	.word	0xffffffff


	//   ....[3]....
        /*0048*/ 	.word	0xffffffff


	//   ....[4]....
        /*004c*/ 	.word	0xffffffff


	//   ....[5]....
        /*0050*/ 	.word	0xffffffff


	//   ....[6]....
        /*0054*/ 	.word	0xffffffff


	//   ....[7]....
        /*0058*/ 	.word	0xffffffff


	//----- nvinfo : EIATTR_COOP_GROUP_INSTR_OFFSETS
	.align		4
.L_350:
        /*005c*/ 	.byte	0x04, 0x28
        /*005e*/ 	.short	(.L_352 - .L_351)


	//   ....[0]....
.L_351:
        /*0060*/ 	.word	0x00001720


	//   ....[1]....
        /*0064*/ 	.word	0x00001740


	//   ....[2]....
        /*0068*/ 	.word	0x00001770


	//   ....[3]....
        /*006c*/ 	.word	0x000017f0


	//   ....[4]....
        /*0070*/ 	.word	0x00001980


	//   ....[5]....
        /*0074*/ 	.word	0x00001a30


	//   ....[6]....
        /*0078*/ 	.word	0x00001b10


	//   ....[7]....
        /*007c*/ 	.word	0x00001c30


	//----- nvinfo : EIATTR_EXIT_INSTR_OFFSETS
	.align		4
.L_352:
        /*0080*/ 	.byte	0x04, 0x1c
        /*0082*/ 	.short	(.L_354 - .L_353)


	//   ....[0]....
.L_353:
        /*0084*/ 	.word	0x00004120


	//   ....[1]....
        /*0088*/ 	.word	0x00004640


	//   ....[2]....
        /*008c*/ 	.word	0x000046a0


	//----- nvinfo : EIATTR_CRS_STACK_SIZE
	.align		4
.L_354:
        /*0090*/ 	.byte	0x04, 0x1e
        /*0092*/ 	.short	(.L_356 - .L_355)
.L_355:
        /*0094*/ 	.word	0x00000000
.L_356:


//--------------------- .nv.info._ZN5flash32flash_fwd_splitkv_combine_kernelI23Flash_fwd_kernel_traitsILi192ELi64ELi64ELi4ELb0ELb0EN7cutlass10bfloat16_tE19Flash_kernel_traitsILi192ELi64ELi64ELi4ES3_EELi8ELi4ELb0EEEvNS_16Flash_fwd_paramsE --------------------------
	.section	.nv.info._ZN5flash32flash_fwd_splitkv_combine_kernelI23Flash_fwd_kernel_traitsILi192ELi64ELi64ELi4ELb0ELb0EN7cutlass10bfloat16_tE19Flash_kernel_traitsILi192ELi64ELi64ELi4ES3_EELi8ELi4ELb0EEEvNS_16Flash_fwd_paramsE,"",@"SHT_CUDA_INFO"
	.sectionflags	@""
	.align	4


	//----- nvinfo : EIATTR_CUDA_API_VERSION
	.align		4
        /*0000*/ 	.byte	0x04, 0x37
        /*0002*/ 	.short	(.L_358 - .L_357)
.L_357:
        /*0004*/ 	.word	0x00000082


	//----- nvinfo : EIATTR_SW2861232_WAR
	.align		4
.L_358:
        /*0008*/ 	.byte	0x01, 0x35
	.zero		2


	//----- nvinfo : EIATTR_PARAM_CBANK
	.align		4
        /*000c*/ 	.byte	0x04, 0x0a
        /*000e*/ 	.short	(.L_360 - .L_359)
	.align		4
.L_359:
        /*0010*/ 	.word	index@(.nv.constant0._ZN5flash32flash_fwd_splitkv_combine_kernelI23Flash_fwd_kernel_traitsILi192ELi64ELi64ELi4ELb0ELb0EN7cutlass10bfloat16_tE19Flash_kernel_traitsILi192ELi64ELi64ELi4ES3_EELi8ELi4ELb0EEEvNS_16Flash_fwd_paramsE)
        /*0014*/ 	.short	0x0160
        /*0016*/ 	.short	0x01d0


	//----- nvinfo : EIATTR_CBANK_PARAM_SIZE
	.align		4
.L_360:
        /*0018*/ 	.byte	0x03, 0x19
        /*001a*/ 	.short	0x01d0


	//----- nvinfo : EIATTR_KPARAM_INFO
	.align		4
        /*001c*/ 	.byte	0x04, 0x17
        /*001e*/ 	.short	(.L_362 - .L_361)
.L_361:
        /*0020*/ 	.word	0x00000000
        /*0024*/ 	.short	0x0000
        /*0026*/ 	.short	0x0000
        /*0028*/ 	.byte	0x00, 0xf0, 0x41, 0x07


	//----- nvinfo : EIATTR_MAXREG_COUNT
	.align		4
.L_362:
        /*002c*/ 	.byte	0x03, 0x1b
        /*002e*/ 	.short	0x00ff


	//----- nvinfo : EIATTR_NUM_BARRIERS
	.align		4
        /*0030*/ 	.byte	0x02, 0x4c
        /*0032*/ 	.byte	0x01
	.zero		1


	//----- nvinfo : EIATTR_MERCURY_ISA_VERSION
	.align		4
        /*0034*/ 	.byte	0x03, 0x5f
        /*0036*/ 	.short	0x0000


	//----- nvinfo : EIATTR_COOP_GROUP_MASK_REGIDS
	.align		4
        /*0038*/ 	.byte	0x04, 0x29
        /*003a*/ 	.short	(.L_364 - .L_363)


	//   ....[0]....
.L_363:
        /*003c*/ 	.word	0xffffffff


	//   ....[1]....
        /*0040*/ 	.word	0xffffffff


	//   ....[2]....
        /*0044*/ 	.word	0xffffffff


	//   ....[3]....
        /*0048*/ 	.word	0xffffffff


	//   ....[4]....
        /*004c*/ 	.word	0xffffffff


	//   ....[5]....
        /*0050*/ 	.word	0xffffffff


	//   ....[6]....
        /*0054*/ 	.word	0xffffffff


	//   ....[7]....
        /*0058*/ 	.word	0xffffffff


	//----- nvinfo : EIATTR_COOP_GROUP_INSTR_OFFSETS
	.align		4
.L_364:
        /*005c*/ 	.byte	0x04, 0x28
        /*005e*/ 	.short	(.L_366 - .L_365)


	//   ....[0]....
.L_365:
        /*0060*/ 	.word	0x00001c20


	//   ....[1]....
        /*0064*/ 	.word	0x00001c40


	//   ....[2]....
        /*0068*/ 	.word	0x00001c60


	//   ....[3]....
        /*006c*/ 	.word	0x00001c80


	//   ....[4]....
        /*0070*/ 	.word	0x00001cf0


	//   ....[5]....
        /*0074*/ 	.word	0x00001d20


	//   ....[6]....
        /*0078*/ 	.word	0x00001d40


	//   ....[7]....
        /*007c*/ 	.word	0x00001d60


	//----- nvinfo : EIATTR_EXIT_INSTR_OFFSETS
	.align		4
.L_366:
        /*0080*/ 	.byte	0x04, 0x1c
        /*0082*/ 	.short	(.L_368 - .L_367)


	//   ....[0]....
.L_367:
        /*0084*/ 	.word	0x00004070


	//   ....[1]....
        /*0088*/ 	.word	0x00004590


	//   ....[2]....
        /*008c*/ 	.word	0x000045f0


	//----- nvinfo : EIATTR_CRS_STACK_SIZE
	.align		4
.L_368:
        /*0090*/ 	.byte	0x04, 0x1e
        /*0092*/ 	.short	(.L_370 - .L_369)
.L_369:
        /*0094*/ 	.word	0x00000000
.L_370:


//--------------------- .nv.info._ZN5flash32flash_fwd_splitkv_combine_kernelI23Flash_fwd_kernel_traitsILi192ELi64ELi64ELi4ELb0ELb0EN7cutlass10bfloat16_tE19Flash_kernel_traitsILi192ELi64ELi64ELi4ES3_EELi8ELi3ELb0EEEvNS_16Flash_fwd_paramsE --------------------------
	.section	.nv.info._ZN5flash32flash_fwd_splitkv_combine_kernelI23Flash_fwd_kernel_traitsILi192ELi64ELi64ELi4ELb0ELb0EN7cutlass10bfloat16_tE19Flash_kernel_traitsILi192ELi64ELi64ELi4ES3_EELi8ELi3ELb0EEEvNS_16Flash_fwd_paramsE,"",@"SHT_CUDA_INFO"
	.sectionflags	@""
	.align	4


	//----- nvinfo : EIATTR_CUDA_API_VERSION
	.align		4
        /*0000*/ 	.byte	0x04, 0x37
        /*0002*/ 	.short	(.L_372 - .L_371)
.L_371:
        /*0004*/ 	.word	0x00000082


	//----- nvinfo : EIATTR_SW2861232_WAR
	.align		4
.L_372:
        /*0008*/ 	.byte	0x01, 0x35
	.zero		2


	//----- nvinfo : EIATTR_PARAM_CBANK
	.align		4
        /*000c*/ 	.byte	0x04, 0x0a
        /*000e*/ 	.short	(.L_374 - .L_373)
	.align		4
.L_373:
        /*0010*/ 	.word	index@(.nv.constant0._ZN5flash32flash_fwd_splitkv_combine_kernelI23Flash_fwd_kernel_traitsILi192ELi64ELi64ELi4ELb0ELb0EN7cutlass10bfloat16_tE19Flash_kernel_traitsILi192ELi64ELi64ELi4ES3_EELi8ELi3ELb0EEEvNS_16Flash_fwd_paramsE)
        /*0014*/ 	.short	0x0160
        /*0016*/ 	.short	0x01d0


	//----- nvinfo : EIATTR_CBANK_PARAM_SIZE
	.align		4
.L_374:
        /*0018*/ 	.byte	0x03, 0x19
        /*001a*/ 	.short	0x01d0


	//----- nvinfo : EIATTR_KPARAM_INFO
	.align		4
        /*001c*/ 	.byte	0x04, 0x17
        /*001e*/ 	.short	(.L_376 - .L_375)
.L_375:
        /*0020*/ 	.word	0x00000000
        /*0024*/ 	.short	0x0000
        /*0026*/ 	.short	0x0000
        /*0028*/ 	.byte	0x00, 0xf0, 0x41, 0x07


	//----- nvinfo : EIATTR_MAXREG_COUNT
	.align		4
.L_376:
        /*002c*/ 	.byte	0x03, 0x1b
        /*002e*/ 	.short	0x00ff


	//----- nvinfo : EIATTR_NUM_BARRIERS
	.align		4
        /*0030*/ 	.byte	0x02, 0x4c
        /*0032*/ 	.byte	0x01
	.zero		1


	//----- nvinfo : EIATTR_MERCURY_ISA_VERSION
	.align		4
        /*0034*/ 	.byte	0x03, 0x5f
        /*0036*/ 	.short	0x0000


	//----- nvinfo : EIATTR_COOP_GROUP_MASK_REGIDS
	.align		4
        /*0038*/ 	.byte	0x04, 0x29
        /*003a*/ 	.short	(.L_378 - .L_377)


	//   ....[0]....
.L_377:
        /*003c*/ 	.word	0xffffffff


	//   ....[1]....
        /*0040*/ 	.word	0xffffffff


	//   ....[2]....
        /*0044*/ 	.word	0xffffffff


	//   ....[3]....
        /*0048*/ 	.word	0xffffffff


	//   ....[4]....
        /*004c*/ 	.word	0xffffffff


	//   ....[5]....
        /*0050*/ 	.word	0xffffffff


	//----- nvinfo : EIATTR_COOP_GROUP_INSTR_OFFSETS
	.align		4
.L_378:
        /*0054*/ 	.byte	0x04, 0x28
        /*0056*/ 	.short	(.L_380 - .L_379)


	//   ....[0]....
.L_379:
        /*0058*/ 	.word	0x00001c00


	//   ....[1]....
        /*005c*/ 	.word	0x00001c20


	//   ....[2]....
        /*0060*/ 	.word	0x00001c50


	//   ....[3]....
        /*0064*/ 	.word	0x00001cc0


	//   ....[4]....
        /*0068*/ 	.word	0x00001ce0


	//   ....[5]....
        /*006c*/ 	.word	0x00001d00


	//----- nvinfo : EIATTR_EXIT_INSTR_OFFSETS
	.align		4
.L_380:
        /*0070*/ 	.byte	0x04, 0x1c
        /*0072*/ 	.short	(.L_382 - .L_381)


	//   ....[0]....
.L_381:
        /*0074*/ 	.word	0x00004030


	//   ....[1]....
        /*0078*/ 	.word	0x00004550


	//   ....[2]....
        /*007c*/ 	.word	0x000045b0


	//----- nvinfo : EIATTR_CRS_STACK_SIZE
	.align		4
.L_382:
        /*0080*/ 	.byte	0x04, 0x1e
        /*0082*/ 	.short	(.L_384 - .L_383)
.L_383:
        /*0084*/ 	.word	0x00000000
.L_384:


//--------------------- .nv.info._ZN5flash32flash_fwd_splitkv_combine_kernelI23Flash_fwd_kernel_traitsILi192ELi64ELi64ELi4ELb0ELb0EN7cutlass10bfloat16_tE19Flash_kernel_traitsILi192ELi64ELi64ELi4ES3_EELi8ELi2ELb0EEEvNS_16Flash_fwd_paramsE --------------------------
	.section	.nv.info._ZN5flash32flash_fwd_splitkv_combine_kernelI23Flash_fwd_kernel_traitsILi192ELi64ELi64ELi4ELb0ELb0EN7cutlass10bfloat16_tE19Flash_kernel_traitsILi192ELi64ELi64ELi4ES3_EELi8ELi2ELb0EEEvNS_16Flash_fwd_paramsE,"",@"SHT_CUDA_INFO"
	.sectionflags	@""
	.align	4


	//----- nvinfo : EIATTR_CUDA_API_VERSION
	.align		4
        /*0000*/ 	.byte	0x04, 0x37
        /*0002*/ 	.short	(.L_386 - .L_385)
.L_385:
        /*0004*/ 	.word	0x00000082


	//----- nvinfo : EIATTR_SW2861232_WAR
	.align		4
.L_386:
        /*0008*/ 	.byte	0x01, 0x35
	.zero		2


	//----- nvinfo : EIATTR_PARAM_CBANK
	.align		4
        /*000c*/ 	.byte	0x04, 0x0a
        /*000e*/ 	.short	(.L_388 - .L_387)
	.align		4
.L_387:
        /*0010*/ 	.word	index@(.nv.constant0._ZN5flash32flash_fwd_splitkv_combine_kernelI23Flash_fwd_kernel_traitsILi192ELi64ELi64ELi4ELb0ELb0EN7cutlass10bfloat16_tE19Flash_kernel_traitsILi192ELi64ELi64ELi4ES3_EELi8ELi2ELb0EEEvNS_16Flash_fwd_paramsE)
        /*0014*/ 	.short	0x0160
        /*0016*/ 	.short	0x01d0


	//----- nvinfo : EIATTR_CBANK_PARAM_SIZE
	.align		4
.L_388:
        /*0018*/ 	.byte	0x03, 0x19
        /*001a*/ 	.short	0x01d0


	//----- nvinfo : EIATTR_KPARAM_INFO
	.align		4
        /*001c*/ 	.byte	0x04, 0x17
        /*001e*/ 	.short	(.L_390 - .L_389)
.L_389:
        /*0020*/ 	.word	0x00000000
        /*0024*/ 	.short	0x0000
        /*0026*/ 	.short	0x0000
        /*0028*/ 	.byte	0x00, 0xf0, 0x41, 0x07


	//----- nvinfo : EIATTR_MAXREG_COUNT
	.align		4
.L_390:
        /*002c*/ 	.byte	0x03, 0x1b
        /*002e*/ 	.short	0x00ff


	//----- nvinfo : EIATTR_NUM_BARRIERS
	.align		4
        /*0030*/ 	.byte	0x02, 0x4c
        /*0032*/ 	.byte	0x01
	.zero		1


	//----- nvinfo : EIATTR_MERCURY_ISA_VERSION
	.align		4
        /*0034*/ 	.byte	0x03, 0x5f
        /*0036*/ 	.short	0x0000


	//----- nvinfo : EIATTR_COOP_GROUP_MASK_REGIDS
	.align		4
        /*0038*/ 	.byte	0x04, 0x29
        /*003a*/ 	.short	(.L_392 - .L_391)


	//   ....[0]....
.L_391:
        /*003c*/ 	.word	0xffffffff


	//   ....[1]....
        /*0040*/ 	.word	0xffffffff


	//   ....[2]....
        /*0044*/ 	.word	0xffffffff


	//   ....[3]....
        /*0048*/ 	.word	0xffffffff


	//----- nvinfo : EIATTR_COOP_GROUP_INSTR_OFFSETS
	.align		4
.L_392:
        /*004c*/ 	.byte	0x04, 0x28
        /*004e*/ 	.short	(.L_394 - .L_393)


	//   ....[0]....
.L_393:
        /*0050*/ 	.word	0x00001c20


	//   ....[1]....
        /*0054*/ 	.word	0x00001c40


	//   ....[2]....
        /*0058*/ 	.word	0x00001cb0


	//   ....[3]....
        /*005c*/ 	.word	0x00001cd0


	//----- nvinfo : EIATTR_EXIT_INSTR_OFFSETS
	.align		4
.L_394:
        /*0060*/ 	.byte	0x04, 0x1c
        /*0062*/ 	.short	(.L_396 - .L_395)


	//   ....[0]....
.L_395:
        /*0064*/ 	.word	0x00004000


	//   ....[1]....
        /*0068*/ 	.word	0x00004520


	//   ....[2]....
        /*006c*/ 	.word	0x00004580


	//----- nvinfo : EIATTR_CRS_STACK_SIZE
	.align		4
.L_396:
        /*0070*/ 	.byte	0x04, 0x1e
        /*0072*/ 	.short	(.L_398 - .L_397)
.L_397:
        /*0074*/ 	.word	0x00000000
.L_398:


//--------------------- .nv.info._ZN5flash32flash_fwd_splitkv_combine_kernelI23Flash_fwd_kernel_traitsILi192ELi64ELi64ELi4ELb0ELb0EN7cutlass10bfloat16_tE19Flash_kernel_traitsILi192ELi64ELi64ELi4ES3_EELi8ELi1ELb0EEEvNS_16Flash_fwd_paramsE --------------------------
	.section	.nv.info._ZN5flash32flash_fwd_splitkv_combine_kernelI23Flash_fwd_kernel_traitsILi192ELi64ELi64ELi4ELb0ELb0EN7cutlass10bfloat16_tE19Flash_kernel_traitsILi192ELi64ELi64ELi4ES3_EELi8ELi1ELb0EEEvNS_16Flash_fwd_paramsE,"",@"SHT_CUDA_INFO"
	.sectionflags	@""
	.align	4


	//----- nvinfo : EIATTR_CUDA_API_VERSION
	.align		4
        /*0000*/ 	.byte	0x04, 0x37
        /*0002*/ 	.short	(.L_400 - .L_399)
.L_399:
        /*0004*/ 	.word	0x00000082


	//----- nvinfo : EIATTR_SW2861232_WAR
	.align		4
.L_400:
        /*0008*/ 	.byte	0x01, 0x35
	.zero		2


	//----- nvinfo : EIATTR_PARAM_CBANK
	.align		4
        /*000c*/ 	.byte	0x04, 0x0a
        /*000e*/ 	.short	(.L_402 - .L_401)
	.align		4
.L_401:
        /*0010*/ 	.word	index@(.nv.constant0._ZN5flash32flash_fwd_splitkv_combine_kernelI23Flash_fwd_kernel_traitsILi192ELi64ELi64ELi4ELb0ELb0EN7cutlass10bfloat16_tE19Flash_kernel_traitsILi192ELi64ELi64ELi4ES3_EELi8ELi1ELb0EEEvNS_16Flash_fwd_paramsE)
        /*0014*/ 	.short	0x0160
        /*0016*/ 	.short	0x01d0


	//----- nvinfo : EIATTR_CBANK_PARAM_SIZE
	.align		4
.L_402:
        /*0018*/ 	.byte	0x03, 0x19
        /*001a*/ 	.short	0x01d0


	//----- nvinfo : EIATTR_KPARAM_INFO
	.align		4
        /*001c*/ 	.byte	0x04, 0x17
        /*001e*/ 	.short	(.L_404 - .L_403)
.L_403:
        /*0020*/ 	.word	0x00000000
        /*0024*/ 	.short	0x0000
        /*0026*/ 	.short	0x0000
        /*0028*/ 	.byte	0x00, 0xf0, 0x41, 0x07


	//----- nvinfo : EIATTR_MAXREG_COUNT
	.align		4
.L_404:
        /*002c*/ 	.byte	0x03, 0x1b
        /*002e*/ 	.short	0x00ff


	//----- nvinfo : EIATTR_NUM_BARRIERS
	.align		4
        /*0030*/ 	.byte	0x02, 0x4c
        /*0032*/ 	.byte	0x01
	.zero		1


	//----- nvinfo : EIATTR_MERCURY_ISA_VERSION
	.align		4
        /*0034*/ 	.byte	0x03, 0x5f
        /*0036*/ 	.short	0x0000


	//----- nvinfo : EIATTR_COOP_GROUP_MASK_REGIDS
	.align		4
        /*0038*/ 	.byte	0x04, 0x29
        /*003a*/ 	.short	(.L_406 - .L_405)


	//   ....[0]....
.L_405:
        /*003c*/ 	.word	0xffffffff


	//   ....[1]....
        /*0040*/ 	.word	0xffffffff


	//----- nvinfo : EIATTR_COOP_GROUP_INSTR_OFFSETS
	.align		4
.L_406:
        /*0044*/ 	.byte	0x04, 0x28
        /*0046*/ 	.short	(.L_408 - .L_407)


	//   ....[0]....
.L_407:
        /*0048*/ 	.word	0x00001c60


	//   ....[1]....
        /*004c*/ 	.word	0x00001cd0


	//----- nvinfo : EIATTR_EXIT_INSTR_OFFSETS
	.align		4
.L_408:
        /*0050*/ 	.byte	0x04, 0x1c
        /*0052*/ 	.short	(.L_410 - .L_409)


	//   ....[0]....
.L_409:
        /*0054*/ 	.word	0x00004020


	//   ....[1]....
        /*0058*/ 	.word	0x00004540


	//   ....[2]....
        /*005c*/ 	.word	0x000045a0


	//----- nvinfo : EIATTR_CRS_STACK_SIZE
	.align		4
.L_410:
        /*0060*/ 	.byte	0x04, 0x1e
        /*0062*/ 	.short	(.L_412 - .L_411)
.L_411:
        /*0064*/ 	.word	0x00000000
.L_412:


//--------------------- .nv.info._ZN5flash32flash_fwd_splitkv_combine_kernelI23Flash_fwd_kernel_traitsILi192ELi64ELi64ELi4ELb0ELb0EN7cutlass10bfloat16_tE19Flash_kernel_traitsILi192ELi64ELi64ELi4ES3_EELi8ELi7ELb1EEEvNS_16Flash_fwd_paramsE --------------------------
	.section	.nv.info._ZN5flash32flash_fwd_splitkv_combine_kernelI23Flash_fwd_kernel_traitsILi192ELi64ELi64ELi4ELb0ELb0EN7cutlass10bfloat16_tE19Flash_kernel_traitsILi192ELi64ELi64ELi4ES3_EELi8ELi7ELb1EEEvNS_16Flash_fwd_paramsE,"",@"SHT_CUDA_INFO"
	.sectionflags	@""
	.align	4


	//----- nvinfo : EIATTR_CUDA_API_VERSION
	.align		4
        /*0000*/ 	.byte	0x04, 0x37
        /*0002*/ 	.short	(.L_414 - .L_413)
.L_413:
        /*0004*/ 	.word	0x00000082


	//----- nvinfo : EIATTR_SW2861232_WAR
	.align		4
.L_414:
        /*0008*/ 	.byte	0x01, 0x35
	.zero		2


	//----- nvinfo : EIATTR_PARAM_CBANK
	.align		4
        /*000c*/ 	.byte	0x04, 0x0a
        /*000e*/ 	.short	(.L_416 - .L_415)
	.align		4
.L_415:
        /*0010*/ 	.word	index@(.nv.constant0._ZN5flash32flash_fwd_splitkv_combine_kernelI23Flash_fwd_kernel_traitsILi192ELi64ELi64ELi4ELb0ELb0EN7cutlass10bfloat16_tE19Flash_kernel_traitsILi192ELi64ELi64ELi4ES3_EELi8ELi7ELb1EEEvNS_16Flash_fwd_paramsE)
        /*0014*/ 	.short	0x0160
        /*0016*/ 	.short	0x01d0


	//----- nvinfo : EIATTR_CBANK_PARAM_SIZE
	.align		4
.L_416:
        /*0018*/ 	.byte	0x03, 0x19
        /*001a*/ 	.short	0x01d0


	//----- nvinfo : EIATTR_KPARAM_INFO
	.align		4
        /*001c*/ 	.byte	0x04, 0x17
        /*001e*/ 	.short	(.L_418 - .L_417)
.L_417:
        /*0020*/ 	.word	0x00000000
        /*0024*/ 	.short	0x0000
        /*0026*/ 	.short	0x0000
        /*0028*/ 	.byte	0x00, 0xf0, 0x41, 0x07


	//----- nvinfo : EIATTR_MAXREG_COUNT
	.align		4
.L_418:
        /*002c*/ 	.byte	0x03, 0x1b
        /*002e*/ 	.short	0x00ff


	//----- nvinfo : EIATTR_NUM_BARRIERS
	.align		4
        /*0030*/ 	.byte	0x02, 0x4c
        /*0032*/ 	.byte	0x01
	.zero		1


	//----- nvinfo : EIATTR_MERCURY_ISA_VERSION
	.align		4
        /*0034*/ 	.byte	0x03, 0x5f
        /*0036*/ 	.short	0x0000


	//----- nvinfo : EIATTR_COOP_GROUP_MASK_REGIDS
	.align		4
        /*0038*/ 	.byte	0x04, 0x29
        /*003a*/ 	.short	(.L_420 - .L_419)


	//   ....[0]....
.L_419:
        /*003c*/ 	.word	0xffffffff


	//   ....[1]....
        /*0040*/ 	.word	0xffffffff


	//   ....[2]....
        /*0044*/ 	.word	0xffffffff


	//   ....[3]....
        /*0048*/ 	.word	0xffffffff


	//   ....[4]....
        /*004c*/ 	.word	0xffffffff


	//   ....[5]....
        /*0050*/ 	.word	0xffffffff


	//   ....[6]....
        /*0054*/ 	.word	0xffffffff


	//   ....[7]....
        /*0058*/ 	.word	0xffffffff


	//----- nvinfo : EIATTR_COOP_GROUP_INSTR_OFFSETS
	.align		4
.L_420:
        /*005c*/ 	.byte	0x04, 0x28
        /*005e*/ 	.short	(.L_422 - .L_421)


	//   ....[0]....
.L_421:
        /*0060*/ 	.word	0x00001fc0


	//   ....[1]....
        /*0064*/ 	.word	0x00001fe0


	//   ....[2]....
        /*0068*/ 	.word	0x00002000


	//   ....[3]....
        /*006c*/ 	.word	0x00002020


	//   ....[4]....
        /*0070*/ 	.word	0x00002290


	//   ....[5]....
        /*0074*/ 	.word	0x000022f0


	//   ....[6]....
        /*0078*/ 	.word	0x000023b0


	//   ....[7]....
        /*007c*/ 	.word	0x00002490


	//----- nvinfo : EIATTR_EXIT_INSTR_OFFSETS
	.align		4
.L_422:
        /*0080*/ 	.byte	0x04, 0x1c
        /*0082*/ 	.short	(.L_424 - .L_423)


	//   ....[0]....
.L_423:
        /*0084*/ 	.word	0x000053a0


	//   ....[1]....
        /*0088*/ 	.word	0x00005900


	//----- nvinfo : EIATTR_CRS_STACK_SIZE
	.align		4
.L_424:
        /*008c*/ 	.byte	0x04, 0x1e
        /*008e*/ 	.short	(.L_426 - .L_425)
.L_425:
        /*0090*/ 	.word	0x00000000
.L_426:


//--------------------- .nv.info._ZN5flash32flash_fwd_splitkv_combine_kernelI23Flash_fwd_kernel_traitsILi192ELi64ELi64ELi4ELb0ELb0EN7cutlass10bfloat16_tE19Flash_kernel_traitsILi192ELi64ELi64ELi4ES3_EELi8ELi6ELb1EEEvNS_16Flash_fwd_paramsE --------------------------
	.section	.nv.info._ZN5flash32flash_fwd_splitkv_combine_kernelI23Flash_fwd_kernel_traitsILi192ELi64ELi64ELi4ELb0ELb0EN7cutlass10bfloat16_tE19Flash_kernel_traitsILi192ELi64ELi64ELi4ES3_EELi8ELi6ELb1EEEvNS_16Flash_fwd_paramsE,"",@"SHT_CUDA_INFO"
	.sectionflags	@""
	.align	4


	//----- nvinfo : EIATTR_CUDA_API_VERSION
	.align		4
        /*0000*/ 	.byte	0x04, 0x37
        /*0002*/ 	.short	(.L_428 - .L_427)
.L_427:
        /*0004*/ 	.word	0x00000082


	//----- nvinfo : EIATTR_SW2861232_WAR
	.align		4
.L_428:
        /*0008*/ 	.byte	0x01, 0x35
	.zero		2


	//----- nvinfo : EIATTR_PARAM_CBANK
	.align		4
        /*000c*/ 	.byte	0x04, 0x0a
        /*000e*/ 	.short	(.L_430 - .L_429)
	.align		4
.L_429:
        /*0010*/ 	.word	index@(.nv.constant0._ZN5flash32flash_fwd_splitkv_combine_kernelI23Flash_fwd_kernel_traitsILi192ELi64ELi64ELi4ELb0ELb0EN7cutlass10bfloat16_tE19Flash_kernel_traitsILi192ELi64ELi64ELi4ES3_EELi8ELi6ELb1EEEvNS_16Flash_fwd_paramsE)
        /*0014*/ 	.short	0x0160
        /*0016*/ 	.short	0x01d0


	//----- nvinfo : EIATTR_CBANK_PARAM_SIZE
	.align		4
.L_430:
        /*0018*/ 	.byte	0x03, 0x19
        /*001a*/ 	.short	0x01d0


	//----- nvinfo : EIATTR_KPARAM_INFO
	.align		4
        /*001c*/ 	.byte	0x04, 0x17
        /*001e*/ 	.short	(.L_432 - .L_431)
.L_431:
        /*0020*/ 	.word	0x00000000
        /*0024*/ 	.short	0x0000
        /*0026*/ 	.short	0x0000
        /*0028*/ 	.byte	0x00, 0xf0, 0x41, 0x07


	//----- nvinfo : EIATTR_MAXREG_COUNT
	.align		4
.L_432:
        /*002c*/ 	.byte	0x03, 0x1b
        /*002e*/ 	.short	0x00ff


	//----- nvinfo : EIATTR_NUM_BARRIERS
	.align		4
        /*0030*/ 	.byte	0x02, 0x4c
        /*0032*/ 	.byte	0x01
	.zero		1


	//----- nvinfo : EIATTR_MERCURY_ISA_VERSION
	.align		4
        /*0034*/ 	.byte	0x03, 0x5f
        /*0036*/ 	.short	0x0000


	//----- nvinfo : EIATTR_COOP_GROUP_MASK_REGIDS
	.align		4
        /*0038*/ 	.byte	0x04, 0x29
        /*003a*/ 	.short	(.L_434 - .L_433)


	//   ....[0]....
.L_433:
        /*003c*/ 	.word	0xffffffff


	//   ....[1]....
        /*0040*/ 	.word	0xffffffff


	//   ....[2]....
        /*0044*/ 	.word	0xffffffff


	//   ....[3]....
        /*0048*/ 	.word	0xffffffff


	//   ....[4]....
        /*004c*/ 	.word	0xffffffff


	//   ....[5]....
        /*0050*/ 	.word	0xffffffff


	//   ....[6]....
        /*0054*/ 	.word	0xffffffff


	//   ....[7]....
        /*0058*/ 	.word	0xffffffff


	//----- nvinfo : EIATTR_COOP_GROUP_INSTR_OFFSETS
	.align		4
.L_434:
        /*005c*/ 	.byte	0x04, 0x28
        /*005e*/ 	.short	(.L_436 - .L_435)


	//   ....[0]....
.L_435:
        /*0060*/ 	.word	0x00001aa0


	//   ....[1]....
        /*0064*/ 	.word	0x00001ac0


	//   ....[2]....
        /*0068*/ 	.word	0x00001ae0


	//   ....[3]....
        /*006c*/ 	.word	0x00001b00


	//   ....[4]....
        /*0070*/ 	.word	0x00001c60


	//   ....[5]....
        /*0074*/ 	.word	0x00001cd0


	//   ....[6]....
        /*0078*/ 	.word	0x00001dc0


	//   ....[7]....
        /*007c*/ 	.word	0x00001e90


	//----- nvinfo : EIATTR_EXIT_INSTR_OFFSETS
	.align		4
.L_436:
        /*0080*/ 	.byte	0x04, 0x1c
        /*0082*/ 	.short	(.L_438 - .L_437)


	//   ....[0]....
.L_437:
        /*0084*/ 	.word	0x00004b50


	//   ....[1]....
        /*0088*/ 	.word	0x000050b0


	//----- nvinfo : EIATTR_CRS_STACK_SIZE
	.align		4
.L_438:
        /*008c*/ 	.byte	0x04, 0x1e
        /*008e*/ 	.short	(.L_440 - .L_439)
.L_439:
        /*0090*/ 	.word	0x00000000
.L_440:


//--------------------- .nv.info._ZN5flash32flash_fwd_splitkv_combine_kernelI23Flash_fwd_kernel_traitsILi192ELi64ELi64ELi4ELb0ELb0EN7cutlass10bfloat16_tE19Flash_kernel_traitsILi192ELi64ELi64ELi4ES3_EELi8ELi5ELb1EEEvNS_16Flash_fwd_paramsE --------------------------
	.section	.nv.info._ZN5flash32flash_fwd_splitkv_combine_kernelI23Flash_fwd_kernel_traitsILi192ELi64ELi64ELi4ELb0ELb0EN7cutlass10bfloat16_tE19Flash_kernel_traitsILi192ELi64ELi64ELi4ES3_EELi8ELi5ELb1EEEvNS_16Flash_fwd_paramsE,"",@"SHT_CUDA_INFO"
	.sectionflags	@""
	.align	4


	//----- nvinfo : EIATTR_CUDA_API_VERSION
	.align		4
        /*0000*/ 	.byte	0x04, 0x37
        /*0002*/ 	.short	(.L_442 - .L_441)
.L_441:
        /*0004*/ 	.word	0x00000082


	//----- nvinfo : EIATTR_SW2861232_WAR
	.align		4
.L_442:
        /*0008*/ 	.byte	0x01, 0x35
	.zero		2


	//----- nvinfo : EIATTR_PARAM_CBANK
	.align		4
        /*000c*/ 	.byte	0x04, 0x0a
        /*000e*/ 	.short	(.L_444 - .L_443)
	.align		4
.L_443:
        /*0010*/ 	.word	index@(.nv.constant0._ZN5flash32flash_fwd_splitkv_combine_kernelI23Flash_fwd_kernel_traitsILi192ELi64ELi64ELi4ELb0ELb0EN7cutlass10bfloat16_tE19Flash_kernel_traitsILi192ELi64ELi64ELi4ES3_EELi8ELi5ELb1EEEvNS_16Flash_fwd_paramsE)
        /*0014*/ 	.short	0x0160
        /*0016*/ 	.short	0x01d0


	//----- nvinfo : EIATTR_CBANK_PARAM_SIZE
	.align		4
.L_444:
        /*0018*/ 	.byte	0x03, 0x19
        /*001a*/ 	.short	0x01d0


	//----- nvinfo : EIATTR_KPARAM_INFO
	.align		4
        /*001c*/ 	.byte	0x04, 0x17
        /*001e*/ 	.short	(.L_446 - .L_445)
.L_445:
        /*0020*/ 	.word	0x00000000
        /*0024*/ 	.short	0x0000
        /*0026*/ 	.short	0x0000
        /*0028*/ 	.byte	0x00, 0xf0, 0x41, 0x07


	//----- nvinfo : EIATTR_MAXREG_COUNT
	.align		4
.L_446:
        /*002c*/ 	.byte	0x03, 0x1b
        /*002e*/ 	.short	0x00ff


	//----- nvinfo : EIATTR_NUM_BARRIERS
	.align		4
        /*0030*/ 	.byte	0x02, 0x4c
        /*0032*/ 	.byte	0x01
	.zero		1


	//----- nvinfo : EIATTR_MERCURY_ISA_VERSION
	.align		4
        /*0034*/ 	.byte	0x03, 0x5f
        /*0036*/ 	.short	0x0000


	//----- nvinfo : EIATTR_COOP_GROUP_MASK_REGIDS
	.align		4
        /*0038*/ 	.byte	0x04, 0x29
        /*003a*/ 	.short	(.L_448 - .L_447)


	//   ....[0]....
.L_447:
        /*003c*/ 	.word	0xffffffff


	//   ....[1]....
        /*0040*/ 	.word	0xffffffff


	//   ....[2]....
        /*0044*/ 	.word	0xffffffff


	//   ....[3]....
        /*0048*/ 	.word	0xffffffff


	//   ....[4]....
        /*004c*/ 	.word	0xffffffff


	//   ....[5]....
        /*0050*/ 	.word	0xffffffff


	//   ....[6]....
        /*0054*/ 	.word	0xffffffff


	//   ....[7]....
        /*0058*/ 	.word	0xffffffff


	//----- nvinfo : EIATTR_COOP_GROUP_INSTR_OFFSETS
	.align		4
.L_448:
        /*005c*/ 	.byte	0x04, 0x28
        /*005e*/ 	.short	(.L_450 - .L_449)


	//   ....[0]....
.L_449:
        /*0060*/ 	.word	0x00001720


	//   ....[1]....
        /*0064*/ 	.word	0x00001740


	//   ....[2]....
        /*0068*/ 	.word	0x00001770


	//   ....[3]....
        /*006c*/ 	.word	0x000017f0


	//   ....[4]....
        /*0070*/ 	.word	0x00001980


	//   ....[5]....
        /*0074*/ 	.word	0x00001a30


	//   ....[6]....
        /*0078*/ 	.word	0x00001b10


	//   ....[7]....
        /*007c*/ 	.word	0x00001c30


	//----- nvinfo : EIATTR_EXIT_INSTR_OFFSETS
	.align		4
.L_450:
        /*0080*/ 	.byte	0x04, 0x1c
        /*0082*/ 	.short	(.L_452 - .L_451)


	//   ....[0]....
.L_451:
        /*0084*/ 	.word	0x00004800


	//   ....[1]....
        /*0088*/ 	.word	0x00004d60


	//----- nvinfo : EIATTR_CRS_STACK_SIZE
	.align		4
.L_452:
        /*008c*/ 	.byte	0x04, 0x1e
        /*008e*/ 	.short	(.L_454 - .L_453)
.L_453:
        /*0090*/ 	.word	0x00000000
.L_454:


//--------------------- .nv.info._ZN5flash32flash_fwd_splitkv_combine_kernelI23Flash_fwd_kernel_traitsILi192ELi64ELi64ELi4ELb0ELb0EN7cutlass10bfloat16_tE19Flash_kernel_traitsILi192ELi64ELi64ELi4ES3_EELi8ELi4ELb1EEEvNS_16Flash_fwd_paramsE --------------------------
	.section	.nv.info._ZN5flash32flash_fwd_splitkv_combine_kernelI23Flash_fwd_kernel_traitsILi192ELi64ELi64ELi4ELb0ELb0EN7cutlass10bfloat16_tE19Flash_kernel_traitsILi192ELi64ELi64ELi4ES3_EELi8ELi4ELb1EEEvNS_16Flash_fwd_paramsE,"",@"SHT_CUDA_INFO"
	.sectionflags	@""
	.align	4


	//----- nvinfo : EIATTR_CUDA_API_VERSION
	.align		4
        /*0000*/ 	.byte	0x04, 0x37
        /*0002*/ 	.short	(.L_456 - .L_455)
.L_455:
        /*0004*/ 	.word	0x00000082


	//----- nvinfo : EIATTR_SW2861232_WAR
	.align		4
.L_456:
        /*0008*/ 	.byte	0x01, 0x35
	.zero		2


	//----- nvinfo : EIATTR_PARAM_CBANK
	.align		4
        /*000c*/ 	.byte	0x04, 0x0a
        /*000e*/ 	.short	(.L_458 - .L_457)
	.align		4
.L_457:
        /*0010*/ 	.word	index@(.nv.constant0._ZN5flash32flash_fwd_splitkv_combine_kernelI23Flash_fwd_kernel_traitsILi192ELi64ELi64ELi4ELb0ELb0EN7cutlass10bfloat16_tE19Flash_kernel_traitsILi192ELi64ELi64ELi4ES3_EELi8ELi4ELb1EEEvNS_16Flash_fwd_paramsE)
        /*0014*/ 	.short	0x0160
        /*0016*/ 	.short	0x01d0


	//----- nvinfo : EIATTR_CBANK_PARAM_SIZE
	.align		4
.L_458:
        /*0018*/ 	.byte	0x03, 0x19
        /*001a*/ 	.short	0x01d0


	//----- nvinfo : EIATTR_KPARAM_INFO
	.align		4
        /*001c*/ 	.byte	0x04, 0x17
        /*001e*/ 	.short	(.L_460 - .L_459)
.L_459:
        /*0020*/ 	.word	0x00000000
        /*0024*/ 	.short	0x0000
        /*0026*/ 	.short	0x0000
        /*0028*/ 	.byte	0x00, 0xf0, 0x41, 0x07


	//----- nvinfo : EIATTR_MAXREG_COUNT
	.align		4
.L_460:
        /*002c*/ 	.byte	0x03, 0x1b
        /*002e*/ 	.short	0x00ff


	//----- nvinfo : EIATTR_NUM_BARRIERS
	.align		4
        /*0030*/ 	.byte	0x02, 0x4c
        /*0032*/ 	.byte	0x01
	.zero		1


	//----- nvinfo : EIATTR_MERCURY_ISA_VERSION
	.align		4
        /*0034*/ 	.byte	0x03, 0x5f
        /*0036*/ 	.short	0x0000


	//----- nvinfo : EIATTR_COOP_GROUP_MASK_REGIDS
	.align		4
        /*0038*/ 	.byte	0x04, 0x29
        /*003a*/ 	.short	(.L_462 - .L_461)


	//   ....[0]....
.L_461:
        /*003c*/ 	.word	0xffffffff


	//   ....[1]....
        /*0040*/ 	.word	0xffffffff


	//   ....[2]....
        /*0044*/ 	.word	0xffffffff


	//   ....[3]....
        /*0048*/ 	.word	0xffffffff


	//   ....[4]....
        /*004c*/ 	.word	0xffffffff


	//   ....[5]....
        /*0050*/ 	.word	0xffffffff


	//   ....[6]....
        /*0054*/ 	.word	0xffffffff


	//   ....[7]....
        /*0058*/ 	.word	0xffffffff


	//----- nvinfo : EIATTR_COOP_GROUP_INSTR_OFFSETS
	.align		4
.L_462:
        /*005c*/ 	.byte	0x04, 0x28
        /*005e*/ 	.short	(.L_464 - .L_463)


	//   ....[0]....
.L_463:
        /*0060*/ 	.word	0x00001c70


	//   ....[1]....
        /*0064*/ 	.word	0x00001c90


	//   ....[2]....
        /*0068*/ 	.word	0x00001cb0


	//   ....[3]....
        /*006c*/ 	.word	0x00001cd0


	//   ....[4]....
        /*0070*/ 	.word	0x00001d40


	//   ....[5]....
        /*0074*/ 	.word	0x00001d70


	//   ....[6]....
        /*0078*/ 	.word	0x00001d90


	//   ....[7]....
        /*007c*/ 	.word	0x00001db0


	//----- nvinfo : EIATTR_EXIT_INSTR_OFFSETS
	.align		4
.L_464:
        /*0080*/ 	.byte	0x04, 0x1c
        /*0082*/ 	.short	(.L_466 - .L_465)


	//   ....[0]....
.L_465:
        /*0084*/ 	.word	0x000047c0


	//   ....[1]....
        /*0088*/ 	.word	0x00004d20


	//----- nvinfo : EIATTR_CRS_STACK_SIZE
	.align		4
.L_466:
        /*008c*/ 	.byte	0x04, 0x1e
        /*008e*/ 	.short	(.L_468 - .L_467)
.L_467:
        /*0090*/ 	.word	0x00000000
.L_468:


//--------------------- .nv.info._ZN5flash32flash_fwd_splitkv_combine_kernelI23Flash_fwd_kernel_traitsILi192ELi64ELi64ELi4ELb0ELb0EN7cutlass10bfloat16_tE19Flash_kernel_traitsILi192ELi64ELi64ELi4ES3_EELi8ELi3ELb1EEEvNS_16Flash_fwd_paramsE --------------------------
	.section	.nv.info._ZN5flash32flash_fwd_splitkv_combine_kernelI23Flash_fwd_kernel_traitsILi192ELi64ELi64ELi4ELb0ELb0EN7cutlass10bfloat16_tE19Flash_kernel_traitsILi192ELi64ELi64ELi4ES3_EELi8ELi3ELb1EEEvNS_16Flash_fwd_paramsE,"",@"SHT_CUDA_INFO"
	.sectionflags	@""
	.align	4


	//----- nvinfo : EIATTR_CUDA_API_VERSION
	.align		4
        /*0000*/ 	.byte	0x04, 0x37
        /*0002*/ 	.short	(.L_470 - .L_469)
.L_469:
        /*0004*/ 	.word	0x00000082


	//----- nvinfo : EIATTR_SW2861232_WAR
	.align		4
.L_470:
        /*0008*/ 	.byte	0x01, 0x35
	.zero		2


	//----- nvinfo : EIATTR_PARAM_CBANK
	.align		4
        /*000c*/ 	.byte	0x04, 0x0a
        /*000e*/ 	.short	(.L_472 - .L_471)
	.align		4
.L_471:
        /*0010*/ 	.word	index@(.nv.constant0._ZN5flash32flash_fwd_splitkv_combine_kernelI23Flash_fwd_kernel_traitsILi192ELi64ELi64ELi4ELb0ELb0EN7cutlass10bfloat16_tE19Flash_kernel_traitsILi192ELi64ELi64ELi4ES3_EELi8ELi3ELb1EEEvNS_16Flash_fwd_paramsE)
        /*0014*/ 	.short	0x0160
        /*0016*/ 	.short	0x01d0


	//----- nvinfo : EIATTR_CBANK_PARAM_SIZE
	.align		4
.L_472:
        /*0018*/ 	.byte	0x03, 0x19
        /*001a*/ 	.short	0x01d0


	//----- nvinfo : EIATTR_KPARAM_INFO
	.align		4
        /*001c*/ 	.byte	0x04, 0x17
        /*001e*/ 	.short	(.L_474 - .L_473)
.L_473:
        /*0020*/ 	.word	0x00000000
        /*0024*/ 	.short	0x0000
        /*0026*/ 	.short	0x0000
        /*0028*/ 	.byte	0x00, 0xf0, 0x41, 0x07


	//----- nvinfo : EIATTR_MAXREG_COUNT
	.align		4
.L_474:
        /*002c*/ 	.byte	0x03, 0x1b
        /*002e*/ 	.short	0x00ff


	//----- nvinfo : EIATTR_NUM_BARRIERS
	.align		4
        /*0030*/ 	.byte	0x02, 0x4c
        /*0032*/ 	.byte	0x01
	.zero		1


	//----- nvinfo : EIATTR_MERCURY_ISA_VERSION
	.align		4
        /*0034*/ 	.byte	0x03, 0x5f
        /*0036*/ 	.short	0x0000


	//----- nvinfo : EIATTR_COOP_GROUP_MASK_REGIDS
	.align		4
        /*0038*/ 	.byte	0x04, 0x29
        /*003a*/ 	.short	(.L_476 - .L_475)


	//   ....[0]....
.L_475:
        /*003c*/ 	.word	0xffffffff


	//   ....[1]....
        /*0040*/ 	.word	0xffffffff


	//   ....[2]....
        /*0044*/ 	.word	0xffffffff


	//   ....[3]....
        /*0048*/ 	.word	0xffffffff


	//   ....[4]....
        /*004c*/ 	.word	0xffffffff


	//   ....[5]....
        /*0050*/ 	.word	0xffffffff


	//----- nvinfo : EIATTR_COOP_GROUP_INSTR_OFFSETS
	.align		4
.L_476:
        /*0054*/ 	.byte	0x04, 0x28
        /*0056*/ 	.short	(.L_478 - .L_477)


	//   ....[0]....
.L_477:
        /*0058*/ 	.word	0x00001c30


	//   ....[1]....
        /*005c*/ 	.word	0x00001c50


	//   ....[2]....
        /*0060*/ 	.word	0x00001c70


	//   ....[3]....
        /*0064*/ 	.word	0x00001cf0


	//   ....[4]....
        /*0068*/ 	.word	0x00001d30


	//   ....[5]....
        /*006c*/ 	.word	0x00001d60


	//----- nvinfo : EIATTR_EXIT_INSTR_OFFSETS
	.align		4
.L_478:
        /*0070*/ 	.byte	0x04, 0x1c
        /*0072*/ 	.short	(.L_480 - .L_479)


	//   ....[0]....
.L_479:
        /*0074*/ 	.word	0x00004740


	//   ....[1]....
        /*0078*/ 	.word	0x00004ca0


	//----- nvinfo : EIATTR_CRS_STACK_SIZE
	.align		4
.L_480:
        /*007c*/ 	.byte	0x04, 0x1e
        /*007e*/ 	.short	(.L_482 - .L_481)
.L_481:
        /*0080*/ 	.word	0x00000000
.L_482:


//--------------------- .nv.info._ZN5flash32flash_fwd_splitkv_combine_kernelI23Flash_fwd_kernel_traitsILi192ELi64ELi64ELi4ELb0ELb0EN7cutlass10bfloat16_tE19Flash_kernel_traitsILi192ELi64ELi64ELi4ES3_EELi8ELi2ELb1EEEvNS_16Flash_fwd_paramsE --------------------------
	.section	.nv.info._ZN5flash32flash_fwd_splitkv_combine_kernelI23Flash_fwd_kernel_traitsILi192ELi64ELi64ELi4ELb0ELb0EN7cutlass10bfloat16_tE19Flash_kernel_traitsILi192ELi64ELi64ELi4ES3_EELi8ELi2ELb1EEEvNS_16Flash_fwd_paramsE,"",@"SHT_CUDA_INFO"
	.sectionflags	@""
	.align	4


	//----- nvinfo : EIATTR_CUDA_API_VERSION
	.align		4
        /*0000*/ 	.byte	0x04, 0x37
        /*0002*/ 	.short	(.L_484 - .L_483)
.L_483:
        /*0004*/ 	.word	0x00000082


	//----- nvinfo : EIATTR_SW2861232_WAR
	.align		4
.L_484:
        /*0008*/ 	.byte	0x01, 0x35
	.zero		2


	//----- nvinfo : EIATTR_PARAM_CBANK
	.align		4
        /*000c*/ 	.byte	0x04, 0x0a
        /*000e*/ 	.short	(.L_486 - .L_485)
	.align		4
.L_485:
        /*0010*/ 	.word	index@(.nv.constant0._ZN5flash32flash_fwd_splitkv_combine_kernelI23Flash_fwd_kernel_traitsILi192ELi64ELi64ELi4ELb0ELb0EN7cutlass10bfloat16_tE19Flash_kernel_traitsILi192ELi64ELi64ELi4ES3_EELi8ELi2ELb1EEEvNS_16Flash_fwd_paramsE)
        /*0014*/ 	.short	0x0160
        /*0016*/ 	.short	0x01d0


	//----- nvinfo : EIATTR_CBANK_PARAM_SIZE
	.align		4
.L_486:
        /*0018*/ 	.byte	0x03, 0x19
        /*001a*/ 	.short	0x01d0


	//----- nvinfo : EIATTR_KPARAM_INFO
	.align		4
        /*001c*/ 	.byte	0x04, 0x17
        /*001e*/ 	.short	(.L_488 - .L_487)
.L_487:
        /*0020*/ 	.word	0x00000000
        /*0024*/ 	.short	0x0000
        /*0026*/ 	.short	0x0000
        /*0028*/ 	.byte	0x00, 0xf0, 0x41, 0x07


	//----- nvinfo : EIATTR_MAXREG_COUNT
	.align		4
.L_488:
        /*002c*/ 	.byte	0x03, 0x1b
        /*002e*/ 	.short	0x00ff


	//----- nvinfo : EIATTR_NUM_BARRIERS
	.align		4
        /*0030*/ 	.byte	0x02, 0x4c
        /*0032*/ 	.byte	0x01
	.zero		1


	//----- nvinfo : EIATTR_MERCURY_ISA_VERSION
	.align		4
        /*0034*/ 	.byte	0x03, 0x5f
        /*0036*/ 	.short	0x0000


	//----- nvinfo : EIATTR_COOP_GROUP_MASK_REGIDS
	.align		4
        /*0038*/ 	.byte	0x04, 0x29
        /*003a*/ 	.short	(.L_490 - .L_489)


	//   ....[0]....
.L_489:
        /*003c*/ 	.word	0xffffffff


	//   ....[1]....
        /*0040*/ 	.word	0xffffffff


	//   ....[2]....
        /*0044*/ 	.word	0xffffffff


	//   ....[3]....
        /*0048*/ 	.word	0xffffffff


	//----- nvinfo : EIATTR_COOP_GROUP_INSTR_OFFSETS
	.align		4
.L_490:
        /*004c*/ 	.byte	0x04, 0x28
        /*004e*/ 	.short	(.L_492 - .L_491)


	//   ....[0]....
.L_491:
        /*0050*/ 	.word	0x00001c70


	//   ....[1]....
        /*0054*/ 	.word	0x00001c90


	//   ....[2]....
        /*0058*/ 	.word	0x00001d00


	//   ....[3]....
        /*005c*/ 	.word	0x00001d20


	//----- nvinfo : EIATTR_EXIT_INSTR_OFFSETS
	.align		4
.L_492:
        /*0060*/ 	.byte	0x04, 0x1c
        /*0062*/ 	.short	(.L_494 - .L_493)


	//   ....[0]....
.L_493:
        /*0064*/ 	.word	0x00004760


	//   ....[1]....
        /*0068*/ 	.word	0x00004cc0


	//----- nvinfo : EIATTR_CRS_STACK_SIZE
	.align		4
.L_494:
        /*006c*/ 	.byte	0x04, 0x1e
        /*006e*/ 	.short	(.L_496 - .L_495)
.L_495:
        /*0070*/ 	.word	0x00000000
.L_496:


//--------------------- .nv.info._ZN5flash32flash_fwd_splitkv_combine_kernelI23Flash_fwd_kernel_traitsILi192ELi64ELi64ELi4ELb0ELb0EN7cutlass10bfloat16_tE19Flash_kernel_traitsILi192ELi64ELi64ELi4ES3_EELi8ELi1ELb1EEEvNS_16Flash_fwd_paramsE --------------------------
	.section	.nv.info._ZN5flash32flash_fwd_splitkv_combine_kernelI23Flash_fwd_kernel_traitsILi192ELi64ELi64ELi4ELb0ELb0EN7cutlass10bfloat16_tE19Flash_kernel_traitsILi192ELi64ELi64ELi4ES3_EELi8ELi1ELb1EEEvNS_16Flash_fwd_paramsE,"",@"SHT_CUDA_INFO"
	.sectionflags	@""
	.align	4


	//----- nvinfo : EIATTR_CUDA_API_VERSION
	.align		4
        /*0000*/ 	.byte	0x04, 0x37
        /*0002*/ 	.short	(.L_498 - .L_497)
.L_497:
        /*0004*/ 	.word	0x00000082


	//----- nvinfo : EIATTR_SW2861232_WAR
	.align		4
.L_498:
        /*0008*/ 	.byte	0x01, 0x35
	.zero		2


	//----- nvinfo : EIATTR_PARAM_CBANK
	.align		4
        /*000c*/ 	.byte	0x04, 0x0a
        /*000e*/ 	.short	(.L_500 - .L_499)
	.align		4
.L_499:
        /*0010*/ 	.word	index@(.nv.constant0._ZN5flash32flash_fwd_splitkv_combine_kernelI23Flash_fwd_kernel_traitsILi192ELi64ELi64ELi4ELb0ELb0EN7cutlass10bfloat16_tE19Flash_kernel_traitsILi192ELi64ELi64ELi4ES3_EELi8ELi1ELb1EEEvNS_16Flash_fwd_paramsE)
        /*0014*/ 	.short	0x0160
        /*0016*/ 	.short	0x01d0


	//----- nvinfo : EIATTR_CBANK_PARAM_SIZE
	.align		4
.L_500:
        /*0018*/ 	.byte	0x03, 0x19
        /*001a*/ 	.short	0x01d0


	//----- nvinfo : EIATTR_KPARAM_INFO
	.align		4
        /*001c*/ 	.byte	0x04, 0x17
        /*001e*/ 	.short	(.L_502 - .L_501)
.L_501:
        /*0020*/ 	.word	0x00000000
        /*0024*/ 	.short	0x0000
        /*0026*/ 	.short	0x0000
        /*0028*/ 	.byte	0x00, 0xf0, 0x41, 0x07


	//----- nvinfo : EIATTR_MAXREG_COUNT
	.align		4
.L_502:
        /*002c*/ 	.byte	0x03, 0x1b
        /*002e*/ 	.short	0x00ff


	//----- nvinfo : EIATTR_NUM_BARRIERS
	.align		4
        /*0030*/ 	.byte	0x02, 0x4c
        /*0032*/ 	.byte	0x01
	.zero		1


	//----- nvinfo : EIATTR_MERCURY_ISA_VERSION
	.align		4
        /*0034*/ 	.byte	0x03, 0x5f
        /*0036*/ 	.short	0x0000


	//----- nvinfo : EIATTR_COOP_GROUP_MASK_REGIDS
	.align		4
        /*0038*/ 	.byte	0x04, 0x29
        /*003a*/ 	.short	(.L_504 - .L_503)


	//   ....[0]....
.L_503:
        /*003c*/ 	.word	0xffffffff


	//   ....[1]....
        /*0040*/ 	.word	0xffffffff


	//----- nvinfo : EIATTR_COOP_GROUP_INSTR_OFFSETS
	.align		4
.L_504:
        /*0044*/ 	.byte	0x04, 0x28
        /*0046*/ 	.short	(.L_506 - .L_505)


	//   ....[0]....
.L_505:
        /*0048*/ 	.word	0x00001ca0


	//   ....[1]....
        /*004c*/ 	.word	0x00001d30


	//----- nvinfo : EIATTR_EXIT_INSTR_OFFSETS
	.align		4
.L_506:
        /*0050*/ 	.byte	0x04, 0x1c
        /*0052*/ 	.short	(.L_508 - .L_507)


	//   ....[0]....
.L_507:
        /*0054*/ 	.word	0x000047c0


	//   ....[1]....
        /*0058*/ 	.word	0x00004d20


	//----- nvinfo : EIATTR_CRS_STACK_SIZE
	.align		4
.L_508:
        /*005c*/ 	.byte	0x04, 0x1e
        /*005e*/ 	.short	(.L_510 - .L_509)
.L_509:
        /*0060*/ 	.word	0x00000000
.L_510:


//--------------------- .nv.info._ZN5flash24flash_fwd_splitkv_kernelI23Flash_fwd_kernel_traitsILi192ELi64ELi64ELi4ELb0ELb0EN7cutlass10bfloat16_tE19Flash_kernel_traitsILi192ELi64ELi64ELi4ES3_EELb1ELb0ELb0ELb0ELb0ELb0ELb0ELb0EEEvNS_16Flash_fwd_paramsE --------------------------
	.section	.nv.info._ZN5flash24flash_fwd_splitkv_kernelI23Flash_fwd_kernel_traitsILi192ELi64ELi64ELi4ELb0ELb0EN7cutlass10bfloat16_tE19Flash_kernel_traitsILi192ELi64ELi64ELi4ES3_EELb1ELb0ELb0ELb0ELb0ELb0ELb0ELb0EEEvNS_16Flash_fwd_paramsE,"",@"SHT_CUDA_INFO"
	.sectionflags	@""
	.align	4


	//----- nvinfo : EIATTR_CUDA_API_VERSION
	.align		4
        /*0000*/ 	.byte	0x04, 0x37
        /*0002*/ 	.short	(.L_512 - .L_511)
.L_511:
        /*0004*/ 	.word	0x00000082


	//----- nvinfo : EIATTR_SW2861232_WAR
	.align		4
.L_512:
        /*0008*/ 	.byte	0x01, 0x35
	.zero		2


	//----- nvinfo : EIATTR_PARAM_CBANK
	.align		4
        /*000c*/ 	.byte	0x04, 0x0a
        /*000e*/ 	.short	(.L_514 - .L_513)
	.align		4
.L_513:
        /*0010*/ 	.word	index@(.nv.constant0._ZN5flash24flash_fwd_splitkv_kernelI23Flash_fwd_kernel_traitsILi192ELi64ELi64ELi4ELb0ELb0EN7cutlass10bfloat16_tE19Flash_kernel_traitsILi192ELi64ELi64ELi4ES3_EELb1ELb0ELb0ELb0ELb0ELb0ELb0ELb0EEEvNS_16Flash_fwd_paramsE)
        /*0014*/ 	.short	0x0160
        /*0016*/ 	.short	0x01d0


	//----- nvinfo : EIATTR_CBANK_PARAM_SIZE
	.align		4
.L_514:
        /*0018*/ 	.byte	0x03, 0x19
        /*001a*/ 	.short	0x01d0


	//----- nvinfo : EIATTR_KPARAM_INFO
	.align		4
        /*001c*/ 	.byte	0x04, 0x17
        /*001e*/ 	.short	(.L_516 - .L_515)
.L_515:
        /*0020*/ 	.word	0x00000000
        /*0024*/ 	.short	0x0000
        /*0026*/ 	.short	0x0000
        /*0028*/ 	.byte	0x00, 0xf0, 0x41, 0x07


	//----- nvinfo : EIATTR_MAXREG_COUNT
	.align		4
.L_516:
        /*002c*/ 	.byte	0x03, 0x1b
        /*002e*/ 	.short	0x00ff


	//----- nvinfo : EIATTR_NUM_BARRIERS
	.align		4
        /*0030*/ 	.byte	0x02, 0x4c
        /*0032*/ 	.byte	0x01
	.zero		1


	//----- nvinfo : EIATTR_MERCURY_ISA_VERSION
	.align		4
        /*0034*/ 	.byte	0x03, 0x5f
        /*0036*/ 	.short	0x0000


	//----- nvinfo : EIATTR_COOP_GROUP_MASK_REGIDS
	.align		4
        /*0038*/ 	.byte	0x04, 0x29
        /*003a*/ 	.short	(.L_518 - .L_517)


	//   ....[0]....
.L_517:
        /*003c*/ 	.word	0xffffffff


	//   ....[1]....
        /*0040*/ 	.word	0xffffffff


	//   ....[2]....
        /*0044*/ 	.word	0xffffffff


	//   ....[3]....
        /*0048*/ 	.word	0xffffffff


	//   ....[4]....
        /*004c*/ 	.word	0xffffffff


	//   ....[5]....
        /*0050*/ 	.word	0xffffffff


	//   ....[6]....
        /*0054*/ 	.word	0xffffffff


	//   ....[7]....
        /*0058*/ 	.word	0xffffffff


	//   ....[8]....
        /*005c*/ 	.word	0xffffffff


	//   ....[9]....
        /*0060*/ 	.word	0xffffffff


	//   ....[10]....
        /*0064*/ 	.word	0xffffffff


	//   ....[11]....
        /*0068*/ 	.word	0xffffffff


	//   ....[12]....
        /*006c*/ 	.word	0xffffffff


	//   ....[13]....
        /*0070*/ 	.word	0xffffffff


	//   ....[14]....
        /*0074*/ 	.word	0xffffffff


	//   ....[15]....
        /*0078*/ 	.word	0xffffffff


	//----- nvinfo : EIATTR_COOP_GROUP_INSTR_OFFSETS
	.align		4
.L_518:
        /*007c*/ 	.byte	0x04, 0x28
        /*007e*/ 	.short	(.L_520 - .L_519)


	//   ....[0]....
.L_519:
        /*0080*/ 	.word	0x000055c0


	//   ....[1]....
        /*0084*/ 	.word	0x000055e0


	//   ....[2]....
        /*0088*/ 	.word	0x00005600


	//   ....[3]....
        /*008c*/ 	.word	0x00005620


	//   ....[4]....
        /*0090*/ 	.word	0x00008d60


	//   ....[5]....
        /*0094*/ 	.word	0x00008d70


	//   ....[6]....
        /*0098*/ 	.word	0x00008da0


	//   ....[7]....
        /*009c*/ 	.word	0x00008db0


	//   ....[8]....
        /*00a0*/ 	.word	0x0000c540


	//   ....[9]....
        /*00a4*/ 	.word	0x0000c560


	//   ....[10]....
        /*00a8*/ 	.word	0x0000c590


	//   ....[11]....
        /*00ac*/ 	.word	0x0000c5a0


	//   ....[12]....
        /*00b0*/ 	.word	0x0000dc90


	//   ....[13]....
        /*00b4*/ 	.word	0x0000dcd0


	//   ....[14]....
        /*00b8*/ 	.word	0x0000dd50


	//   ....[15]....
        /*00bc*/ 	.word	0x0000dd60


	//----- nvinfo : EIATTR_EXIT_INSTR_OFFSETS
	.align		4
.L_520:
        /*00c0*/ 	.byte	0x04, 0x1c
        /*00c2*/ 	.short	(.L_522 - .L_521)


	//   ....[0]....
.L_521:
        /*00c4*/ 	.word	0x000002d0


	//   ....[1]....
        /*00c8*/ 	.word	0x00000c10


	//   ....[2]....
        /*00cc*/ 	.word	0x00000c40


	//   ....[3]....
        /*00d0*/ 	.word	0x0000f510


	//   ....[4]....
        /*00d4*/ 	.word	0x0000f600


	//   ....[5]....
        /*00d8*/ 	.word	0x0000f620


	//----- nvinfo : EIATTR_CTAIDZ_USED
	.align		4
.L_522:
        /*00dc*/ 	.byte	0x01, 0x04
	.zero		2


	//----- nvinfo : EIATTR_CRS_STACK_SIZE
	.align		4
        /*00e0*/ 	.byte	0x04, 0x1e
        /*00e2*/ 	.short	(.L_524 - .L_523)
.L_523:
        /*00e4*/ 	.word	0x00000000
.L_524:


//--------------------- .nv.info._ZN5flash24flash_fwd_splitkv_kernelI23Flash_fwd_kernel_traitsILi192ELi64ELi64ELi4ELb0ELb0EN7cutlass10bfloat16_tE19Flash_kernel_traitsILi192ELi64ELi64ELi4ES3_EELb1ELb0ELb0ELb0ELb0ELb1ELb0ELb0EEEvNS_16Flash_fwd_paramsE --------------------------
	.section	.nv.info._ZN5flash24flash_fwd_splitkv_kernelI23Flash_fwd_kernel_traitsILi192ELi64ELi64ELi4ELb0ELb0EN7cutlass10bfloat16_tE19Flash_kernel_traitsILi192ELi64ELi64ELi4ES3_EELb1ELb0ELb0ELb0ELb0ELb1ELb0ELb0EEEvNS_16Flash_fwd_paramsE,"",@"SHT_CUDA_INFO"
	.sectionflags	@""
	.align	4


	//----- nvinfo : EIATTR_CUDA_API_VERSION
	.align		4
        /*0000*/ 	.byte	0x04, 0x37
        /*0002*/ 	.short	(.L_526 - .L_525)
.L_525:
        /*0004*/ 	.word	0x00000082


	//----- nvinfo : EIATTR_SW2861232_WAR
	.align		4
.L_526:
        /*0008*/ 	.byte	0x01, 0x35
	.zero		2


	//----- nvinfo : EIATTR_PARAM_CBANK
	.align		4
        /*000c*/ 	.byte	0x04, 0x0a
        /*000e*/ 	.short	(.L_528 - .L_527)
	.align		4
.L_527:
        /*0010*/ 	.word	index@(.nv.constant0._ZN5flash24flash_fwd_splitkv_kernelI23Flash_fwd_kernel_traitsILi192ELi64ELi64ELi4ELb0ELb0EN7cutlass10bfloat16_tE19Flash_kernel_traitsILi192ELi64ELi64ELi4ES3_EELb1ELb0ELb0ELb0ELb0ELb1ELb0ELb0EEEvNS_16Flash_fwd_paramsE)
        /*0014*/ 	.short	0x0160
        /*0016*/ 	.short	0x01d0


	//----- nvinfo : EIATTR_CBANK_PARAM_SIZE
	.align		4
.L_528:
        /*0018*/ 	.byte	0x03, 0x19
        /*001a*/ 	.short	0x01d0


	//----- nvinfo : EIATTR_KPARAM_INFO
	.align		4
        /*001c*/ 	.byte	0x04, 0x17
        /*001e*/ 	.short	(.L_530 - .L_529)
.L_529:
        /*0020*/ 	.word	0x00000000
        /*0024*/ 	.short	0x0000
        /*0026*/ 	.short	0x0000
        /*0028*/ 	.byte	0x00, 0xf0, 0x41, 0x07


	//----- nvinfo : EIATTR_MAXREG_COUNT
	.align		4
.L_530:
        /*002c*/ 	.byte	0x03, 0x1b
        /*002e*/ 	.short	0x00ff


	//----- nvinfo : EIATTR_NUM_BARRIERS
	.align		4
        /*0030*/ 	.byte	0x02, 0x4c
        /*0032*/ 	.byte	0x01
	.zero		1


	//----- nvinfo : EIATTR_MERCURY_ISA_VERSION
	.align		4
        /*0034*/ 	.byte	0x03, 0x5f
        /*0036*/ 	.short	0x0000


	//----- nvinfo : EIATTR_COOP_GROUP_MASK_REGIDS
	.align		4
        /*0038*/ 	.byte	0x04, 0x29
        /*003a*/ 	.short	(.L_532 - .L_531)


	//   ....[0]....
.L_531:
        /*003c*/ 	.word	0xffffffff


	//   ....[1]....
        /*0040*/ 	.word	0xffffffff


	//   ....[2]....
        /*0044*/ 	.word	0xffffffff


	//   ....[3]....
        /*0048*/ 	.word	0xffffffff


	//   ....[4]....
        /*004c*/ 	.word	0xffffffff


	//   ....[5]....
        /*0050*/ 	.word	0xffffffff


	//   ....[6]....
        /*0054*/ 	.word	0xffffffff


	//   ....[7]....
        /*0058*/ 	.word	0xffffffff


	//   ....[8]....
        /*005c*/ 	.word	0xffffffff


	//   ....[9]....
        /*0060*/ 	.word	0xffffffff


	//   ....[10]....
        /*0064*/ 	.word	0xffffffff


	//   ....[11]....
        /*0068*/ 	.word	0xffffffff


	//   ....[12]....
        /*006c*/ 	.word	0xffffffff


	//   ....[13]....
        /*0070*/ 	.word	0xffffffff


	//   ....[14]....
        /*0074*/ 	.word	0xffffffff


	//   ....[15]....
        /*0078*/ 	.word	0xffffffff


	//----- nvinfo : EIATTR_COOP_GROUP_INSTR_OFFSETS
	.align		4
.L_532:
        /*007c*/ 	.byte	0x04, 0x28
        /*007e*/ 	.short	(.L_534 - .L_533)


	//   ....[0]....
.L_533:
        /*0080*/ 	.word	0x000059b0


	//   ....[1]....
        /*0084*/ 	.word	0x000059d0


	//   ....[2]....
        /*0088*/ 	.word	0x000059f0


	//   ....[3]....
        /*008c*/ 	.word	0x00005a10


	//   ....[4]....
        /*0090*/ 	.word	0x00009560


	//   ....[5]....
        /*0094*/ 	.word	0x00009570


	//   ....[6]....
        /*0098*/ 	.word	0x000095a0


	//   ....[7]....
        /*009c*/ 	.word	0x000095b0


	//   ....[8]....
        /*00a0*/ 	.word	0x0000d140


	//   ....[9]....
        /*00a4*/ 	.word	0x0000d150


	//   ....[10]....
        /*00a8*/ 	.word	0x0000d180


	//   ....[11]....
        /*00ac*/ 	.word	0x0000d1a0


	//   ....[12]....
        /*00b0*/ 	.word	0x0000e860


	//   ....[13]....
        /*00b4*/ 	.word	0x0000e8a0


	//   ....[14]....
        /*00b8*/ 	.word	0x0000e920


	//   ....[15]....
        /*00bc*/ 	.word	0x0000e930


	//----- nvinfo : EIATTR_EXIT_INSTR_OFFSETS
	.align		4
.L_534:
        /*00c0*/ 	.byte	0x04, 0x1c
        /*00c2*/ 	.short	(.L_536 - .L_535)


	//   ....[0]....
.L_535:
        /*00c4*/ 	.word	0x000002d0


	//   ....[1]....
        /*00c8*/ 	.word	0x00000c10


	//   ....[2]....
        /*00cc*/ 	.word	0x00000c40


	//   ....[3]....
        /*00d0*/ 	.word	0x000100e0


	//   ....[4]....
        /*00d4*/ 	.word	0x000101d0


	//   ....[5]....
        /*00d8*/ 	.word	0x000101f0


	//----- nvinfo : EIATTR_CTAIDZ_USED
	.align		4
.L_536:
        /*00dc*/ 	.byte	0x01, 0x04
	.zero		2


	//----- nvinfo : EIATTR_CRS_STACK_SIZE
	.align		4
        /*00e0*/ 	.byte	0x04, 0x1e
        /*00e2*/ 	.short	(.L_538 - .L_537)
.L_537:
        /*00e4*/ 	.word	0x00000000
.L_538:


//--------------------- .nv.info._ZN5flash24flash_fwd_splitkv_kernelI23Flash_fwd_kernel_traitsILi192ELi64ELi64ELi4ELb0ELb0EN7cutlass10bfloat16_tE19Flash_kernel_traitsILi192ELi64ELi64ELi4ES3_EELb1ELb0ELb0ELb0ELb0ELb0ELb0ELb1EEEvNS_16Flash_fwd_paramsE --------------------------
	.section	.nv.info._ZN5flash24flash_fwd_splitkv_kernelI23Flash_fwd_kernel_traitsILi192ELi64ELi64ELi4ELb0ELb0EN7cutlass10bfloat16_tE19Flash_kernel_traitsILi192ELi64ELi64ELi4ES3_EELb1ELb0ELb0ELb0ELb0ELb0ELb0ELb1EEEvNS_16Flash_fwd_paramsE,"",@"SHT_CUDA_INFO"
	.sectionflags	@""
	.align	4


	//----- nvinfo : EIATTR_CUDA_API_VERSION
	.align		4
        /*0000*/ 	.byte	0x04, 0x37
        /*0002*/ 	.short	(.L_540 - .L_539)
.L_539:
        /*0004*/ 	.word	0x00000082


	//----- nvinfo : EIATTR_SW2861232_WAR
	.align		4
.L_540:
        /*0008*/ 	.byte	0x01, 0x35
	.zero		2


	//----- nvinfo : EIATTR_PARAM_CBANK
	.align		4
        /*000c*/ 	.byte	0x04, 0x0a
        /*000e*/ 	.short	(.L_542 - .L_541)
	.align		4
.L_541:
        /*0010*/ 	.word	index@(.nv.constant0._ZN5flash24flash_fwd_splitkv_kernelI23Flash_fwd_kernel_traitsILi192ELi64ELi64ELi4ELb0ELb0EN7cutlass10bfloat16_tE19Flash_kernel_traitsILi192ELi64ELi64ELi4ES3_EELb1ELb0ELb0ELb0ELb0ELb0ELb0ELb1EEEvNS_16Flash_fwd_paramsE)
        /*0014*/ 	.short	0x0160
        /*0016*/ 	.short	0x01d0


	//----- nvinfo : EIATTR_CBANK_PARAM_SIZE
	.align		4
.L_542:
        /*0018*/ 	.byte	0x03, 0x19
        /*001a*/ 	.short	0x01d0


	//----- nvinfo : EIATTR_KPARAM_INFO
	.align		4
        /*001c*/ 	.byte	0x04, 0x17
        /*001e*/ 	.short	(.L_544 - .L_543)
.L_543:
        /*0020*/ 	.word	0x00000000
        /*0024*/ 	.short	0x0000
        /*0026*/ 	.short	0x0000
        /*0028*/ 	.byte	0x00, 0xf0, 0x41, 0x07


	//----- nvinfo : EIATTR_MAXREG_COUNT
	.align		4
.L_544:
        /*002c*/ 	.byte	0x03, 0x1b
        /*002e*/ 	.short	0x00ff


	//----- nvinfo : EIATTR_NUM_BARRIERS
	.align		4
        /*0030*/ 	.byte	0x02, 0x4c
        /*0032*/ 	.byte	0x01
	.zero		1


	//----- nvinfo : EIATTR_MERCURY_ISA_VERSION
	.align		4
        /*0034*/ 	.byte	0x03, 0x5f
        /*0036*/ 	.short	0x0000


	//----- nvinfo : EIATTR_COOP_GROUP_MASK_REGIDS
	.align		4
        /*0038*/ 	.byte	0x04, 0x29
        /*003a*/ 	.short	(.L_546 - .L_545)


	//   ....[0]....
.L_545:
        /*003c*/ 	.word	0xffffffff


	//   ....[1]....
        /*0040*/ 	.word	0xffffffff


	//   ....[2]....
        /*0044*/ 	.word	0xffffffff


	//   ....[3]....
        /*0048*/ 	.word	0xffffffff


	//   ....[4]....
        /*004c*/ 	.word	0xffffffff


	//   ....[5]....
        /*0050*/ 	.word	0xffffffff


	//   ....[6]....
        /*0054*/ 	.word	0xffffffff


	//   ....[7]....
        /*0058*/ 	.word	0xffffffff


	//   ....[8]....
        /*005c*/ 	.word	0xffffffff


	//   ....[9]....
        /*0060*/ 	.word	0xffffffff


	//   ....[10]....
        /*0064*/ 	.word	0xffffffff


	//   ....[11]....
        /*0068*/ 	.word	0xffffffff


	//   ....[12]....
        /*006c*/ 	.word	0xffffffff


	//   ....[13]....
        /*0070*/ 	.word	0xffffffff


	//   ....[14]....
        /*0074*/ 	.word	0xffffffff


	//   ....[15]....
        /*0078*/ 	.word	0xffffffff


	//   ....[16]....
        /*007c*/ 	.word	0xffffffff


	//   ....[17]....
        /*0080*/ 	.word	0xffffffff


	//   ....[18]....
        /*0084*/ 	.word	0xffffffff


	//   ....[19]....
        /*0088*/ 	.word	0xffffffff


	//----- nvinfo : EIATTR_COOP_GROUP_INSTR_OFFSETS
	.align		4
.L_546:
        /*008c*/ 	.byte	0x04, 0x28
        /*008e*/ 	.short	(.L_548 - .L_547)


	//   ....[0]....
.L_547:
        /*0090*/ 	.word	0x00015af0


	//   ....[1]....
        /*0094*/ 	.word	0x00015b10


	//   ....[2]....
        /*0098*/ 	.word	0x00015b30


	//   ....[3]....
        /*009c*/ 	.word	0x00015b50


	//   ....[4]....
        /*00a0*/ 	.word	0x00019190


	//   ....[5]....
        /*00a4*/ 	.word	0x000191b0


	//   ....[6]....
        /*00a8*/ 	.word	0x000191d0


	//   ....[7]....
        /*00ac*/ 	.word	0x00019200


	//   ....[8]....
        /*00b0*/ 	.word	0x0001cad0


	//   ....[9]....
        /*00b4*/ 	.word	0x0001caf0


	//   ....[10]....
        /*00b8*/ 	.word	0x0001cb10


	//   ....[11]....
        /*00bc*/ 	.word	0x0001cb30


	//   ....[12]....
        /*00c0*/ 	.word	0x0001e2d0


	//   ....[13]....
        /*00c4*/ 	.word	0x0001e300


	//   ....[14]....
        /*00c8*/ 	.word	0x0001e310


	//   ....[15]....
        /*00cc*/ 	.word	0x0001e340


	//   ....[16]....
        /*00d0*/ 	.word	0x0001fec0


	//   ....[17]....
        /*00d4*/ 	.word	0x0001ff00


	//   ....[18]....
        /*00d8*/ 	.word	0x0001ff50


	//   ....[19]....
        /*00dc*/ 	.word	0x0001ffa0


	//----- nvinfo : EIATTR_EXIT_INSTR_OFFSETS
	.align		4
.L_548:
        /*00e0*/ 	.byte	0x04, 0x1c
        /*00e2*/ 	.short	(.L_550 - .L_549)


	//   ....[0]....
.L_549:
        /*00e4*/ 	.word	0x000000b0


	//----- nvinfo : EIATTR_CTAIDZ_USED
	.align		4
.L_550:
        /*00e8*/ 	.byte	0x01, 0x04
	.zero		2


	//----- nvinfo : EIATTR_CRS_STACK_SIZE
	.align		4
        /*00ec*/ 	.byte	0x04, 0x1e
        /*00ee*/ 	.short	(.L_552 - .L_551)
.L_551:
        /*00f0*/ 	.word	0x00000000
.L_552:


//--------------------- .nv.info._ZN5flash24flash_fwd_splitkv_kernelI23Flash_fwd_kernel_traitsILi192ELi64ELi64ELi4ELb0ELb0EN7cutlass10bfloat16_tE19Flash_kernel_traitsILi192ELi64ELi64ELi4ES3_EELb1ELb0ELb0ELb0ELb0ELb1ELb0ELb1EEEvNS_16Flash_fwd_paramsE --------------------------
	.section	.nv.info._ZN5flash24flash_fwd_splitkv_kernelI23Flash_fwd_kernel_traitsILi192ELi64ELi64ELi4ELb0ELb0EN7cutlass10bfloat16_tE19Flash_kernel_traitsILi192ELi64ELi64ELi4ES3_EELb1ELb0ELb0ELb0ELb0ELb1ELb0ELb1EEEvNS_16Flash_fwd_paramsE,"",@"SHT_CUDA_INFO"
	.sectionflags	@""
	.align	4


	//----- nvinfo : EIATTR_CUDA_API_VERSION
	.align		4
        /*0000*/ 	.byte	0x04, 0x37
        /*0002*/ 	.short	(.L_554 - .L_553)
.L_553:
        /*0004*/ 	.word	0x00000082


	//----- nvinfo : EIATTR_SW2861232_WAR
	.align		4
.L_554:
        /*0008*/ 	.byte	0x01, 0x35
	.zero		2


	//----- nvinfo : EIATTR_PARAM_CBANK
	.align		4
        /*000c*/ 	.byte	0x04, 0x0a
        /*000e*/ 	.short	(.L_556 - .L_555)
	.align		4
.L_555:
        /*0010*/ 	.word	index@(.nv.constant0._ZN5flash24flash_fwd_splitkv_kernelI23Flash_fwd_kernel_traitsILi192ELi64ELi64ELi4ELb0ELb0EN7cutlass10bfloat16_tE19Flash_kernel_traitsILi192ELi64ELi64ELi4ES3_EELb1ELb0ELb0ELb0ELb0ELb1ELb0ELb1EEEvNS_16Flash_fwd_paramsE)
        /*0014*/ 	.short	0x0160
        /*0016*/ 	.short	0x01d0


	//----- nvinfo : EIATTR_CBANK_PARAM_SIZE
	.align		4
.L_556:
        /*0018*/ 	.byte	0x03, 0x19
        /*001a*/ 	.short	0x01d0


	//----- nvinfo : EIATTR_KPARAM_INFO
	.align		4
        /*001c*/ 	.byte	0x04, 0x17
        /*001e*/ 	.short	(.L_558 - .L_557)
.L_557:
        /*0020*/ 	.word	0x00000000
        /*0024*/ 	.short	0x0000
        /*0026*/ 	.short	0x0000
        /*0028*/ 	.byte	0x00, 0xf0, 0x41, 0x07


	//----- nvinfo : EIATTR_MAXREG_COUNT
	.align		4
.L_558:
        /*002c*/ 	.byte	0x03, 0x1b
        /*002e*/ 	.short	0x00ff


	//----- nvinfo : EIATTR_NUM_BARRIERS
	.align		4
        /*0030*/ 	.byte	0x02, 0x4c
        /*0032*/ 	.byte	0x01
	.zero		1


	//----- nvinfo : EIATTR_MERCURY_ISA_VERSION
	.align		4
        /*0034*/ 	.byte	0x03, 0x5f
        /*0036*/ 	.short	0x0000


	//----- nvinfo : EIATTR_COOP_GROUP_MASK_REGIDS
	.align		4
        /*0038*/ 	.byte	0x04, 0x29
        /*003a*/ 	.short	(.L_560 - .L_559)


	//   ....[0]....
.L_559:
        /*003c*/ 	.word	0xffffffff


	//   ....[1]....
        /*0040*/ 	.word	0xffffffff


	//   ....[2]....
        /*0044*/ 	.word	0xffffffff


	//   ....[3]....
        /*0048*/ 	.word	0xffffffff


	//   ....[4]....
        /*004c*/ 	.word	0xffffffff


	//   ....[5]....
        /*0050*/ 	.word	0xffffffff


	//   ....[6]....
        /*0054*/ 	.word	0xffffffff


	//   ....[7]....
        /*0058*/ 	.word	0xffffffff


	//   ....[8]....
        /*005c*/ 	.word	0xffffffff


	//   ....[9]....
        /*0060*/ 	.word	0xffffffff


	//   ....[10]....
        /*0064*/ 	.word	0xffffffff


	//   ....[11]....
        /*0068*/ 	.word	0xffffffff


	//   ....[12]....
        /*006c*/ 	.word	0xffffffff


	//   ....[13]....
        /*0070*/ 	.word	0xffffffff


	//   ....[14]....
        /*0074*/ 	.word	0xffffffff


	//   ....[15]....
        /*0078*/ 	.word	0xffffffff


	//   ....[16]....
        /*007c*/ 	.word	0xffffffff


	//   ....[17]....
        /*0080*/ 	.word	0xffffffff


	//   ....[18]....
        /*0084*/ 	.word	0xffffffff


	//   ....[19]....
        /*0088*/ 	.word	0xffffffff


	//----- nvinfo : EIATTR_COOP_GROUP_INSTR_OFFSETS
	.align		4
.L_560:
        /*008c*/ 	.byte	0x04, 0x28
        /*008e*/ 	.short	(.L_562 - .L_561)


	//   ....[0]....
.L_561:
        /*0090*/ 	.word	0x00015ef0


	//   ....[1]....
        /*0094*/ 	.word	0x00015f10


	//   ....[2]....
        /*0098*/ 	.word	0x00015f30


	//   ....[3]....
        /*009c*/ 	.word	0x00015f50


	//   ....[4]....
        /*00a0*/ 	.word	0x000199c0


	//   ....[5]....
        /*00a4*/ 	.word	0x00019a10


	//   ....[6]....
        /*00a8*/ 	.word	0x00019a30


	//   ....[7]....
        /*00ac*/ 	.word	0x00019a50


	//   ....[8]....
        /*00b0*/ 	.word	0x0001d750


	//   ....[9]....
        /*00b4*/ 	.word	0x0001d770


	//   ....[10]....
        /*00b8*/ 	.word	0x0001d790


	//   ....[11]....
        /*00bc*/ 	.word	0x0001d7b0


	//   ....[12]....
        /*00c0*/ 	.word	0x0001ef30


	//   ....[13]....
        /*00c4*/ 	.word	0x0001ef60


	//   ....[14]....
        /*00c8*/ 	.word	0x0001ef70


	//   ....[15]....
        /*00cc*/ 	.word	0x0001efa0


	//   ....[16]....
        /*00d0*/ 	.word	0x00020b20


	//   ....[17]....
        /*00d4*/ 	.word	0x00020b60


	//   ....[18]....
        /*00d8*/ 	.word	0x00020bb0


	//   ....[19]....
        /*00dc*/ 	.word	0x00020c00


	//----- nvinfo : EIATTR_EXIT_INSTR_OFFSETS
	.align		4
.L_562:
        /*00e0*/ 	.byte	0x04, 0x1c
        /*00e2*/ 	.short	(.L_564 - .L_563)


	//   ....[0]....
.L_563:
        /*00e4*/ 	.word	0x000000b0


	//----- nvinfo : EIATTR_CTAIDZ_USED
	.align		4
.L_564:
        /*00e8*/ 	.byte	0x01, 0x04
	.zero		2


	//----- nvinfo : EIATTR_CRS_STACK_SIZE
	.align		4
        /*00ec*/ 	.byte	0x04, 0x1e
        /*00ee*/ 	.short	(.L_566 - .L_565)
.L_565:
        /*00f0*/ 	.word	0x00000000
.L_566:


//--------------------- .nv.info._ZN5flash24flash_fwd_splitkv_kernelI23Flash_fwd_kernel_traitsILi192ELi64ELi64ELi4ELb0ELb0EN7cutlass10bfloat16_tE19Flash_kernel_traitsILi192ELi64ELi64ELi4ES3_EELb1ELb0ELb0ELb0ELb0ELb0ELb1ELb0EEEvNS_16Flash_fwd_paramsE --------------------------
	.section	.nv.info._ZN5flash24flash_fwd_splitkv_kernelI23Flash_fwd_kernel_traitsILi192ELi64ELi64ELi4ELb0ELb0EN7cutlass10bfloat16_tE19Flash_kernel_traitsILi192ELi64ELi64ELi4ES3_EELb1ELb0ELb0ELb0ELb0ELb0ELb1ELb0EEEvNS_16Flash_fwd_paramsE,"",@"SHT_CUDA_INFO"
	.sectionflags	@""
	.align	4


	//----- nvinfo : EIATTR_CUDA_API_VERSION
	.align		4
        /*0000*/ 	.byte	0x04, 0x37
        /*0002*/ 	.short	(.L_568 - .L_567)
.L_567:
        /*0004*/ 	.word	0x00000082


	//----- nvinfo : EIATTR_SW2861232_WAR
	.align		4
.L_568:
        /*0008*/ 	.byte	0x01, 0x35
	.zero		2


	//----- nvinfo : EIATTR_PARAM_CBANK
	.align		4
        /*000c*/ 	.byte	0x04, 0x0a
        /*000e*/ 	.short	(.L_570 - .L_569)
	.align		4
.L_569:
        /*0010*/ 	.word	index@(.nv.constant0._ZN5flash24flash_fwd_splitkv_kernelI23Flash_fwd_kernel_traitsILi192ELi64ELi64ELi4ELb0ELb0EN7cutlass10bfloat16_tE19Flash_kernel_traitsILi192ELi64ELi64ELi4ES3_EELb1ELb0ELb0ELb0ELb0ELb0ELb1ELb0EEEvNS_16Flash_fwd_paramsE)
        /*0014*/ 	.short	0x0160
        /*0016*/ 	.short	0x01d0


	//----- nvinfo : EIATTR_CBANK_PARAM_SIZE
	.align		4
.L_570:
        /*0018*/ 	.byte	0x03, 0x19
        /*001a*/ 	.short	0x01d0


	//----- nvinfo : EIATTR_KPARAM_INFO
	.align		4
        /*001c*/ 	.byte	0x04, 0x17
        /*001e*/ 	.short	(.L_572 - .L_571)
.L_571:
        /*0020*/ 	.word	0x00000000
        /*0024*/ 	.short	0x0000
        /*0026*/ 	.short	0x0000
        /*0028*/ 	.byte	0x00, 0xf0, 0x41, 0x07


	//----- nvinfo : EIATTR_MAXREG_COUNT
	.align		4
.L_572:
        /*002c*/ 	.byte	0x03, 0x1b
        /*002e*/ 	.short	0x00ff


	//----- nvinfo : EIATTR_NUM_BARRIERS
	.align		4
        /*0030*/ 	.byte	0x02, 0x4c
        /*0032*/ 	.byte	0x01
	.zero		1


	//----- nvinfo : EIATTR_MERCURY_ISA_VERSION
	.align		4
        /*0034*/ 	.byte	0x03, 0x5f
        /*0036*/ 	.short	0x0000


	//----- nvinfo : EIATTR_COOP_GROUP_MASK_REGIDS
	.align		4
        /*0038*/ 	.byte	0x04, 0x29
        /*003a*/ 	.short	(.L_574 - .L_573)


	//   ....[0]....
.L_573:
        /*003c*/ 	.word	0xffffffff


	//   ....[1]....
        /*0040*/ 	.word	0xffffffff


	//   ....[2]....
        /*0044*/ 	.word	0xffffffff


	//   ....[3]....
        /*0048*/ 	.word	0xffffffff


	//   ....[4]....
        /*004c*/ 	.word	0xffffffff


	//   ....[5]....
        /*0050*/ 	.word	0xffffffff


	//   ....[6]....
        /*0054*/ 	.word	0xffffffff


	//   ....[7]....
        /*0058*/ 	.word	0xffffffff


	//   ....[8]....
        /*005c*/ 	.word	0xffffffff


	//   ....[9]....
        /*0060*/ 	.word	0xffffffff


	//   ....[10]....
        /*0064*/ 	.word	0xffffffff


	//   ....[11]....
        /*0068*/ 	.word	0xffffffff


	//   ....[12]....
        /*006c*/ 	.word	0xffffffff


	//   ....[13]....
        /*0070*/ 	.word	0xffffffff


	//   ....[14]....
        /*0074*/ 	.word	0xffffffff


	//   ....[15]....
        /*0078*/ 	.word	0xffffffff


	//----- nvinfo : EIATTR_COOP_GROUP_INSTR_OFFSETS
	.align		4
.L_574:
        /*007c*/ 	.byte	0x04, 0x28
        /*007e*/ 	.short	(.L_576 - .L_575)


	//   ....[0]....
.L_575:
        /*0080*/ 	.word	0x00005980


	//   ....[1]....
        /*0084*/ 	.word	0x000059b0


	//   ....[2]....
        /*0088*/ 	.word	0x000059d0


	//   ....[3]....
        /*008c*/ 	.word	0x000059f0


	//   ....[4]....
        /*0090*/ 	.word	0x00009160


	//   ....[5]....
        /*0094*/ 	.word	0x00009170


	//   ....[6]....
        /*0098*/ 	.word	0x000091a0


	//   ....[7]....
        /*009c*/ 	.word	0x000091b0


	//   ....[8]....
        /*00a0*/ 	.word	0x0000c970


	//   ....[9]....
        /*00a4*/ 	.word	0x0000c990


	//   ....[10]....
        /*00a8*/ 	.word	0x0000c9c0


	//   ....[11]....
        /*00ac*/ 	.word	0x0000c9d0


	//   ....[12]....
        /*00b0*/ 	.word	0x0000e0a0


	//   ....[13]....
        /*00b4*/ 	.word	0x0000e0e0


	//   ....[14]....
        /*00b8*/ 	.word	0x0000e140


	//   ....[15]....
        /*00bc*/ 	.word	0x0000e150


	//----- nvinfo : EIATTR_EXIT_INSTR_OFFSETS
	.align		4
.L_576:
        /*00c0*/ 	.byte	0x04, 0x1c
        /*00c2*/ 	.short	(.L_578 - .L_577)


	//   ....[0]....
.L_577:
        /*00c4*/ 	.word	0x00000410


	//   ....[1]....
        /*00c8*/ 	.word	0x00000f70


	//   ....[2]....
        /*00cc*/ 	.word	0x00000fa0


	//   ....[3]....
        /*00d0*/ 	.word	0x0000f800


	//   ....[4]....
        /*00d4*/ 	.word	0x0000f870


	//   ....[5]....
        /*00d8*/ 	.word	0x0000f890


	//----- nvinfo : EIATTR_CTAIDZ_USED
	.align		4
.L_578:
        /*00dc*/ 	.byte	0x01, 0x04
	.zero		2


	//----- nvinfo : EIATTR_CRS_STACK_SIZE
	.align		4
        /*00e0*/ 	.byte	0x04, 0x1e
        /*00e2*/ 	.short	(.L_580 - .L_579)
.L_579:
        /*00e4*/ 	.word	0x00000000
.L_580:


//--------------------- .nv.info._ZN5flash24flash_fwd_splitkv_kernelI23Flash_fwd_kernel_traitsILi192ELi64ELi64ELi4ELb0ELb0EN7cutlass10bfloat16_tE19Flash_kernel_traitsILi192ELi64ELi64ELi4ES3_EELb1ELb0ELb0ELb0ELb0ELb1ELb1ELb0EEEvNS_16Flash_fwd_paramsE --------------------------
	.section	.nv.info._ZN5flash24flash_fwd_splitkv_kernelI23Flash_fwd_kernel_traitsILi192ELi64ELi64ELi4ELb0ELb0EN7cutlass10bfloat16_tE19Flash_kernel_traitsILi192ELi64ELi64ELi4ES3_EELb1ELb0ELb0ELb0ELb0ELb1ELb1ELb0EEEvNS_16Flash_fwd_paramsE,"",@"SHT_CUDA_INFO"
	.sectionflags	@""
	.align	4


	//----- nvinfo : EIATTR_CUDA_API_VERSION
	.align		4
        /*0000*/ 	.byte	0x04, 0x37
        /*0002*/ 	.short	(.L_582 - .L_581)
.L_581:
        /*0004*/ 	.word	0x00000082


	//----- nvinfo : EIATTR_SW2861232_WAR
	.align		4
.L_582:
        /*0008*/ 	.byte	0x01, 0x35
	.zero		2


	//----- nvinfo : EIATTR_PARAM_CBANK
	.align		4
        /*000c*/ 	.byte	0x04, 0x0a
        /*000e*/ 	.short	(.L_584 - .L_583)
	.align		4
.L_583:
        /*0010*/ 	.word	index@(.nv.constant0._ZN5flash24flash_fwd_splitkv_kernelI23Flash_fwd_kernel_traitsILi192ELi64ELi64ELi4ELb0ELb0EN7cutlass10bfloat16_tE19Flash_kernel_traitsILi192ELi64ELi64ELi4ES3_EELb1ELb0ELb0ELb0ELb0ELb1ELb1ELb0EEEvNS_16Flash_fwd_paramsE)
        /*0014*/ 	.short	0x0160
        /*0016*/ 	.short	0x01d0


	//----- nvinfo : EIATTR_CBANK_PARAM_SIZE
	.align		4
.L_584:
        /*0018*/ 	.byte	0x03, 0x19
        /*001a*/ 	.short	0x01d0


	//----- nvinfo : EIATTR_KPARAM_INFO
	.align		4
        /*001c*/ 	.byte	0x04, 0x17
        /*001e*/ 	.short	(.L_586 - .L_585)
.L_585:
        /*0020*/ 	.word	0x00000000
        /*0024*/ 	.short	0x0000
        /*0026*/ 	.short	0x0000
        /*0028*/ 	.byte	0x00, 0xf0, 0x41, 0x07


	//----- nvinfo : EIATTR_MAXREG_COUNT
	.align		4
.L_586:
        /*002c*/ 	.byte	0x03, 0x1b
        /*002e*/ 	.short	0x00ff


	//----- nvinfo : EIATTR_NUM_BARRIERS
	.align		4
        /*0030*/ 	.byte	0x02, 0x4c
        /*0032*/ 	.byte	0x01
	.zero		1


	//----- nvinfo : EIATTR_MERCURY_ISA_VERSION
	.align		4
        /*0034*/ 	.byte	0x03, 0x5f
        /*0036*/ 	.short	0x0000


	//----- nvinfo : EIATTR_COOP_GROUP_MASK_REGIDS
	.align		4
        /*0038*/ 	.byte	0x04, 0x29
        /*003a*/ 	.short	(.L_588 - .L_587)


	//   ....[0]....
.L_587:
        /*003c*/ 	.word	0xffffffff


	//   ....[1]....
        /*0040*/ 	.word	0xffffffff


	//   ....[2]....
        /*0044*/ 	.word	0xffffffff


	//   ....[3]....
        /*0048*/ 	.word	0xffffffff


	//   ....[4]....
        /*004c*/ 	.word	0xffffffff


	//   ....[5]....
        /*0050*/ 	.word	0xffffffff


	//   ....[6]....
        /*0054*/ 	.word	0xffffffff


	//   ....[7]....
        /*0058*/ 	.word	0xffffffff


	//   ....[8]....
        /*005c*/ 	.word	0xffffffff


	//   ....[9]....
        /*0060*/ 	.word	0xffffffff


	//   ....[10]....
        /*0064*/ 	.word	0xffffffff


	//   ....[11]....
        /*0068*/ 	.word	0xffffffff


	//   ....[12]....
        /*006c*/ 	.word	0xffffffff


	//   ....[13]....
        /*0070*/ 	.word	0xffffffff


	//   ....[14]....
        /*0074*/ 	.word	0xffffffff


	//   ....[15]....
        /*0078*/ 	.word	0xffffffff


	//----- nvinfo : EIATTR_COOP_GROUP_INSTR_OFFSETS
	.align		4
.L_588:
        /*007c*/ 	.byte	0x04, 0x28
        /*007e*/ 	.short	(.L_590 - .L_589)


	//   ....[0]....
.L_589:
        /*0080*/ 	.word	0x00005d70


	//   ....[1]....
        /*0084*/ 	.word	0x00005d90


	//   ....[2]....
        /*0088*/ 	.word	0x00005db0


	//   ....[3]....
        /*008c*/ 	.word	0x00005dd0


	//   ....[4]....
        /*0090*/ 	.word	0x00009960


	//   ....[5]....
        /*0094*/ 	.word	0x00009970


	//   ....[6]....
        /*0098*/ 	.word	0x000099a0


	//   ....[7]....
        /*009c*/ 	.word	0x000099b0


	//   ....[8]....
        /*00a0*/ 	.word	0x0000d580


	//   ....[9]....
        /*00a4*/ 	.word	0x0000d590


	//   ....[10]....
        /*00a8*/ 	.word	0x0000d5c0


	//   ....[11]....
        /*00ac*/ 	.word	0x0000d5e0


	//   ....[12]....
        /*00b0*/ 	.word	0x0000ec80


	//   ....[13]....
        /*00b4*/ 	.word	0x0000ecc0


	//   ....[14]....
        /*00b8*/ 	.word	0x0000ed20


	//   ....[15]....
        /*00bc*/ 	.word	0x0000ed30


	//----- nvinfo : EIATTR_EXIT_INSTR_OFFSETS
	.align		4
.L_590:
        /*00c0*/ 	.byte	0x04, 0x1c
        /*00c2*/ 	.short	(.L_592 - .L_591)


	//   ....[0]....
.L_591:
        /*00c4*/ 	.word	0x00000410


	//   ....[1]....
        /*00c8*/ 	.word	0x00000f70


	//   ....[2]....
        /*00cc*/ 	.word	0x00000fa0


	//   ....[3]....
        /*00d0*/ 	.word	0x000103e0


	//   ....[4]....
        /*00d4*/ 	.word	0x00010450


	//   ....[5]....
        /*00d8*/ 	.word	0x00010470


	//----- nvinfo : EIATTR_CTAIDZ_USED
	.align		4
.L_592:
        /*00dc*/ 	.byte	0x01, 0x04
	.zero		2


	//----- nvinfo : EIATTR_CRS_STACK_SIZE
	.align		4
        /*00e0*/ 	.byte	0x04, 0x1e
        /*00e2*/ 	.short	(.L_594 - .L_593)
.L_593:
        /*00e4*/ 	.word	0x00000000
.L_594:


//--------------------- .nv.info._ZN5flash24flash_fwd_splitkv_kernelI23Flash_fwd_kernel_traitsILi192ELi64ELi64ELi4ELb0ELb0EN7cutlass10bfloat16_tE19Flash_kernel_traitsILi192ELi64ELi64ELi4ES3_EELb1ELb0ELb0ELb0ELb0ELb0ELb1ELb1EEEvNS_16Flash_fwd_paramsE --------------------------
	.section	.nv.info._ZN5flash24flash_fwd_splitkv_kernelI23Flash_fwd_kernel_traitsILi192ELi64ELi64ELi4ELb0ELb0EN7cutlass10bfloat16_tE19Flash_kernel_traitsILi192ELi64ELi64ELi4ES3_EELb1ELb0ELb0ELb0ELb0ELb0ELb1ELb1EEEvNS_16Flash_fwd_paramsE,"",@"SHT_CUDA_INFO"
	.sectionflags	@""
	.align	4


	//----- nvinfo : EIATTR_CUDA_API_VERSION
	.align		4
        /*0000*/ 	.byte	0x04, 0x37
        /*0002*/ 	.short	(.L_596 - .L_595)
.L_595:
        /*0004*/ 	.word	0x00000082


	//----- nvinfo : EIATTR_SW2861232_WAR
	.align		4
.L_596:
        /*0008*/ 	.byte	0x01, 0x35
	.zero		2


	//----- nvinfo : EIATTR_PARAM_CBANK
	.align		4
        /*000c*/ 	.byte	0x04, 0x0a
        /*000e*/ 	.short	(.L_598 - .L_597)
	.align		4
.L_597:
        /*0010*/ 	.word	index@(.nv.constant0._ZN5flash24flash_fwd_splitkv_kernelI23Flash_fwd_kernel_traitsILi192ELi64ELi64ELi4ELb0ELb0EN7cutlass10bfloat16_tE19Flash_kernel_traitsILi192ELi64ELi64ELi4ES3_EELb1ELb0ELb0ELb0ELb0ELb0ELb1ELb1EEEvNS_16Flash_fwd_paramsE)
        /*0014*/ 	.short	0x0160
        /*0016*/ 	.short	0x01d0


	//----- nvinfo : EIATTR_CBANK_PARAM_SIZE
	.align		4
.L_598:
        /*0018*/ 	.byte	0x03, 0x19
        /*001a*/ 	.short	0x01d0


	//----- nvinfo : EIATTR_KPARAM_INFO
	.align		4
        /*001c*/ 	.byte	0x04, 0x17
        /*001e*/ 	.short	(.L_600 - .L_599)
.L_599:
        /*0020*/ 	.word	0x00000000
        /*0024*/ 	.short	0x0000
        /*0026*/ 	.short	0x0000
        /*0028*/ 	.byte	0x00, 0xf0, 0x41, 0x07


	//----- nvinfo : EIATTR_MAXREG_COUNT
	.align		4
.L_600:
        /*002c*/ 	.byte	0x03, 0x1b
        /*002e*/ 	.short	0x00ff


	//----- nvinfo : EIATTR_NUM_BARRIERS
	.align		4
        /*0030*/ 	.byte	0x02, 0x4c
        /*0032*/ 	.byte	0x01
	.zero		1


	//----- nvinfo : EIATTR_MERCURY_ISA_VERSION
	.align		4
        /*0034*/ 	.byte	0x03, 0x5f
        /*0036*/ 	.short	0x0000


	//----- nvinfo : EIATTR_COOP_GROUP_MASK_REGIDS
	.align		4
        /*0038*/ 	.byte	0x04, 0x29
        /*003a*/ 	.short	(.L_602 - .L_601)


	//   ....[0]....
.L_601:
        /*003c*/ 	.word	0xffffffff


	//   ....[1]....
        /*0040*/ 	.word	0xffffffff


	//   ....[2]....
        /*0044*/ 	.word	0xffffffff


	//   ....[3]....
        /*0048*/ 	.word	0xffffffff


	//   ....[4]....
        /*004c*/ 	.word	0xffffffff


	//   ....[5]....
        /*0050*/ 	.word	0xffffffff


	//   ....[6]....
        /*0054*/ 	.word	0xffffffff


	//   ....[7]....
        /*0058*/ 	.word	0xffffffff


	//   ....[8]....
        /*005c*/ 	.word	0xffffffff


	//   ....[9]....
        /*0060*/ 	.word	0xffffffff


	//   ....[10]....
        /*0064*/ 	.word	0xffffffff


	//   ....[11]....
        /*0068*/ 	.word	0xffffffff


	//   ....[12]....
        /*006c*/ 	.word	0xffffffff


	//   ....[13]....
        /*0070*/ 	.word	0xffffffff


	//   ....[14]....
        /*0074*/ 	.word	0xffffffff


	//   ....[15]....
        /*0078*/ 	.word	0xffffffff


	//   ....[16]....
        /*007c*/ 	.word	0xffffffff


	//   ....[17]....
        /*0080*/ 	.word	0xffffffff


	//   ....[18]....
        /*0084*/ 	.word	0xffffffff


	//   ....[19]....
        /*0088*/ 	.word	0xffffffff


	//----- nvinfo : EIATTR_COOP_GROUP_INSTR_OFFSETS
	.align		4
.L_602:
        /*008c*/ 	.byte	0x04, 0x28
        /*008e*/ 	.short	(.L_604 - .L_603)


	//   ....[0]....
.L_603:
        /*0090*/ 	.word	0x00015d00


	//   ....[1]....
        /*0094*/ 	.word	0x00015db0


	//   ....[2]....
        /*0098*/ 	.word	0x00015dd0


	//   ....[3]....
        /*009c*/ 	.word	0x00015df0


	//   ....[4]....
        /*00a0*/ 	.word	0x00019410


	//   ....[5]....
        /*00a4*/ 	.word	0x00019460


	//   ....[6]....
        /*00a8*/ 	.word	0x00019480


	//   ....[7]....
        /*00ac*/ 	.word	0x000194b0


	//   ....[8]....
        /*00b0*/ 	.word	0x0001cd80


	//   ....[9]....
        /*00b4*/ 	.word	0x0001cda0


	//   ....[10]....
        /*00b8*/ 	.word	0x0001cdc0


	//   ....[11]....
        /*00bc*/ 	.word	0x0001cde0


	//   ....[12]....
        /*00c0*/ 	.word	0x0001e560


	//   ....[13]....
        /*00c4*/ 	.word	0x0001e590


	//   ....[14]....
        /*00c8*/ 	.word	0x0001e5a0


	//   ....[15]....
        /*00cc*/ 	.word	0x0001e5d0


	//   ....[16]....
        /*00d0*/ 	.word	0x0001fea0


	//   ....[17]....
        /*00d4*/ 	.word	0x0001fee0


	//   ....[18]....
        /*00d8*/ 	.word	0x0001ff30


	//   ....[19]....
        /*00dc*/ 	.word	0x0001ff80


	//----- nvinfo : EIATTR_EXIT_INSTR_OFFSETS
	.align		4
.L_604:
        /*00e0*/ 	.byte	0x04, 0x1c
        /*00e2*/ 	.short	(.L_606 - .L_605)


	//   ....[0]....
.L_605:
        /*00e4*/ 	.word	0x000001f0


	//----- nvinfo : EIATTR_CTAIDZ_USED
	.align		4
.L_606:
        /*00e8*/ 	.byte	0x01, 0x04
	.zero		2


	//----- nvinfo : EIATTR_CRS_STACK_SIZE
	.align		4
        /*00ec*/ 	.byte	0x04, 0x1e
        /*00ee*/ 	.short	(.L_608 - .L_607)
.L_607:
        /*00f0*/ 	.word	0x00000000
.L_608:


//--------------------- .nv.info._ZN5flash24flash_fwd_splitkv_kernelI23Flash_fwd_kernel_traitsILi192ELi64ELi64ELi4ELb0ELb0EN7cutlass10bfloat16_tE19Flash_kernel_traitsILi192ELi64ELi64ELi4ES3_EELb1ELb0ELb0ELb0ELb0ELb1ELb1ELb1EEEvNS_16Flash_fwd_paramsE --------------------------
	.section	.nv.info._ZN5flash24flash_fwd_splitkv_kernelI23Flash_fwd_kernel_traitsILi192ELi64ELi64ELi4ELb0ELb0EN7cutlass10bfloat16_tE19Flash_kernel_traitsILi192ELi64ELi64ELi4ES3_EELb1ELb0ELb0ELb0ELb0ELb1ELb1ELb1EEEvNS_16Flash_fwd_paramsE,"",@"SHT_CUDA_INFO"
	.sectionflags	@""
	.align	4


	//----- nvinfo : EIATTR_CUDA_API_VERSION
	.align		4
        /*0000*/ 	.byte	0x04, 0x37
        /*0002*/ 	.short	(.L_610 - .L_609)
.L_609:
        /*0004*/ 	.word	0x00000082


	//----- nvinfo : EIATTR_SW2861232_WAR
	.align		4
.L_610:
        /*0008*/ 	.byte	0x01, 0x35
	.zero		2


	//----- nvinfo : EIATTR_PARAM_CBANK
	.align		4
        /*000c*/ 	.byte	0x04, 0x0a
        /*000e*/ 	.short	(.L_612 - .L_611)
	.align		4
.L_611:
        /*0010*/ 	.word	index@(.nv.constant0._ZN5flash24flash_fwd_splitkv_kernelI23Flash_fwd_kernel_traitsILi192ELi64ELi64ELi4ELb0ELb0EN7cutlass10bfloat16_tE19Flash_kernel_traitsILi192ELi64ELi64ELi4ES3_EELb1ELb0ELb0ELb0ELb0ELb1ELb1ELb1EEEvNS_16Flash_fwd_paramsE)
        /*0014*/ 	.short	0x0160
        /*0016*/ 	.short	0x01d0


	//----- nvinfo : EIATTR_CBANK_PARAM_SIZE
	.align		4
.L_612:
        /*0018*/ 	.byte	0x03, 0x19
        /*001a*/ 	.short	0x01d0


	//----- nvinfo : EIATTR_KPARAM_INFO
	.align		4
        /*001c*/ 	.byte	0x04, 0x17
        /*001e*/ 	.short	(.L_614 - .L_613)
.L_613:
        /*0020*/ 	.word	0x00000000
        /*0024*/ 	.short	0x0000
        /*0026*/ 	.short	0x0000
        /*0028*/ 	.byte	0x00, 0xf0, 0x41, 0x07


	//----- nvinfo : EIATTR_MAXREG_COUNT
	.align		4
.L_614:
        /*002c*/ 	.byte	0x03, 0x1b
        /*002e*/ 	.short	0x00ff


	//----- nvinfo : EIATTR_NUM_BARRIERS
	.align		4
        /*0030*/ 	.byte	0x02, 0x4c
        /*0032*/ 	.byte	0x01
	.zero		1


	//----- nvinfo : EIATTR_MERCURY_ISA_VERSION
	.align		4
        /*0034*/ 	.byte	0x03, 0x5f
        /*0036*/ 	.short	0x0000


	//----- nvinfo : EIATTR_COOP_GROUP_MASK_REGIDS
	.align		4
        /*0038*/ 	.byte	0x04, 0x29
        /*003a*/ 	.short	(.L_616 - .L_615)


	//   ....[0]....
.L_615:
        /*003c*/ 	.word	0xffffffff


	//   ....[1]....
        /*0040*/ 	.word	0xffffffff


	//   ....[2]....
        /*0044*/ 	.word	0xffffffff


	//   ....[3]....
        /*0048*/ 	.word	0xffffffff


	//   ....[4]....
        /*004c*/ 	.word	0xffffffff


	//   ....[5]....
        /*0050*/ 	.word	0xffffffff


	//   ....[6]....
        /*0054*/ 	.word	0xffffffff


	//   ....[7]....
        /*0058*/ 	.word	0xffffffff


	//   ....[8]....
        /*005c*/ 	.word	0xffffffff


	//   ....[9]....
        /*0060*/ 	.word	0xffffffff


	//   ....[10]....
        /*0064*/ 	.word	0xffffffff


	//   ....[11]....
        /*0068*/ 	.word	0xffffffff


	//   ....[12]....
        /*006c*/ 	.word	0xffffffff


	//   ....[13]....
        /*0070*/ 	.word	0xffffffff


	//   ....[14]....
        /*0074*/ 	.word	0xffffffff


	//   ....[15]....
        /*0078*/ 	.word	0xffffffff


	//   ....[16]....
        /*007c*/ 	.word	0xffffffff


	//   ....[17]....
        /*0080*/ 	.word	0xffffffff


	//   ....[18]....
        /*0084*/ 	.word	0xffffffff


	//   ....[19]....
        /*0088*/ 	.word	0xffffffff


	//----- nvinfo : EIATTR_COOP_GROUP_INSTR_OFFSETS
	.align		4
.L_616:
        /*008c*/ 	.byte	0x04, 0x28
        /*008e*/ 	.short	(.L_618 - .L_617)


	//   ....[0]....
.L_617:
        /*0090*/ 	.word	0x00016120


	//   ....[1]....
        /*0094*/ 	.word	0x000161b0


	//   ....[2]....
        /*0098*/ 	.word	0x000161d0


	//   ....[3]....
        /*009c*/ 	.word	0x000161f0


	//   ....[4]....
        /*00a0*/ 	.word	0x00019c60


	//   ....[5]....
        /*00a4*/ 	.word	0x00019cb0


	//   ....[6]....
        /*00a8*/ 	.word	0x00019cd0


	//   ....[7]....
        /*00ac*/ 	.word	0x00019cf0


	//   ....[8]....
        /*00b0*/ 	.word	0x0001da00


	//   ....[9]....
        /*00b4*/ 	.word	0x0001da10


	//   ....[10]....
        /*00b8*/ 	.word	0x0001da30


	//   ....[11]....
        /*00bc*/ 	.word	0x0001da50


	//   ....[12]....
        /*00c0*/ 	.word	0x0001f1b0


	//   ....[13]....
        /*00c4*/ 	.word	0x0001f1e0


	//   ....[14]....
        /*00c8*/ 	.word	0x0001f1f0


	//   ....[15]....
        /*00cc*/ 	.word	0x0001f220


	//   ....[16]....
        /*00d0*/ 	.word	0x00020af0


	//   ....[17]....
        /*00d4*/ 	.word	0x00020b30


	//   ....[18]....
        /*00d8*/ 	.word	0x00020b80


	//   ....[19]....
        /*00dc*/ 	.word	0x00020bd0


	//----- nvinfo : EIATTR_EXIT_INSTR_OFFSETS
	.align		4
.L_618:
        /*00e0*/ 	.byte	0x04, 0x1c
        /*00e2*/ 	.short	(.L_620 - .L_619)


	//   ....[0]....
.L_619:
        /*00e4*/ 	.word	0x000001f0


	//----- nvinfo : EIATTR_CTAIDZ_USED
	.align		4
.L_620:
        /*00e8*/ 	.byte	0x01, 0x04
	.zero		2


	//----- nvinfo : EIATTR_CRS_STACK_SIZE
	.align		4
        /*00ec*/ 	.byte	0x04, 0x1e
        /*00ee*/ 	.short	(.L_622 - .L_621)
.L_621:
        /*00f0*/ 	.word	0x00000000
.L_622:


//--------------------- .nv.info._ZN5flash24flash_fwd_splitkv_kernelI23Flash_fwd_kernel_traitsILi192ELi64ELi64ELi4ELb0ELb0EN7cutlass10bfloat16_tE19Flash_kernel_traitsILi192ELi64ELi64ELi4ES3_EELb1ELb0ELb0ELb0ELb1ELb0ELb0ELb0EEEvNS_16Flash_fwd_paramsE --------------------------
	.section	.nv.info._ZN5flash24flash_fwd_splitkv_kernelI23Flash_fwd_kernel_traitsILi192ELi64ELi64ELi4ELb0ELb0EN7cutlass10bfloat16_tE19Flash_kernel_traitsILi192ELi64ELi64ELi4ES3_EELb1ELb0ELb0ELb0ELb1ELb0ELb0ELb0EEEvNS_16Flash_fwd_paramsE,"",@"SHT_CUDA_INFO"
	.sectionflags	@""
	.align	4


	//----- nvinfo : EIATTR_CUDA_API_VERSION
	.align		4
        /*0000*/ 	.byte	0x04, 0x37
        /*0002*/ 	.short	(.L_624 - .L_623)
.L_623:
        /*0004*/ 	.word	0x00000082


	//----- nvinfo : EIATTR_SW2861232_WAR
	.align		4
.L_624:
        /*0008*/ 	.byte	0x01, 0x35
	.zero		2


	//----- nvinfo : EIATTR_PARAM_CBANK
	.align		4
        /*000c*/ 	.byte	0x04, 0x0a
        /*000e*/ 	.short	(.L_626 - .L_625)
	.align		4
.L_625:
        /*0010*/ 	.word	index@(.nv.constant0._ZN5flash24flash_fwd_splitkv_kernelI23Flash_fwd_kernel_traitsILi192ELi64ELi64ELi4ELb0ELb0EN7cutlass10bfloat16_tE19Flash_kernel_traitsILi192ELi64ELi64ELi4ES3_EELb1ELb0ELb0ELb0ELb1ELb0ELb0ELb0EEEvNS_16Flash_fwd_paramsE)
        /*0014*/ 	.short	0x0160
        /*0016*/ 	.short	0x01d0


	//----- nvinfo : EIATTR_CBANK_PARAM_SIZE
	.align		4
.L_626:
        /*0018*/ 	.byte	0x03, 0x19
        /*001a*/ 	.short	0x01d0


	//----- nvinfo : EIATTR_KPARAM_INFO
	.align		4
        /*001c*/ 	.byte	0x04, 0x17
        /*001e*/ 	.short	(.L_628 - .L_627)
.L_627:
        /*0020*/ 	.word	0x00000000
        /*0024*/ 	.short	0x0000
        /*0026*/ 	.short	0x0000
        /*0028*/ 	.byte	0x00, 0xf0, 0x41, 0x07


	//----- nvinfo : EIATTR_MAXREG_COUNT
	.align		4
.L_628:
        /*002c*/ 	.byte	0x03, 0x1b
        /*002e*/ 	.short	0x00ff


	//----- nvinfo : EIATTR_NUM_BARRIERS
	.align		4
        /*0030*/ 	.byte	0x02, 0x4c
        /*0032*/ 	.byte	0x01
	.zero		1


	//----- nvinfo : EIATTR_MERCURY_ISA_VERSION
	.align		4
        /*0034*/ 	.byte	0x03, 0x5f
        /*0036*/ 	.short	0x0000


	//----- nvinfo : EIATTR_COOP_GROUP_MASK_REGIDS
	.align		4
        /*0038*/ 	.byte	0x04, 0x29
        /*003a*/ 	.short	(.L_630 - .L_629)


	//   ....[0]....
.L_629:
        /*003c*/ 	.word	0xffffffff


	//   ....[1]....
        /*0040*/ 	.word	0xffffffff


	//   ....[2]....
        /*0044*/ 	.word	0xffffffff


	//   ....[3]....
        /*0048*/ 	.word	0xffffffff


	//   ....[4]....
        /*004c*/ 	.word	0xffffffff


	//   ....[5]....
        /*0050*/ 	.word	0xffffffff


	//   ....[6]....
        /*0054*/ 	.word	0xffffffff


	//   ....[7]....
        /*0058*/ 	.word	0xffffffff


	//   ....[8]....
        /*005c*/ 	.word	0xffffffff


	//   ....[9]....
        /*0060*/ 	.word	0xffffffff


	//   ....[10]....
        /*0064*/ 	.word	0xffffffff


	//   ....[11]....
        /*0068*/ 	.word	0xffffffff


	//   ....[12]....
        /*006c*/ 	.word	0xffffffff


	//   ....[13]....
        /*0070*/ 	.word	0xffffffff


	//   ....[14]....
        /*0074*/ 	.word	0xffffffff


	//   ....[15]....
        /*0078*/ 	.word	0xffffffff


	//----- nvinfo : EIATTR_COOP_GROUP_INSTR_OFFSETS
	.align		4
.L_630:
        /*007c*/ 	.byte	0x04, 0x28
        /*007e*/ 	.short	(.L_632 - .L_631)


	//   ....[0]....
.L_631:
        /*0080*/ 	.word	0x00003db0


	//   ....[1]....
        /*0084*/ 	.word	0x00003dd0


	//   ....[2]....
        /*0088*/ 	.word	0x00003e70


	//   ....[3]....
        /*008c*/ 	.word	0x00003e80


	//   ....[4]....
        /*0090*/ 	.word	0x00006c40


	//   ....[5]....
        /*0094*/ 	.word	0x00006c50


	//   ....[6]....
        /*0098*/ 	.word	0x00006c80


	//   ....[7]....
        /*009c*/ 	.word	0x00006c90


	//   ....[8]....
        /*00a0*/ 	.word	0x00009bc0


	//   ....[9]....
        /*00a4*/ 	.word	0x00009be0


	//   ....[10]....
        /*00a8*/ 	.word	0x00009c10


	//   ....[11]....
        /*00ac*/ 	.word	0x00009c20


	//   ....[12]....
        /*00b0*/ 	.word	0x0000b310


	//   ....[13]....
        /*00b4*/ 	.word	0x0000b350


	//   ....[14]....
        /*00b8*/ 	.word	0x0000b3c0


	//   ....[15]....
        /*00bc*/ 	.word	0x0000b3d0


	//----- nvinfo : EIATTR_EXIT_INSTR_OFFSETS
	.align		4
.L_632:
        /*00c0*/ 	.byte	0x04, 0x1c
        /*00c2*/ 	.short	(.L_634 - .L_633)


	//   ....[0]....
.L_633:
        /*00c4*/ 	.word	0x000002e0


	//   ....[1]....
        /*00c8*/ 	.word	0x00000b20


	//   ....[2]....
        /*00cc*/ 	.word	0x00000b50


	//   ....[3]....
        /*00d0*/ 	.word	0x0000caf0


	//   ....[4]....
        /*00d4*/ 	.word	0x0000cbc0


	//----- nvinfo : EIATTR_CTAIDZ_USED
	.align		4
.L_634:
        /*00d8*/ 	.byte	0x01, 0x04
	.zero		2


	//----- nvinfo : EIATTR_CRS_STACK_SIZE
	.align		4
        /*00dc*/ 	.byte	0x04, 0x1e
        /*00de*/ 	.short	(.L_636 - .L_635)
.L_635:
        /*00e0*/ 	.word	0x00000000
.L_636:


//--------------------- .nv.info._ZN5flash24flash_fwd_splitkv_kernelI23Flash_fwd_kernel_traitsILi192ELi64ELi64ELi4ELb0ELb0EN7cutlass10bfloat16_tE19Flash_kernel_traitsILi192ELi64ELi64ELi4ES3_EELb1ELb0ELb0ELb0ELb1ELb1ELb0ELb0EEEvNS_16Flash_fwd_paramsE --------------------------
	.section	.nv.info._ZN5flash24flash_fwd_splitkv_kernelI23Flash_fwd_kernel_traitsILi192ELi64ELi64ELi4ELb0ELb0EN7cutlass10bfloat16_tE19Flash_kernel_traitsILi192ELi64ELi64ELi4ES3_EELb1ELb0ELb0ELb0ELb1ELb1ELb0ELb0EEEvNS_16Flash_fwd_paramsE,"",@"SHT_CUDA_INFO"
	.sectionflags	@""
	.align	4


	//----- nvinfo : EIATTR_CUDA_API_VERSION
	.align		4
        /*0000*/ 	.byte	0x04, 0x37
        /*0002*/ 	.short	(.L_638 - .L_637)
.L_637:
        /*0004*/ 	.word	0x00000082


	//----- nvinfo : EIATTR_SW2861232_WAR
	.align		4
.L_638:
        /*0008*/ 	.byte	0x01, 0x35
	.zero		2


	//----- nvinfo : EIATTR_PARAM_CBANK
	.align		4
        /*000c*/ 	.byte	0x04, 0x0a
        /*000e*/ 	.short	(.L_640 - .L_639)
	.align		4
.L_639:
        /*0010*/ 	.word	index@(.nv.constant0._ZN5flash24flash_fwd_splitkv_kernelI23Flash_fwd_kernel_traitsILi192ELi64ELi64ELi4ELb0ELb0EN7cutlass10bfloat16_tE19Flash_kernel_traitsILi192ELi64ELi64ELi4ES3_EELb1ELb0ELb0ELb0ELb1ELb1ELb0ELb0EEEvNS_16Flash_fwd_paramsE)
        /*0014*/ 	.short	0x0160
        /*0016*/ 	.short	0x01d0


	//----- nvinfo : EIATTR_CBANK_PARAM_SIZE
	.align		4
.L_640:
        /*0018*/ 	.byte	0x03, 0x19
        /*001a*/ 	.short	0x01d0


	//----- nvinfo : EIATTR_KPARAM_INFO
	.align		4
        /*001c*/ 	.byte	0x04, 0x17
        /*001e*/ 	.short	(.L_642 - .L_641)
.L_641:
        /*0020*/ 	.word	0x00000000
        /*0024*/ 	.short	0x0000
        /*0026*/ 	.short	0x0000
        /*0028*/ 	.byte	0x00, 0xf0, 0x41, 0x07


	//----- nvinfo : EIATTR_MAXREG_COUNT
	.align		4
.L_642:
        /*002c*/ 	.byte	0x03, 0x1b
        /*002e*/ 	.short	0x00ff


	//----- nvinfo : EIATTR_NUM_BARRIERS
	.align		4
        /*0030*/ 	.byte	0x02, 0x4c
        /*0032*/ 	.byte	0x01
	.zero		1


	//----- nvinfo : EIATTR_MERCURY_ISA_VERSION
	.align		4
        /*0034*/ 	.byte	0x03, 0x5f
        /*0036*/ 	.short	0x0000


	//----- nvinfo : EIATTR_COOP_GROUP_MASK_REGIDS
	.align		4
        /*0038*/ 	.byte	0x04, 0x29
        /*003a*/ 	.short	(.L_644 - .L_643)


	//   ....[0]....
.L_643:
        /*003c*/ 	.word	0xffffffff


	//   ....[1]....
        /*0040*/ 	.word	0xffffffff


	//   ....[2]....
        /*0044*/ 	.word	0xffffffff


	//   ....[3]....
        /*0048*/ 	.word	0xffffffff


	//   ....[4]....
        /*004c*/ 	.word	0xffffffff


	//   ....[5]....
        /*0050*/ 	.word	0xffffffff


	//   ....[6]....
        /*0054*/ 	.word	0xffffffff


	//   ....[7]....
        /*0058*/ 	.word	0xffffffff


	//   ....[8]....
        /*005c*/ 	.word	0xffffffff


	//   ....[9]....
        /*0060*/ 	.word	0xffffffff


	//   ....[10]....
        /*0064*/ 	.word	0xffffffff


	//   ....[11]....
        /*0068*/ 	.word	0xffffffff


	//   ....[12]....
        /*006c*/ 	.word	0xffffffff


	//   ....[13]....
        /*0070*/ 	.word	0xffffffff


	//   ....[14]....
        /*0074*/ 	.word	0xffffffff


	//   ....[15]....
        /*0078*/ 	.word	0xffffffff


	//----- nvinfo : EIATTR_COOP_GROUP_INSTR_OFFSETS
	.align		4
.L_644:
        /*007c*/ 	.byte	0x04, 0x28
        /*007e*/ 	.short	(.L_646 - .L_645)


	//   ....[0]....
.L_645:
        /*0080*/ 	.word	0x000041b0


	//   ....[1]....
        /*0084*/ 	.word	0x000041d0


	//   ....[2]....
        /*0088*/ 	.word	0x00004270


	//   ....[3]....
        /*008c*/ 	.word	0x00004280


	//   ....[4]....
        /*0090*/ 	.word	0x00007440


	//   ....[5]....
        /*0094*/ 	.word	0x00007450


	//   ....[6]....
        /*0098*/ 	.word	0x00007480


	//   ....[7]....
        /*009c*/ 	.word	0x00007490


	//   ....[8]....
        /*00a0*/ 	.word	0x0000a7e0


	//   ....[9]....
        /*00a4*/ 	.word	0x0000a7f0


	//   ....[10]....
        /*00a8*/ 	.word	0x0000a840


	//   ....[11]....
        /*00ac*/ 	.word	0x0000a850


	//   ....[12]....
        /*00b0*/ 	.word	0x0000bf00


	//   ....[13]....
        /*00b4*/ 	.word	0x0000bf40


	//   ....[14]....
        /*00b8*/ 	.word	0x0000bfb0


	//   ....[15]....
        /*00bc*/ 	.word	0x0000bfc0


	//----- nvinfo : EIATTR_EXIT_INSTR_OFFSETS
	.align		4
.L_646:
        /*00c0*/ 	.byte	0x04, 0x1c
        /*00c2*/ 	.short	(.L_648 - .L_647)


	//   ....[0]....
.L_647:
        /*00c4*/ 	.word	0x000002e0


	//   ....[1]....
        /*00c8*/ 	.word	0x00000b20


	//   ....[2]....
        /*00cc*/ 	.word	0x00000b50


	//   ....[3]....
        /*00d0*/ 	.word	0x0000d6e0


	//   ....[4]....
        /*00d4*/ 	.word	0x0000d7b0


	//----- nvinfo : EIATTR_CTAIDZ_USED
	.align		4
.L_648:
        /*00d8*/ 	.byte	0x01, 0x04
	.zero		2


	//----- nvinfo : EIATTR_CRS_STACK_SIZE
	.align		4
        /*00dc*/ 	.byte	0x04, 0x1e
        /*00de*/ 	.short	(.L_650 - .L_649)
.L_649:
        /*00e0*/ 	.word	0x00000000
.L_650:


//--------------------- .nv.info._ZN5flash24flash_fwd_splitkv_kernelI23Flash_fwd_kernel_traitsILi192ELi64ELi64ELi4ELb0ELb0EN7cutlass10bfloat16_tE19Flash_kernel_traitsILi192ELi64ELi64ELi4ES3_EELb1ELb0ELb1ELb0ELb0ELb0ELb0ELb0EEEvNS_16Flash_fwd_paramsE --------------------------
	.section	.nv.info._ZN5flash24flash_fwd_splitkv_kernelI23Flash_fwd_kernel_traitsILi192ELi64ELi64ELi4ELb0ELb0EN7cutlass10bfloat16_tE19Flash_kernel_traitsILi192ELi64ELi64ELi4ES3_EELb1ELb0ELb1ELb0ELb0ELb0ELb0ELb0EEEvNS_16Flash_fwd_paramsE,"",@"SHT_CUDA_INFO"
	.sectionflags	@""
	.align	4


	//----- nvinfo : EIATTR_CUDA_API_VERSION
	.align		4
        /*0000*/ 	.byte	0x04, 0x37
        /*0002*/ 	.short	(.L_652 - .L_651)
.L_651:
        /*0004*/ 	.word	0x00000082


	//----- nvinfo : EIATTR_SW2861232_WAR
	.align		4
.L_652:
        /*0008*/ 	.byte	0x01, 0x35
	.zero		2


	//----- nvinfo : EIATTR_PARAM_CBANK
	.align		4
        /*000c*/ 	.byte	0x04, 0x0a
        /*000e*/ 	.short	(.L_654 - .L_653)
	.align		4
.L_653:
        /*0010*/ 	.word	index@(.nv.constant0._ZN5flash24flash_fwd_splitkv_kernelI23Flash_fwd_kernel_traitsILi192ELi64ELi64ELi4ELb0ELb0EN7cutlass10bfloat16_tE19Flash_kernel_traitsILi192ELi64ELi64ELi4ES3_EELb1ELb0ELb1ELb0ELb0ELb0ELb0ELb0EEEvNS_16Flash_fwd_paramsE)
        /*0014*/ 	.short	0x0160
        /*0016*/ 	.short	0x01d0


	//----- nvinfo : EIATTR_CBANK_PARAM_SIZE
	.align		4
.L_654:
        /*0018*/ 	.byte	0x03, 0x19
        /*001a*/ 	.short	0x01d0


	//----- nvinfo : EIATTR_KPARAM_INFO
	.align		4
        /*001c*/ 	.byte	0x04, 0x17
        /*001e*/ 	.short	(.L_656 - .L_655)
.L_655:
        /*0020*/ 	.word	0x00000000
        /*0024*/ 	.short	0x0000
        /*0026*/ 	.short	0x0000
        /*0028*/ 	.byte	0x00, 0xf0, 0x41, 0x07


	//----- nvinfo : EIATTR_MAXREG_COUNT
	.align		4
.L_656:
        /*002c*/ 	.byte	0x03, 0x1b
        /*002e*/ 	.short	0x00ff


	//----- nvinfo : EIATTR_NUM_BARRIERS
	.align		4
        /*0030*/ 	.byte	0x02, 0x4c
        /*0032*/ 	.byte	0x01
	.zero		1


	//----- nvinfo : EIATTR_MERCURY_ISA_VERSION
	.align		4
        /*0034*/ 	.byte	0x03, 0x5f
        /*0036*/ 	.short	0x0000


	//----- nvinfo : EIATTR_COOP_GROUP_MASK_REGIDS
	.align		4
        /*0038*/ 	.byte	0x04, 0x29
        /*003a*/ 	.short	(.L_658 - .L_657)


	//   ....[0]....
.L_657:
        /*003c*/ 	.word	0xffffffff


	//   ....[1]....
        /*0040*/ 	.word	0xffffffff


	//   ....[2]....
        /*0044*/ 	.word	0xffffffff


	//   ....[3]....
        /*0048*/ 	.word	0xffffffff


	//   ....[4]....
        /*004c*/ 	.word	0xffffffff


	//   ....[5]....
        /*0050*/ 	.word	0xffffffff


	//   ....[6]....
        /*0054*/ 	.word	0xffffffff


	//   ....[7]....
        /*0058*/ 	.word	0xffffffff


	//   ....[8]....
        /*005c*/ 	.word	0xffffffff


	//   ....[9]....
        /*0060*/ 	.word	0xffffffff


	//   ....[10]....
        /*0064*/ 	.word	0xffffffff


	//   ....[11]....
        /*0068*/ 	.word	0xffffffff


	//   ....[12]....
        /*006c*/ 	.word	0xffffffff


	//   ....[13]....
        /*0070*/ 	.word	0xffffffff


	//   ....[14]....
        /*0074*/ 	.word	0xffffffff


	//   ....[15]....
        /*0078*/ 	.word	0xffffffff


	//----- nvinfo : EIATTR_COOP_GROUP_INSTR_OFFSETS
	.align		4
.L_658:
        /*007c*/ 	.byte	0x04, 0x28
        /*007e*/ 	.short	(.L_660 - .L_659)


	//   ....[0]....
.L_659:
        /*0080*/ 	.word	0x00005880


	//   ....[1]....
        /*0084*/ 	.word	0x000058a0


	//   ....[2]....
        /*0088*/ 	.word	0x00005940


	//   ....[3]....
        /*008c*/ 	.word	0x00005950


	//   ....[4]....
        /*0090*/ 	.word	0x000093a0


	//   ....[5]....
        /*0094*/ 	.word	0x000093b0


	//   ....[6]....
        /*0098*/ 	.word	0x000093e0


	//   ....[7]....
        /*009c*/ 	.word	0x000093f0


	//   ....[8]....
        /*00a0*/ 	.word	0x0000cfa0


	//   ....[9]....
        /*00a4*/ 	.word	0x0000cfc0


	//   ....[10]....
        /*00a8*/ 	.word	0x0000cfe0


	//   ....[11]....
        /*00ac*/ 	.word	0x0000d000


	//   ....[12]....
        /*00b0*/ 	.word	0x0000e700


	//   ....[13]....
        /*00b4*/ 	.word	0x0000e740


	//   ....[14]....
        /*00b8*/ 	.word	0x0000e770


	//   ....[15]....
        /*00bc*/ 	.word	0x0000e780


	//----- nvinfo : EIATTR_EXIT_INSTR_OFFSETS
	.align		4
.L_660:
        /*00c0*/ 	.byte	0x04, 0x1c
        /*00c2*/ 	.short	(.L_662 - .L_661)


	//   ....[0]....
.L_661:
        /*00c4*/ 	.word	0x000002d0


	//   ....[1]....
        /*00c8*/ 	.word	0x00000c00


	//   ....[2]....
        /*00cc*/ 	.word	0x00000c30


	//   ....[3]....
        /*00d0*/ 	.word	0x0000ffc0


	//   ....[4]....
        /*00d4*/ 	.word	0x000100b0


	//   ....[5]....
        /*00d8*/ 	.word	0x000100d0


	//----- nvinfo : EIATTR_CTAIDZ_USED
	.align		4
.L_662:
        /*00dc*/ 	.byte	0x01, 0x04
	.zero		2


	//----- nvinfo : EIATTR_CRS_STACK_SIZE
	.align		4
        /*00e0*/ 	.byte	0x04, 0x1e
        /*00e2*/ 	.short	(.L_664 - .L_663)
.L_663:
        /*00e4*/ 	.word	0x00000000
.L_664:


//--------------------- .nv.info._ZN5flash24flash_fwd_splitkv_kernelI23Flash_fwd_kernel_traitsILi192ELi64ELi64ELi4ELb0ELb0EN7cutlass10bfloat16_tE19Flash_kernel_traitsILi192ELi64ELi64ELi4ES3_EELb1ELb0ELb1ELb0ELb0ELb1ELb0ELb0EEEvNS_16Flash_fwd_paramsE --------------------------
	.section	.nv.info._ZN5flash24flash_fwd_splitkv_kernelI23Flash_fwd_kernel_traitsILi192ELi64ELi64ELi4ELb0ELb0EN7cutlass10bfloat16_tE19Flash_kernel_traitsILi192ELi64ELi64ELi4ES3_EELb1ELb0ELb1ELb0ELb0ELb1ELb0ELb0EEEvNS_16Flash_fwd_paramsE,"",@"SHT_CUDA_INFO"
	.sectionflags	@""
	.align	4


	//----- nvinfo : EIATTR_CUDA_API_VERSION
	.align		4
        /*0000*/ 	.byte	0x04, 0x37
        /*0002*/ 	.short	(.L_666 - .L_665)
.L_665:
        /*0004*/ 	.word	0x00000082


	//----- nvinfo : EIATTR_SW2861232_WAR
	.align		4
.L_666:
        /*0008*/ 	.byte	0x01, 0x35
	.zero		2


	//----- nvinfo : EIATTR_PARAM_CBANK
	.align		4
        /*000c*/ 	.byte	0x04, 0x0a
        /*000e*/ 	.short	(.L_668 - .L_667)
	.align		4
.L_667:
        /*0010*/ 	.word	index@(.nv.constant0._ZN5flash24flash_fwd_splitkv_kernelI23Flash_fwd_kernel_traitsILi192ELi64ELi64ELi4ELb0ELb0EN7cutlass10bfloat16_tE19Flash_kernel_traitsILi192ELi64ELi64ELi4ES3_EELb1ELb0ELb1ELb0ELb0ELb1ELb0ELb0EEEvNS_16Flash_fwd_paramsE)
        /*0014*/ 	.short	0x0160
        /*0016*/ 	.short	0x01d0


	//----- nvinfo : EIATTR_CBANK_PARAM_SIZE
	.align		4
.L_668:
        /*0018*/ 	.byte	0x03, 0x19
        /*001a*/ 	.short	0x01d0


	//----- nvinfo : EIATTR_KPARAM_INFO
	.align		4
        /*001c*/ 	.byte	0x04, 0x17
        /*001e*/ 	.short	(.L_670 - .L_669)
.L_669:
        /*0020*/ 	.word	0x00000000
        /*0024*/ 	.short	0x0000
        /*0026*/ 	.short	0x0000
        /*0028*/ 	.byte	0x00, 0xf0, 0x41, 0x07


	//----- nvinfo : EIATTR_MAXREG_COUNT
	.align		4
.L_670:
        /*002c*/ 	.byte	0x03, 0x1b
        /*002e*/ 	.short	0x00ff


	//----- nvinfo : EIATTR_NUM_BARRIERS
	.align		4
        /*0030*/ 	.byte	0x02, 0x4c
        /*0032*/ 	.byte	0x01
	.zero		1


	//----- nvinfo : EIATTR_MERCURY_ISA_VERSION
	.align		4
        /*0034*/ 	.byte	0x03, 0x5f
        /*0036*/ 	.short	0x0000


	//----- nvinfo : EIATTR_COOP_GROUP_MASK_REGIDS
	.align		4
        /*0038*/ 	.byte	0x04, 0x29
        /*003a*/ 	.short	(.L_672 - .L_671)


	//   ....[0]....
.L_671:
        /*003c*/ 	.word	0xffffffff


	//   ....[1]....
        /*0040*/ 	.word	0xffffffff


	//   ....[2]....
        /*0044*/ 	.word	0xffffffff


	//   ....[3]....
        /*0048*/ 	.word	0xffffffff


	//   ....[4]....
        /*004c*/ 	.word	0xffffffff


	//   ....[5]....
        /*0050*/ 	.word	0xffffffff


	//   ....[6]....
        /*0054*/ 	.word	0xffffffff


	//   ....[7]....
        /*0058*/ 	.word	0xffffffff


	//   ....[8]....
        /*005c*/ 	.word	0xffffffff


	//   ....[9]....
        /*0060*/ 	.word	0xffffffff


	//   ....[10]....
        /*0064*/ 	.word	0xffffffff


	//   ....[11]....
        /*0068*/ 	.word	0xffffffff


	//   ....[12]....
        /*006c*/ 	.word	0xffffffff


	//   ....[13]....
        /*0070*/ 	.word	0xffffffff


	//   ....[14]....
        /*0074*/ 	.word	0xffffffff


	//   ....[15]....
        /*0078*/ 	.word	0xffffffff


	//----- nvinfo : EIATTR_COOP_GROUP_INSTR_OFFSETS
	.align		4
.L_672:
        /*007c*/ 	.byte	0x04, 0x28
        /*007e*/ 	.short	(.L_674 - .L_673)


	//   ....[0]....
.L_673:
        /*0080*/ 	.word	0x00005c80


	//   ....[1]....
        /*0084*/ 	.word	0x00005ca0


	//   ....[2]....
        /*0088*/ 	.word	0x00005d40


	//   ....[3]....
        /*008c*/ 	.word	0x00005d50


	//   ....[4]....
        /*0090*/ 	.word	0x00009bc0


	//   ....[5]....
        /*0094*/ 	.word	0x00009bd0


	//   ....[6]....
        /*0098*/ 	.word	0x00009c00


	//   ....[7]....
        /*009c*/ 	.word	0x00009c10


	//   ....[8]....
        /*00a0*/ 	.word	0x0000db80


	//   ....[9]....
        /*00a4*/ 	.word	0x0000db90


	//   ....[10]....
        /*00a8*/ 	.word	0x0000dbb0


	//   ....[11]....
        /*00ac*/ 	.word	0x0000dbd0


	//   ....[12]....
        /*00b0*/ 	.word	0x0000f2e0


	//   ....[13]....
        /*00b4*/ 	.word	0x0000f320


	//   ....[14]....
        /*00b8*/ 	.word	0x0000f350


	//   ....[15]....
        /*00bc*/ 	.word	0x0000f360


	//----- nvinfo : EIATTR_EXIT_INSTR_OFFSETS
	.align		4
.L_674:
        /*00c0*/ 	.byte	0x04, 0x1c
        /*00c2*/ 	.short	(.L_676 - .L_675)


	//   ....[0]....
.L_675:
        /*00c4*/ 	.word	0x000002d0


	//   ....[1]....
        /*00c8*/ 	.word	0x00000c00


	//   ....[2]....
        /*00cc*/ 	.word	0x00000c30


	//   ....[3]....
        /*00d0*/ 	.word	0x00010ba0


	//   ....[4]....
        /*00d4*/ 	.word	0x00010c90


	//   ....[5]....
        /*00d8*/ 	.word	0x00010cb0


	//----- nvinfo : EIATTR_CTAIDZ_USED
	.align		4
.L_676:
        /*00dc*/ 	.byte	0x01, 0x04
	.zero		2


	//----- nvinfo : EIATTR_CRS_STACK_SIZE
	.align		4
        /*00e0*/ 	.byte	0x04, 0x1e
        /*00e2*/ 	.short	(.L_678 - .L_677)
.L_677:
        /*00e4*/ 	.word	0x00000000
.L_678:


//--------------------- .nv.info._ZN5flash24flash_fwd_splitkv_kernelI23Flash_fwd_kernel_traitsILi192ELi64ELi64ELi4ELb0ELb0EN7cutlass10bfloat16_tE19Flash_kernel_traitsILi192ELi64ELi64ELi4ES3_EELb1ELb0ELb0ELb0ELb1ELb0ELb0ELb1EEEvNS_16Flash_fwd_paramsE --------------------------
	.section	.nv.info._ZN5flash24flash_fwd_splitkv_kernelI23Flash_fwd_kernel_traitsILi192ELi64ELi64ELi4ELb0ELb0EN7cutlass10bfloat16_tE19Flash_kernel_traitsILi192ELi64ELi64ELi4ES3_EELb1ELb0ELb0ELb0ELb1ELb0ELb0ELb1EEEvNS_16Flash_fwd_paramsE,"",@"SHT_CUDA_INFO"
	.sectionflags	@""
	.align	4


	//----- nvinfo : EIATTR_CUDA_API_VERSION
	.align		4
        /*0000*/ 	.byte	0x04, 0x37
        /*0002*/ 	.short	(.L_680 - .L_679)
.L_679:
        /*0004*/ 	.word	0x00000082


	//----- nvinfo : EIATTR_SW2861232_WAR
	.align		4
.L_680:
        /*0008*/ 	.byte	0x01, 0x35
	.zero		2


	//----- nvinfo : EIATTR_PARAM_CBANK
	.align		4
        /*000c*/ 	.byte	0x04, 0x0a
        /*000e*/ 	.short	(.L_682 - .L_681)
	.align		4
.L_681:
        /*0010*/ 	.word	index@(.nv.constant0._ZN5flash24flash_fwd_splitkv_kernelI23Flash_fwd_kernel_traitsILi192ELi64ELi64ELi4ELb0ELb0EN7cutlass10bfloat16_tE19Flash_kernel_traitsILi192ELi64ELi64ELi4ES3_EELb1ELb0ELb0ELb0ELb1ELb0ELb0ELb1EEEvNS_16Flash_fwd_paramsE)
        /*0014*/ 	.short	0x0160
        /*0016*/ 	.short	0x01d0


	//----- nvinfo : EIATTR_CBANK_PARAM_SIZE
	.align		4
.L_682:
        /*0018*/ 	.byte	0x03, 0x19
        /*001a*/ 	.short	0x01d0


	//----- nvinfo : EIATTR_KPARAM_INFO
	.align		4
        /*001c*/ 	.byte	0x04, 0x17
        /*001e*/ 	.short	(.L_684 - .L_683)
.L_683:
        /*0020*/ 	.word	0x00000000
        /*0024*/ 	.short	0x0000
        /*0026*/ 	.short	0x0000
        /*0028*/ 	.byte	0x00, 0xf0, 0x41, 0x07


	//----- nvinfo : EIATTR_MAXREG_COUNT
	.align		4
.L_684:
        /*002c*/ 	.byte	0x03, 0x1b
        /*002e*/ 	.short	0x00ff


	//----- nvinfo : EIATTR_NUM_BARRIERS
	.align		4
        /*0030*/ 	.byte	0x02, 0x4c
        /*0032*/ 	.byte	0x01
	.zero		1


	//----- nvinfo : EIATTR_MERCURY_ISA_VERSION
	.align		4
        /*0034*/ 	.byte	0x03, 0x5f
        /*0036*/ 	.short	0x0000


	//----- nvinfo : EIATTR_COOP_GROUP_MASK_REGIDS
	.align		4
        /*0038*/ 	.byte	0x04, 0x29
        /*003a*/ 	.short	(.L_686 - .L_685)


	//   ....[0]....
.L_685:
        /*003c*/ 	.word	0xffffffff


	//   ....[1]....
        /*0040*/ 	.word	0xffffffff


	//   ....[2]....
        /*0044*/ 	.word	0xffffffff


	//   ....[3]....
        /*0048*/ 	.word	0xffffffff


	//   ....[4]....
        /*004c*/ 	.word	0xffffffff


	//   ....[5]....
        /*0050*/ 	.word	0xffffffff


	//   ....[6]....
        /*0054*/ 	.word	0xffffffff


	//   ....[7]....
        /*0058*/ 	.word	0xffffffff


	//   ....[8]....
        /*005c*/ 	.word	0xffffffff


	//   ....[9]....
        /*0060*/ 	.word	0xffffffff


	//   ....[10]....
        /*0064*/ 	.word	0xffffffff


	//   ....[11]....
        /*0068*/ 	.word	0xffffffff


	//   ....[12]....
        /*006c*/ 	.word	0xffffffff


	//   ....[13]....
        /*0070*/ 	.word	0xffffffff


	//   ....[14]....
        /*0074*/ 	.word	0xffffffff


	//   ....[15]....
        /*0078*/ 	.word	0xffffffff


	//   ....[16]....
        /*007c*/ 	.word	0xffffffff


	//   ....[17]....
        /*0080*/ 	.word	0xffffffff


	//   ....[18]....
        /*0084*/ 	.word	0xffffffff


	//   ....[19]....
        /*0088*/ 	.word	0xffffffff


	//----- nvinfo : EIATTR_COOP_GROUP_INSTR_OFFSETS
	.align		4
.L_686:
        /*008c*/ 	.byte	0x04, 0x28
        /*008e*/ 	.short	(.L_688 - .L_687)


	//   ....[0]....
.L_687:
        /*0090*/ 	.word	0x00013300


	//   ....[1]....
        /*0094*/ 	.word	0x00013340


	//   ....[2]....
        /*0098*/ 	.word	0x00013360


	//   ....[3]....
        /*009c*/ 	.word	0x00013380


	//   ....[4]....
        /*00a0*/ 	.word	0x00016110


	//   ....[5]....
        /*00a4*/ 	.word	0x00016150


	//   ....[6]....
        /*00a8*/ 	.word	0x00016180


	//   ....[7]....
        /*00ac*/ 	.word	0x000161a0


	//   ....[8]....
        /*00b0*/ 	.word	0x00019280


	//   ....[9]....
        /*00b4*/ 	.word	0x000192a0


	//   ....[10]....
        /*00b8*/ 	.word	0x000192c0


	//   ....[11]....
        /*00bc*/ 	.word	0x000192e0


	//   ....[12]....
        /*00c0*/ 	.word	0x0001aa80


	//   ....[13]....
        /*00c4*/ 	.word	0x0001aab0


	//   ....[14]....
        /*00c8*/ 	.word	0x0001aac0


	//   ....[15]....
        /*00cc*/ 	.word	0x0001aaf0


	//   ....[16]....
        /*00d0*/ 	.word	0x0001c520


	//   ....[17]....
        /*00d4*/ 	.word	0x0001c560


	//   ....[18]....
        /*00d8*/ 	.word	0x0001c5b0


	//   ....[19]....
        /*00dc*/ 	.word	0x0001c600


	//----- nvinfo : EIATTR_EXIT_INSTR_OFFSETS
	.align		4
.L_688:
        /*00e0*/ 	.byte	0x04, 0x1c
        /*00e2*/ 	.short	(.L_690 - .L_689)


	//   ....[0]....
.L_689:
        /*00e4*/ 	.word	0x000000b0


	//----- nvinfo : EIATTR_CTAIDZ_USED
	.align		4
.L_690:
        /*00e8*/ 	.byte	0x01, 0x04
	.zero		2


	//----- nvinfo : EIATTR_CRS_STACK_SIZE
	.align		4
        /*00ec*/ 	.byte	0x04, 0x1e
        /*00ee*/ 	.short	(.L_692 - .L_691)
.L_691:
        /*00f0*/ 	.word	0x00000000
.L_692:


//--------------------- .nv.info._ZN5flash24flash_fwd_splitkv_kernelI23Flash_fwd_kernel_traitsILi192ELi64ELi64ELi4ELb0ELb0EN7cutlass10bfloat16_tE19Flash_kernel_traitsILi192ELi64ELi64ELi4ES3_EELb1ELb0ELb0ELb0ELb1ELb1ELb0ELb1EEEvNS_16Flash_fwd_paramsE --------------------------
	.section	.nv.info._ZN5flash24flash_fwd_splitkv_kernelI23Flash_fwd_kernel_traitsILi192ELi64ELi64ELi4ELb0ELb0EN7cutlass10bfloat16_tE19Flash_kernel_traitsILi192ELi64ELi64ELi4ES3_EELb1ELb0ELb0ELb0ELb1ELb1ELb0ELb1EEEvNS_16Flash_fwd_paramsE,"",@"SHT_CUDA_INFO"
	.sectionflags	@""
	.align	4


	//----- nvinfo : EIATTR_CUDA_API_VERSION
	.align		4
        /*0000*/ 	.byte	0x04, 0x37
        /*0002*/ 	.short	(.L_694 - .L_693)
.L_693:
        /*0004*/ 	.word	0x00000082


	//----- nvinfo : EIATTR_SW2861232_WAR
	.align		4
.L_694:
        /*0008*/ 	.byte	0x01, 0x35
	.zero		2


	//----- nvinfo : EIATTR_PARAM_CBANK
	.align		4
        /*000c*/ 	.byte	0x04, 0x0a
        /*000e*/ 	.short	(.L_696 - .L_695)
	.align		4
.L_695:
        /*0010*/ 	.word	index@(.nv.constant0._ZN5flash24flash_fwd_splitkv_kernelI23Flash_fwd_kernel_traitsILi192ELi64ELi64ELi4ELb0ELb0EN7cutlass10bfloat16_tE19Flash_kernel_traitsILi192ELi64ELi64ELi4ES3_EELb1ELb0ELb0ELb0ELb1ELb1ELb0ELb1EEEvNS_16Flash_fwd_paramsE)
        /*0014*/ 	.short	0x0160
        /*0016*/ 	.short	0x01d0


	//----- nvinfo : EIATTR_CBANK_PARAM_SIZE
	.align		4
.L_696:
        /*0018*/ 	.byte	0x03, 0x19
        /*001a*/ 	.short	0x01d0


	//----- nvinfo : EIATTR_KPARAM_INFO
	.align		4
        /*001c*/ 	.byte	0x04, 0x17
        /*001e*/ 	.short	(.L_698 - .L_697)
.L_697:
        /*0020*/ 	.word	0x00000000
        /*0024*/ 	.short	0x0000
        /*0026*/ 	.short	0x0000
        /*0028*/ 	.byte	0x00, 0xf0, 0x41, 0x07


	//----- nvinfo : EIATTR_MAXREG_COUNT
	.align		4
.L_698:
        /*002c*/ 	.byte	0x03, 0x1b
        /*002e*/ 	.short	0x00ff


	//----- nvinfo : EIATTR_NUM_BARRIERS
	.align		4
        /*0030*/ 	.byte	0x02, 0x4c
        /*0032*/ 	.byte	0x01
	.zero		1


	//----- nvinfo : EIATTR_MERCURY_ISA_VERSION
	.align		4
        /*0034*/ 	.byte	0x03, 0x5f
        /*0036*/ 	.short	0x0000


	//----- nvinfo : EIATTR_COOP_GROUP_MASK_REGIDS
	.align		4
        /*0038*/ 	.byte	0x04, 0x29
        /*003a*/ 	.short	(.L_700 - .L_699)


	//   ....[0]....
.L_699:
        /*003c*/ 	.word	0xffffffff


	//   ....[1]....
        /*0040*/ 	.word	0xffffffff


	//   ....[2]....
        /*0044*/ 	.word	0xffffffff


	//   ....[3]....
        /*0048*/ 	.word	0xffffffff


	//   ....[4]....
        /*004c*/ 	.word	0xffffffff


	//   ....[5]....
        /*0050*/ 	.word	0xffffffff


	//   ....[6]....
        /*0054*/ 	.word	0xffffffff


	//   ....[7]....
        /*0058*/ 	.word	0xffffffff


	//   ....[8]....
        /*005c*/ 	.word	0xffffffff


	//   ....[9]....
        /*0060*/ 	.word	0xffffffff


	//   ....[10]....
        /*0064*/ 	.word	0xffffffff


	//   ....[11]....
        /*0068*/ 	.word	0xffffffff


	//   ....[12]....
        /*006c*/ 	.word	0xffffffff


	//   ....[13]....
        /*0070*/ 	.word	0xffffffff


	//   ....[14]....
        /*0074*/ 	.word	0xffffffff


	//   ....[15]....
        /*0078*/ 	.word	0xffffffff


	//   ....[16]....
        /*007c*/ 	.word	0xffffffff


	//   ....[17]....
        /*0080*/ 	.word	0xffffffff


	//   ....[18]....
        /*0084*/ 	.word	0xffffffff


	//   ....[19]....
        /*0088*/ 	.word	0xffffffff


	//----- nvinfo : EIATTR_COOP_GROUP_INSTR_OFFSETS
	.align		4
.L_700:
        /*008c*/ 	.byte	0x04, 0x28
        /*008e*/ 	.short	(.L_702 - .L_701)


	//   ....[0]....
.L_701:
        /*0090*/ 	.word	0x000136f0


	//   ....[1]....
        /*0094*/ 	.word	0x00013740


	//   ....[2]....
        /*0098*/ 	.word	0x00013760


	//   ....[3]....
        /*009c*/ 	.word	0x00013790


	//   ....[4]....
        /*00a0*/ 	.word	0x00016930


	//   ....[5]....
        /*00a4*/ 	.word	0x00016980


	//   ....[6]....
        /*00a8*/ 	.word	0x000169b0


	//   ....[7]....
        /*00ac*/ 	.word	0x000169d0


	//   ....[8]....
        /*00b0*/ 	.word	0x00019e70


	//   ....[9]....
        /*00b4*/ 	.word	0x00019e90


	//   ....[10]....
        /*00b8*/ 	.word	0x00019eb0


	//   ....[11]....
        /*00bc*/ 	.word	0x00019ed0


	//   ....[12]....
        /*00c0*/ 	.word	0x0001b690


	//   ....[13]....
        /*00c4*/ 	.word	0x0001b6c0


	//   ....[14]....
        /*00c8*/ 	.word	0x0001b6d0


	//   ....[15]....
        /*00cc*/ 	.word	0x0001b700


	//   ....[16]....
        /*00d0*/ 	.word	0x0001d130


	//   ....[17]....
        /*00d4*/ 	.word	0x0001d170


	//   ....[18]....
        /*00d8*/ 	.word	0x0001d1c0


	//   ....[19]....
        /*00dc*/ 	.word	0x0001d210


	//----- nvinfo : EIATTR_EXIT_INSTR_OFFSETS
	.align		4
.L_702:
        /*00e0*/ 	.byte	0x04, 0x1c
        /*00e2*/ 	.short	(.L_704 - .L_703)


	//   ....[0]....
.L_703:
        /*00e4*/ 	.word	0x000000b0


	//----- nvinfo : EIATTR_CTAIDZ_USED
	.align		4
.L_704:
        /*00e8*/ 	.byte	0x01, 0x04
	.zero		2


	//----- nvinfo : EIATTR_CRS_STACK_SIZE
	.align		4
        /*00ec*/ 	.byte	0x04, 0x1e
        /*00ee*/ 	.short	(.L_706 - .L_705)
.L_705:
        /*00f0*/ 	.word	0x00000000
.L_706:


//--------------------- .nv.info._ZN5flash24flash_fwd_splitkv_kernelI23Flash_fwd_kernel_traitsILi192ELi64ELi64ELi4ELb0ELb0EN7cutlass10bfloat16_tE19Flash_kernel_traitsILi192ELi64ELi64ELi4ES3_EELb1ELb0ELb1ELb0ELb0ELb0ELb0ELb1EEEvNS_16Flash_fwd_paramsE --------------------------
	.section	.nv.info._ZN5flash24flash_fwd_splitkv_kernelI23Flash_fwd_kernel_traitsILi192ELi64ELi64ELi4ELb0ELb0EN7cutlass10bfloat16_tE19Flash_kernel_traitsILi192ELi64ELi64ELi4ES3_EELb1ELb0ELb1ELb0ELb0ELb0ELb0ELb1EEEvNS_16Flash_fwd_paramsE,"",@"SHT_CUDA_INFO"
	.sectionflags	@""
	.align	4


	//----- nvinfo : EIATTR_CUDA_API_VERSION
	.align		4
        /*0000*/ 	.byte	0x04, 0x37
        /*0002*/ 	.short	(.L_708 - .L_707)
.L_707:
        /*0004*/ 	.word	0x00000082


	//----- nvinfo : EIATTR_SW2861232_WAR
	.align		4
.L_708:
        /*0008*/ 	.byte	0x01, 0x35
	.zero		2


	//----- nvinfo : EIATTR_PARAM_CBANK
	.align		4
        /*000c*/ 	.byte	0x04, 0x0a
        /*000e*/ 	.short	(.L_710 - .L_709)
	.align		4
.L_709:
        /*0010*/ 	.word	index@(.nv.constant0._ZN5flash24flash_fwd_splitkv_kernelI23Flash_fwd_kernel_traitsILi192ELi64ELi64ELi4ELb0ELb0EN7cutlass10bfloat16_tE19Flash_kernel_traitsILi192ELi64ELi64ELi4ES3_EELb1ELb0ELb1ELb0ELb0ELb0ELb0ELb1EEEvNS_16Flash_fwd_paramsE)
        /*0014*/ 	.short	0x0160
        /*0016*/ 	.short	0x01d0


	//----- nvinfo : EIATTR_CBANK_PARAM_SIZE
	.align		4
.L_710:
        /*0018*/ 	.byte	0x03, 0x19
        /*001a*/ 	.short	0x01d0


	//----- nvinfo : EIATTR_KPARAM_INFO
	.align		4
        /*001c*/ 	.byte	0x04, 0x17
        /*001e*/ 	.short	(.L_712 - .L_711)
.L_711:
        /*0020*/ 	.word	0x00000000
        /*0024*/ 	.short	0x0000
        /*0026*/ 	.short	0x0000
        /*0028*/ 	.byte	0x00, 0xf0, 0x41, 0x07


	//----- nvinfo : EIATTR_MAXREG_COUNT
	.align		4
.L_712:
        /*002c*/ 	.byte	0x03, 0x1b
        /*002e*/ 	.short	0x00ff


	//----- nvinfo : EIATTR_NUM_BARRIERS
	.align		4
        /*0030*/ 	.byte	0x02, 0x4c
        /*0032*/ 	.byte	0x01
	.zero		1


	//----- nvinfo : EIATTR_MERCURY_ISA_VERSION
	.align		4
        /*0034*/ 	.byte	0x03, 0x5f
        /*0036*/ 	.short	0x0000


	//----- nvinfo : EIATTR_COOP_GROUP_MASK_REGIDS
	.align		4
        /*0038*/ 	.byte	0x04, 0x29
        /*003a*/ 	.short	(.L_714 - .L_713)


	//   ....[0]....
.L_713:
        /*003c*/ 	.word	0xffffffff


	//   ....[1]....
        /*0040*/ 	.word	0xffffffff


	//   ....[2]....
        /*0044*/ 	.word	0xffffffff


	//   ....[3]....
        /*0048*/ 	.word	0xffffffff


	//   ....[4]....
        /*004c*/ 	.word	0xffffffff


	//   ....[5]....
        /*0050*/ 	.word	0xffffffff


	//   ....[6]....
        /*0054*/ 	.word	0xffffffff


	//   ....[7]....
        /*0058*/ 	.word	0xffffffff


	//   ....[8]....
        /*005c*/ 	.word	0xffffffff


	//   ....[9]....
        /*0060*/ 	.word	0xffffffff


	//   ....[10]....
        /*0064*/ 	.word	0xffffffff


	//   ....[11]....
        /*0068*/ 	.word	0xffffffff


	//   ....[12]....
        /*006c*/ 	.word	0xffffffff


	//   ....[13]....
        /*0070*/ 	.word	0xffffffff


	//   ....[14]....
        /*0074*/ 	.word	0xffffffff


	//   ....[15]....
        /*0078*/ 	.word	0xffffffff


	//   ....[16]....
        /*007c*/ 	.word	0xffffffff


	//   ....[17]....
        /*0080*/ 	.word	0xffffffff


	//   ....[18]....
        /*0084*/ 	.word	0xffffffff


	//   ....[19]....
        /*0088*/ 	.word	0xffffffff


	//----- nvinfo : EIATTR_COOP_GROUP_INSTR_OFFSETS
	.align		4
.L_714:
        /*008c*/ 	.byte	0x04, 0x28
        /*008e*/ 	.short	(.L_716 - .L_715)


	//   ....[0]....
.L_715:
        /*0090*/ 	.word	0x00015e90


	//   ....[1]....
        /*0094*/ 	.word	0x00015ed0


	//   ....[2]....
        /*0098*/ 	.word	0x00015ef0


	//   ....[3]....
        /*009c*/ 	.word	0x00015f10


	//   ....[4]....
        /*00a0*/ 	.word	0x00019840


	//   ....[5]....
        /*00a4*/ 	.word	0x00019890


	//   ....[6]....
        /*00a8*/ 	.word	0x000198b0


	//   ....[7]....
        /*00ac*/ 	.word	0x000198d0


	//   ....[8]....
        /*00b0*/ 	.word	0x0001d5f0


	//   ....[9]....
        /*00b4*/ 	.word	0x0001d610


	//   ....[10]....
        /*00b8*/ 	.word	0x0001d630


	//   ....[11]....
        /*00bc*/ 	.word	0x0001d650


	//   ....[12]....
        /*00c0*/ 	.word	0x0001edf0


	//   ....[13]....
        /*00c4*/ 	.word	0x0001ee20


	//   ....[14]....
        /*00c8*/ 	.word	0x0001ee30


	//   ....[15]....
        /*00cc*/ 	.word	0x0001ee60


	//   ....[16]....
        /*00d0*/ 	.word	0x000209e0


	//   ....[17]....
        /*00d4*/ 	.word	0x00020a20


	//   ....[18]....
        /*00d8*/ 	.word	0x00020a70


	//   ....[19]....
        /*00dc*/ 	.word	0x00020ac0


	//----- nvinfo : EIATTR_EXIT_INSTR_OFFSETS
	.align		4
.L_716:
        /*00e0*/ 	.byte	0x04, 0x1c
        /*00e2*/ 	.short	(.L_718 - .L_717)


	//   ....[0]....
.L_717:
        /*00e4*/ 	.word	0x000000b0


	//----- nvinfo : EIATTR_CTAIDZ_USED
	.align		4
.L_718:
        /*00e8*/ 	.byte	0x01, 0x04
	.zero		2


	//----- nvinfo : EIATTR_CRS_STACK_SIZE
	.align		4
        /*00ec*/ 	.byte	0x04, 0x1e
        /*00ee*/ 	.short	(.L_720 - .L_719)
.L_719:
        /*00f0*/ 	.word	0x00000000
.L_720:


//--------------------- .nv.info._ZN5flash24flash_fwd_splitkv_kernelI23Flash_fwd_kernel_traitsILi192ELi64ELi64ELi4ELb0ELb0EN7cutlass10bfloat16_tE19Flash_kernel_traitsILi192ELi64ELi64ELi4ES3_EELb1ELb0ELb1ELb0ELb0ELb1ELb0ELb1EEEvNS_16Flash_fwd_paramsE --------------------------
	.section	.nv.info._ZN5flash24flash_fwd_splitkv_kernelI23Flash_fwd_kernel_traitsILi192ELi64ELi64ELi4ELb0ELb0EN7cutlass10bfloat16_tE19Flash_kernel_traitsILi192ELi64ELi64ELi4ES3_EELb1ELb0ELb1ELb0ELb0ELb1ELb0ELb1EEEvNS_16Flash_fwd_paramsE,"",@"SHT_CUDA_INFO"
	.sectionflags	@""
	.align	4


	//----- nvinfo : EIATTR_CUDA_API_VERSION
	.align		4
        /*0000*/ 	.byte	0x04, 0x37
        /*0002*/ 	.short	(.L_722 - .L_721)
.L_721:
        /*0004*/ 	.word	0x00000082


	//----- nvinfo : EIATTR_SW2861232_WAR
	.align		4
.L_722:
        /*0008*/ 	.byte	0x01, 0x35
	.zero		2


	//----- nvinfo : EIATTR_PARAM_CBANK
	.align		4
        /*000c*/ 	.byte	0x04, 0x0a
        /*000e*/ 	.short	(.L_724 - .L_723)
	.align		4
.L_723:
        /*0010*/ 	.word	index@(.nv.constant0._ZN5flash24flash_fwd_splitkv_kernelI23Flash_fwd_kernel_traitsILi192ELi64ELi64ELi4ELb0ELb0EN7cutlass10bfloat16_tE19Flash_kernel_traitsILi192ELi64ELi64ELi4ES3_EELb1ELb0ELb1ELb0ELb0ELb1ELb0ELb1EEEvNS_16Flash_fwd_paramsE)
        /*0014*/ 	.short	0x0160
        /*0016*/ 	.short	0x01d0


	//----- nvinfo : EIATTR_CBANK_PARAM_SIZE
	.align		4
.L_724:
        /*0018*/ 	.byte	0x03, 0x19
        /*001a*/ 	.short	0x01d0


	//----- nvinfo : EIATTR_KPARAM_INFO
	.align		4
        /*001c*/ 	.byte	0x04, 0x17
        /*001e*/ 	.short	(.L_726 - .L_725)
.L_725:
        /*0020*/ 	.word	0x00000000
        /*0024*/ 	.short	0x0000
        /*0026*/ 	.short	0x0000
        /*0028*/ 	.byte	0x00, 0xf0, 0x41, 0x07


	//----- nvinfo : EIATTR_MAXREG_COUNT
	.align		4
.L_726:
        /*002c*/ 	.byte	0x03, 0x1b
        /*002e*/ 	.short	0x00ff


	//----- nvinfo : EIATTR_NUM_BARRIERS
	.align		4
        /*0030*/ 	.byte	0x02, 0x4c
        /*0032*/ 	.byte	0x01
	.zero		1


	//----- nvinfo : EIATTR_MERCURY_ISA_VERSION
	.align		4
        /*0034*/ 	.byte	0x03, 0x5f
        /*0036*/ 	.short	0x0000


	//----- nvinfo : EIATTR_COOP_GROUP_MASK_REGIDS
	.align		4
        /*0038*/ 	.byte	0x04, 0x29
        /*003a*/ 	.short	(.L_728 - .L_727)


	//   ....[0]....
.L_727:
        /*003c*/ 	.word	0xffffffff


	//   ....[1]....
        /*0040*/ 	.word	0xffffffff


	//   ....[2]....
        /*0044*/ 	.word	0xffffffff


	//   ....[3]....
        /*0048*/ 	.word	0xffffffff


	//   ....[4]....
        /*004c*/ 	.word	0xffffffff


	//   ....[5]....
        /*0050*/ 	.word	0xffffffff


	//   ....[6]....
        /*0054*/ 	.word	0xffffffff


	//   ....[7]....
        /*0058*/ 	.word	0xffffffff


	//   ....[8]....
        /*005c*/ 	.word	0xffffffff


	//   ....[9]....
        /*0060*/ 	.word	0xffffffff


	//   ....[10]....
        /*0064*/ 	.word	0xffffffff


	//   ....[11]....
        /*0068*/ 	.word	0xffffffff


	//   ....[12]....
        /*006c*/ 	.word	0xffffffff


	//   ....[13]....
        /*0070*/ 	.word	0xffffffff


	//   ....[14]....
        /*0074*/ 	.word	0xffffffff


	//   ....[15]....
        /*0078*/ 	.word	0xffffffff


	//   ....[16]....
        /*007c*/ 	.word	0xffffffff


	//   ....[17]....
        /*0080*/ 	.word	0xffffffff


	//   ....[18]....
        /*0084*/ 	.word	0xffffffff


	//   ....[19]....
        /*0088*/ 	.word	0xffffffff


	//----- nvinfo : EIATTR_COOP_GROUP_INSTR_OFFSETS
	.align		4
.L_728:
        /*008c*/ 	.byte	0x04, 0x28
        /*008e*/ 	.short	(.L_730 - .L_729)


	//   ....[0]....
.L_729:
        /*0090*/ 	.word	0x000162a0


	//   ....[1]....
        /*0094*/ 	.word	0x000162f0


	//   ....[2]....
        /*0098*/ 	.word	0x00016310


	//   ....[3]....
        /*009c*/ 	.word	0x00016330


	//   ....[4]....
        /*00a0*/ 	.word	0x0001a060


	//   ....[5]....
        /*00a4*/ 	.word	0x0001a0b0


	//   ....[6]....
        /*00a8*/ 	.word	0x0001a0d0


	//   ....[7]....
        /*00ac*/ 	.word	0x0001a0f0


	//   ....[8]....
        /*00b0*/ 	.word	0x0001e200


	//   ....[9]....
        /*00b4*/ 	.word	0x0001e210


	//   ....[10]....
        /*00b8*/ 	.word	0x0001e230


	//   ....[11]....
        /*00bc*/ 	.word	0x0001e250


	//   ....[12]....
        /*00c0*/ 	.word	0x0001fa20


	//   ....[13]....
        /*00c4*/ 	.word	0x0001fa50


	//   ....[14]....
        /*00c8*/ 	.word	0x0001fa60


	//   ....[15]....
        /*00cc*/ 	.word	0x0001fa90


	//   ....[16]....
        /*00d0*/ 	.word	0x00021610


	//   ....[17]....
        /*00d4*/ 	.word	0x00021650


	//   ....[18]....
        /*00d8*/ 	.word	0x000216a0


	//   ....[19]....
        /*00dc*/ 	.word	0x000216f0


	//----- nvinfo : EIATTR_EXIT_INSTR_OFFSETS
	.align		4
.L_730:
        /*00e0*/ 	.byte	0x04, 0x1c
        /*00e2*/ 	.short	(.L_732 - .L_731)


	//   ....[0]....
.L_731:
        /*00e4*/ 	.word	0x000000b0


	//----- nvinfo : EIATTR_CTAIDZ_USED
	.align		4
.L_732:
        /*00e8*/ 	.byte	0x01, 0x04
	.zero		2


	//----- nvinfo : EIATTR_CRS_STACK_SIZE
	.align		4
        /*00ec*/ 	.byte	0x04, 0x1e
        /*00ee*/ 	.short	(.L_734 - .L_733)
.L_733:
        /*00f0*/ 	.word	0x00000000
.L_734:


//--------------------- .nv.info._ZN5flash24flash_fwd_splitkv_kernelI23Flash_fwd_kernel_traitsILi192ELi64ELi64ELi4ELb0ELb0EN7cutlass10bfloat16_tE19Flash_kernel_traitsILi192ELi64ELi64ELi4ES3_EELb1ELb0ELb0ELb0ELb1ELb0ELb1ELb0EEEvNS_16Flash_fwd_paramsE --------------------------
	.section	.nv.info._ZN5flash24flash_fwd_splitkv_kernelI23Flash_fwd_kernel_traitsILi192ELi64ELi64ELi4ELb0ELb0EN7cutlass10bfloat16_tE19Flash_kernel_traitsILi192ELi64ELi64ELi4ES3_EELb1ELb0ELb0ELb0ELb1ELb0ELb1ELb0EEEvNS_16Flash_fwd_paramsE,"",@"SHT_CUDA_INFO"
	.sectionflags	@""
	.align	4


	//----- nvinfo : EIATTR_CUDA_API_VERSION
	.align		4
        /*0000*/ 	.byte	0x04, 0x37
        /*0002*/ 	.short	(.L_736 - .L_735)
.L_735:
        /*0004*/ 	.word	0x00000082


	//----- nvinfo : EIATTR_SW2861232_WAR
	.align		4
.L_736:
        /*0008*/ 	.byte	0x01, 0x35
	.zero		2


	//----- nvinfo : EIATTR_PARAM_CBANK
	.align		4
        /*000c*/ 	.byte	0x04, 0x0a
        /*000e*/ 	.short	(.L_738 - .L_737)
	.align		4
.L_737:
        /*0010*/ 	.word	index@(.nv.constant0._ZN5flash24flash_fwd_splitkv_kernelI23Flash_fwd_kernel_traitsILi192ELi64ELi64ELi4ELb0ELb0EN7cutlass10bfloat16_tE19Flash_kernel_traitsILi192ELi64ELi64ELi4ES3_EELb1ELb0ELb0ELb0ELb1ELb0ELb1ELb0EEEvNS_16Flash_fwd_paramsE)
        /*0014*/ 	.short	0x0160
        /*0016*/ 	.short	0x01d0


	//----- nvinfo : EIATTR_CBANK_PARAM_SIZE
	.align		4
.L_738:
        /*0018*/ 	.byte	0x03, 0x19
        /*001a*/ 	.short	0x01d0


	//----- nvinfo : EIATTR_KPARAM_INFO
	.align		4
        /*001c*/ 	.byte	0x04, 0x17
        /*001e*/ 	.short	(.L_740 - .L_739)
.L_739:
        /*0020*/ 	.word	0x00000000
        /*0024*/ 	.short	0x0000
        /*0026*/ 	.short	0x0000
        /*0028*/ 	.byte	0x00, 0xf0, 0x41, 0x07


	//----- nvinfo : EIATTR_MAXREG_COUNT
	.align		4
.L_740:
        /*002c*/ 	.byte	0x03, 0x1b
        /*002e*/ 	.short	0x00ff


	//----- nvinfo : EIATTR_NUM_BARRIERS
	.align		4
        /*0030*/ 	.byte	0x02, 0x4c
        /*0032*/ 	.byte	0x01
	.zero		1


	//----- nvinfo : EIATTR_MERCURY_ISA_VERSION
	.align		4
        /*0034*/ 	.byte	0x03, 0x5f
        /*0036*/ 	.short	0x0000


	//----- nvinfo : EIATTR_COOP_GROUP_MASK_REGIDS
	.align		4
        /*0038*/ 	.byte	0x04, 0x29
        /*003a*/ 	.short	(.L_742 - .L_741)


	//   ....[0]....
.L_741:
        /*003c*/ 	.word	0xffffffff


	//   ....[1]....
        /*0040*/ 	.word	0xffffffff


	//   ....[2]....
        /*0044*/ 	.word	0xffffffff


	//   ....[3]....
        /*0048*/ 	.word	0xffffffff


	//   ....[4]....
        /*004c*/ 	.word	0xffffffff


	//   ....[5]....
        /*0050*/ 	.word	0xffffffff


	//   ....[6]....
        /*0054*/ 	.word	0xffffffff


	//   ....[7]....
        /*0058*/ 	.word	0xffffffff


	//   ....[8]....
        /*005c*/ 	.word	0xffffffff


	//   ....[9]....
        /*0060*/ 	.word	0xffffffff


	//   ....[10]....
        /*0064*/ 	.word	0xffffffff


	//   ....[11]....
        /*0068*/ 	.word	0xffffffff


	//   ....[12]....
        /*006c*/ 	.word	0xffffffff


	//   ....[13]....
        /*0070*/ 	.word	0xffffffff


	//   ....[14]....
        /*0074*/ 	.word	0xffffffff


	//   ....[15]....
        /*0078*/ 	.word	0xffffffff


	//----- nvinfo : EIATTR_COOP_GROUP_INSTR_OFFSETS
	.align		4
.L_742:
        /*007c*/ 	.byte	0x04, 0x28
        /*007e*/ 	.short	(.L_744 - .L_743)


	//   ....[0]....
.L_743:
        /*0080*/ 	.word	0x00003fe0


	//   ....[1]....
        /*0084*/ 	.word	0x00004020


	//   ....[2]....
        /*0088*/ 	.word	0x00004040


	//   ....[3]....
        /*008c*/ 	.word	0x00004060


	//   ....[4]....
        /*0090*/ 	.word	0x00006dc0


	//   ....[5]....
        /*0094*/ 	.word	0x00006dd0


	//   ....[6]....
        /*0098*/ 	.word	0x00006e10


	//   ....[7]....
        /*009c*/ 	.word	0x00006e20


	//   ....[8]....
        /*00a0*/ 	.word	0x00009d60


	//   ....[9]....
        /*00a4*/ 	.word	0x00009d80


	//   ....[10]....
        /*00a8*/ 	.word	0x00009db0


	//   ....[11]....
        /*00ac*/ 	.word	0x00009dc0


	//   ....[12]....
        /*00b0*/ 	.word	0x0000b490


	//   ....[13]....
        /*00b4*/ 	.word	0x0000b4d0


	//   ....[14]....
        /*00b8*/ 	.word	0x0000b520


	//   ....[15]....
        /*00bc*/ 	.word	0x0000b530


	//----- nvinfo : EIATTR_EXIT_INSTR_OFFSETS
	.align		4
.L_744:
        /*00c0*/ 	.byte	0x04, 0x1c
        /*00c2*/ 	.short	(.L_746 - .L_745)


	//   ....[0]....
.L_745:
        /*00c4*/ 	.word	0x00000420


	//   ....[1]....
        /*00c8*/ 	.word	0x00000c40


	//   ....[2]....
        /*00cc*/ 	.word	0x00000c70


	//   ....[3]....
        /*00d0*/ 	.word	0x0000c8b0


	//   ....[4]....
        /*00d4*/ 	.word	0x0000c8f0


	//----- nvinfo : EIATTR_CTAIDZ_USED
	.align		4
.L_746:
        /*00d8*/ 	.byte	0x01, 0x04
	.zero		2


	//----- nvinfo : EIATTR_CRS_STACK_SIZE
	.align		4
        /*00dc*/ 	.byte	0x04, 0x1e
        /*00de*/ 	.short	(.L_748 - .L_747)
.L_747:
        /*00e0*/ 	.word	0x00000000
.L_748:


//--------------------- .nv.info._ZN5flash24flash_fwd_splitkv_kernelI23Flash_fwd_kernel_traitsILi192ELi64ELi64ELi4ELb0ELb0EN7cutlass10bfloat16_tE19Flash_kernel_traitsILi192ELi64ELi64ELi4ES3_EELb1ELb0ELb0ELb0ELb1ELb1ELb1ELb0EEEvNS_16Flash_fwd_paramsE --------------------------
	.section	.nv.info._ZN5flash24flash_fwd_splitkv_kernelI23Flash_fwd_kernel_traitsILi192ELi64ELi64ELi4ELb0ELb0EN7cutlass10bfloat16_tE19Flash_kernel_traitsILi192ELi64ELi64ELi4ES3_EELb1ELb0ELb0ELb0ELb1ELb1ELb1ELb0EEEvNS_16Flash_fwd_paramsE,"",@"SHT_CUDA_INFO"
	.sectionflags	@""
	.align	4


	//----- nvinfo : EIATTR_CUDA_API_VERSION
	.align		4
        /*0000*/ 	.byte	0x04, 0x37
        /*0002*/ 	.short	(.L_750 - .L_749)
.L_749:
        /*0004*/ 	.word	0x00000082


	//----- nvinfo : EIATTR_SW2861232_WAR
	.align		4
.L_750:
        /*0008*/ 	.byte	0x01, 0x35
	.zero		2


	//----- nvinfo : EIATTR_PARAM_CBANK
	.align		4
        /*000c*/ 	.byte	0x04, 0x0a
        /*000e*/ 	.short	(.L_752 - .L_751)
	.align		4
.L_751:
        /*0010*/ 	.word	index@(.nv.constant0._ZN5flash24flash_fwd_splitkv_kernelI23Flash_fwd_kernel_traitsILi192ELi64ELi64ELi4ELb0ELb0EN7cutlass10bfloat16_tE19Flash_kernel_traitsILi192ELi64ELi64ELi4ES3_EELb1ELb0ELb0ELb0ELb1ELb1ELb1ELb0EEEvNS_16Flash_fwd_paramsE)
        /*0014*/ 	.short	0x0160
        /*0016*/ 	.short	0x01d0


	//----- nvinfo : EIATTR_CBANK_PARAM_SIZE
	.align		4
.L_752:
        /*0018*/ 	.byte	0x03, 0x19
        /*001a*/ 	.short	0x01d0


	//----- nvinfo : EIATTR_KPARAM_INFO
	.align		4
        /*001c*/ 	.byte	0x04, 0x17
        /*001e*/ 	.short	(.L_754 - .L_753)
.L_753:
        /*0020*/ 	.word	0x00000000
        /*0024*/ 	.short	0x0000
        /*0026*/ 	.short	0x0000
        /*0028*/ 	.byte	0x00, 0xf0, 0x41, 0x07


	//----- nvinfo : EIATTR_MAXREG_COUNT
	.align		4
.L_754:
        /*002c*/ 	.byte	0x03, 0x1b
        /*002e*/ 	.short	0x00ff


	//----- nvinfo : EIATTR_NUM_BARRIERS
	.align		4
        /*0030*/ 	.byte	0x02, 0x4c
        /*0032*/ 	.byte	0x01
	.zero		1


	//----- nvinfo : EIATTR_MERCURY_ISA_VERSION
	.align		4
        /*0034*/ 	.byte	0x03, 0x5f
        /*0036*/ 	.short	0x0000


	//----- nvinfo : EIATTR_COOP_GROUP_MASK_REGIDS
	.align		4
        /*0038*/ 	.byte	0x04, 0x29
        /*003a*/ 	.short	(.L_756 - .L_755)


	//   ....[0]....
.L_755:
        /*003c*/ 	.word	0xffffffff


	//   ....[1]....
        /*0040*/ 	.word	0xffffffff


	//   ....[2]....
        /*0044*/ 	.word	0xffffffff


	//   ....[3]....
        /*0048*/ 	.word	0xffffffff


	//   ....[4]....
        /*004c*/ 	.word	0xffffffff


	//   ....[5]....
        /*0050*/ 	.word	0xffffffff


	//   ....[6]....
        /*0054*/ 	.word	0xffffffff


	//   ....[7]....
        /*0058*/ 	.word	0xffffffff


	//   ....[8]....
        /*005c*/ 	.word	0xffffffff


	//   ....[9]....
        /*0060*/ 	.word	0xffffffff


	//   ....[10]....
        /*0064*/ 	.word	0xffffffff


	//   ....[11]....
        /*0068*/ 	.word	0xffffffff


	//   ....[12]....
        /*006c*/ 	.word	0xffffffff


	//   ....[13]....
        /*0070*/ 	.word	0xffffffff


	//   ....[14]....
        /*0074*/ 	.word	0xffffffff


	//   ....[15]....
        /*0078*/ 	.word	0xffffffff


	//----- nvinfo : EIATTR_COOP_GROUP_INSTR_OFFSETS
	.align		4
.L_756:
        /*007c*/ 	.byte	0x04, 0x28
        /*007e*/ 	.short	(.L_758 - .L_757)


	//   ....[0]....
.L_757:
        /*0080*/ 	.word	0x000043d0


	//   ....[1]....
        /*0084*/ 	.word	0x00004400


	//   ....[2]....
        /*0088*/ 	.word	0x00004420


	//   ....[3]....
        /*008c*/ 	.word	0x00004440


	//   ....[4]....
        /*0090*/ 	.word	0x000075a0


	//   ....[5]....
        /*0094*/ 	.word	0x000075b0


	//   ....[6]....
        /*0098*/ 	.word	0x000075e0


	//   ....[7]....
        /*009c*/ 	.word	0x000075f0


	//   ....[8]....
        /*00a0*/ 	.word	0x0000a950


	//   ....[9]....
        /*00a4*/ 	.word	0x0000a970


	//   ....[10]....
        /*00a8*/ 	.word	0x0000a9a0


	//   ....[11]....
        /*00ac*/ 	.word	0x0000a9c0


	//   ....[12]....
        /*00b0*/ 	.word	0x0000c060


	//   ....[13]....
        /*00b4*/ 	.word	0x0000c0a0


	//   ....[14]....
        /*00b8*/ 	.word	0x0000c0f0


	//   ....[15]....
        /*00bc*/ 	.word	0x0000c100


	//----- nvinfo : EIATTR_EXIT_INSTR_OFFSETS
	.align		4
.L_758:
        /*00c0*/ 	.byte	0x04, 0x1c
        /*00c2*/ 	.short	(.L_760 - .L_759)


	//   ....[0]....
.L_759:
        /*00c4*/ 	.word	0x00000420


	//   ....[1]....
        /*00c8*/ 	.word	0x00000c40


	//   ....[2]....
        /*00cc*/ 	.word	0x00000c70


	//   ....[3]....
        /*00d0*/ 	.word	0x0000d480


	//   ....[4]....
        /*00d4*/ 	.word	0x0000d4c0


	//----- nvinfo : EIATTR_CTAIDZ_USED
	.align		4
.L_760:
        /*00d8*/ 	.byte	0x01, 0x04
	.zero		2


	//----- nvinfo : EIATTR_CRS_STACK_SIZE
	.align		4
        /*00dc*/ 	.byte	0x04, 0x1e
        /*00de*/ 	.short	(.L_762 - .L_761)
.L_761:
        /*00e0*/ 	.word	0x00000000
.L_762:


//--------------------- .nv.info._ZN5flash24flash_fwd_splitkv_kernelI23Flash_fwd_kernel_traitsILi192ELi64ELi64ELi4ELb0ELb0EN7cutlass10bfloat16_tE19Flash_kernel_traitsILi192ELi64ELi64ELi4ES3_EELb1ELb0ELb1ELb0ELb0ELb0ELb1ELb0EEEvNS_16Flash_fwd_paramsE --------------------------
	.section	.nv.info._ZN5flash24flash_fwd_splitkv_kernelI23Flash_fwd_kernel_traitsILi192ELi64ELi64ELi4ELb0ELb0EN7cutlass10bfloat16_tE19Flash_kernel_traitsILi192ELi64ELi64ELi4ES3_EELb1ELb0ELb1ELb0ELb0ELb0ELb1ELb0EEEvNS_16Flash_fwd_paramsE,"",@"SHT_CUDA_INFO"
	.sectionflags	@""
	.align	4


	//----- nvinfo : EIATTR_CUDA_API_VERSION
	.align		4
        /*0000*/ 	.byte	0x04, 0x37
        /*0002*/ 	.short	(.L_764 - .L_763)
.L_763:
        /*0004*/ 	.word	0x00000082


	//----- nvinfo : EIATTR_SW2861232_WAR
	.align		4
.L_764:
        /*0008*/ 	.byte	0x01, 0x35
	.zero		2


	//----- nvinfo : EIATTR_PARAM_CBANK
	.align		4
        /*000c*/ 	.byte	0x04, 0x0a
        /*000e*/ 	.short	(.L_766 - .L_765)
	.align		4
.L_765:
        /*0010*/ 	.word	index@(.nv.constant0._ZN5flash24flash_fwd_splitkv_kernelI23Flash_fwd_kernel_traitsILi192ELi64ELi64ELi4ELb0ELb0EN7cutlass10bfloat16_tE19Flash_kernel_traitsILi192ELi64ELi64ELi4ES3_EELb1ELb0ELb1ELb0ELb0ELb0ELb1ELb0EEEvNS_16Flash_fwd_paramsE)
        /*0014*/ 	.short	0x0160
        /*0016*/ 	.short	0x01d0


	//----- nvinfo : EIATTR_CBANK_PARAM_SIZE
	.align		4
.L_766:
        /*0018*/ 	.byte	0x03, 0x19
        /*001a*/ 	.short	0x01d0


	//----- nvinfo : EIATTR_KPARAM_INFO
	.align		4
        /*001c*/ 	.byte	0x04, 0x17
        /*001e*/ 	.short	(.L_768 - .L_767)
.L_767:
        /*0020*/ 	.word	0x00000000
        /*0024*/ 	.short	0x0000
        /*0026*/ 	.short	0x0000
        /*0028*/ 	.byte	0x00, 0xf0, 0x41, 0x07


	//----- nvinfo : EIATTR_MAXREG_COUNT
	.align		4
.L_768:
        /*002c*/ 	.byte	0x03, 0x1b
        /*002e*/ 	.short	0x00ff


	//----- nvinfo : EIATTR_NUM_BARRIERS
	.align		4
        /*0030*/ 	.byte	0x02, 0x4c
        /*0032*/ 	.byte	0x01
	.zero		1


	//----- nvinfo : EIATTR_MERCURY_ISA_VERSION
	.align		4
        /*0034*/ 	.byte	0x03, 0x5f
        /*0036*/ 	.short	0x0000


	//----- nvinfo : EIATTR_COOP_GROUP_MASK_REGIDS
	.align		4
        /*0038*/ 	.byte	0x04, 0x29
        /*003a*/ 	.short	(.L_770 - .L_769)


	//   ....[0]....
.L_769:
        /*003c*/ 	.word	0xffffffff


	//   ....[1]....
        /*0040*/ 	.word	0xffffffff


	//   ....[2]....
        /*0044*/ 	.word	0xffffffff


	//   ....[3]....
        /*0048*/ 	.word	0xffffffff


	//   ....[4]....
        /*004c*/ 	.word	0xffffffff


	//   ....[5]....
        /*0050*/ 	.word	0xffffffff


	//   ....[6]....
        /*0054*/ 	.word	0xffffffff


	//   ....[7]....
        /*0058*/ 	.word	0xffffffff


	//   ....[8]....
        /*005c*/ 	.word	0xffffffff


	//   ....[9]....
        /*0060*/ 	.word	0xffffffff


	//   ....[10]....
        /*0064*/ 	.word	0xffffffff


	//   ....[11]....
        /*0068*/ 	.word	0xffffffff


	//   ....[12]....
        /*006c*/ 	.word	0xffffffff


	//   ....[13]....
        /*0070*/ 	.word	0xffffffff


	//   ....[14]....
        /*0074*/ 	.word	0xffffffff


	//   ....[15]....
        /*0078*/ 	.word	0xffffffff


	//----- nvinfo : EIATTR_COOP_GROUP_INSTR_OFFSETS
	.align		4
.L_770:
        /*007c*/ 	.byte	0x04, 0x28
        /*007e*/ 	.short	(.L_772 - .L_771)


	//   ....[0]....
.L_771:
        /*0080*/ 	.word	0x00005c00


	//   ....[1]....
        /*0084*/ 	.word	0x00005c20


	//   ....[2]....
        /*0088*/ 	.word	0x00005cc0


	//   ....[3]....
        /*008c*/ 	.word	0x00005cd0


	//   ....[4]....
        /*0090*/ 	.word	0x00009760


	//   ....[5]....
        /*0094*/ 	.word	0x00009770


	//   ....[6]....
        /*0098*/ 	.word	0x000097a0


	//   ....[7]....
        /*009c*/ 	.word	0x000097b0


	//   ....[8]....
        /*00a0*/ 	.word	0x0000d350


	//   ....[9]....
        /*00a4*/ 	.word	0x0000d370


	//   ....[10]....
        /*00a8*/ 	.word	0x0000d390


	//   ....[11]....
        /*00ac*/ 	.word	0x0000d3b0


	//   ....[12]....
        /*00b0*/ 	.word	0x0000ea90


	//   ....[13]....
        /*00b4*/ 	.word	0x0000ead0


	//   ....[14]....
        /*00b8*/ 	.word	0x0000eb30


	//   ....[15]....
        /*00bc*/ 	.word	0x0000eb40


	//----- nvinfo : EIATTR_EXIT_INSTR_OFFSETS
	.align		4
.L_772:
        /*00c0*/ 	.byte	0x04, 0x1c
        /*00c2*/ 	.short	(.L_774 - .L_773)


	//   ....[0]....
.L_773:
        /*00c4*/ 	.word	0x00000410


	//   ....[1]....
        /*00c8*/ 	.word	0x00000f60


	//   ....[2]....
        /*00cc*/ 	.word	0x00000f90


	//   ....[3]....
        /*00d0*/ 	.word	0x000101f0


	//   ....[4]....
        /*00d4*/ 	.word	0x00010260


	//   ....[5]....
        /*00d8*/ 	.word	0x00010280


	//----- nvinfo : EIATTR_CTAIDZ_USED
	.align		4
.L_774:
        /*00dc*/ 	.byte	0x01, 0x04
	.zero		2


	//----- nvinfo : EIATTR_CRS_STACK_SIZE
	.align		4
        /*00e0*/ 	.byte	0x04, 0x1e
        /*00e2*/ 	.short	(.L_776 - .L_775)
.L_775:
        /*00e4*/ 	.word	0x00000000
.L_776:


//--------------------- .nv.info._ZN5flash24flash_fwd_splitkv_kernelI23Flash_fwd_kernel_traitsILi192ELi64ELi64ELi4ELb0ELb0EN7cutlass10bfloat16_tE19Flash_kernel_traitsILi192ELi64ELi64ELi4ES3_EELb1ELb0ELb1ELb0ELb0ELb1ELb1ELb0EEEvNS_16Flash_fwd_paramsE --------------------------
	.section	.nv.info._ZN5flash24flash_fwd_splitkv_kernelI23Flash_fwd_kernel_traitsILi192ELi64ELi64ELi4ELb0ELb0EN7cutlass10bfloat16_tE19Flash_kernel_traitsILi192ELi64ELi64ELi4ES3_EELb1ELb0ELb1ELb0ELb0ELb1ELb1ELb0EEEvNS_16Flash_fwd_paramsE,"",@"SHT_CUDA_INFO"
	.sectionflags	@""
	.align	4


	//----- nvinfo : EIATTR_CUDA_API_VERSION
	.align		4
        /*0000*/ 	.byte	0x04, 0x37
        /*0002*/ 	.short	(.L_778 - .L_777)
.L_777:
        /*0004*/ 	.word	0x00000082


	//----- nvinfo : EIATTR_SW2861232_WAR
	.align		4
.L_778:
        /*0008*/ 	.byte	0x01, 0x35
	.zero		2


	//----- nvinfo : EIATTR_PARAM_CBANK
	.align		4
        /*000c*/ 	.byte	0x04, 0x0a
        /*000e*/ 	.short	(.L_780 - .L_779)
	.align		4
.L_779:
        /*0010*/ 	.word	index@(.nv.constant0._ZN5flash24flash_fwd_splitkv_kernelI23Flash_fwd_kernel_traitsILi192ELi64ELi64ELi4ELb0ELb0EN7cutlass10bfloat16_tE19Flash_kernel_traitsILi192ELi64ELi64ELi4ES3_EELb1ELb0ELb1ELb0ELb0ELb1ELb1ELb0EEEvNS_16Flash_fwd_paramsE)
        /*0014*/ 	.short	0x0160
        /*0016*/ 	.short	0x01d0


	//----- nvinfo : EIATTR_CBANK_PARAM_SIZE
	.align		4
.L_780:
        /*0018*/ 	.byte	0x03, 0x19
        /*001a*/ 	.short	0x01d0


	//----- nvinfo : EIATTR_KPARAM_INFO
	.align		4
        /*001c*/ 	.byte	0x04, 0x17
        /*001e*/ 	.short	(.L_782 - .L_781)
.L_781:
        /*0020*/ 	.word	0x00000000
        /*0024*/ 	.short	0x0000
        /*0026*/ 	.short	0x0000
        /*0028*/ 	.byte	0x00, 0xf0, 0x41, 0x07


	//----- nvinfo : EIATTR_MAXREG_COUNT
	.align		4
.L_782:
        /*002c*/ 	.byte	0x03, 0x1b
        /*002e*/ 	.short	0x00ff


	//----- nvinfo : EIATTR_NUM_BARRIERS
	.align		4
        /*0030*/ 	.byte	0x02, 0x4c
        /*0032*/ 	.byte	0x01
	.zero		1


	//----- nvinfo : EIATTR_MERCURY_ISA_VERSION
	.align		4
        /*0034*/ 	.byte	0x03, 0x5f
        /*0036*/ 	.short	0x0000


	//----- nvinfo : EIATTR_COOP_GROUP_MASK_REGIDS
	.align		4
        /*0038*/ 	.byte	0x04, 0x29
        /*003a*/ 	.short	(.L_784 - .L_783)


	//   ....[0]....
.L_783:
        /*003c*/ 	.word	0xffffffff


	//   ....[1]....
        /*0040*/ 	.word	0xffffffff


	//   ....[2]....
        /*0044*/ 	.word	0xffffffff


	//   ....[3]....
        /*0048*/ 	.word	0xffffffff


	//   ....[4]....
        /*004c*/ 	.word	0xffffffff


	//   ....[5]....
        /*0050*/ 	.word	0xffffffff


	//   ....[6]....
        /*0054*/ 	.word	0xffffffff


	//   ....[7]....
        /*0058*/ 	.word	0xffffffff


	//   ....[8]....
        /*005c*/ 	.word	0xffffffff


	//   ....[9]....
        /*0060*/ 	.word	0xffffffff


	//   ....[10]....
        /*0064*/ 	.word	0xffffffff


	//   ....[11]....
        /*0068*/ 	.word	0xffffffff


	//   ....[12]....
        /*006c*/ 	.word	0xffffffff


	//   ....[13]....
        /*0070*/ 	.word	0xffffffff


	//   ....[14]....
        /*0074*/ 	.word	0xffffffff


	//   ....[15]....
        /*0078*/ 	.word	0xffffffff


	//----- nvinfo : EIATTR_COOP_GROUP_INSTR_OFFSETS
	.align		4
.L_784:
        /*007c*/ 	.byte	0x04, 0x28
        /*007e*/ 	.short	(.L_786 - .L_785)


	//   ....[0]....
.L_785:
        /*0080*/ 	.word	0x00005ff0


	//   ....[1]....
        /*0084*/ 	.word	0x00006010


	//   ....[2]....
        /*0088*/ 	.word	0x000060b0


	//   ....[3]....
        /*008c*/ 	.word	0x000060c0


	//   ....[4]....
        /*0090*/ 	.word	0x00009f60


	//   ....[5]....
        /*0094*/ 	.word	0x00009f70


	//   ....[6]....
        /*0098*/ 	.word	0x00009fa0


	//   ....[7]....
        /*009c*/ 	.word	0x00009fb0


	//   ....[8]....
        /*00a0*/ 	.word	0x0000df10


	//   ....[9]....
        /*00a4*/ 	.word	0x0000df30


	//   ....[10]....
        /*00a8*/ 	.word	0x0000df50


	//   ....[11]....
        /*00ac*/ 	.word	0x0000df70


	//   ....[12]....
        /*00b0*/ 	.word	0x0000f670


	//   ....[13]....
        /*00b4*/ 	.word	0x0000f6b0


	//   ....[14]....
        /*00b8*/ 	.word	0x0000f710


	//   ....[15]....
        /*00bc*/ 	.word	0x0000f720


	//----- nvinfo : EIATTR_EXIT_INSTR_OFFSETS
	.align		4
.L_786:
        /*00c0*/ 	.byte	0x04, 0x1c
        /*00c2*/ 	.short	(.L_788 - .L_787)


	//   ....[0]....
.L_787:
        /*00c4*/ 	.word	0x00000410


	//   ....[1]....
        /*00c8*/ 	.word	0x00000f60


	//   ....[2]....
        /*00cc*/ 	.word	0x00000f90


	//   ....[3]....
        /*00d0*/ 	.word	0x00010dd0


	//   ....[4]....
        /*00d4*/ 	.word	0x00010e40


	//   ....[5]....
        /*00d8*/ 	.word	0x00010e60


	//----- nvinfo : EIATTR_CTAIDZ_USED
	.align		4
.L_788:
        /*00dc*/ 	.byte	0x01, 0x04
	.zero		2


	//----- nvinfo : EIATTR_CRS_STACK_SIZE
	.align		4
        /*00e0*/ 	.byte	0x04, 0x1e
        /*00e2*/ 	.short	(.L_790 - .L_789)
.L_789:
        /*00e4*/ 	.word	0x00000000
.L_790:


//--------------------- .nv.info._ZN5flash24flash_fwd_splitkv_kernelI23Flash_fwd_kernel_traitsILi192ELi64ELi64ELi4ELb0ELb0EN7cutlass10bfloat16_tE19Flash_kernel_traitsILi192ELi64ELi64ELi4ES3_EELb1ELb0ELb0ELb0ELb1ELb0ELb1ELb1EEEvNS_16Flash_fwd_paramsE --------------------------
	.section	.nv.info._ZN5flash24flash_fwd_splitkv_kernelI23Flash_fwd_kernel_traitsILi192ELi64ELi64ELi4ELb0ELb0EN7cutlass10bfloat16_tE19Flash_kernel_traitsILi192ELi64ELi64ELi4ES3_EELb1ELb0ELb0ELb0ELb1ELb0ELb1ELb1EEEvNS_16Flash_fwd_paramsE,"",@"SHT_CUDA_INFO"
	.sectionflags	@""
	.align	4


	//----- nvinfo : EIATTR_CUDA_API_VERSION
	.align		4
        /*0000*/ 	.byte	0x04, 0x37
        /*0002*/ 	.short	(.L_792 - .L_791)
.L_791:
        /*0004*/ 	.word	0x00000082


	//----- nvinfo : EIATTR_SW2861232_WAR
	.align		4
.L_792:
        /*0008*/ 	.byte	0x01, 0x35
	.zero		2


	//----- nvinfo : EIATTR_PARAM_CBANK
	.align		4
        /*000c*/ 	.byte	0x04, 0x0a
        /*000e*/ 	.short	(.L_794 - .L_793)
	.align		4
.L_793:
        /*0010*/ 	.word	index@(.nv.constant0._ZN5flash24flash_fwd_splitkv_kernelI23Flash_fwd_kernel_traitsILi192ELi64ELi64ELi4ELb0ELb0EN7cutlass10bfloat16_tE19Flash_kernel_traitsILi192ELi64ELi64ELi4ES3_EELb1ELb0ELb0ELb0ELb1ELb0ELb1ELb1EEEvNS_16Flash_fwd_paramsE)
        /*0014*/ 	.short	0x0160
        /*0016*/ 	.short	0x01d0


	//----- nvinfo : EIATTR_CBANK_PARAM_SIZE
	.align		4
.L_794:
        /*0018*/ 	.byte	0x03, 0x19
        /*001a*/ 	.short	0x01d0


	//----- nvinfo : EIATTR_KPARAM_INFO
	.align		4
        /*001c*/ 	.byte	0x04, 0x17
        /*001e*/ 	.short	(.L_796 - .L_795)
.L_795:
        /*0020*/ 	.word	0x00000000
        /*0024*/ 	.short	0x0000
        /*0026*/ 	.short	0x0000
        /*0028*/ 	.byte	0x00, 0xf0, 0x41, 0x07


	//----- nvinfo : EIATTR_MAXREG_COUNT
	.align		4
.L_796:
        /*002c*/ 	.byte	0x03, 0x1b
        /*002e*/ 	.short	0x00ff


	//----- nvinfo : EIATTR_NUM_BARRIERS
	.align		4
        /*0030*/ 	.byte	0x02, 0x4c
        /*0032*/ 	.byte	0x01
	.zero		1


	//----- nvinfo : EIATTR_MERCURY_ISA_VERSION
	.align		4
        /*0034*/ 	.byte	0x03, 0x5f
        /*0036*/ 	.short	0x0000


	//----- nvinfo : EIATTR_COOP_GROUP_MASK_REGIDS
	.align		4
        /*0038*/ 	.byte	0x04, 0x29
        /*003a*/ 	.short	(.L_798 - .L_797)


	//   ....[0]....
.L_797:
        /*003c*/ 	.word	0xffffffff


	//   ....[1]....
        /*0040*/ 	.word	0xffffffff


	//   ....[2]....
        /*0044*/ 	.word	0xffffffff


	//   ....[3]....
        /*0048*/ 	.word	0xffffffff


	//   ....[4]....
        /*004c*/ 	.word	0xffffffff


	//   ....[5]....
        /*0050*/ 	.word	0xffffffff


	//   ....[6]....
        /*0054*/ 	.word	0xffffffff


	//   ....[7]....
        /*0058*/ 	.word	0xffffffff


	//   ....[8]....
        /*005c*/ 	.word	0xffffffff


	//   ....[9]....
        /*0060*/ 	.word	0xffffffff


	//   ....[10]....
        /*0064*/ 	.word	0xffffffff


	//   ....[11]....
        /*0068*/ 	.word	0xffffffff


	//   ....[12]....
        /*006c*/ 	.word	0xffffffff


	//   ....[13]....
        /*0070*/ 	.word	0xffffffff


	//   ....[14]....
        /*0074*/ 	.word	0xffffffff


	//   ....[15]....
        /*0078*/ 	.word	0xffffffff


	//   ....[16]....
        /*007c*/ 	.word	0xffffffff


	//   ....[17]....
        /*0080*/ 	.word	0xffffffff


	//   ....[18]....
        /*0084*/ 	.word	0xffffffff


	//   ....[19]....
        /*0088*/ 	.word	0xffffffff


	//----- nvinfo : EIATTR_COOP_GROUP_INSTR_OFFSETS
	.align		4
.L_798:
        /*008c*/ 	.byte	0x04, 0x28
        /*008e*/ 	.short	(.L_800 - .L_799)


	//   ....[0]....
.L_799:
        /*0090*/ 	.word	0x00013320


	//   ....[1]....
        /*0094*/ 	.word	0x00013390


	//   ....[2]....
        /*0098*/ 	.word	0x000133d0


	//   ....[3]....
        /*009c*/ 	.word	0x00013420


	//   ....[4]....
        /*00a0*/ 	.word	0x000161b0


	//   ....[5]....
        /*00a4*/ 	.word	0x00016200


	//   ....[6]....
        /*00a8*/ 	.word	0x00016230


	//   ....[7]....
        /*00ac*/ 	.word	0x00016250


	//   ....[8]....
        /*00b0*/ 	.word	0x00019310


	//   ....[9]....
        /*00b4*/ 	.word	0x00019330


	//   ....[10]....
        /*00b8*/ 	.word	0x00019350


	//   ....[11]....
        /*00bc*/ 	.word	0x00019370


	//   ....[12]....
        /*00c0*/ 	.word	0x0001aaf0


	//   ....[13]....
        /*00c4*/ 	.word	0x0001ab20


	//   ....[14]....
        /*00c8*/ 	.word	0x0001ab30


	//   ....[15]....
        /*00cc*/ 	.word	0x0001ab60


	//   ....[16]....
        /*00d0*/ 	.word	0x0001c020


	//   ....[17]....
        /*00d4*/ 	.word	0x0001c060


	//   ....[18]....
        /*00d8*/ 	.word	0x0001c0b0


	//   ....[19]....
        /*00dc*/ 	.word	0x0001c100


	//----- nvinfo : EIATTR_EXIT_INSTR_OFFSETS
	.align		4
.L_800:
        /*00e0*/ 	.byte	0x04, 0x1c
        /*00e2*/ 	.short	(.L_802 - .L_801)


	//   ....[0]....
.L_801:
        /*00e4*/ 	.word	0x000001f0


	//----- nvinfo : EIATTR_CTAIDZ_USED
	.align		4
.L_802:
        /*00e8*/ 	.byte	0x01, 0x04
	.zero		2


	//----- nvinfo : EIATTR_CRS_STACK_SIZE
	.align		4
        /*00ec*/ 	.byte	0x04, 0x1e
        /*00ee*/ 	.short	(.L_804 - .L_803)
.L_803:
        /*00f0*/ 	.word	0x00000000
.L_804:


//--------------------- .nv.info._ZN5flash24flash_fwd_splitkv_kernelI23Flash_fwd_kernel_traitsILi192ELi64ELi64ELi4ELb0ELb0EN7cutlass10bfloat16_tE19Flash_kernel_traitsILi192ELi64ELi64ELi4ES3_EELb1ELb0ELb0ELb0ELb1ELb1ELb1ELb1EEEvNS_16Flash_fwd_paramsE --------------------------
	.section	.nv.info._ZN5flash24flash_fwd_splitkv_kernelI23Flash_fwd_kernel_traitsILi192ELi64ELi64ELi4ELb0ELb0EN7cutlass10bfloat16_tE19Flash_kernel_traitsILi192ELi64ELi64ELi4ES3_EELb1ELb0ELb0ELb0ELb1ELb1ELb1ELb1EEEvNS_16Flash_fwd_paramsE,"",@"SHT_CUDA_INFO"
	.sectionflags	@""
	.align	4


	//----- nvinfo : EIATTR_CUDA_API_VERSION
	.align		4
        /*0000*/ 	.byte	0x04, 0x37
        /*0002*/ 	.short	(.L_806 - .L_805)
.L_805:
        /*0004*/ 	.word	0x00000082


	//----- nvinfo : EIATTR_SW2861232_WAR
	.align		4
.L_806:
        /*0008*/ 	.byte	0x01, 0x35
	.zero		2


	//----- nvinfo : EIATTR_PARAM_CBANK
	.align		4
        /*000c*/ 	.byte	0x04, 0x0a
        /*000e*/ 	.short	(.L_808 - .L_807)
	.align		4
.L_807:
        /*0010*/ 	.word	index@(.nv.constant0._ZN5flash24flash_fwd_splitkv_kernelI23Flash_fwd_kernel_traitsILi192ELi64ELi64ELi4ELb0ELb0EN7cutlass10bfloat16_tE19Flash_kernel_traitsILi192ELi64ELi64ELi4ES3_EELb1ELb0ELb0ELb0ELb1ELb1ELb1ELb1EEEvNS_16Flash_fwd_paramsE)
        /*0014*/ 	.short	0x0160
        /*0016*/ 	.short	0x01d0


	//----- nvinfo : EIATTR_CBANK_PARAM_SIZE
	.align		4
.L_808:
        /*0018*/ 	.byte	0x03, 0x19
        /*001a*/ 	.short	0x01d0


	//----- nvinfo : EIATTR_KPARAM_INFO
	.align		4
        /*001c*/ 	.byte	0x04, 0x17
        /*001e*/ 	.short	(.L_810 - .L_809)
.L_809:
        /*0020*/ 	.word	0x00000000
        /*0024*/ 	.short	0x0000
        /*0026*/ 	.short	0x0000
        /*0028*/ 	.byte	0x00, 0xf0, 0x41, 0x07


	//----- nvinfo : EIATTR_MAXREG_COUNT
	.align		4
.L_810:
        /*002c*/ 	.byte	0x03, 0x1b
        /*002e*/ 	.short	0x00ff


	//----- nvinfo : EIATTR_NUM_BARRIERS
	.align		4
        /*0030*/ 	.byte	0x02, 0x4c
        /*0032*/ 	.byte	0x01
	.zero		1


	//----- nvinfo : EIATTR_MERCURY_ISA_VERSION
	.align		4
        /*0034*/ 	.byte	0x03, 0x5f
        /*0036*/ 	.short	0x0000


	//----- nvinfo : EIATTR_COOP_GROUP_MASK_REGIDS
	.align		4
        /*0038*/ 	.byte	0x04, 0x29
        /*003a*/ 	.short	(.L_812 - .L_811)


	//   ....[0]....
.L_811:
        /*003c*/ 	.word	0xffffffff


	//   ....[1]....
        /*0040*/ 	.word	0xffffffff


	//   ....[2]....
        /*0044*/ 	.word	0xffffffff


	//   ....[3]....
        /*0048*/ 	.word	0xffffffff


	//   ....[4]....
        /*004c*/ 	.word	0xffffffff


	//   ....[5]....
        /*0050*/ 	.word	0xffffffff


	//   ....[6]....
        /*0054*/ 	.word	0xffffffff


	//   ....[7]....
        /*0058*/ 	.word	0xffffffff


	//   ....[8]....
        /*005c*/ 	.word	0xffffffff


	//   ....[9]....
        /*0060*/ 	.word	0xffffffff


	//   ....[10]....
        /*0064*/ 	.word	0xffffffff


	//   ....[11]....
        /*0068*/ 	.word	0xffffffff


	//   ....[12]....
        /*006c*/ 	.word	0xffffffff


	//   ....[13]....
        /*0070*/ 	.word	0xffffffff


	//   ....[14]....
        /*0074*/ 	.word	0xffffffff


	//   ....[15]....
        /*0078*/ 	.word	0xffffffff


	//   ....[16]....
        /*007c*/ 	.word	0xffffffff


	//   ....[17]....
        /*0080*/ 	.word	0xffffffff


	//   ....[18]....
        /*0084*/ 	.word	0xffffffff


	//   ....[19]....
        /*0088*/ 	.word	0xffffffff


	//----- nvinfo : EIATTR_COOP_GROUP_INSTR_OFFSETS
	.align		4
.L_812:
        /*008c*/ 	.byte	0x04, 0x28
        /*008e*/ 	.short	(.L_814 - .L_813)


	//   ....[0]....
.L_813:
        /*0090*/ 	.word	0x00013790


	//   ....[1]....
        /*0094*/ 	.word	0x000137d0


	//   ....[2]....
        /*0098*/ 	.word	0x000137f0


	//   ....[3]....
        /*009c*/ 	.word	0x00013810


	//   ....[4]....
        /*00a0*/ 	.word	0x000169c0


	//   ....[5]....
        /*00a4*/ 	.word	0x00016a10


	//   ....[6]....
        /*00a8*/ 	.word	0x00016a30


	//   ....[7]....
        /*00ac*/ 	.word	0x00016a50


	//   ....[8]....
        /*00b0*/ 	.word	0x00019ef0


	//   ....[9]....
        /*00b4*/ 	.word	0x00019f10


	//   ....[10]....
        /*00b8*/ 	.word	0x00019f30


	//   ....[11]....
        /*00bc*/ 	.word	0x00019f50


	//   ....[12]....
        /*00c0*/ 	.word	0x0001b6f0


	//   ....[13]....
        /*00c4*/ 	.word	0x0001b720


	//   ....[14]....
        /*00c8*/ 	.word	0x0001b730


	//   ....[15]....
        /*00cc*/ 	.word	0x0001b760


	//   ....[16]....
        /*00d0*/ 	.word	0x0001cc10


	//   ....[17]....
        /*00d4*/ 	.word	0x0001cc50


	//   ....[18]....
        /*00d8*/ 	.word	0x0001cca0


	//   ....[19]....
        /*00dc*/ 	.word	0x0001ccf0


	//----- nvinfo : EIATTR_EXIT_INSTR_OFFSETS
	.align		4
.L_814:
        /*00e0*/ 	.byte	0x04, 0x1c
        /*00e2*/ 	.short	(.L_816 - .L_815)


	//   ....[0]....
.L_815:
        /*00e4*/ 	.word	0x000001f0


	//----- nvinfo : EIATTR_CTAIDZ_USED
	.align		4
.L_816:
        /*00e8*/ 	.byte	0x01, 0x04
	.zero		2


	//----- nvinfo : EIATTR_CRS_STACK_SIZE
	.align		4
        /*00ec*/ 	.byte	0x04, 0x1e
        /*00ee*/ 	.short	(.L_818 - .L_817)
.L_817:
        /*00f0*/ 	.word	0x00000000
.L_818:


//--------------------- .nv.info._ZN5flash24flash_fwd_splitkv_kernelI23Flash_fwd_kernel_traitsILi192ELi64ELi64ELi4ELb0ELb0EN7cutlass10bfloat16_tE19Flash_kernel_traitsILi192ELi64ELi64ELi4ES3_EELb1ELb0ELb1ELb0ELb0ELb0ELb1ELb1EEEvNS_16Flash_fwd_paramsE --------------------------
	.section	.nv.info._ZN5flash24flash_fwd_splitkv_kernelI23Flash_fwd_kernel_traitsILi192ELi64ELi64ELi4ELb0ELb0EN7cutlass10bfloat16_tE19Flash_kernel_traitsILi192ELi64ELi64ELi4ES3_EELb1ELb0ELb1ELb0ELb0ELb0ELb1ELb1EEEvNS_16Flash_fwd_paramsE,"",@"SHT_CUDA_INFO"
	.sectionflags	@""
	.align	4


	//----- nvinfo : EIATTR_CUDA_API_VERSION
	.align		4
        /*0000*/ 	.byte	0x04, 0x37
        /*0002*/ 	.short	(.L_820 - .L_819)
.L_819:
        /*0004*/ 	.word	0x00000082


	//----- nvinfo : EIATTR_SW2861232_WAR
	.align		4
.L_820:
        /*0008*/ 	.byte	0x01, 0x35
	.zero		2


	//----- nvinfo : EIATTR_PARAM_CBANK
	.align		4
        /*000c*/ 	.byte	0x04, 0x0a
        /*000e*/ 	.short	(.L_822 - .L_821)
	.align		4
.L_821:
        /*0010*/ 	.word	index@(.nv.constant0._ZN5flash24flash_fwd_splitkv_kernelI23Flash_fwd_kernel_traitsILi192ELi64ELi64ELi4ELb0ELb0EN7cutlass10bfloat16_tE19Flash_kernel_traitsILi192ELi64ELi64ELi4ES3_EELb1ELb0ELb1ELb0ELb0ELb0ELb1ELb1EEEvNS_16Flash_fwd_paramsE)
        /*0014*/ 	.short	0x0160
        /*0016*/ 	.short	0x01d0


	//----- nvinfo : EIATTR_CBANK_PARAM_SIZE
	.align		4
.L_822:
        /*0018*/ 	.byte	0x03, 0x19
        /*001a*/ 	.short	0x01d0


	//----- nvinfo : EIATTR_KPARAM_INFO
	.align		4
        /*001c*/ 	.byte	0x04, 0x17
        /*001e*/ 	.short	(.L_824 - .L_823)
.L_823:
        /*0020*/ 	.word	0x00000000
        /*0024*/ 	.short	0x0000
        /*0026*/ 	.short	0x0000
        /*0028*/ 	.byte	0x00, 0xf0, 0x41, 0x07


	//----- nvinfo : EIATTR_MAXREG_COUNT
	.align		4
.L_824:
        /*002c*/ 	.byte	0x03, 0x1b
        /*002e*/ 	.short	0x00ff


	//----- nvinfo : EIATTR_NUM_BARRIERS
	.align		4
        /*0030*/ 	.byte	0x02, 0x4c
        /*0032*/ 	.byte	0x01
	.zero		1


	//----- nvinfo : EIATTR_MERCURY_ISA_VERSION
	.align		4
        /*0034*/ 	.byte	0x03, 0x5f
        /*0036*/ 	.short	0x0000


	//----- nvinfo : EIATTR_COOP_GROUP_MASK_REGIDS
	.align		4
        /*0038*/ 	.byte	0x04, 0x29
        /*003a*/ 	.short	(.L_826 - .L_825)


	//   ....[0]....
.L_825:
        /*003c*/ 	.word	0xffffffff


	//   ....[1]....
        /*0040*/ 	.word	0xffffffff


	//   ....[2]....
        /*0044*/ 	.word	0xffffffff


	//   ....[3]....
        /*0048*/ 	.word	0xffffffff


	//   ....[4]....
        /*004c*/ 	.word	0xffffffff


	//   ....[5]....
        /*0050*/ 	.word	0xffffffff


	//   ....[6]....
        /*0054*/ 	.word	0xffffffff


	//   ....[7]....
        /*0058*/ 	.word	0xffffffff


	//   ....[8]....
        /*005c*/ 	.word	0xffffffff


	//   ....[9]....
        /*0060*/ 	.word	0xffffffff


	//   ....[10]....
        /*0064*/ 	.word	0xffffffff


	//   ....[11]....
        /*0068*/ 	.word	0xffffffff


	//   ....[12]....
        /*006c*/ 	.word	0xffffffff


	//   ....[13]....
        /*0070*/ 	.word	0xffffffff


	//   ....[14]....
        /*0074*/ 	.word	0xffffffff


	//   ....[15]....
        /*0078*/ 	.word	0xffffffff


	//   ....[16]....
        /*007c*/ 	.word	0xffffffff


	//   ....[17]....
        /*0080*/ 	.word	0xffffffff


	//   ....[18]....
        /*0084*/ 	.word	0xffffffff


	//   ....[19]....
        /*0088*/ 	.word	0xffffffff


	//----- nvinfo : EIATTR_COOP_GROUP_INSTR_OFFSETS
	.align		4
.L_826:
        /*008c*/ 	.byte	0x04, 0x28
        /*008e*/ 	.short	(.L_828 - .L_827)


	//   ....[0]....
.L_827:
        /*0090*/ 	.word	0x000160d0


	//   ....[1]....
        /*0094*/ 	.word	0x00016140


	//   ....[2]....
        /*0098*/ 	.word	0x00016180


	//   ....[3]....
        /*009c*/ 	.word	0x000161a0


	//   ....[4]....
        /*00a0*/ 	.word	0x00019b30


	//   ....[5]....
        /*00a4*/ 	.word	0x00019b60


	//   ....[6]....
        /*00a8*/ 	.word	0x00019b80


	//   ....[7]....
        /*00ac*/ 	.word	0x00019ba0


	//   ....[8]....
        /*00b0*/ 	.word	0x0001d890


	//   ....[9]....
        /*00b4*/ 	.word	0x0001d8b0


	//   ....[10]....
        /*00b8*/ 	.word	0x0001d8d0


	//   ....[11]....
        /*00bc*/ 	.word	0x0001d8f0


	//   ....[12]....
        /*00c0*/ 	.word	0x0001f080


	//   ....[13]....
        /*00c4*/ 	.word	0x0001f0b0


	//   ....[14]....
        /*00c8*/ 	.word	0x0001f0c0


	//   ....[15]....
        /*00cc*/ 	.word	0x0001f0f0


	//   ....[16]....
        /*00d0*/ 	.word	0x000209c0


	//   ....[17]....
        /*00d4*/ 	.word	0x00020a10


	//   ....[18]....
        /*00d8*/ 	.word	0x00020a60


	//   ....[19]....
        /*00dc*/ 	.word	0x00020ab0


	//----- nvinfo : EIATTR_EXIT_INSTR_OFFSETS
	.align		4
.L_828:
        /*00e0*/ 	.byte	0x04, 0x1c
        /*00e2*/ 	.short	(.L_830 - .L_829)


	//   ....[0]....
.L_829:
        /*00e4*/ 	.word	0x000001f0


	//----- nvinfo : EIATTR_CTAIDZ_USED
	.align		4
.L_830:
        /*00e8*/ 	.byte	0x01, 0x04
	.zero		2


	//----- nvinfo : EIATTR_CRS_STACK_SIZE
	.align		4
        /*00ec*/ 	.byte	0x04, 0x1e
        /*00ee*/ 	.short	(.L_832 - .L_831)
.L_831:
        /*00f0*/ 	.word	0x00000000
.L_832:


//--------------------- .nv.info._ZN5flash24flash_fwd_splitkv_kernelI23Flash_fwd_kernel_traitsILi192ELi64ELi64ELi4ELb0ELb0EN7cutlass10bfloat16_tE19Flash_kernel_traitsILi192ELi64ELi64ELi4ES3_EELb1ELb0ELb1ELb0ELb0ELb1ELb1ELb1EEEvNS_16Flash_fwd_paramsE --------------------------
	.section	.nv.info._ZN5flash24flash_fwd_splitkv_kernelI23Flash_fwd_kernel_traitsILi192ELi64ELi64ELi4ELb0ELb0EN7cutlass10bfloat16_tE19Flash_kernel_traitsILi192ELi64ELi64ELi4ES3_EELb1ELb0ELb1ELb0ELb0ELb1ELb1ELb1EEEvNS_16Flash_fwd_paramsE,"",@"SHT_CUDA_INFO"
	.sectionflags	@""
	.align	4


	//----- nvinfo : EIATTR_CUDA_API_VERSION
	.align		4
        /*0000*/ 	.byte	0x04, 0x37
        /*0002*/ 	.short	(.L_834 - .L_833)
.L_833:
        /*0004*/ 	.word	0x00000082


	//----- nvinfo : EIATTR_SW2861232_WAR
	.align		4
.L_834:
        /*0008*/ 	.byte	0x01, 0x35
	.zero		2


	//----- nvinfo : EIATTR_PARAM_CBANK
	.align		4
        /*000c*/ 	.byte	0x04, 0x0a
        /*000e*/ 	.short	(.L_836 - .L_835)
	.align		4
.L_835:
        /*0010*/ 	.word	index@(.nv.constant0._ZN5flash24flash_fwd_splitkv_kernelI23Flash_fwd_kernel_traitsILi192ELi64ELi64ELi4ELb0ELb0EN7cutlass10bfloat16_tE19Flash_kernel_traitsILi192ELi64ELi64ELi4ES3_EELb1ELb0ELb1ELb0ELb0ELb1ELb1ELb1EEEvNS_16Flash_fwd_paramsE)
        /*0014*/ 	.short	0x0160
        /*0016*/ 	.short	0x01d0


	//----- nvinfo : EIATTR_CBANK_PARAM_SIZE
	.align		4
.L_836:
        /*0018*/ 	.byte	0x03, 0x19
        /*001a*/ 	.short	0x01d0


	//----- nvinfo : EIATTR_KPARAM_INFO
	.align		4
        /*001c*/ 	.byte	0x04, 0x17
        /*001e*/ 	.short	(.L_838 - .L_837)
.L_837:
        /*0020*/ 	.word	0x00000000
        /*0024*/ 	.short	0x0000
        /*0026*/ 	.short	0x0000
        /*0028*/ 	.byte	0x00, 0xf0, 0x41, 0x07


	//----- nvinfo : EIATTR_MAXREG_COUNT
	.align		4
.L_838:
        /*002c*/ 	.byte	0x03, 0x1b
        /*002e*/ 	.short	0x00ff


	//----- nvinfo : EIATTR_NUM_BARRIERS
	.align		4
        /*0030*/ 	.byte	0x02, 0x4c
        /*0032*/ 	.byte	0x01
	.zero		1


	//----- nvinfo : EIATTR_MERCURY_ISA_VERSION
	.align		4
        /*0034*/ 	.byte	0x03, 0x5f
        /*0036*/ 	.short	0x0000


	//----- nvinfo : EIATTR_COOP_GROUP_MASK_REGIDS
	.align		4
        /*0038*/ 	.byte	0x04, 0x29
        /*003a*/ 	.short	(.L_840 - .L_839)


	//   ....[0]....
.L_839:
        /*003c*/ 	.word	0xffffffff


	//   ....[1]....
        /*0040*/ 	.word	0xffffffff


	//   ....[2]....
        /*0044*/ 	.word	0xffffffff


	//   ....[3]....
        /*0048*/ 	.word	0xffffffff


	//   ....[4]....
        /*004c*/ 	.word	0xffffffff


	//   ....[5]....
        /*0050*/ 	.word	0xffffffff


	//   ....[6]....
        /*0054*/ 	.word	0xffffffff


	//   ....[7]....
        /*0058*/ 	.word	0xffffffff


	//   ....[8]....
        /*005c*/ 	.word	0xffffffff


	//   ....[9]....
        /*0060*/ 	.word	0xffffffff


	//   ....[10]....
        /*0064*/ 	.word	0xffffffff


	//   ....[11]....
        /*0068*/ 	.word	0xffffffff


	//   ....[12]....
        /*006c*/ 	.word	0xffffffff


	//   ....[13]....
        /*0070*/ 	.word	0xffffffff


	//   ....[14]....
        /*0074*/ 	.word	0xffffffff


	//   ....[15]....
        /*0078*/ 	.word	0xffffffff


	//   ....[16]....
        /*007c*/ 	.word	0xffffffff


	//   ....[17]....
        /*0080*/ 	.word	0xffffffff


	//   ....[18]....
        /*0084*/ 	.word	0xffffffff


	//   ....[19]....
        /*0088*/ 	.word	0xffffffff


	//----- nvinfo : EIATTR_COOP_GROUP_INSTR_OFFSETS
	.align		4
.L_840:
        /*008c*/ 	.byte	0x04, 0x28
        /*008e*/ 	.short	(.L_842 - .L_841)


	//   ....[0]....
.L_841:
        /*0090*/ 	.word	0x00016530


	//   ....[1]....
        /*0094*/ 	.word	0x00016580


	//   ....[2]....
        /*0098*/ 	.word	0x000165a0


	//   ....[3]....
        /*009c*/ 	.word	0x000165c0


	//   ....[4]....
        /*00a0*/ 	.word	0x0001a340


	//   ....[5]....
        /*00a4*/ 	.word	0x0001a390


	//   ....[6]....
        /*00a8*/ 	.word	0x0001a3b0


	//   ....[7]....
        /*00ac*/ 	.word	0x0001a3e0


	//   ....[8]....
        /*00b0*/ 	.word	0x0001e4a0


	//   ....[9]....
        /*00b4*/ 	.word	0x0001e4c0


	//   ....[10]....
        /*00b8*/ 	.word	0x0001e4e0


	//   ....[11]....
        /*00bc*/ 	.word	0x0001e500


	//   ....[12]....
        /*00c0*/ 	.word	0x0001fcb0


	//   ....[13]....
        /*00c4*/ 	.word	0x0001fce0


	//   ....[14]....
        /*00c8*/ 	.word	0x0001fcf0


	//   ....[15]....
        /*00cc*/ 	.word	0x0001fd20


	//   ....[16]....
        /*00d0*/ 	.word	0x000215f0


	//   ....[17]....
        /*00d4*/ 	.word	0x00021640


	//   ....[18]....
        /*00d8*/ 	.word	0x00021690


	//   ....[19]....
        /*00dc*/ 	.word	0x000216e0


	//----- nvinfo : EIATTR_EXIT_INSTR_OFFSETS
	.align		4
.L_842:
        /*00e0*/ 	.byte	0x04, 0x1c
        /*00e2*/ 	.short	(.L_844 - .L_843)


	//   ....[0]....
.L_843:
        /*00e4*/ 	.word	0x000001f0


	//----- nvinfo : EIATTR_CTAIDZ_USED
	.align		4
.L_844:
        /*00e8*/ 	.byte	0x01, 0x04
	.zero		2


	//----- nvinfo : EIATTR_CRS_STACK_SIZE
	.align		4
        /*00ec*/ 	.byte	0x04, 0x1e
        /*00ee*/ 	.short	(.L_846 - .L_845)
.L_845:
        /*00f0*/ 	.word	0x00000000
.L_846:


//--------------------- .nv.callgraph             --------------------------
	.section	.nv.callgraph,"",@"SHT_CUDA_CALLGRAPH"
	.align	4
	.sectionentsize	8
	.align		4
        /*0000*/ 	.word	0x00000000
	.align		4
        /*0004*/ 	.word	0xffffffff
	.align		4
        /*0008*/ 	.word	0x00000000
	.align		4
        /*000c*/ 	.word	0xfffffffe
	.align		4
        /*0010*/ 	.word	0x00000000
	.align		4
        /*0014*/ 	.word	0xfffffffd
	.align		4
        /*0018*/ 	.word	0x00000000
	.align		4
        /*001c*/ 	.word	0xfffffffc


//--------------------- .nv.rel.action            --------------------------
	.section	.nv.rel.action,"",@"SHT_CUDA_RELOCINFO"
	.align	8
	.sectionentsize	8
        /*0000*/ 	.byte	0x73, 0x00, 0x00, 0x00, 0x00, 0x00, 0x00, 0x00, 0x00, 0x00, 0x00, 0x11, 0x25, 0x00, 0x05, 0x36


//--------------------- .nv.constant4             --------------------------
	.section	.nv.constant4,"a",@progbits
	.align	8
	.align		8
.nv.constant4:
        /*0000*/ 	.dword	_ZN79_INTERNAL_32ccadbc_43_flash_fwd_split_hdim192_bf16_causal_sm80_cu_2acf44d3_27724cuda3std3__45__cpo5beginE
	.align		8
        /*0008*/ 	.dword	_ZN79_INTERNAL_32ccadbc_43_flash_fwd_split_hdim192_bf16_causal_sm80_cu_2acf44d3_27724cuda3std3__45__cpo3endE
	.align		8
        /*0010*/ 	.dword	_ZN79_INTERNAL_32ccadbc_43_flash_fwd_split_hdim192_bf16_causal_sm80_cu_2acf44d3_27724cuda3std3__45__cpo6cbeginE
	.align		8
        /*0018*/ 	.dword	_ZN79_INTERNAL_32ccadbc_43_flash_fwd_split_hdim192_bf16_causal_sm80_cu_2acf44d3_27724cuda3std3__45__cpo4cendE
	.align		8
        /*0020*/ 	.dword	_ZN79_INTERNAL_32ccadbc_43_flash_fwd_split_hdim192_bf16_causal_sm80_cu_2acf44d3_27724cuda3std3__481_GLOBAL__N__32ccadbc_43_flash_fwd_split_hdim192_bf16_causal_sm80_cu_2acf44d3_27726ignoreE
	.align		8
        /*0028*/ 	.dword	_ZN79_INTERNAL_32ccadbc_43_flash_fwd_split_hdim192_bf16_causal_sm80_cu_2acf44d3_27724cuda3std3__419piecewise_constructE
	.align		8
        /*0030*/ 	.dword	_ZN79_INTERNAL_32ccadbc_43_flash_fwd_split_hdim192_bf16_causal_sm80_cu_2acf44d3_27724cuda3std3__48in_placeE
	.align		8
        /*0038*/ 	.dword	_ZN79_INTERNAL_32ccadbc_43_flash_fwd_split_hdim192_bf16_causal_sm80_cu_2acf44d3_27724cuda3std6ranges3__45__cpo4swapE
	.align		8
        /*0040*/ 	.dword	_ZN79_INTERNAL_32ccadbc_43_flash_fwd_split_hdim192_bf16_causal_sm80_cu_2acf44d3_27724cuda3std6ranges3__45__cpo9iter_moveE
	.align		8
        /*0048*/ 	.dword	_ZN79_INTERNAL_32ccadbc_43_flash_fwd_split_hdim192_bf16_causal_sm80_cu_2acf44d3_27724cute7productE
	.align		8
        /*0050*/ 	.dword	_ZN79_INTERNAL_32ccadbc_43_flash_fwd_split_hdim192_bf16_causal_sm80_cu_2acf44d3_27724cute1_E


//--------------------- .nv.constant0._ZN5flash32flash_fwd_splitkv_combine_kernelI23Flash_fwd_kernel_traitsILi192ELi64ELi64ELi4ELb0ELb0EN7cutlass10bfloat16_tE19Flash_kernel_traitsILi192ELi64ELi64ELi4ES3_EELi8ELi7ELb0EEEvNS_16Flash_fwd_paramsE --------------------------
	.section	.nv.constant0._ZN5flash32flash_fwd_splitkv_combine_kernelI23Flash_fwd_kernel_traitsILi192ELi64ELi64ELi4ELb0ELb0EN7cutlass10bfloat16_tE19Flash_kernel_traitsILi192ELi64ELi64ELi4ES3_EELi8ELi7ELb0EEEvNS_16Flash_fwd_paramsE,"a",@progbits
	.sectionflags	@""
	.align	4
.nv.constant0._ZN5flash32flash_fwd_splitkv_combine_kernelI23Flash_fwd_kernel_traitsILi192ELi64ELi64ELi4ELb0ELb0EN7cutlass10bfloat16_tE19Flash_kernel_traitsILi192ELi64ELi64ELi4ES3_EELi8ELi7ELb0EEEvNS_16Flash_fwd_paramsE:
	.zero		816


//--------------------- .nv.constant0._ZN5flash32flash_fwd_splitkv_combine_kernelI23Flash_fwd_kernel_traitsILi192ELi64ELi64ELi4ELb0ELb0EN7cutlass10bfloat16_tE19Flash_kernel_traitsILi192ELi64ELi64ELi4ES3_EELi8ELi6ELb0EEEvNS_16Flash_fwd_paramsE --------------------------
	.section	.nv.constant0._ZN5flash32flash_fwd_splitkv_combine_kernelI23Flash_fwd_kernel_traitsILi192ELi64ELi64ELi4ELb0ELb0EN7cutlass10bfloat16_tE19Flash_kernel_traitsILi192ELi64ELi64ELi4ES3_EELi8ELi6ELb0EEEvNS_16Flash_fwd_paramsE,"a",@progbits
	.sectionflags	@""
	.align	4
.nv.constant0._ZN5flash32flash_fwd_splitkv_combine_kernelI23Flash_fwd_kernel_traitsILi192ELi64ELi64ELi4ELb0ELb0EN7cutlass10bfloat16_tE19Flash_kernel_traitsILi192ELi64ELi64ELi4ES3_EELi8ELi6ELb0EEEvNS_16Flash_fwd_paramsE:
	.zero		816


//--------------------- .nv.constant0._ZN5flash32flash_fwd_splitkv_combine_kernelI23Flash_fwd_kernel_traitsILi192ELi64ELi64ELi4ELb0ELb0EN7cutlass10bfloat16_tE19Flash_kernel_traitsILi192ELi64ELi64ELi4ES3_EELi8ELi5ELb0EEEvNS_16Flash_fwd_paramsE --------------------------
	.section	.nv.constant0._ZN5flash32flash_fwd_splitkv_combine_kernelI23Flash_fwd_kernel_traitsILi192ELi64ELi64ELi4ELb0ELb0EN7cutlass10bfloat16_tE19Flash_kernel_traitsILi192ELi64ELi64ELi4ES3_EELi8ELi5ELb0EEEvNS_16Flash_fwd_paramsE,"a",@progbits
	.sectionflags	@""
	.align	4
.nv.constant0._ZN5flash32flash_fwd_splitkv_combine_kernelI23Flash_fwd_kernel_traitsILi192ELi64ELi64ELi4ELb0ELb0EN7cutlass10bfloat16_tE19Flash_kernel_traitsILi192ELi64ELi64ELi4ES3_EELi8ELi5ELb0EEEvNS_16Flash_fwd_paramsE:
	.zero		816


//--------------------- .nv.constant0._ZN5flash32flash_fwd_splitkv_combine_kernelI23Flash_fwd_kernel_traitsILi192ELi64ELi64ELi4ELb0ELb0EN7cutlass10bfloat16_tE19Flash_kernel_traitsILi192ELi64ELi64ELi4ES3_EELi8ELi4ELb0EEEvNS_16Flash_fwd_paramsE --------------------------
	.section	.nv.constant0._ZN5flash32flash_fwd_splitkv_combine_kernelI23Flash_fwd_kernel_traitsILi192ELi64ELi64ELi4ELb0ELb0EN7cutlass10bfloat16_tE19Flash_kernel_traitsILi192ELi64ELi64ELi4ES3_EELi8ELi4ELb0EEEvNS_16Flash_fwd_paramsE,"a",@progbits
	.sectionflags	@""
	.align	4
.nv.constant0._ZN5flash32flash_fwd_splitkv_combine_kernelI23Flash_fwd_kernel_traitsILi192ELi64ELi64ELi4ELb0ELb0EN7cutlass10bfloat16_tE19Flash_kernel_traitsILi192ELi64ELi64ELi4ES3_EELi8ELi4ELb0EEEvNS_16Flash_fwd_paramsE:
	.zero		816


//--------------------- .nv.constant0._ZN5flash32flash_fwd_splitkv_combine_kernelI23Flash_fwd_kernel_traitsILi192ELi64ELi64ELi4ELb0ELb0EN7cutlass10bfloat16_tE19Flash_kernel_traitsILi192ELi64ELi64ELi4ES3_EELi8ELi3ELb0EEEvNS_16Flash_fwd_paramsE --------------------------
	.section	.nv.constant0._ZN5flash32flash_fwd_splitkv_combine_kernelI23Flash_fwd_kernel_traitsILi192ELi64ELi64ELi4ELb0ELb0EN7cutlass10bfloat16_tE19Flash_kernel_traitsILi192ELi64ELi64ELi4ES3_EELi8ELi3ELb0EEEvNS_16Flash_fwd_paramsE,"a",@progbits
	.sectionflags	@""
	.align	4
.nv.constant0._ZN5flash32flash_fwd_splitkv_combine_kernelI23Flash_fwd_kernel_traitsILi192ELi64ELi64ELi4ELb0ELb0EN7cutlass10bfloat16_tE19Flash_kernel_traitsILi192ELi64ELi64ELi4ES3_EELi8ELi3ELb0EEEvNS_16Flash_fwd_paramsE:
	.zero		816


//--------------------- .nv.constant0._ZN5flash32flash_fwd_splitkv_combine_kernelI23Flash_fwd_kernel_traitsILi192ELi64ELi64ELi4ELb0ELb0EN7cutlass10bfloat16_tE19Flash_kernel_traitsILi192ELi64ELi64ELi4ES3_EELi8ELi2ELb0EEEvNS_16Flash_fwd_paramsE --------------------------
	.section	.nv.constant0._ZN5flash32flash_fwd_splitkv_combine_kernelI23Flash_fwd_kernel_traitsILi192ELi64ELi64ELi4ELb0ELb0EN7cutlass10bfloat16_tE19Flash_kernel_traitsILi192ELi64ELi64ELi4ES3_EELi8ELi2ELb0EEEvNS_16Flash_fwd_paramsE,"a",@progbits
	.sectionflags	@""
	.align	4
.nv.constant0._ZN5flash32flash_fwd_splitkv_combine_kernelI23Flash_fwd_kernel_traitsILi192ELi64ELi64ELi4ELb0ELb0EN7cutlass10bfloat16_tE19Flash_kernel_traitsILi192ELi64ELi64ELi4ES3_EELi8ELi2ELb0EEEvNS_16Flash_fwd_paramsE:
	.zero		816


//--------------------- .nv.constant0._ZN5flash32flash_fwd_splitkv_combine_kernelI23Flash_fwd_kernel_traitsILi192ELi64ELi64ELi4ELb0ELb0EN7cutlass10bfloat16_tE19Flash_kernel_traitsILi192ELi64ELi64ELi4ES3_EELi8ELi1ELb0EEEvNS_16Flash_fwd_paramsE --------------------------
	.section	.nv.constant0._ZN5flash32flash_fwd_splitkv_combine_kernelI23Flash_fwd_kernel_traitsILi192ELi64ELi64ELi4ELb0ELb0EN7cutlass10bfloat16_tE19Flash_kernel_traitsILi192ELi64ELi64ELi4ES3_EELi8ELi1ELb0EEEvNS_16Flash_fwd_paramsE,"a",@progbits
	.sectionflags	@""
	.align	4
.nv.constant0._ZN5flash32flash_fwd_splitkv_combine_kernelI23Flash_fwd_kernel_traitsILi192ELi64ELi64ELi4ELb0ELb0EN7cutlass10bfloat16_tE19Flash_kernel_traitsILi192ELi64ELi64ELi4ES3_EELi8ELi1ELb0EEEvNS_16Flash_fwd_paramsE:
	.zero		816


//--------------------- .nv.constant0._ZN5flash32flash_fwd_splitkv_combine_kernelI23Flash_fwd_kernel_traitsILi192ELi64ELi64ELi4ELb0ELb0EN7cutlass10bfloat16_tE19Flash_kernel_traitsILi192ELi64ELi64ELi4ES3_EELi8ELi7ELb1EEEvNS_16Flash_fwd_paramsE --------------------------
	.section	.nv.constant0._ZN5flash32flash_fwd_splitkv_combine_kernelI23Flash_fwd_kernel_traitsILi192ELi64ELi64ELi4ELb0ELb0EN7cutlass10bfloat16_tE19Flash_kernel_traitsILi192ELi64ELi64ELi4ES3_EELi8ELi7ELb1EEEvNS_16Flash_fwd_paramsE,"a",@progbits
	.sectionflags	@""
	.align	4
.nv.constant0._ZN5flash32flash_fwd_splitkv_combine_kernelI23Flash_fwd_kernel_traitsILi192ELi64ELi64ELi4ELb0ELb0EN7cutlass10bfloat16_tE19Flash_kernel_traitsILi192ELi64ELi64ELi4ES3_EELi8ELi7ELb1EEEvNS_16Flash_fwd_paramsE:
	.zero		816


//--------------------- .nv.constant0._ZN5flash32flash_fwd_splitkv_combine_kernelI23Flash_fwd_kernel_traitsILi192ELi64ELi64ELi4ELb0ELb0EN7cutlass10bfloat16_tE19Flash_kernel_traitsILi192ELi64ELi64ELi4ES3_EELi8ELi6ELb1EEEvNS_16Flash_fwd_paramsE --------------------------
	.section	.nv.constant0._ZN5flash32flash_fwd_splitkv_combine_kernelI23Flash_fwd_kernel_traitsILi192ELi64ELi64ELi4ELb0ELb0EN7cutlass10bfloat16_tE19Flash_kernel_traitsILi192ELi64ELi64ELi4ES3_EELi8ELi6ELb1EEEvNS_16Flash_fwd_paramsE,"a",@progbits
	.sectionflags	@""
	.align	4
.nv.constant0._ZN5flash32flash_fwd_splitkv_combine_kernelI23Flash_fwd_kernel_traitsILi192ELi64ELi64ELi4ELb0ELb0EN7cutlass10bfloat16_tE19Flash_kernel_traitsILi192ELi64ELi64ELi4ES3_EELi8ELi6ELb1EEEvNS_16Flash_fwd_paramsE:
	.zero		816


//--------------------- .nv.constant0._ZN5flash32flash_fwd_splitkv_combine_kernelI23Flash_fwd_kernel_traitsILi192ELi64ELi64ELi4ELb0ELb0EN7cutlass10bfloat16_tE19Flash_kernel_traitsILi192ELi64ELi64ELi4ES3_EELi8ELi5ELb1EEEvNS_16Flash_fwd_paramsE --------------------------
	.section	.nv.constant0._ZN5flash32flash_fwd_splitkv_combine_kernelI23Flash_fwd_kernel_traitsILi192ELi64ELi64ELi4ELb0ELb0EN7cutlass10bfloat16_tE19Flash_kernel_traitsILi192ELi64ELi64ELi4ES3_EELi8ELi5ELb1EEEvNS_16Flash_fwd_paramsE,"a",@progbits
	.sectionflags	@""
	.align	4
.nv.constant0._ZN5flash32flash_fwd_splitkv_combine_kernelI23Flash_fwd_kernel_traitsILi192ELi64ELi64ELi4ELb0ELb0EN7cutlass10bfloat16_tE19Flash_kernel_traitsILi192ELi64ELi64ELi4ES3_EELi8ELi5ELb1EEEvNS_16Flash_fwd_paramsE:
	.zero		816


//--------------------- .nv.constant0._ZN5flash32flash_fwd_splitkv_combine_kernelI23Flash_fwd_kernel_traitsILi192ELi64ELi64ELi4ELb0ELb0EN7cutlass10bfloat16_tE19Flash_kernel_traitsILi192ELi64ELi64ELi4ES3_EELi8ELi4ELb1EEEvNS_16Flash_fwd_paramsE --------------------------
	.section	.nv.constant0._ZN5flash32flash_fwd_splitkv_combine_kernelI23Flash_fwd_kernel_traitsILi192ELi64ELi64ELi4ELb0ELb0EN7cutlass10bfloat16_tE19Flash_kernel_traitsILi192ELi64ELi64ELi4ES3_EELi8ELi4ELb1EEEvNS_16Flash_fwd_paramsE,"a",@progbits
	.sectionflags	@""
	.align	4
.nv.constant0._ZN5flash32flash_fwd_splitkv_combine_kernelI23Flash_fwd_kernel_traitsILi192ELi64ELi64ELi4ELb0ELb0EN7cutlass10bfloat16_tE19Flash_kernel_traitsILi192ELi64ELi64ELi4ES3_EELi8ELi4ELb1EEEvNS_16Flash_fwd_paramsE:
	.zero		816


//--------------------- .nv.constant0._ZN5flash32flash_fwd_splitkv_combine_kernelI23Flash_fwd_kernel_traitsILi192ELi64ELi64ELi4ELb0ELb0EN7cutlass10bfloat16_tE19Flash_kernel_traitsILi192ELi64ELi64ELi4ES3_EELi8ELi3ELb1EEEvNS_16Flash_fwd_paramsE --------------------------
	.section	.nv.constant0._ZN5flash32flash_fwd_splitkv_combine_kernelI23Flash_fwd_kernel_traitsILi192ELi64ELi64ELi4ELb0ELb0EN7cutlass10bfloat16_tE19Flash_kernel_traitsILi192ELi64ELi64ELi4ES3_EELi8ELi3ELb1EEEvNS_16Flash_fwd_paramsE,"a",@progbits
	.sectionflags	@""
	.align	4
.nv.constant0._ZN5flash32flash_fwd_splitkv_combine_kernelI23Flash_fwd_kernel_traitsILi192ELi64ELi64ELi4ELb0ELb0EN7cutlass10bfloat16_tE19Flash_kernel_traitsILi192ELi64ELi64ELi4ES3_EELi8ELi3ELb1EEEvNS_16Flash_fwd_paramsE:
	.zero		816


//--------------------- .nv.constant0._ZN5flash32flash_fwd_splitkv_combine_kernelI23Flash_fwd_kernel_traitsILi192ELi64ELi64ELi4ELb0ELb0EN7cutlass10bfloat16_tE19Flash_kernel_traitsILi192ELi64ELi64ELi4ES3_EELi8ELi2ELb1EEEvNS_16Flash_fwd_paramsE --------------------------
	.section	.nv.constant0._ZN5flash32flash_fwd_splitkv_combine_kernelI23Flash_fwd_kernel_traitsILi192ELi64ELi64ELi4ELb0ELb0EN7cutlass10bfloat16_tE19Flash_kernel_traitsILi192ELi64ELi64ELi4ES3_EELi8ELi2ELb1EEEvNS_16Flash_fwd_paramsE,"a",@progbits
	.sectionflags	@""
	.align	4
.nv.constant0._ZN5flash32flash_fwd_splitkv_combine_kernelI23Flash_fwd_kernel_traitsILi192ELi64ELi64ELi4ELb0ELb0EN7cutlass10bfloat16_tE19Flash_kernel_traitsILi192ELi64ELi64ELi4ES3_EELi8ELi2ELb1EEEvNS_16Flash_fwd_paramsE:
	.zero		816


//--------------------- .nv.constant0._ZN5flash32flash_fwd_splitkv_combine_kernelI23Flash_fwd_kernel_traitsILi192ELi64ELi64ELi4ELb0ELb0EN7cutlass10bfloat16_tE19Flash_kernel_traitsILi192ELi64ELi64ELi4ES3_EELi8ELi1ELb1EEEvNS_16Flash_fwd_paramsE --------------------------
	.section	.nv.constant0._ZN5flash32flash_fwd_splitkv_combine_kernelI23Flash_fwd_kernel_traitsILi192ELi64ELi64ELi4ELb0ELb0EN7cutlass10bfloat16_tE19Flash_kernel_traitsILi192ELi64ELi64ELi4ES3_EELi8ELi1ELb1EEEvNS_16Flash_fwd_paramsE,"a",@progbits
	.sectionflags	@""
	.align	4
.nv.constant0._ZN5flash32flash_fwd_splitkv_combine_kernelI23Flash_fwd_kernel_traitsILi192ELi64ELi64ELi4ELb0ELb0EN7cutlass10bfloat16_tE19Flash_kernel_traitsILi192ELi64ELi64ELi4ES3_EELi8ELi1ELb1EEEvNS_16Flash_fwd_paramsE:
	.zero		816


//--------------------- .nv.constant0._ZN5flash24flash_fwd_splitkv_kernelI23Flash_fwd_kernel_traitsILi192ELi64ELi64ELi4ELb0ELb0EN7cutlass10bfloat16_tE19Flash_kernel_traitsILi192ELi64ELi64ELi4ES3_EELb1ELb0ELb0ELb0ELb0ELb0ELb0ELb0EEEvNS_16Flash_fwd_paramsE --------------------------
	.section	.nv.constant0._ZN5flash24flash_fwd_splitkv_kernelI23Flash_fwd_kernel_traitsILi192ELi64ELi64ELi4ELb0ELb0EN7cutlass10bfloat16_tE19Flash_kernel_traitsILi192ELi64ELi64ELi4ES3_EELb1ELb0ELb0ELb0ELb0ELb0ELb0ELb0EEEvNS_16Flash_fwd_paramsE,"a",@progbits
	.sectionflags	@""
	.align	4
.nv.constant0._ZN5flash24flash_fwd_splitkv_kernelI23Flash_fwd_kernel_traitsILi192ELi64ELi64ELi4ELb0ELb0EN7cutlass10bfloat16_tE19Flash_kernel_traitsILi192ELi64ELi64ELi4ES3_EELb1ELb0ELb0ELb0ELb0ELb0ELb0ELb0EEEvNS_16Flash_fwd_paramsE:
	.zero		816


//--------------------- .nv.constant0._ZN5flash24flash_fwd_splitkv_kernelI23Flash_fwd_kernel_traitsILi192ELi64ELi64ELi4ELb0ELb0EN7cutlass10bfloat16_tE19Flash_kernel_traitsILi192ELi64ELi64ELi4ES3_EELb1ELb0ELb0ELb0ELb0ELb1ELb0ELb0EEEvNS_16Flash_fwd_paramsE --------------------------
	.section	.nv.constant0._ZN5flash24flash_fwd_splitkv_kernelI23Flash_fwd_kernel_traitsILi192ELi64ELi64ELi4ELb0ELb0EN7cutlass10bfloat16_tE19Flash_kernel_traitsILi192ELi64ELi64ELi4ES3_EELb1ELb0ELb0ELb0ELb0ELb1ELb0ELb0EEEvNS_16Flash_fwd_paramsE,"a",@progbits
	.sectionflags	@""
	.align	4
.nv.constant0._ZN5flash24flash_fwd_splitkv_kernelI23Flash_fwd_kernel_traitsILi192ELi64ELi64ELi4ELb0ELb0EN7cutlass10bfloat16_tE19Flash_kernel_traitsILi192ELi64ELi64ELi4ES3_EELb1ELb0ELb0ELb0ELb0ELb1ELb0ELb0EEEvNS_16Flash_fwd_paramsE:
	.zero		816


//--------------------- .nv.constant0._ZN5flash24flash_fwd_splitkv_kernelI23Flash_fwd_kernel_traitsILi192ELi64ELi64ELi4ELb0ELb0EN7cutlass10bfloat16_tE19Flash_kernel_traitsILi192ELi64ELi64ELi4ES3_EELb1ELb0ELb0ELb0ELb0ELb0ELb0ELb1EEEvNS_16Flash_fwd_paramsE --------------------------
	.section	.nv.constant0._ZN5flash24flash_fwd_splitkv_kernelI23Flash_fwd_kernel_traitsILi192ELi64ELi64ELi4ELb0ELb0EN7cutlass10bfloat16_tE19Flash_kernel_traitsILi192ELi64ELi64ELi4ES3_EELb1ELb0ELb0ELb0ELb0ELb0ELb0ELb1EEEvNS_16Flash_fwd_paramsE,"a",@progbits
	.sectionflags	@""
	.align	4
.nv.constant0._ZN5flash24flash_fwd_splitkv_kernelI23Flash_fwd_kernel_traitsILi192ELi64ELi64ELi4ELb0ELb0EN7cutlass10bfloat16_tE19Flash_kernel_traitsILi192ELi64ELi64ELi4ES3_EELb1ELb0ELb0ELb0ELb0ELb0ELb0ELb1EEEvNS_16Flash_fwd_paramsE:
	.zero		816


//--------------------- .nv.constant0._ZN5flash24flash_fwd_splitkv_kernelI23Flash_fwd_kernel_traitsILi192ELi64ELi64ELi4ELb0ELb0EN7cutlass10bfloat16_tE19Flash_kernel_traitsILi192ELi64ELi64ELi4ES3_EELb1ELb0ELb0ELb0ELb0ELb1ELb0ELb1EEEvNS_16Flash_fwd_paramsE --------------------------
	.section	.nv.constant0._ZN5flash24flash_fwd_splitkv_kernelI23Flash_fwd_kernel_traitsILi192ELi64ELi64ELi4ELb0ELb0EN7cutlass10bfloat16_tE19Flash_kernel_traitsILi192ELi64ELi64ELi4ES3_EELb1ELb0ELb0ELb0ELb0ELb1ELb0ELb1EEEvNS_16Flash_fwd_paramsE,"a",@progbits
	.sectionflags	@""
	.align	4
.nv.constant0._ZN5flash24flash_fwd_splitkv_kernelI23Flash_fwd_kernel_traitsILi192ELi64ELi64ELi4ELb0ELb0EN7cutlass10bfloat16_tE19Flash_kernel_traitsILi192ELi64ELi64ELi4ES3_EELb1ELb0ELb0ELb0ELb0ELb1ELb0ELb1EEEvNS_16Flash_fwd_paramsE:
	.zero		816


//--------------------- .nv.constant0._ZN5flash24flash_fwd_splitkv_kernelI23Flash_fwd_kernel_traitsILi192ELi64ELi64ELi4ELb0ELb0EN7cutlass10bfloat16_tE19Flash_kernel_traitsILi192ELi64ELi64ELi4ES3_EELb1ELb0ELb0ELb0ELb0ELb0ELb1ELb0EEEvNS_16Flash_fwd_paramsE --------------------------
	.section	.nv.constant0._ZN5flash24flash_fwd_splitkv_kernelI23Flash_fwd_kernel_traitsILi192ELi64ELi64ELi4ELb0ELb0EN7cutlass10bfloat16_tE19Flash_kernel_traitsILi192ELi64ELi64ELi4ES3_EELb1ELb0ELb0ELb0ELb0ELb0ELb1ELb0EEEvNS_16Flash_fwd_paramsE,"a",@progbits
	.sectionflags	@""
	.align	4
.nv.constant0._ZN5flash24flash_fwd_splitkv_kernelI23Flash_fwd_kernel_traitsILi192ELi64ELi64ELi4ELb0ELb0EN7cutlass10bfloat16_tE19Flash_kernel_traitsILi192ELi64ELi64ELi4ES3_EELb1ELb0ELb0ELb0ELb0ELb0ELb1ELb0EEEvNS_16Flash_fwd_paramsE:
	.zero		816


//--------------------- .nv.constant0._ZN5flash24flash_fwd_splitkv_kernelI23Flash_fwd_kernel_traitsILi192ELi64ELi64ELi4ELb0ELb0EN7cutlass10bfloat16_tE19Flash_kernel_traitsILi192ELi64ELi64ELi4ES3_EELb1ELb0ELb0ELb0ELb0ELb1ELb1ELb0EEEvNS_16Flash_fwd_paramsE --------------------------
	.section	.nv.constant0._ZN5flash24flash_fwd_splitkv_kernelI23Flash_fwd_kernel_traitsILi192ELi64ELi64ELi4ELb0ELb0EN7cutlass10bfloat16_tE19Flash_kernel_traitsILi192ELi64ELi64ELi4ES3_EELb1ELb0ELb0ELb0ELb0ELb1ELb1ELb0EEEvNS_16Flash_fwd_paramsE,"a",@progbits
	.sectionflags	@""
	.align	4
.nv.constant0._ZN5flash24flash_fwd_splitkv_kernelI23Flash_fwd_kernel_traitsILi192ELi64ELi64ELi4ELb0ELb0EN7cutlass10bfloat16_tE19Flash_kernel_traitsILi192ELi64ELi64ELi4ES3_EELb1ELb0ELb0ELb0ELb0ELb1ELb1ELb0EEEvNS_16Flash_fwd_paramsE:
	.zero		816


//--------------------- .nv.constant0._ZN5flash24flash_fwd_splitkv_kernelI23Flash_fwd_kernel_traitsILi192ELi64ELi64ELi4ELb0ELb0EN7cutlass10bfloat16_tE19Flash_kernel_traitsILi192ELi64ELi64ELi4ES3_EELb1ELb0ELb0ELb0ELb0ELb0ELb1ELb1EEEvNS_16Flash_fwd_paramsE --------------------------
	.section	.nv.constant0._ZN5flash24flash_fwd_splitkv_kernelI23Flash_fwd_kernel_traitsILi192ELi64ELi64ELi4ELb0ELb0EN7cutlass10bfloat16_tE19Flash_kernel_traitsILi192ELi64ELi64ELi4ES3_EELb1ELb0ELb0ELb0ELb0ELb0ELb1ELb1EEEvNS_16Flash_fwd_paramsE,"a",@progbits
	.sectionflags	@""
	.align	4
.nv.constant0._ZN5flash24flash_fwd_splitkv_kernelI23Flash_fwd_kernel_traitsILi192ELi64ELi64ELi4ELb0ELb0EN7cutlass10bfloat16_tE19Flash_kernel_traitsILi192ELi64ELi64ELi4ES3_EELb1ELb0ELb0ELb0ELb0ELb0ELb1ELb1EEEvNS_16Flash_fwd_paramsE:
	.zero		816


//--------------------- .nv.constant0._ZN5flash24flash_fwd_splitkv_kernelI23Flash_fwd_kernel_traitsILi192ELi64ELi64ELi4ELb0ELb0EN7cutlass10bfloat16_tE19Flash_kernel_traitsILi192ELi64ELi64ELi4ES3_EELb1ELb0ELb0ELb0ELb0ELb1ELb1ELb1EEEvNS_16Flash_fwd_paramsE --------------------------
	.section	.nv.constant0._ZN5flash24flash_fwd_splitkv_kernelI23Flash_fwd_kernel_traitsILi192ELi64ELi64ELi4ELb0ELb0EN7cutlass10bfloat16_tE19Flash_kernel_traitsILi192ELi64ELi64ELi4ES3_EELb1ELb0ELb0ELb0ELb0ELb1ELb1ELb1EEEvNS_16Flash_fwd_paramsE,"a",@progbits
	.sectionflags	@""
	.align	4
.nv.constant0._ZN5flash24flash_fwd_splitkv_kernelI23Flash_fwd_kernel_traitsILi192ELi64ELi64ELi4ELb0ELb0EN7cutlass10bfloat16_tE19Flash_kernel_traitsILi192ELi64ELi64ELi4ES3_EELb1ELb0ELb0ELb0ELb0ELb1ELb1ELb1EEEvNS_16Flash_fwd_paramsE:
	.zero		816


//--------------------- .nv.constant0._ZN5flash24flash_fwd_splitkv_kernelI23Flash_fwd_kernel_traitsILi192ELi64ELi64ELi4ELb0ELb0EN7cutlass10bfloat16_tE19Flash_kernel_traitsILi192ELi64ELi64ELi4ES3_EELb1ELb0ELb0ELb0ELb1ELb0ELb0ELb0EEEvNS_16Flash_fwd_paramsE --------------------------
	.section	.nv.constant0._ZN5flash24flash_fwd_splitkv_kernelI23Flash_fwd_kernel_traitsILi192ELi64ELi64ELi4ELb0ELb0EN7cutlass10bfloat16_tE19Flash_kernel_traitsILi192ELi64ELi64ELi4ES3_EELb1ELb0ELb0ELb0ELb1ELb0ELb0ELb0EEEvNS_16Flash_fwd_paramsE,"a",@progbits
	.sectionflags	@""
	.align	4
.nv.constant0._ZN5flash24flash_fwd_splitkv_kernelI23Flash_fwd_kernel_traitsILi192ELi64ELi64ELi4ELb0ELb0EN7cutlass10bfloat16_tE19Flash_kernel_traitsILi192ELi64ELi64ELi4ES3_EELb1ELb0ELb0ELb0ELb1ELb0ELb0ELb0EEEvNS_16Flash_fwd_paramsE:
	.zero		816


//--------------------- .nv.constant0._ZN5flash24flash_fwd_splitkv_kernelI23Flash_fwd_kernel_traitsILi192ELi64ELi64ELi4ELb0ELb0EN7cutlass10bfloat16_tE19Flash_kernel_traitsILi192ELi64ELi64ELi4ES3_EELb1ELb0ELb0ELb0ELb1ELb1ELb0ELb0EEEvNS_16Flash_fwd_paramsE --------------------------
	.section	.nv.constant0._ZN5flash24flash_fwd_splitkv_kernelI23Flash_fwd_kernel_traitsILi192ELi64ELi64ELi4ELb0ELb0EN7cutlass10bfloat16_tE19Flash_kernel_traitsILi192ELi64ELi64ELi4ES3_EELb1ELb0ELb0ELb0ELb1ELb1ELb0ELb0EEEvNS_16Flash_fwd_paramsE,"a",@progbits
	.sectionflags	@""
	.align	4
.nv.constant0._ZN5flash24flash_fwd_splitkv_kernelI23Flash_fwd_kernel_traitsILi192ELi64ELi64ELi4ELb0ELb0EN7cutlass10bfloat16_tE19Flash_kernel_traitsILi192ELi64ELi64ELi4ES3_EELb1ELb0ELb0ELb0ELb1ELb1ELb0ELb0EEEvNS_16Flash_fwd_paramsE:
	.zero		816


//--------------------- .nv.constant0._ZN5flash24flash_fwd_splitkv_kernelI23Flash_fwd_kernel_traitsILi192ELi64ELi64ELi4ELb0ELb0EN7cutlass10bfloat16_tE19Flash_kernel_traitsILi192ELi64ELi64ELi4ES3_EELb1ELb0ELb1ELb0ELb0ELb0ELb0ELb0EEEvNS_16Flash_fwd_paramsE --------------------------
	.section	.nv.constant0._ZN5flash24flash_fwd_splitkv_kernelI23Flash_fwd_kernel_traitsILi192ELi64ELi64ELi4ELb0ELb0EN7cutlass10bfloat16_tE19Flash_kernel_traitsILi192ELi64ELi64ELi4ES3_EELb1ELb0ELb1ELb0ELb0ELb0ELb0ELb0EEEvNS_16Flash_fwd_paramsE,"a",@progbits
	.sectionflags	@""
	.align	4
.nv.constant0._ZN5flash24flash_fwd_splitkv_kernelI23Flash_fwd_kernel_traitsILi192ELi64ELi64ELi4ELb0ELb0EN7cutlass10bfloat16_tE19Flash_kernel_traitsILi192ELi64ELi64ELi4ES3_EELb1ELb0ELb1ELb0ELb0ELb0ELb0ELb0EEEvNS_16Flash_fwd_paramsE:
	.zero		816


//--------------------- .nv.constant0._ZN5flash24flash_fwd_splitkv_kernelI23Flash_fwd_kernel_traitsILi192ELi64ELi64ELi4ELb0ELb0EN7cutlass10bfloat16_tE19Flash_kernel_traitsILi192ELi64ELi64ELi4ES3_EELb1ELb0ELb1ELb0ELb0ELb1ELb0ELb0EEEvNS_16Flash_fwd_paramsE --------------------------
	.section	.nv.constant0._ZN5flash24flash_fwd_splitkv_kernelI23Flash_fwd_kernel_traitsILi192ELi64ELi64ELi4ELb0ELb0EN7cutlass10bfloat16_tE19Flash_kernel_traitsILi192ELi64ELi64ELi4ES3_EELb1ELb0ELb1ELb0ELb0ELb1ELb0ELb0EEEvNS_16Flash_fwd_paramsE,"a",@progbits
	.sectionflags	@""
	.align	4
.nv.constant0._ZN5flash24flash_fwd_splitkv_kernelI23Flash_fwd_kernel_traitsILi192ELi64ELi64ELi4ELb0ELb0EN7cutlass10bfloat16_tE19Flash_kernel_traitsILi192ELi64ELi64ELi4ES3_EELb1ELb0ELb1ELb0ELb0ELb1ELb0ELb0EEEvNS_16Flash_fwd_paramsE:
	.zero		816


//--------------------- .nv.constant0._ZN5flash24flash_fwd_splitkv_kernelI23Flash_fwd_kernel_traitsILi192ELi64ELi64ELi4ELb0ELb0EN7cutlass10bfloat16_tE19Flash_kernel_traitsILi192ELi64ELi64ELi4ES3_EELb1ELb0ELb0ELb0ELb1ELb0ELb0ELb1EEEvNS_16Flash_fwd_paramsE --------------------------
	.section	.nv.constant0._ZN5flash24flash_fwd_splitkv_kernelI23Flash_fwd_kernel_traitsILi192ELi64ELi64ELi4ELb0ELb0EN7cutlass10bfloat16_tE19Flash_kernel_traitsILi192ELi64ELi64ELi4ES3_EELb1ELb0ELb0ELb0ELb1ELb0ELb0ELb1EEEvNS_16Flash_fwd_paramsE,"a",@progbits
	.sectionflags	@""
	.align	4
.nv.constant0._ZN5flash24flash_fwd_splitkv_kernelI23Flash_fwd_kernel_traitsILi192ELi64ELi64ELi4ELb0ELb0EN7cutlass10bfloat16_tE19Flash_kernel_traitsILi192ELi64ELi64ELi4ES3_EELb1ELb0ELb0ELb0ELb1ELb0ELb0ELb1EEEvNS_16Flash_fwd_paramsE:
	.zero		816


//--------------------- .nv.constant0._ZN5flash24flash_fwd_splitkv_kernelI23Flash_fwd_kernel_traitsILi192ELi64ELi64ELi4ELb0ELb0EN7cutlass10bfloat16_tE19Flash_kernel_traitsILi192ELi64ELi64ELi4ES3_EELb1ELb0ELb0ELb0ELb1ELb1ELb0ELb1EEEvNS_16Flash_fwd_paramsE --------------------------
	.section	.nv.constant0._ZN5flash24flash_fwd_splitkv_kernelI23Flash_fwd_kernel_traitsILi192ELi64ELi64ELi4ELb0ELb0EN7cutlass10bfloat16_tE19Flash_kernel_traitsILi192ELi64ELi64ELi4ES3_EELb1ELb0ELb0ELb0ELb1ELb1ELb0ELb1EEEvNS_16Flash_fwd_paramsE,"a",@progbits
	.sectionflags	@""
	.align	4
.nv.constant0._ZN5flash24flash_fwd_splitkv_kernelI23Flash_fwd_kernel_traitsILi192ELi64ELi64ELi4ELb0ELb0EN7cutlass10bfloat16_tE19Flash_kernel_traitsILi192ELi64ELi64ELi4ES3_EELb1ELb0ELb0ELb0ELb1ELb1ELb0ELb1EEEvNS_16Flash_fwd_paramsE:
	.zero		816


//--------------------- .nv.constant0._ZN5flash24flash_fwd_splitkv_kernelI23Flash_fwd_kernel_traitsILi192ELi64ELi64ELi4ELb0ELb0EN7cutlass10bfloat16_tE19Flash_kernel_traitsILi192ELi64ELi64ELi4ES3_EELb1ELb0ELb1ELb0ELb0ELb0ELb0ELb1EEEvNS_16Flash_fwd_paramsE --------------------------
	.section	.nv.constant0._ZN5flash24flash_fwd_splitkv_kernelI23Flash_fwd_kernel_traitsILi192ELi64ELi64ELi4ELb0ELb0EN7cutlass10bfloat16_tE19Flash_kernel_traitsILi192ELi64ELi64ELi4ES3_EELb1ELb0ELb1ELb0ELb0ELb0ELb0ELb1EEEvNS_16Flash_fwd_paramsE,"a",@progbits
	.sectionflags	@""
	.align	4
.nv.constant0._ZN5flash24flash_fwd_splitkv_kernelI23Flash_fwd_kernel_traitsILi192ELi64ELi64ELi4ELb0ELb0EN7cutlass10bfloat16_tE19Flash_kernel_traitsILi192ELi64ELi64ELi4ES3_EELb1ELb0ELb1ELb0ELb0ELb0ELb0ELb1EEEvNS_16Flash_fwd_paramsE:
	.zero		816


//--------------------- .nv.constant0._ZN5flash24flash_fwd_splitkv_kernelI23Flash_fwd_kernel_traitsILi192ELi64ELi64ELi4ELb0ELb0EN7cutlass10bfloat16_tE19Flash_kernel_traitsILi192ELi64ELi64ELi4ES3_EELb1ELb0ELb1ELb0ELb0ELb1ELb0ELb1EEEvNS_16Flash_fwd_paramsE --------------------------
	.section	.nv.constant0._ZN5flash24flash_fwd_splitkv_kernelI23Flash_fwd_kernel_traitsILi192ELi64ELi64ELi4ELb0ELb0EN7cutlass10bfloat16_tE19Flash_kernel_traitsILi192ELi64ELi64ELi4ES3_EELb1ELb0ELb1ELb0ELb0ELb1ELb0ELb1EEEvNS_16Flash_fwd_paramsE,"a",@progbits
	.sectionflags	@""
	.align	4
.nv.constant0._ZN5flash24flash_fwd_splitkv_kernelI23Flash_fwd_kernel_traitsILi192ELi64ELi64ELi4ELb0ELb0EN7cutlass10bfloat16_tE19Flash_kernel_traitsILi192ELi64ELi64ELi4ES3_EELb1ELb0ELb1ELb0ELb0ELb1ELb0ELb1EEEvNS_16Flash_fwd_paramsE:
	.zero		816


//--------------------- .nv.constant0._ZN5flash24flash_fwd_splitkv_kernelI23Flash_fwd_kernel_traitsILi192ELi64ELi64ELi4ELb0ELb0EN7cutlass10bfloat16_tE19Flash_kernel_traitsILi192ELi64ELi64ELi4ES3_EELb1ELb0ELb0ELb0ELb1ELb0ELb1ELb0EEEvNS_16Flash_fwd_paramsE --------------------------
	.section	.nv.constant0._ZN5flash24flash_fwd_splitkv_kernelI23Flash_fwd_kernel_traitsILi192ELi64ELi64ELi4ELb0ELb0EN7cutlass10bfloat16_tE19Flash_kernel_traitsILi192ELi64ELi64ELi4ES3_EELb1ELb0ELb0ELb0ELb1ELb0ELb1ELb0EEEvNS_16Flash_fwd_paramsE,"a",@progbits
	.sectionflags	@""
	.align	4
.nv.constant0._ZN5flash24flash_fwd_splitkv_kernelI23Flash_fwd_kernel_traitsILi192ELi64ELi64ELi4ELb0ELb0EN7cutlass10bfloat16_tE19Flash_kernel_traitsILi192ELi64ELi64ELi4ES3_EELb1ELb0ELb0ELb0ELb1ELb0ELb1ELb0EEEvNS_16Flash_fwd_paramsE:
	.zero		816


//--------------------- .nv.constant0._ZN5flash24flash_fwd_splitkv_kernelI23Flash_fwd_kernel_traitsILi192ELi64ELi64ELi4ELb0ELb0EN7cutlass10bfloat16_tE19Flash_kernel_traitsILi192ELi64ELi64ELi4ES3_EELb1ELb0ELb0ELb0ELb1ELb1ELb1ELb0EEEvNS_16Flash_fwd_paramsE --------------------------
	.section	.nv.constant0._ZN5flash24flash_fwd_splitkv_kernelI23Flash_fwd_kernel_traitsILi192ELi64ELi64ELi4ELb0ELb0EN7cutlass10bfloat16_tE19Flash_kernel_traitsILi192ELi64ELi64ELi4ES3_EELb1ELb0ELb0ELb0ELb1ELb1ELb1ELb0EEEvNS_16Flash_fwd_paramsE,"a",@progbits
	.sectionflags	@""
	.align	4
.nv.constant0._ZN5flash24flash_fwd_splitkv_kernelI23Flash_fwd_kernel_traitsILi192ELi64ELi64ELi4ELb0ELb0EN7cutlass10bfloat16_tE19Flash_kernel_traitsILi192ELi64ELi64ELi4ES3_EELb1ELb0ELb0ELb0ELb1ELb1ELb1ELb0EEEvNS_16Flash_fwd_paramsE:
	.zero		816


//--------------------- .nv.constant0._ZN5flash24flash_fwd_splitkv_kernelI23Flash_fwd_kernel_traitsILi192ELi64ELi64ELi4ELb0ELb0EN7cutlass10bfloat16_tE19Flash_kernel_traitsILi192ELi64ELi64ELi4ES3_EELb1ELb0ELb1ELb0ELb0ELb0ELb1ELb0EEEvNS_16Flash_fwd_paramsE --------------------------
	.section	.nv.constant0._ZN5flash24flash_fwd_splitkv_kernelI23Flash_fwd_kernel_traitsILi192ELi64ELi64ELi4ELb0ELb0EN7cutlass10bfloat16_tE19Flash_kernel_traitsILi192ELi64ELi64ELi4ES3_EELb1ELb0ELb1ELb0ELb0ELb0ELb1ELb0EEEvNS_16Flash_fwd_paramsE,"a",@progbits
	.sectionflags	@""
	.align	4
.nv.constant0._ZN5flash24flash_fwd_splitkv_kernelI23Flash_fwd_kernel_traitsILi192ELi64ELi64ELi4ELb0ELb0EN7cutlass10bfloat16_tE19Flash_kernel_traitsILi192ELi64ELi64ELi4ES3_EELb1ELb0ELb1ELb0ELb0ELb0ELb1ELb0EEEvNS_16Flash_fwd_paramsE:
	.zero		816


//--------------------- .nv.constant0._ZN5flash24flash_fwd_splitkv_kernelI23Flash_fwd_kernel_traitsILi192ELi64ELi64ELi4ELb0ELb0EN7cutlass10bfloat16_tE19Flash_kernel_traitsILi192ELi64ELi64ELi4ES3_EELb1ELb0ELb1ELb0ELb0ELb1ELb1ELb0EEEvNS_16Flash_fwd_paramsE --------------------------
	.section	.nv.constant0._ZN5flash24flash_fwd_splitkv_kernelI23Flash_fwd_kernel_traitsILi192ELi64ELi64ELi4ELb0ELb0EN7cutlass10bfloat16_tE19Flash_kernel_traitsILi192ELi64ELi64ELi4ES3_EELb1ELb0ELb1ELb0ELb0ELb1ELb1ELb0EEEvNS_16Flash_fwd_paramsE,"a",@progbits
	.sectionflags	@""
	.align	4
.nv.constant0._ZN5flash24flash_fwd_splitkv_kernelI23Flash_fwd_kernel_traitsILi192ELi64ELi64ELi4ELb0ELb0EN7cutlass10bfloat16_tE19Flash_kernel_traitsILi192ELi64ELi64ELi4ES3_EELb1ELb0ELb1ELb0ELb0ELb1ELb1ELb0EEEvNS_16Flash_fwd_paramsE:
	.zero		816


//--------------------- .nv.constant0._ZN5flash24flash_fwd_splitkv_kernelI23Flash_fwd_kernel_traitsILi192ELi64ELi64ELi4ELb0ELb0EN7cutlass10bfloat16_tE19Flash_kernel_traitsILi192ELi64ELi64ELi4ES3_EELb1ELb0ELb0ELb0ELb1ELb0ELb1ELb1EEEvNS_16Flash_fwd_paramsE --------------------------
	.section	.nv.constant0._ZN5flash24flash_fwd_splitkv_kernelI23Flash_fwd_kernel_traitsILi192ELi64ELi64ELi4ELb0ELb0EN7cutlass10bfloat16_tE19Flash_kernel_traitsILi192ELi64ELi64ELi4ES3_EELb1ELb0ELb0ELb0ELb1ELb0ELb1ELb1EEEvNS_16Flash_fwd_paramsE,"a",@progbits
	.sectionflags	@""
	.align	4
.nv.constant0._ZN5flash24flash_fwd_splitkv_kernelI23Flash_fwd_kernel_traitsILi192ELi64ELi64ELi4ELb0ELb0EN7cutlass10bfloat16_tE19Flash_kernel_traitsILi192ELi64ELi64ELi4ES3_EELb1ELb0ELb0ELb0ELb1ELb0ELb1ELb1EEEvNS_16Flash_fwd_paramsE:
	.zero		816


//--------------------- .nv.constant0._ZN5flash24flash_fwd_splitkv_kernelI23Flash_fwd_kernel_traitsILi192ELi64ELi64ELi4ELb0ELb0EN7cutlass10bfloat16_tE19Flash_kernel_traitsILi192ELi64ELi64ELi4ES3_EELb1ELb0ELb0ELb0ELb1ELb1ELb1ELb1EEEvNS_16Flash_fwd_paramsE --------------------------
	.section	.nv.constant0._ZN5flash24flash_fwd_splitkv_kernelI23Flash_fwd_kernel_traitsILi192ELi64ELi64ELi4ELb0ELb0EN7cutlass10bfloat16_tE19Flash_kernel_traitsILi192ELi64ELi64ELi4ES3_EELb1ELb0ELb0ELb0ELb1ELb1ELb1ELb1EEEvNS_16Flash_fwd_paramsE,"a",@progbits
	.sectionflags	@""
	.align	4
.nv.constant0._ZN5flash24flash_fwd_splitkv_kernelI23Flash_fwd_kernel_traitsILi192ELi64ELi64ELi4ELb0ELb0EN7cutlass10bfloat16_tE19Flash_kernel_traitsILi192ELi64ELi64ELi4ES3_EELb1ELb0ELb0ELb0ELb1ELb1ELb1ELb1EEEvNS_16Flash_fwd_paramsE:
	.zero		816


//--------------------- .nv.constant0._ZN5flash24flash_fwd_splitkv_kernelI23Flash_fwd_kernel_traitsILi192ELi64ELi64ELi4ELb0ELb0EN7cutlass10bfloat16_tE19Flash_kernel_traitsILi192ELi64ELi64ELi4ES3_EELb1ELb0ELb1ELb0ELb0ELb0ELb1ELb1EEEvNS_16Flash_fwd_paramsE --------------------------
	.section	.nv.constant0._ZN5flash24flash_fwd_splitkv_kernelI23Flash_fwd_kernel_traitsILi192ELi64ELi64ELi4ELb0ELb0EN7cutlass10bfloat16_tE19Flash_kernel_traitsILi192ELi64ELi64ELi4ES3_EELb1ELb0ELb1ELb0ELb0ELb0ELb1ELb1EEEvNS_16Flash_fwd_paramsE,"a",@progbits
	.sectionflags	@""
	.align	4
.nv.constant0._ZN5flash24flash_fwd_splitkv_kernelI23Flash_fwd_kernel_traitsILi192ELi64ELi64ELi4ELb0ELb0EN7cutlass10bfloat16_tE19Flash_kernel_traitsILi192ELi64ELi64ELi4ES3_EELb1ELb0ELb1ELb0ELb0ELb0ELb1ELb1EEEvNS_16Flash_fwd_paramsE:
	.zero		816


//--------------------- .nv.constant0._ZN5flash24flash_fwd_splitkv_kernelI23Flash_fwd_kernel_traitsILi192ELi64ELi64ELi4ELb0ELb0EN7cutlass10bfloat16_tE19Flash_kernel_traitsILi192ELi64ELi64ELi4ES3_EELb1ELb0ELb1ELb0ELb0ELb1ELb1ELb1EEEvNS_16Flash_fwd_paramsE --------------------------
	.section	.nv.constant0._ZN5flash24flash_fwd_splitkv_kernelI23Flash_fwd_kernel_traitsILi192ELi64ELi64ELi4ELb0ELb0EN7cutlass10bfloat16_tE19Flash_kernel_traitsILi192ELi64ELi64ELi4ES3_EELb1ELb0ELb1ELb0ELb0ELb1ELb1ELb1EEEvNS_16Flash_fwd_paramsE,"a",@progbits
	.sectionflags	@""
	.align	4
.nv.constant0._ZN5flash24flash_fwd_splitkv_kernelI23Flash_fwd_kernel_traitsILi192ELi64ELi64ELi4ELb0ELb0EN7cutlass10bfloat16_tE19Flash_kernel_traitsILi192ELi64ELi64ELi4ES3_EELb1ELb0ELb1ELb0ELb0ELb1ELb1ELb1EEEvNS_16Flash_fwd_paramsE:
	.zero		816


//--------------------- .text._ZN5flash32flash_fwd_splitkv_combine_kernelI23Flash_fwd_kernel_traitsILi192ELi64ELi64ELi4ELb0ELb0EN7cutlass10bfloat16_tE19Flash_kernel_traitsILi192ELi64ELi64ELi4ES3_EELi8ELi7ELb0EEEvNS_16Flash_fwd_paramsE --------------------------
	.section	.text._ZN5flash32flash_fwd_splitkv_combine_kernelI23Flash_fwd_kernel_traitsILi192ELi64ELi64ELi4ELb0ELb0EN7cutlass10bfloat16_tE19Flash_kernel_traitsILi192ELi64ELi64ELi4ES3_EELi8ELi7ELb0EEEvNS_16Flash_fwd_paramsE,"ax",@progbits
	.sectioninfo	@"SHI_REGISTERS=62"
	.align	128
        .global         _ZN5flash32flash_fwd_splitkv_combine_kernelI23Flash_fwd_kernel_traitsILi192ELi64ELi64ELi4ELb0ELb0EN7cutlass10bfloat16_tE19Flash_kernel_traitsILi192ELi64ELi64ELi4ES3_EELi8ELi7ELb0EEEvNS_16Flash_fwd_paramsE
        .type           _ZN5flash32flash_fwd_splitkv_combine_kernelI23Flash_fwd_kernel_traitsILi192ELi64ELi64ELi4ELb0ELb0EN7cutlass10bfloat16_tE19Flash_kernel_traitsILi192ELi64ELi64ELi4ES3_EELi8ELi7ELb0EEEvNS_16Flash_fwd_paramsE,@function
        .size           _ZN5flash32flash_fwd_splitkv_combine_kernelI23Flash_fwd_kernel_traitsILi192ELi64ELi64ELi4ELb0ELb0EN7cutlass10bfloat16_tE19Flash_kernel_traitsILi192ELi64ELi64ELi4ES3_EELi8ELi7ELb0EEEvNS_16Flash_fwd_paramsE,(.L_x_4368 - _ZN5flash32flash_fwd_splitkv_combine_kernelI23Flash_fwd_kernel_traitsILi192ELi64ELi64ELi4ELb0ELb0EN7cutlass10bfloat16_tE19Flash_kernel_traitsILi192ELi64ELi64ELi4ES3_EELi8ELi7ELb0EEEvNS_16Flash_fwd_paramsE)
        .other          _ZN5flash32flash_fwd_splitkv_combine_kernelI23Flash_fwd_kernel_traitsILi192ELi64ELi64ELi4ELb0ELb0EN7cutlass10bfloat16_tE19Flash_kernel_traitsILi192ELi64ELi64ELi4ES3_EELi8ELi7ELb0EEEvNS_16Flash_fwd_paramsE,@"STO_CUDA_ENTRY STV_DEFAULT"
_ZN5flash32flash_fwd_splitkv_combine_kernelI23Flash_fwd_kernel_traitsILi192ELi64ELi64ELi4ELb0ELb0EN7cutlass10bfloat16_tE19Flash_kernel_traitsILi192ELi64ELi64ELi4ES3_EELi8ELi7ELb0EEEvNS_16Flash_fwd_paramsE:
.text._ZN5flash32flash_fwd_splitkv_combine_kernelI23Flash_fwd_kernel_traitsILi192ELi64ELi64ELi4ELb0ELb0EN7cutlass10bfloat16_tE19Flash_kernel_traitsILi192ELi64ELi64ELi4ES3_EELi8ELi7ELb0EEEvNS_16Flash_fwd_paramsE:
[----:B------:R-:W-:Y:S02]  /*0000*/  MOV R1, c[0x0][0x28] ;  /* 0x00000a0000017a02 */ /* 0x000fe40000000f00 */
[----:B------:R-:W-:Y:S01]  /*0010*/  IMAD.MOV.U32 R3, RZ, RZ, c[0x0][0x1c0] ;  /* 0x00007000ff037624 */ /* 0x000fe200078e00ff */
[----:B------:R-:W0:Y:S01]  /*0020*/  S2UR UR7, SR_CTAID.X ;  /* 0x00000000000779c3 */ /* 0x000e220000002500 */
[----:B------:R-:W-:Y:S02]  /*0030*/  IMAD.MOV.U32 R2, RZ, RZ, c[0x0][0x214] ;  /* 0x00008500ff027624 */ /* 0x000fe400078e00ff */
[----:B------:R-:W-:Y:S01]  /*0040*/  IMAD R28, R3, c[0x0][0x210], RZ ;  /* 0x00008400031c7a24 */ /* 0x000fe200078e02ff */
[----:B------:R-:W-:Y:S02]  /*0050*/  SHF.R.S32.HI R3, RZ, 0x1f, R3 ;  /* 0x0000001fff037819 */ /* 0x000fe40000011403 */
[----:B------:R-:W-:Y:S01]  /*0060*/  SHF.R.S32.HI R2, RZ, 0x1f, R2 ;  /* 0x0000001fff027819 */ /* 0x000fe20000011402 */
[----:B------:R-:W-:-:S05]  /*0070*/  IMAD R28, R28, c[0x0][0x214], RZ ;  /* 0x000085001c1c7a24 */ /* 0x000fca00078e02ff */
[----:B------:R-:W-:Y:S02]  /*0080*/  ISETP.LT.U32.AND P0, PT, R28, c[0x0][0x214], PT ;  /* 0x000085001c007a0c */ /* 0x000fe40003f01070 */
[----:B------:R-:W-:-:S04]  /*0090*/  SHF.R.S32.HI R5, RZ, 0x1f, R28 ;  /* 0x0000001fff057819 */ /* 0x000fc8000001141c */
[----:B------:R-:W-:-:S04]  /*00a0*/  ISETP.LT.AND.EX P0, PT, R5, R2, PT, P0 ;  /* 0x000000020500720c */ /* 0x000fc80003f01300 */
[C---:B------:R-:W-:Y:S01]  /*00b0*/  SEL R2, R5.reuse, R2, P0 ;  /* 0x0000000205027207 */ /* 0x040fe20000000000 */
[----:B0-----:R-:W-:Y:S01]  /*00c0*/  USHF.L.U32 UR7, UR7, 0x3, URZ ;  /* 0x0000000307077899 */ /* 0x001fe2000800063f */
[----:B------:R-:W-:Y:S02]  /*00d0*/  SEL R40, R28, c[0x0][0x214], P0 ;  /* 0x000085001c287a07 */ /* 0x000fe40000000000 */
[----:B------:R-:W-:Y:S01]  /*00e0*/  LOP3.LUT R0, R5, R2, RZ, 0xfc, !PT ;  /* 0x0000000205007212 */ /* 0x000fe200078efcff */
[----:B------:R-:W-:-:S03]  /*00f0*/  USHF.R.S32.HI UR6, URZ, 0x1f, UR7 ;  /* 0x0000001f3f067899 */ /* 0x000fc60008011407 */
[----:B------:R-:W-:-:S13]  /*0100*/  ISETP.NE.U32.AND P1, PT, R0, RZ, PT ;  /* 0x000000ff0000720c */ /* 0x000fda0003f25070 */
[----:B------:R-:W-:Y:S05]  /*0110*/  @!P1 BRA `(.L_x_0) ;  /* 0x0000009000009947 */ /* 0x000fea0003800000 */
[----:B------:R-:W-:Y:S01]  /*0120*/  IMAD.MOV.U32 R27, RZ, RZ, R28 ;  /* 0x000000ffff1b7224 */ /* 0x000fe200078e001c */
[----:B------:R-:W-:Y:S01]  /*0130*/  MOV R24, R40 ;  /* 0x0000002800187202 */ /* 0x000fe20000000f00 */
[----:B------:R-:W-:Y:S01]  /*0140*/  IMAD.MOV.U32 R18, RZ, RZ, R5 ;  /* 0x000000ffff127224 */ /* 0x000fe200078e0005 */
[----:B------:R-:W-:Y:S02]  /*0150*/  MOV R23, R2 ;  /* 0x0000000200177202 */ /* 0x000fe40000000f00 */
[----:B------:R-:W-:Y:S02]  /*0160*/  MOV R22, 0x180 ;  /* 0x0000018000167802 */ /* 0x000fe40000000f00 */
[----:B------:R-:W-:Y:S05]  /*0170*/  CALL.REL.NOINC `($__internal_0_$__cuda_sm20_div_s64) ;  /* 0x000050e000007944 */ /* 0x000fea0003c00000 */
[----:B------:R-:W-:Y:S02]  /*0180*/  MOV R8, R0 ;  /* 0x0000000000087202 */ /* 0x000fe40000000f00 */
[----:B------:R-:W-:Y:S01]  /*0190*/  MOV R9, R21 ;  /* 0x0000001500097202 */ /* 0x000fe20000000f00 */
[----:B------:R-:W-:Y:S05]  /*01a0*/  BRA `(.L_x_1) ;  /* 0x0000013000007947 */ /* 0x000fea0003800000 */
.L_x_0:
[----:B------:R-:W0:Y:S01]  /*01b0*/  I2F.U32.RP R6, R40 ;  /* 0x0000002800067306 */ /* 0x000e220000209000 */
[----:B------:R-:W-:Y:S01]  /*01c0*/  ISETP.NE.U32.AND P0, PT, R40, RZ, PT ;  /* 0x000000ff2800720c */ /* 0x000fe20003f05070 */
[----:B------:R-:W-:-:S06]  /*01d0*/  HFMA2.MMA R9, -RZ, RZ, 0, 0 ;  /* 0x00000000ff097435 */ /* 0x000fcc00000001ff */
[----:B0-----:R-:W0:Y:S02]  /*01e0*/  MUFU.RCP R6, R6 ;  /* 0x0000000600067308 */ /* 0x001e240000001000 */
[----:B0-----:R-:W-:-:S06]  /*01f0*/  IADD3 R6, R6, 0xffffffe, RZ ;  /* 0x0ffffffe06067810 */ /* 0x001fcc0007ffe0ff */
[----:B------:R-:W0:Y:S02]  /*0200*/  F2I.FTZ.U32.TRUNC.NTZ R7, R6 ;  /* 0x0000000600077305 */ /* 0x000e24000021f000 */
[----:B0-----:R-:W-:Y:S02]  /*0210*/  IMAD.MOV R0, RZ, RZ, -R7 ;  /* 0x000000ffff007224 */ /* 0x001fe400078e0a07 */
[----:B------:R-:W-:Y:S02]  /*0220*/  IMAD.MOV.U32 R6, RZ, RZ, RZ ;  /* 0x000000ffff067224 */ /* 0x000fe400078e00ff */
[----:B------:R-:W-:-:S04]  /*0230*/  IMAD R0, R0, R40, RZ ;  /* 0x0000002800007224 */ /* 0x000fc800078e02ff */
[----:B------:R-:W-:-:S06]  /*0240*/  IMAD.HI.U32 R0, R7, R0, R6 ;  /* 0x0000000007007227 */ /* 0x000fcc00078e0006 */
[----:B------:R-:W-:-:S05]  /*0250*/  IMAD.HI.U32 R8, R0, R28, RZ ;  /* 0x0000001c00087227 */ /* 0x000fca00078e00ff */
[----:B------:R-:W-:-:S05]  /*0260*/  IADD3 R0, -R8, RZ, RZ ;  /* 0x000000ff08007210 */ /* 0x000fca0007ffe1ff */
[----:B------:R-:W-:-:S05]  /*0270*/  IMAD R0, R40, R0, R28 ;  /* 0x0000000028007224 */ /* 0x000fca00078e021c */
[----:B------:R-:W-:-:S13]  /*0280*/  ISETP.GE.U32.AND P2, PT, R0, R40, PT ;  /* 0x000000280000720c */ /* 0x000fda0003f46070 */
[----:B------:R-:W-:Y:S01]  /*0290*/  @P2 IMAD.IADD R0, R0, 0x1, -R40 ;  /* 0x0000000100002824 */ /* 0x000fe200078e0a28 */
[----:B------:R-:W-:-:S04]  /*02a0*/  @P2 IADD3 R8, R8, 0x1, RZ ;  /* 0x0000000108082810 */ /* 0x000fc80007ffe0ff */
[----:B------:R-:W-:-:S13]  /*02b0*/  ISETP.GE.U32.AND P1, PT, R0, R40, PT ;  /* 0x000000280000720c */ /* 0x000fda0003f26070 */
[----:B------:R-:W-:Y:S02]  /*02c0*/  @P1 IADD3 R8, R8, 0x1, RZ ;  /* 0x0000000108081810 */ /* 0x000fe40007ffe0ff */
[----:B------:R-:W-:-:S04]  /*02d0*/  @!P0 LOP3.LUT R8, RZ, R40, RZ, 0x33, !PT ;  /* 0x00000028ff088212 */ /* 0x000fc800078e33ff */
.L_x_1:
[----:B------:R-:W-:Y:S01]  /*02e0*/  ISETP.LT.U32.AND P0, PT, R8, c[0x0][0x1c0], PT ;  /* 0x0000700008007a0c */ /* 0x000fe20003f01070 */
[----:B------:R-:W-:Y:S03]  /*02f0*/  BSSY B0, `(.L_x_2) ;  /* 0x0000024000007945 */ /* 0x000fe60003800000 */
[----:B------:R-:W-:-:S04]  /*0300*/  ISETP.LT.AND.EX P0, PT, R9, R3, PT, P0 ;  /* 0x000000030900720c */ /* 0x000fc80003f01300 */
[C---:B------:R-:W-:Y:S02]  /*0310*/  SEL R3, R9.reuse, R3, P0 ;  /* 0x0000000309037207 */ /* 0x040fe40000000000 */
[----:B------:R-:W-:Y:S02]  /*0320*/  SEL R6, R8, c[0x0][0x1c0], P0 ;  /* 0x0000700008067a07 */ /* 0x000fe40000000000 */
[----:B------:R-:W-:-:S04]  /*0330*/  LOP3.LUT R0, R9, R3, RZ, 0xfc, !PT ;  /* 0x0000000309007212 */ /* 0x000fc800078efcff */
        /* <DEDUP_REMOVED lines=11> */
.L_x_3:
[----:B------:R-:W0:Y:S01]  /*03f0*/  I2F.U32.RP R10, R6 ;  /* 0x00000006000a7306 */ /* 0x000e220000209000 */
[----:B------:R-:W-:-:S07]  /*0400*/  ISETP.NE.U32.AND P0, PT, R6, RZ, PT ;  /* 0x000000ff0600720c */ /* 0x000fce0003f05070 */
        /* <DEDUP_REMOVED lines=16> */
[----:B------:R-:W-:Y:S01]  /*0510*/  MOV R8, R9 ;  /* 0x0000000900087202 */ /* 0x000fe20000000f00 */
[----:B------:R-:W-:Y:S02]  /*0520*/  IMAD.MOV.U32 R9, RZ, RZ, RZ ;  /* 0x000000ffff097224 */ /* 0x000fe400078e00ff */
.L_x_4:
[----:B------:R-:W-:Y:S05]  /*0530*/  BSYNC B0 ;  /* 0x0000000000007941 */ /* 0x000fea0003800000 */
.L_x_2:
[----:B------:R-:W-:Y:S01]  /*0540*/  IABS R7, c[0x0][0x214] ;  /* 0x0000850000077a13 */ /* 0x000fe20000000000 */
[----:B------:R-:W-:Y:S01]  /*0550*/  ULDC UR4, c[0x0][0x214] ;  /* 0x0000850000047ab9 */ /* 0x000fe20000000800 */
[----:B------:R-:W-:Y:S01]  /*0560*/  BSSY B0, `(.L_x_5) ;  /* 0x000004a000007945 */ /* 0x000fe20003800000 */
[----:B------:R-:W-:Y:S01]  /*0570*/  UIADD3 UR8, UR4, -0x1, URZ ;  /* 0xffffffff04087890 */ /* 0x000fe2000fffe03f */
[----:B------:R-:W0:Y:S01]  /*0580*/  I2F.RP R12, R7 ;  /* 0x00000007000c7306 */ /* 0x000e220000209400 */
[----:B------:R-:W-:Y:S02]  /*0590*/  UISETP.LT.AND UP0, UPT, URZ, UR4, UPT ;  /* 0x000000043f00728c */ /* 0x000fe4000bf01270 */
[----:B------:R-:W-:Y:S02]  /*05a0*/  USHF.R.S32.HI UR5, URZ, 0x1f, UR4 ;  /* 0x0000001f3f057899 */ /* 0x000fe40008011404 */
[----:B------:R-:W-:Y:S01]  /*05b0*/  IADD3 R10, R7, UR8, RZ ;  /* 0x00000008070a7c10 */ /* 0x000fe2000fffe0ff */
[----:B------:R-:W-:-:S03]  /*05c0*/  ULEA.HI.SX32 UR4, UR4, 0x1, 0x1 ;  /* 0x0000000104047891 */ /* 0x000fc6000f8f0a3f */
[----:B------:R-:W-:-:S03]  /*05d0*/  IABS R0, R10 ;  /* 0x0000000a00007213 */ /* 0x000fc60000000000 */
[----:B------:R-:W-:Y:S02]  /*05e0*/  @!UP0 UIADD3 UR4, UR5, URZ, URZ ;  /* 0x0000003f05048290 */ /* 0x000fe4000fffe03f */
[----:B------:R-:W-:Y:S01]  /*05f0*/  IMAD.MOV.U32 R11, RZ, RZ, R0 ;  /* 0x000000ffff0b7224 */ /* 0x000fe200078e0000 */
[----:B0-----:R-:W0:Y:S02]  /*0600*/  MUFU.RCP R12, R12 ;  /* 0x0000000c000c7308 */ /* 0x001e240000001000 */
[----:B0-----:R-:W-:-:S06]  /*0610*/  IADD3 R12, R12, 0xffffffe, RZ ;  /* 0x0ffffffe0c0c7810 */ /* 0x001fcc0007ffe0ff */
[----:B------:R-:W0:Y:S02]  /*0620*/  F2I.FTZ.U32.TRUNC.NTZ R13, R12 ;  /* 0x0000000c000d7305 */ /* 0x000e24000021f000 */
[----:B0-----:R-:W-:Y:S02]  /*0630*/  IMAD.MOV R4, RZ, RZ, -R13 ;  /* 0x000000ffff047224 */ /* 0x001fe400078e0a0d */
[----:B------:R-:W-:Y:S02]  /*0640*/  IMAD.MOV.U32 R12, RZ, RZ, RZ ;  /* 0x000000ffff0c7224 */ /* 0x000fe400078e00ff */
[----:B------:R-:W-:-:S04]  /*0650*/  IMAD R4, R4, R7, RZ ;  /* 0x0000000704047224 */ /* 0x000fc800078e02ff */
[----:B------:R-:W-:-:S06]  /*0660*/  IMAD.HI.U32 R4, R13, R4, R12 ;  /* 0x000000040d047227 */ /* 0x000fcc00078e000c */
[----:B------:R-:W-:-:S04]  /*0670*/  IMAD.HI.U32 R0, R4, R11, RZ ;  /* 0x0000000b04007227 */ /* 0x000fc800078e00ff */
[----:B------:R-:W-:-:S04]  /*0680*/  IMAD.MOV R4, RZ, RZ, -R0 ;  /* 0x000000ffff047224 */ /* 0x000fc800078e0a00 */
[----:B------:R-:W-:-:S05]  /*0690*/  IMAD R4, R7, R4, R11 ;  /* 0x0000000407047224 */ /* 0x000fca00078e020b */
[----:B------:R-:W-:-:S13]  /*06a0*/  ISETP.GT.U32.AND P1, PT, R7, R4, PT ;  /* 0x000000040700720c */ /* 0x000fda0003f24070 */
[----:B------:R-:W-:Y:S01]  /*06b0*/  @!P1 IMAD.IADD R4, R4, 0x1, -R7 ;  /* 0x0000000104049824 */ /* 0x000fe200078e0a07 */
[----:B------:R-:W-:Y:S02]  /*06c0*/  @!P1 IADD3 R0, R0, 0x1, RZ ;  /* 0x0000000100009810 */ /* 0x000fe40007ffe0ff */
[----:B------:R-:W-:Y:S02]  /*06d0*/  ISETP.NE.AND P1, PT, RZ, c[0x0][0x214], PT ;  /* 0x00008500ff007a0c */ /* 0x000fe40003f25270 */
[-C--:B------:R-:W-:Y:S02]  /*06e0*/  ISETP.GE.U32.AND P2, PT, R4, R7.reuse, PT ;  /* 0x000000070400720c */ /* 0x080fe40003f46070 */
[C---:B------:R-:W-:Y:S02]  /*06f0*/  LOP3.LUT R4, R10.reuse, R7, RZ, 0x3c, !PT ;  /* 0x000000070a047212 */ /* 0x040fe400078e3cff */
[----:B------:R-:W-:Y:S02]  /*0700*/  LOP3.LUT R10, R10, c[0x0][0x214], RZ, 0x3c, !PT ;  /* 0x000085000a0a7a12 */ /* 0x000fe400078e3cff */
[----:B------:R-:W-:-:S07]  /*0710*/  ISETP.GE.AND P0, PT, R4, RZ, PT ;  /* 0x000000ff0400720c */ /* 0x000fce0003f06270 */
[----:B------:R-:W-:Y:S02]  /*0720*/  @P2 IADD3 R0, R0, 0x1, RZ ;  /* 0x0000000100002810 */ /* 0x000fe40007ffe0ff */
[----:B------:R-:W-:-:S03]  /*0730*/  ISETP.NE.AND P2, PT, RZ, c[0x0][0x214], PT ;  /* 0x00008500ff007a0c */ /* 0x000fc60003f45270 */
[--C-:B------:R-:W-:Y:S02]  /*0740*/  IMAD.MOV.U32 R17, RZ, RZ, R0.reuse ;  /* 0x000000ffff117224 */ /* 0x100fe400078e0000 */
[----:B------:R-:W-:Y:S02]  /*0750*/  IMAD.MOV.U32 R4, RZ, RZ, R0 ;  /* 0x000000ffff047224 */ /* 0x000fe400078e0000 */
[----:B------:R-:W-:Y:S01]  /*0760*/  @!P0 IMAD.MOV R17, RZ, RZ, -R17 ;  /* 0x000000ffff118224 */ /* 0x000fe200078e0a11 */
[----:B------:R-:W-:Y:S02]  /*0770*/  @!P1 LOP3.LUT R17, RZ, R7, RZ, 0x33, !PT ;  /* 0x00000007ff119212 */ /* 0x000fe400078e33ff */
[----:B------:R-:W-:Y:S02]  /*0780*/  ISETP.GE.AND P1, PT, R10, RZ, PT ;  /* 0x000000ff0a00720c */ /* 0x000fe40003f26270 */
[----:B------:R-:W-:Y:S02]  /*0790*/  ISETP.LT.U32.AND P0, PT, R6, R17, PT ;  /* 0x000000110600720c */ /* 0x000fe40003f01070 */
[----:B------:R-:W-:-:S04]  /*07a0*/  SHF.R.S32.HI R16, RZ, 0x1f, R17 ;  /* 0x0000001fff107819 */ /* 0x000fc80000011411 */
[----:B------:R-:W-:-:S04]  /*07b0*/  ISETP.LT.AND.EX P0, PT, R3, R16, PT, P0 ;  /* 0x000000100300720c */ /* 0x000fc80003f01300 */
[C---:B------:R-:W-:Y:S01]  /*07c0*/  SEL R16, R3.reuse, R16, P0 ;  /* 0x0000001003107207 */ /* 0x040fe20000000000 */
[----:B------:R-:W-:Y:S01]  /*07d0*/  @!P1 IMAD.MOV R4, RZ, RZ, -R4 ;  /* 0x000000ffff049224 */ /* 0x000fe200078e0a04 */
[----:B------:R-:W-:Y:S02]  /*07e0*/  @!P2 LOP3.LUT R4, RZ, c[0x0][0x214], RZ, 0x33, !PT ;  /* 0x00008500ff04aa12 */ /* 0x000fe400078e33ff */
[----:B------:R-:W-:Y:S02]  /*07f0*/  LOP3.LUT R0, R3, R16, RZ, 0xfc, !PT ;  /* 0x0000001003007212 */ /* 0x000fe400078efcff */
[----:B------:R-:W-:Y:S01]  /*0800*/  SEL R17, R6, R17, P0 ;  /* 0x0000001106117207 */ /* 0x000fe20000000000 */
[----:B------:R-:W-:Y:S01]  /*0810*/  IMAD R4, R4, UR4, RZ ;  /* 0x0000000404047c24 */ /* 0x000fe2000f8e02ff */
        /* <DEDUP_REMOVED lines=11> */
.L_x_6:
        /* <DEDUP_REMOVED lines=18> */
[----:B------:R-:W-:Y:S02]  /*09f0*/  @!P0 LOP3.LUT R30, RZ, R17, RZ, 0x33, !PT ;  /* 0x00000011ff1e8212 */ /* 0x000fe400078e33ff */
.L_x_7:
[----:B------:R-:W-:Y:S05]  /*0a00*/  BSYNC B0 ;  /* 0x0000000000007941 */ /* 0x000fea0003800000 */
.L_x_5:
[----:B------:R-:W-:Y:S01]  /*0a10*/  IMAD.MOV.U32 R7, RZ, RZ, c[0x0][0x1c0] ;  /* 0x00007000ff077624 */ /* 0x000fe200078e00ff */
[----:B------:R-:W-:Y:S01]  /*0a20*/  IABS R18, R4 ;  /* 0x0000000400127213 */ /* 0x000fe20000000000 */
[----:B------:R-:W-:Y:S01]  /*0a30*/  IMAD.MOV.U32 R24, RZ, RZ, RZ ;  /* 0x000000ffff187224 */ /* 0x000fe200078e00ff */
[----:B------:R-:W-:Y:S01]  /*0a40*/  IABS R13, c[0x0][0x214] ;  /* 0x00008500000d7a13 */ /* 0x000fe20000000000 */
[C---:B------:R-:W-:Y:S01]  /*0a50*/  IMAD R0, R7.reuse, c[0x0][0x214], RZ ;  /* 0x0000850007007a24 */ /* 0x040fe200078e02ff */
[----:B------:R-:W0:Y:S01]  /*0a60*/  I2F.RP R3, R18 ;  /* 0x0000001200037306 */ /* 0x000e220000209400 */
[----:B------:R-:W-:Y:S01]  /*0a70*/  IADD3 R7, R7, -0x1, RZ ;  /* 0xffffffff07077810 */ /* 0x000fe20007ffe0ff */
[----:B------:R-:W1:Y:S01]  /*0a80*/  S2R R39, SR_TID.X ;  /* 0x0000000000277919 */ /* 0x000e620000002100 */
[----:B------:R-:W-:Y:S01]  /*0a90*/  ISETP.NE.AND P5, PT, R4, RZ, PT ;  /* 0x000000ff0400720c */ /* 0x000fe20003fa5270 */
[----:B------:R-:W-:Y:S01]  /*0aa0*/  BSSY B0, `(.L_x_8) ;  /* 0x0000075000007945 */ /* 0x000fe20003800000 */
[----:B------:R-:W-:Y:S01]  /*0ab0*/  IABS R15, R0 ;  /* 0x00000000000f7213 */ /* 0x000fe20000000000 */
[----:B------:R-:W-:-:S02]  /*0ac0*/  IMAD.IADD R6, R7, 0x1, R18 ;  /* 0x0000000107067824 */ /* 0x000fc400078e0212 */
[----:B------:R-:W-:Y:S01]  /*0ad0*/  I2F.RP R22, R13 ;  /* 0x0000000d00167306 */ /* 0x000fe20000209400 */
[----:B------:R-:W-:Y:S02]  /*0ae0*/  IADD3 R20, R15, UR8, RZ ;  /* 0x000000080f147c10 */ /* 0x000fe4000fffe0ff */
[----:B------:R-:W-:Y:S02]  /*0af0*/  IABS R12, R6 ;  /* 0x00000006000c7213 */ /* 0x000fe40000000000 */
[----:B------:R-:W-:-:S03]  /*0b00*/  IABS R14, R20 ;  /* 0x00000014000e7213 */ /* 0x000fc60000000000 */
[----:B------:R-:W2:Y:S08]  /*0b10*/  I2F.RP R10, R15 ;  /* 0x0000000f000a7306 */ /* 0x000eb00000209400 */
[----:B0-----:R-:W0:Y:S08]  /*0b20*/  MUFU.RCP R3, R3 ;  /* 0x0000000300037308 */ /* 0x001e300000001000 */
[----:B--2---:R-:W2:Y:S08]  /*0b30*/  MUFU.RCP R10, R10 ;  /* 0x0000000a000a7308 */ /* 0x004eb00000001000 */
[----:B------:R-:W3:Y:S01]  /*0b40*/  MUFU.RCP R22, R22 ;  /* 0x0000001600167308 */ /* 0x000ee20000001000 */
[----:B0-----:R-:W-:-:S02]  /*0b50*/  IADD3 R3, R3, 0xffffffe, RZ ;  /* 0x0ffffffe03037810 */ /* 0x001fc40007ffe0ff */
[----:B--2---:R-:W-:-:S05]  /*0b60*/  IADD3 R10, R10, 0xffffffe, RZ ;  /* 0x0ffffffe0a0a7810 */ /* 0x004fca0007ffe0ff */
[----:B------:R-:W0:Y:S01]  /*0b70*/  F2I.FTZ.U32.TRUNC.NTZ R25, R3 ;  /* 0x0000000300197305 */ /* 0x000e22000021f000 */
[----:B---3--:R-:W-:-:S07]  /*0b80*/  IADD3 R22, R22, 0xffffffe, RZ ;  /* 0x0ffffffe16167810 */ /* 0x008fce0007ffe0ff */
[----:B------:R-:W2:Y:S08]  /*0b90*/  F2I.FTZ.U32.TRUNC.NTZ R11, R10 ;  /* 0x0000000a000b7305 */ /* 0x000eb0000021f000 */
[----:B------:R-:W3:Y:S01]  /*0ba0*/  F2I.FTZ.U32.TRUNC.NTZ R23, R22 ;  /* 0x0000001600177305 */ /* 0x000ee2000021f000 */
[----:B0-----:R-:W-:-:S04]  /*0bb0*/  IMAD.MOV R21, RZ, RZ, -R25 ;  /* 0x000000ffff157224 */ /* 0x001fc800078e0a19 */
[----:B------:R-:W-:Y:S02]  /*0bc0*/  IMAD R21, R21, R18, RZ ;  /* 0x0000001215157224 */ /* 0x000fe400078e02ff */
[----:B--2---:R-:W-:Y:S02]  /*0bd0*/  IMAD.MOV R19, RZ, RZ, -R11 ;  /* 0x000000ffff137224 */ /* 0x004fe400078e0a0b */
[----:B------:R-:W-:Y:S02]  /*0be0*/  IMAD.MOV.U32 R10, RZ, RZ, RZ ;  /* 0x000000ffff0a7224 */ /* 0x000fe400078e00ff */
[----:B------:R-:W-:Y:S02]  /*0bf0*/  IMAD R19, R19, R15, RZ ;  /* 0x0000000f13137224 */ /* 0x000fe400078e02ff */
[----:B------:R-:W-:-:S04]  /*0c00*/  IMAD.HI.U32 R21, R25, R21, R24 ;  /* 0x0000001519157227 */ /* 0x000fc800078e0018 */
[----:B------:R-:W-:Y:S01]  /*0c10*/  IMAD.HI.U32 R19, R11, R19, R10 ;  /* 0x000000130b137227 */ /* 0x000fe200078e000a */
[----:B------:R-:W-:Y:S02]  /*0c20*/  IABS R10, R0 ;  /* 0x00000000000a7213 */ /* 0x000fe40000000000 */
[----:B------:R-:W-:Y:S01]  /*0c30*/  IABS R11, R4 ;  /* 0x00000004000b7213 */ /* 0x000fe20000000000 */
[----:B---3--:R-:W-:Y:S02]  /*0c40*/  IMAD.MOV R3, RZ, RZ, -R23 ;  /* 0x000000ffff037224 */ /* 0x008fe400078e0a17 */
[----:B------:R-:W-:Y:S02]  /*0c50*/  IMAD.MOV R10, RZ, RZ, -R10 ;  /* 0x000000ffff0a7224 */ /* 0x000fe400078e0a0a */
[----:B------:R-:W-:-:S04]  /*0c60*/  IMAD.HI.U32 R19, R19, R14, RZ ;  /* 0x0000000e13137227 */ /* 0x000fc800078e00ff */
[----:B------:R-:W-:Y:S02]  /*0c70*/  IMAD R3, R3, R13, RZ ;  /* 0x0000000d03037224 */ /* 0x000fe400078e02ff */
[----:B------:R-:W-:Y:S02]  /*0c80*/  IMAD.MOV.U32 R22, RZ, RZ, RZ ;  /* 0x000000ffff167224 */ /* 0x000fe400078e00ff */
[----:B------:R-:W-:Y:S02]  /*0c90*/  IMAD R10, R19, R10, R14 ;  /* 0x0000000a130a7224 */ /* 0x000fe400078e020e */
[----:B------:R-:W-:Y:S02]  /*0ca0*/  IMAD.MOV R11, RZ, RZ, -R11 ;  /* 0x000000ffff0b7224 */ /* 0x000fe400078e0a0b */
[----:B------:R-:W-:Y:S01]  /*0cb0*/  IMAD.HI.U32 R21, R21, R12, RZ ;  /* 0x0000000c15157227 */ /* 0x000fe200078e00ff */
[----:B------:R-:W-:-:S03]  /*0cc0*/  ISETP.GT.U32.AND P4, PT, R15, R10, PT ;  /* 0x0000000a0f00720c */ /* 0x000fc60003f84070 */
[----:B------:R-:W-:-:S04]  /*0cd0*/  IMAD.HI.U32 R3, R23, R3, R22 ;  /* 0x0000000317037227 */ /* 0x000fc800078e0016 */
[----:B------:R-:W-:Y:S02]  /*0ce0*/  IMAD R12, R21, R11, R12 ;  /* 0x0000000b150c7224 */ /* 0x000fe400078e020c */
[----:B------:R-:W-:-:S03]  /*0cf0*/  IMAD.HI.U32 R3, R3, R14, RZ ;  /* 0x0000000e03037227 */ /* 0x000fc600078e00ff */
[----:B------:R-:W-:Y:S01]  /*0d00*/  ISETP.GT.U32.AND P3, PT, R18, R12, PT ;  /* 0x0000000c1200720c */ /* 0x000fe20003f64070 */
[----:B------:R-:W-:Y:S01]  /*0d10*/  IMAD.MOV R11, RZ, RZ, -R3 ;  /* 0x000000ffff0b7224 */ /* 0x000fe200078e0a03 */
[----:B------:R-:W-:Y:S01]  /*0d20*/  @!P4 IADD3 R19, R19, 0x1, RZ ;  /* 0x000000011313c810 */ /* 0x000fe20007ffe0ff */
[----:B------:R-:W-:Y:S01]  /*0d30*/  @!P4 IMAD.IADD R10, R10, 0x1, -R15 ;  /* 0x000000010a0ac824 */ /* 0x000fe200078e0a0f */
[----:B------:R-:W-:Y:S01]  /*0d40*/  ISETP.NE.AND P4, PT, R0, RZ, PT ;  /* 0x000000ff0000720c */ /* 0x000fe20003f85270 */
[----:B------:R-:W-:-:S03]  /*0d50*/  IMAD R11, R13, R11, R14 ;  /* 0x0000000b0d0b7224 */ /* 0x000fc600078e020e */
[----:B------:R-:W-:Y:S02]  /*0d60*/  ISETP.GE.U32.AND P2, PT, R10, R15, PT ;  /* 0x0000000f0a00720c */ /* 0x000fe40003f46070 */
[----:B------:R-:W-:Y:S02]  /*0d70*/  ISETP.GT.U32.AND P0, PT, R13, R11, PT ;  /* 0x0000000b0d00720c */ /* 0x000fe40003f04070 */
[----:B------:R-:W-:Y:S01]  /*0d80*/  LOP3.LUT R10, R20, R15, RZ, 0x3c, !PT ;  /* 0x0000000f140a7212 */ /* 0x000fe200078e3cff */
[----:B------:R-:W-:Y:S01]  /*0d90*/  @!P3 IMAD.IADD R12, R12, 0x1, -R18 ;  /* 0x000000010c0cb824 */ /* 0x000fe200078e0a12 */
[----:B------:R-:W-:Y:S02]  /*0da0*/  @!P3 IADD3 R21, R21, 0x1, RZ ;  /* 0x000000011515b810 */ /* 0x000fe40007ffe0ff */
[----:B------:R-:W-:Y:S02]  /*0db0*/  ISETP.GE.AND P1, PT, R10, RZ, PT ;  /* 0x000000ff0a00720c */ /* 0x000fe40003f26270 */
[----:B------:R-:W-:-:S02]  /*0dc0*/  ISETP.GE.U32.AND P6, PT, R12, R18, PT ;  /* 0x000000120c00720c */ /* 0x000fc40003fc6070 */
[----:B------:R-:W-:Y:S02]  /*0dd0*/  LOP3.LUT R10, R6, R18, RZ, 0x3c, !PT ;  /* 0x00000012060a7212 */ /* 0x000fe400078e3cff */
[----:B------:R-:W-:Y:S01]  /*0de0*/  @P2 IADD3 R19, R19, 0x1, RZ ;  /* 0x0000000113132810 */ /* 0x000fe20007ffe0ff */
[----:B------:R-:W-:Y:S01]  /*0df0*/  @!P0 IMAD.IADD R11, R11, 0x1, -R13 ;  /* 0x000000010b0b8824 */ /* 0x000fe200078e0a0d */
[----:B------:R-:W-:Y:S02]  /*0e00*/  ISETP.GE.AND P2, PT, R10, RZ, PT ;  /* 0x000000ff0a00720c */ /* 0x000fe40003f46270 */
[----:B------:R-:W-:Y:S01]  /*0e10*/  @!P0 IADD3 R3, R3, 0x1, RZ ;  /* 0x0000000103038810 */ /* 0x000fe20007ffe0ff */
[----:B------:R-:W-:Y:S01]  /*0e20*/  IMAD.MOV.U32 R12, RZ, RZ, R19 ;  /* 0x000000ffff0c7224 */ /* 0x000fe200078e0013 */
[----:B------:R-:W-:Y:S02]  /*0e30*/  ISETP.GE.U32.AND P3, PT, R11, R13, PT ;  /* 0x0000000d0b00720c */ /* 0x000fe40003f66070 */
[----:B------:R-:W-:Y:S01]  /*0e40*/  LOP3.LUT R20, R20, c[0x0][0x214], RZ, 0x3c, !PT ;  /* 0x0000850014147a12 */ /* 0x000fe200078e3cff */
[----:B------:R-:W-:Y:S01]  /*0e50*/  @!P1 IMAD.MOV R12, RZ, RZ, -R12 ;  /* 0x000000ffff0c9224 */ /* 0x000fe200078e0a0c */
[----:B------:R-:W-:-:S02]  /*0e60*/  @P6 IADD3 R21, R21, 0x1, RZ ;  /* 0x0000000115156810 */ /* 0x000fc40007ffe0ff */
[----:B------:R-:W-:Y:S02]  /*0e70*/  @!P4 LOP3.LUT R12, RZ, R15, RZ, 0x33, !PT ;  /* 0x0000000fff0cc212 */ /* 0x000fe400078e33ff */
[----:B------:R-:W-:Y:S01]  /*0e80*/  ISETP.GE.AND P1, PT, R20, RZ, PT ;  /* 0x000000ff1400720c */ /* 0x000fe20003f26270 */
[----:B------:R-:W-:Y:S01]  /*0e90*/  IMAD.MOV.U32 R14, RZ, RZ, R21 ;  /* 0x000000ffff0e7224 */ /* 0x000fe200078e0015 */
[----:B------:R-:W-:Y:S02]  /*0ea0*/  ISETP.LT.U32.AND P0, PT, R8, R12, PT ;  /* 0x0000000c0800720c */ /* 0x000fe40003f01070 */
[----:B------:R-:W-:Y:S01]  /*0eb0*/  SHF.R.S32.HI R11, RZ, 0x1f, R12 ;  /* 0x0000001fff0b7819 */ /* 0x000fe2000001140c */
[----:B------:R-:W-:Y:S01]  /*0ec0*/  @!P2 IMAD.MOV R14, RZ, RZ, -R14 ;  /* 0x000000ffff0ea224 */ /* 0x000fe200078e0a0e */
[----:B------:R-:W-:Y:S02]  /*0ed0*/  ISETP.GT.AND P2, PT, R0, RZ, PT ;  /* 0x000000ff0000720c */ /* 0x000fe40003f44270 */
[----:B------:R-:W-:-:S02]  /*0ee0*/  @P3 IADD3 R3, R3, 0x1, RZ ;  /* 0x0000000103033810 */ /* 0x000fc40007ffe0ff */
[CC--:B------:R-:W-:Y:S02]  /*0ef0*/  ISETP.LT.AND.EX P0, PT, R9.reuse, R11.reuse, PT, P0 ;  /* 0x0000000b0900720c */ /* 0x0c0fe40003f01300 */
[----:B------:R-:W-:Y:S01]  /*0f00*/  LEA.HI.SX32 R15, R0, 0x1, 0x1 ;  /* 0x00000001000f7811 */ /* 0x000fe200078f0aff */
[----:B------:R-:W-:Y:S01]  /*0f10*/  IMAD.MOV.U32 R10, RZ, RZ, R3 ;  /* 0x000000ffff0a7224 */ /* 0x000fe200078e0003 */
[C---:B------:R-:W-:Y:S02]  /*0f20*/  SEL R11, R9.reuse, R11, P0 ;  /* 0x0000000b090b7207 */ /* 0x040fe40000000000 */
[----:B------:R-:W-:Y:S01]  /*0f30*/  SHF.R.S32.HI R3, RZ, 0x1f, R0 ;  /* 0x0000001fff037819 */ /* 0x000fe20000011400 */
[----:B------:R-:W-:Y:S01]  /*0f40*/  @!P1 IMAD.MOV R10, RZ, RZ, -R10 ;  /* 0x000000ffff0a9224 */ /* 0x000fe200078e0a0a */
[----:B------:R-:W-:Y:S02]  /*0f50*/  LOP3.LUT R0, R9, R11, RZ, 0xfc, !PT ;  /* 0x0000000b09007212 */ /* 0x000fe400078efcff */
[----:B------:R-:W-:Y:S01]  /*0f60*/  ISETP.NE.AND P4, PT, RZ, c[0x0][0x214], PT ;  /* 0x00008500ff007a0c */ /* 0x000fe20003f85270 */
[----:B------:R-:W-:Y:S01]  /*0f70*/  @!P2 IMAD.MOV R15, RZ, RZ, R3 ;  /* 0x000000ffff0fa224 */ /* 0x000fe200078e0203 */
[----:B------:R-:W-:-:S02]  /*0f80*/  ISETP.NE.U32.AND P2, PT, R0, RZ, PT ;  /* 0x000000ff0000720c */ /* 0x000fc40003f45070 */
[----:B------:R-:W-:Y:S02]  /*0f90*/  @!P5 LOP3.LUT R14, RZ, R18, RZ, 0x33, !PT ;  /* 0x00000012ff0ed212 */ /* 0x000fe400078e33ff */
[----:B------:R-:W-:Y:S02]  /*0fa0*/  SEL R12, R8, R12, P0 ;  /* 0x0000000c080c7207 */ /* 0x000fe40000000000 */
[----:B------:R-:W-:Y:S02]  /*0fb0*/  ISETP.LT.U32.AND P1, PT, R30, R14, PT ;  /* 0x0000000e1e00720c */ /* 0x000fe40003f21070 */
[----:B------:R-:W-:-:S03]  /*0fc0*/  SHF.R.S32.HI R13, RZ, 0x1f, R14 ;  /* 0x0000001fff0d7819 */ /* 0x000fc6000001140e */
[----:B------:R-:W-:Y:S02]  /*0fd0*/  @!P4 LOP3.LUT R10, RZ, c[0x0][0x214], RZ, 0x33, !PT ;  /* 0x00008500ff0aca12 */ /* 0x000fe400078e33ff */
[----:B------:R-:W-:-:S03]  /*0fe0*/  ISETP.LT.AND.EX P1, PT, R31, R13, PT, P1 ;  /* 0x0000000d1f00720c */ /* 0x000fc60003f21310 */
[----:B------:R-:W-:Y:S01]  /*0ff0*/  IMAD R3, R10, R15, RZ ;  /* 0x0000000f0a037224 */ /* 0x000fe200078e02ff */
[----:B------:R-:W-:Y:S02]  /*1000*/  SEL R14, R30, R14, P1 ;  /* 0x0000000e1e0e7207 */ /* 0x000fe40000800000 */
[----:B------:R-:W-:Y:S01]  /*1010*/  SEL R13, R31, R13, P1 ;  /* 0x0000000d1f0d7207 */ /* 0x000fe20000800000 */
[----:B------:R-:W-:Y:S05]  /*1020*/  @!P2 BRA `(.L_x_9) ;  /* 0x000000900000a947 */ /* 0x000fea0003800000 */
[----:B-1----:R-:W-:Y:S01]  /*1030*/  IMAD.MOV.U32 R27, RZ, RZ, R8 ;  /* 0x000000ffff1b7224 */ /* 0x002fe200078e0008 */
        /* <DEDUP_REMOVED lines=8> */
.L_x_9:
[----:B-1----:R-:W0:Y:S01]  /*10c0*/  I2F.U32.RP R18, R12 ;  /* 0x0000000c00127306 */ /* 0x002e220000209000 */
        /* <DEDUP_REMOVED lines=18> */
.L_x_10:
[----:B------:R-:W-:Y:S05]  /*11f0*/  BSYNC B0 ;  /* 0x0000000000007941 */ /* 0x000fea0003800000 */
.L_x_8:
[----:B------:R-:W-:Y:S01]  /*1200*/  SHF.R.S32.HI R8, RZ, 0x1f, R39 ;  /* 0x0000001fff087819 */ /* 0x000fe20000011427 */
[----:B------:R-:W-:Y:S01]  /*1210*/  IMAD.MOV.U32 R22, RZ, RZ, -0x800000 ;  /* 0xff800000ff167424 */ /* 0x000fe200078e00ff */
[----:B------:R-:W-:Y:S01]  /*1220*/  IADD3 R9, P0, R28, -UR7, RZ ;  /* 0x800000071c097c10 */ /* 0x000fe2000ff1e0ff */
[----:B------:R-:W-:Y:S01]  /*1230*/  ULDC.64 UR8, c[0x0][0x118] ;  /* 0x0000460000087ab9 */ /* 0x000fe20000000a00 */
[----:B------:R-:W-:Y:S02]  /*1240*/  LEA.HI R24, R8, R39, RZ, 0x3 ;  /* 0x0000002708187211 */ /* 0x000fe400078f18ff */
[----:B------:R-:W-:Y:S02]  /*1250*/  IADD3.X R0, R5, ~UR6, RZ, P0, !PT ;  /* 0x8000000605007c10 */ /* 0x000fe400087fe4ff */
[----:B------:R-:W-:-:S02]  /*1260*/  LOP3.LUT R25, R24, 0xfffffff8, RZ, 0xc0, !PT ;  /* 0xfffffff818197812 */ /* 0x000fc400078ec0ff */
[----:B------:R-:W-:-:S03]  /*1270*/  SHF.R.S32.HI R24, RZ, 0x3, R24 ;  /* 0x00000003ff187819 */ /* 0x000fc60000011418 */
[----:B------:R-:W-:Y:S01]  /*1280*/  IMAD.IADD R25, R39, 0x1, -R25 ;  /* 0x0000000127197824 */ /* 0x000fe200078e0a19 */
[C---:B------:R-:W-:Y:S02]  /*1290*/  IADD3 R18, R24.reuse, 0x10, RZ ;  /* 0x0000001018127810 */ /* 0x040fe40007ffe0ff */
[----:B------:R-:W-:Y:S02]  /*12a0*/  IADD3 R15, R24, 0x30, RZ ;  /* 0x00000030180f7810 */ /* 0x000fe40007ffe0ff */
[----:B------:R-:W-:Y:S02]  /*12b0*/  ISETP.GT.U32.AND P2, PT, R9, R25, PT ;  /* 0x000000190900720c */ /* 0x000fe40003f44070 */
[----:B------:R-:W-:Y:S02]  /*12c0*/  SHF.R.S32.HI R10, RZ, 0x1f, R25 ;  /* 0x0000001fff0a7819 */ /* 0x000fe40000011419 */
[----:B------:R-:W-:Y:S02]  /*12d0*/  IADD3 R26, P0, R25, UR7, RZ ;  /* 0x00000007191a7c10 */ /* 0x000fe4000ff1e0ff */
[----:B------:R-:W-:-:S02]  /*12e0*/  ISETP.GT.AND.EX P2, PT, R0, R10, PT, P2 ;  /* 0x0000000a0000720c */ /* 0x000fc40003f44320 */
[----:B------:R-:W-:Y:S02]  /*12f0*/  IADD3.X R27, R10, UR6, RZ, P0, !PT ;  /* 0x000000060a1b7c10 */ /* 0x000fe400087fe4ff */
[----:B------:R-:W-:Y:S02]  /*1300*/  ISETP.GE.OR P4, PT, R18, c[0x0][0x314], !P2 ;  /* 0x0000c50012007a0c */ /* 0x000fe40005786670 */
[C---:B------:R-:W-:Y:S02]  /*1310*/  ISETP.GE.OR P0, PT, R24.reuse, c[0x0][0x314], !P2 ;  /* 0x0000c50018007a0c */ /* 0x040fe40005706670 */
[----:B------:R-:W-:Y:S02]  /*1320*/  IADD3 R9, R24, 0x20, RZ ;  /* 0x0000002018097810 */ /* 0x000fe40007ffe0ff */
[----:B------:R-:W-:Y:S02]  /*1330*/  ISETP.GE.OR P6, PT, R15, c[0x0][0x314], !P2 ;  /* 0x0000c5000f007a0c */ /* 0x000fe400057c6670 */
[----:B------:R-:W-:-:S05]  /*1340*/  ISETP.GE.OR P1, PT, R9, c[0x0][0x314], !P2 ;  /* 0x0000c50009007a0c */ /* 0x000fca0005726670 */
[----:B------:R-:W-:Y:S01]  /*1350*/  @!P4 SHF.R.S32.HI R0, RZ, 0x1f, R18 ;  /* 0x0000001fff00c819 */ /* 0x000fe20000011412 */
[----:B------:R-:W-:-:S04]  /*1360*/  @!P4 IMAD.WIDE.U32 R20, R28, R18, R26 ;  /* 0x000000121c14c225 */ /* 0x000fc800078e001a */
[----:B------:R-:W-:-:S03]  /*1370*/  @!P4 IMAD R0, R0, R28, RZ ;  /* 0x0000001c0000c224 */ /* 0x000fc600078e02ff */
[----:B------:R-:W-:Y:S01]  /*1380*/  @!P1 SHF.R.S32.HI R10, RZ, 0x1f, R9 ;  /* 0x0000001fff0a9819 */ /* 0x000fe20000011409 */
[-C--:B------:R-:W-:Y:S01]  /*1390*/  @!P4 IMAD R0, R18, R5.reuse, R0 ;  /* 0x000000051200c224 */ /* 0x080fe200078e0200 */
[----:B------:R-:W-:Y:S01]  /*13a0*/  @!P4 LEA R18, P3, R20, c[0x0][0x208], 0x2 ;  /* 0x000082001412ca11 */ /* 0x000fe200078610ff */
[----:B------:R-:W-:Y:S02]  /*13b0*/  @!P1 IMAD.MOV.U32 R42, RZ, RZ, R26 ;  /* 0x000000ffff2a9224 */ /* 0x000fe400078e001a */
[----:B------:R-:W-:Y:S01]  /*13c0*/  @!P4 IMAD.IADD R0, R21, 0x1, R0 ;  /* 0x000000011500c824 */ /* 0x000fe200078e0200 */
[----:B------:R-:W-:Y:S01]  /*13d0*/  IADD3 R21, R24, 0x40, RZ ;  /* 0x0000004018157810 */ /* 0x000fe20007ffe0ff */
[----:B------:R-:W-:Y:S02]  /*13e0*/  @!P1 IMAD R10, R10, R28, RZ ;  /* 0x0000001c0a0a9224 */ /* 0x000fe400078e02ff */
[----:B------:R-:W-:Y:S01]  /*13f0*/  @!P1 IMAD.MOV.U32 R43, RZ, RZ, R27 ;  /* 0x000000ffff2b9224 */ /* 0x000fe200078e001b */
[----:B------:R-:W-:Y:S01]  /*1400*/  @!P4 LEA.HI.X R19, R20, c[0x0][0x20c], R0, 0x2, P3 ;  /* 0x000083001413ca11 */ /* 0x000fe200018f1400 */
[----:B------:R-:W-:Y:S01]  /*1410*/  @!P1 IMAD R10, R9, R5, R10 ;  /* 0x00000005090a9224 */ /* 0x000fe200078e020a */
[----:B------:R-:W-:Y:S01]  /*1420*/  @!P0 SHF.R.S32.HI R0, RZ, 0x1f, R24 ;  /* 0x0000001fff008819 */ /* 0x000fe20000011418 */
[----:B------:R-:W-:-:S02]  /*1430*/  @!P1 IMAD.WIDE.U32 R42, R28, R9, R42 ;  /* 0x000000091c2a9225 */ /* 0x000fc400078e002a */
[----:B------:R0:W2:Y:S01]  /*1440*/  @!P4 LDG.E R22, [R18.64] ;  /* 0x000000081216c981 */ /* 0x0000a2000c1e1900 */
[----:B------:R-:W-:Y:S01]  /*1450*/  IADD3 R20, R24, 0x50, RZ ;  /* 0x0000005018147810 */ /* 0x000fe20007ffe0ff */
[----:B------:R-:W-:Y:S01]  /*1460*/  @!P0 IMAD R0, R0, R28, RZ ;  /* 0x0000001c00008224 */ /* 0x000fe200078e02ff */
[----:B------:R-:W-:Y:S01]  /*1470*/  ISETP.GE.OR P5, PT, R21, c[0x0][0x314], !P2 ;  /* 0x0000c50015007a0c */ /* 0x000fe200057a6670 */
[----:B------:R-:W-:Y:S01]  /*1480*/  IMAD.MOV.U32 R23, RZ, RZ, -0x800000 ;  /* 0xff800000ff177424 */ /* 0x000fe200078e00ff */
[----:B------:R-:W-:Y:S01]  /*1490*/  @!P6 SHF.R.S32.HI R9, RZ, 0x1f, R15 ;  /* 0x0000001fff09e819 */ /* 0x000fe2000001140f */
[----:B------:R-:W-:Y:S01]  /*14a0*/  @!P0 IMAD R0, R24, R5, R0 ;  /* 0x0000000518008224 */ /* 0x000fe200078e0200 */
[----:B------:R-:W-:Y:S01]  /*14b0*/  ISETP.GE.OR P4, PT, R20, c[0x0][0x314], !P2 ;  /* 0x0000c50014007a0c */ /* 0x000fe20005786670 */
[----:B------:R-:W-:Y:S02]  /*14c0*/  @!P6 IMAD.MOV.U32 R34, RZ, RZ, R26 ;  /* 0x000000ffff22e224 */ /* 0x000fe400078e001a */
[----:B------:R-:W-:-:S02]  /*14d0*/  @!P6 IMAD.MOV.U32 R35, RZ, RZ, R27 ;  /* 0x000000ffff23e224 */ /* 0x000fc400078e001b */
[----:B------:R-:W-:Y:S02]  /*14e0*/  @!P6 IMAD R9, R9, R28, RZ ;  /* 0x0000001c0909e224 */ /* 0x000fe400078e02ff */
[----:B------:R-:W-:Y:S02]  /*14f0*/  @!P1 IMAD.IADD R10, R43, 0x1, R10 ;  /* 0x000000012b0a9824 */ /* 0x000fe400078e020a */
[----:B------:R-:W-:-:S04]  /*1500*/  @!P6 IMAD.WIDE.U32 R34, R28, R15, R34 ;  /* 0x0000000f1c22e225 */ /* 0x000fc800078e0022 */
[----:B------:R-:W-:Y:S02]  /*1510*/  @!P6 IMAD R9, R15, R5, R9 ;  /* 0x000000050f09e224 */ /* 0x000fe400078e0209 */
[----:B0-----:R-:W-:Y:S02]  /*1520*/  @!P0 IMAD.MOV.U32 R18, RZ, RZ, R26 ;  /* 0x000000ffff128224 */ /* 0x001fe400078e001a */
[----:B------:R-:W-:-:S04]  /*1530*/  @!P0 IMAD.MOV.U32 R19, RZ, RZ, R27 ;  /* 0x000000ffff138224 */ /* 0x000fc800078e001b */
[----:B------:R-:W-:-:S04]  /*1540*/  @!P0 IMAD.WIDE.U32 R18, R28, R24, R18 ;  /* 0x000000181c128225 */ /* 0x000fc800078e0012 */
[----:B------:R-:W-:Y:S01]  /*1550*/  @!P0 IMAD.IADD R0, R19, 0x1, R0 ;  /* 0x0000000113008824 */ /* 0x000fe200078e0200 */
[----:B------:R-:W-:Y:S02]  /*1560*/  @!P0 LEA R32, P3, R18, c[0x0][0x208], 0x2 ;  /* 0x0000820012208a11 */ /* 0x000fe400078610ff */
[----:B------:R-:W-:Y:S02]  /*1570*/  IADD3 R19, R24, 0x60, RZ ;  /* 0x0000006018137810 */ /* 0x000fe40007ffe0ff */
[----:B------:R-:W-:Y:S02]  /*1580*/  @!P0 LEA.HI.X R33, R18, c[0x0][0x20c], R0, 0x2, P3 ;  /* 0x0000830012218a11 */ /* 0x000fe400018f1400 */
[----:B------:R-:W-:Y:S02]  /*1590*/  IADD3 R18, R24, 0x70, RZ ;  /* 0x0000007018127810 */ /* 0x000fe40007ffe0ff */
[----:B------:R-:W-:Y:S01]  /*15a0*/  ISETP.GE.OR P3, PT, R19, c[0x0][0x314], !P2 ;  /* 0x0000c50013007a0c */ /* 0x000fe20005766670 */
[----:B------:R0:W3:Y:S01]  /*15b0*/  @!P0 LDG.E R23, [R32.64] ;  /* 0x0000000820178981 */ /* 0x0000e2000c1e1900 */
[----:B------:R-:W-:-:S02]  /*15c0*/  ISETP.GE.OR P2, PT, R18, c[0x0][0x314], !P2 ;  /* 0x0000c50012007a0c */ /* 0x000fc40005746670 */
[----:B------:R-:W-:Y:S02]  /*15d0*/  @!P5 SHF.R.S32.HI R0, RZ, 0x1f, R21 ;  /* 0x0000001fff00d819 */ /* 0x000fe40000011415 */
[----:B------:R-:W-:Y:S01]  /*15e0*/  @!P1 LEA R36, P0, R42, c[0x0][0x208], 0x2 ;  /* 0x000082002a249a11 */ /* 0x000fe200078010ff */
[----:B------:R-:W-:Y:S01]  /*15f0*/  @!P6 IMAD.IADD R9, R35, 0x1, R9 ;  /* 0x000000012309e824 */ /* 0x000fe200078e0209 */
[----:B------:R-:W-:Y:S01]  /*1600*/  @!P4 SHF.R.S32.HI R15, RZ, 0x1f, R20 ;  /* 0x0000001fff0fc819 */ /* 0x000fe20000011414 */
[-C--:B------:R-:W-:Y:S01]  /*1610*/  @!P5 IMAD R0, R0, R28.reuse, RZ ;  /* 0x0000001c0000d224 */ /* 0x080fe200078e02ff */
[----:B------:R-:W-:Y:S02]  /*1620*/  @!P1 LEA.HI.X R37, R42, c[0x0][0x20c], R10, 0x2, P0 ;  /* 0x000083002a259a11 */ /* 0x000fe400000f140a */
[C---:B------:R-:W-:Y:S01]  /*1630*/  @!P6 LEA R42, P0, R34.reuse, c[0x0][0x208], 0x2 ;  /* 0x00008200222aea11 */ /* 0x040fe200078010ff */
[----:B------:R-:W-:Y:S02]  /*1640*/  @!P5 IMAD R0, R21, R5, R0 ;  /* 0x000000051500d224 */ /* 0x000fe400078e0200 */
[----:B------:R-:W-:Y:S01]  /*1650*/  @!P4 IMAD R15, R15, R28, RZ ;  /* 0x0000001c0f0fc224 */ /* 0x000fe200078e02ff */
[----:B------:R-:W-:Y:S01]  /*1660*/  @!P6 LEA.HI.X R43, R34, c[0x0][0x20c], R9, 0x2, P0 ;  /* 0x00008300222bea11 */ /* 0x000fe200000f1409 */
[----:B------:R-:W-:Y:S01]  /*1670*/  @!P4 IMAD.MOV.U32 R46, RZ, RZ, R26 ;  /* 0x000000ffff2ec224 */ /* 0x000fe200078e001a */
[----:B------:R-:W-:Y:S01]  /*1680*/  @!P2 SHF.R.S32.HI R9, RZ, 0x1f, R18 ;  /* 0x0000001fff09a819 */ /* 0x000fe20000011412 */
[----:B------:R-:W-:-:S02]  /*1690*/  @!P4 IMAD.MOV.U32 R47, RZ, RZ, R27 ;  /* 0x000000ffff2fc224 */ /* 0x000fc400078e001b */
[----:B0-----:R-:W-:Y:S02]  /*16a0*/  @!P5 IMAD.MOV.U32 R32, RZ, RZ, R26 ;  /* 0x000000ffff20d224 */ /* 0x001fe400078e001a */
[----:B------:R-:W-:-:S04]  /*16b0*/  @!P5 IMAD.MOV.U32 R33, RZ, RZ, R27 ;  /* 0x000000ffff21d224 */ /* 0x000fc800078e001b */
[----:B------:R-:W-:-:S04]  /*16c0*/  @!P5 IMAD.WIDE.U32 R32, R28, R21, R32 ;  /* 0x000000151c20d225 */ /* 0x000fc800078e0020 */
[----:B------:R-:W-:-:S04]  /*16d0*/  @!P4 IMAD.WIDE.U32 R46, R28, R20, R46 ;  /* 0x000000141c2ec225 */ /* 0x000fc800078e002e */
[----:B------:R-:W-:Y:S01]  /*16e0*/  @!P4 IMAD R15, R20, R5, R15 ;  /* 0x00000005140fc224 */ /* 0x000fe200078e020f */
[C---:B------:R-:W-:Y:S01]  /*16f0*/  @!P5 LEA R20, P0, R32.reuse, c[0x0][0x208], 0x2 ;  /* 0x000082002014da11 */ /* 0x040fe200078010ff */
[----:B------:R-:W-:Y:S02]  /*1700*/  @!P5 IMAD.IADD R0, R33, 0x1, R0 ;  /* 0x000000012100d824 */ /* 0x000fe400078e0200 */
[----:B------:R-:W-:Y:S01]  /*1710*/  @!P2 IMAD R9, R9, R28, RZ ;  /* 0x0000001c0909a224 */ /* 0x000fe200078e02ff */
[----:B------:R-:W-:Y:S01]  /*1720*/  @!P3 SHF.R.S32.HI R10, RZ, 0x1f, R19 ;  /* 0x0000001fff0ab819 */ /* 0x000fe20000011413 */
[----:B------:R-:W-:Y:S01]  /*1730*/  @!P3 IMAD.MOV.U32 R34, RZ, RZ, R26 ;  /* 0x000000ffff22b224 */ /* 0x000fe200078e001a */
[----:B------:R-:W-:Y:S01]  /*1740*/  @!P5 LEA.HI.X R21, R32, c[0x0][0x20c], R0, 0x2, P0 ;  /* 0x000083002015da11 */ /* 0x000fe200000f1400 */
[----:B------:R-:W-:Y:S01]  /*1750*/  @!P3 IMAD.MOV.U32 R35, RZ, RZ, R27 ;  /* 0x000000ffff23b224 */ /* 0x000fe200078e001b */
[----:B------:R-:W-:Y:S01]  /*1760*/  @!P4 LEA R32, P0, R46, c[0x0][0x208], 0x2 ;  /* 0x000082002e20ca11 */ /* 0x000fe200078010ff */
[----:B------:R-:W-:-:S02]  /*1770*/  @!P4 IMAD.IADD R15, R47, 0x1, R15 ;  /* 0x000000012f0fc824 */ /* 0x000fc400078e020f */
[----:B------:R-:W-:-:S04]  /*1780*/  @!P2 IMAD.WIDE.U32 R26, R28, R18, R26 ;  /* 0x000000121c1aa225 */ /* 0x000fc800078e001a */
[----:B------:R-:W-:Y:S01]  /*1790*/  @!P2 IMAD R9, R18, R5, R9 ;  /* 0x000000051209a224 */ /* 0x000fe200078e0209 */
[----:B------:R-:W-:Y:S01]  /*17a0*/  @!P4 LEA.HI.X R33, R46, c[0x0][0x20c], R15, 0x2, P0 ;  /* 0x000083002e21ca11 */ /* 0x000fe200000f140f */
[----:B------:R-:W-:Y:S01]  /*17b0*/  @!P3 IMAD R10, R10, R28, RZ ;  /* 0x0000001c0a0ab224 */ /* 0x000fe200078e02ff */
[----:B------:R-:W-:Y:S01]  /*17c0*/  @!P2 LEA R18, P0, R26, c[0x0][0x208], 0x2 ;  /* 0x000082001a12aa11 */ /* 0x000fe200078010ff */
[----:B------:R-:W-:Y:S02]  /*17d0*/  @!P2 IMAD.IADD R9, R27, 0x1, R9 ;  /* 0x000000011b09a824 */ /* 0x000fe400078e0209 */
[----:B------:R-:W-:-:S04]  /*17e0*/  @!P3 IMAD.WIDE.U32 R34, R28, R19, R34 ;  /* 0x000000131c22b225 */ /* 0x000fc800078e0022 */
[----:B------:R-:W-:Y:S01]  /*17f0*/  @!P3 IMAD R10, R19, R5, R10 ;  /* 0x00000005130ab224 */ /* 0x000fe200078e020a */
[----:B------:R-:W-:Y:S01]  /*1800*/  @!P2 LEA.HI.X R19, R26, c[0x0][0x20c], R9, 0x2, P0 ;  /* 0x000083001a13aa11 */ /* 0x000fe200000f1409 */
[----:B------:R-:W-:Y:S02]  /*1810*/  IMAD.MOV.U32 R0, RZ, RZ, -0x800000 ;  /* 0xff800000ff007424 */ /* 0x000fe400078e00ff */
[----:B------:R-:W-:Y:S02]  /*1820*/  IMAD.MOV.U32 R9, RZ, RZ, -0x800000 ;  /* 0xff800000ff097424 */ /* 0x000fe400078e00ff */
[----:B------:R-:W-:Y:S02]  /*1830*/  IMAD.MOV.U32 R15, RZ, RZ, -0x800000 ;  /* 0xff800000ff0f7424 */ /* 0x000fe400078e00ff */
[----:B------:R0:W4:Y:S01]  /*1840*/  @!P1 LDG.E R0, [R36.64] ;  /* 0x0000000824009981 */ /* 0x000122000c1e1900 */
[----:B------:R-:W-:-:S03]  /*1850*/  @!P3 IMAD.IADD R10, R35, 0x1, R10 ;  /* 0x00000001230ab824 */ /* 0x000fc600078e020a */
[----:B------:R1:W5:Y:S04]  /*1860*/  @!P5 LDG.E R9, [R20.64] ;  /* 0x000000081409d981 */ /* 0x000368000c1e1900 */
[----:B------:R-:W5:Y:S01]  /*1870*/  @!P6 LDG.E R15, [R42.64] ;  /* 0x000000082a0fe981 */ /* 0x000f62000c1e1900 */
[----:B0-----:R-:W-:Y:S01]  /*1880*/  @!P3 LEA R36, P1, R34, c[0x0][0x208], 0x2 ;  /* 0x000082002224ba11 */ /* 0x001fe200078210ff */
[----:B-1----:R-:W-:-:S03]  /*1890*/  IMAD.MOV.U32 R20, RZ, RZ, -0x800000 ;  /* 0xff800000ff147424 */ /* 0x002fc600078e00ff */
[----:B------:R-:W-:Y:S01]  /*18a0*/  @!P3 LEA.HI.X R37, R34, c[0x0][0x20c], R10, 0x2, P1 ;  /* 0x000083002225ba11 */ /* 0x000fe200008f140a */
[----:B------:R-:W-:Y:S02]  /*18b0*/  IMAD.MOV.U32 R10, RZ, RZ, -0x800000 ;  /* 0xff800000ff0a7424 */ /* 0x000fe400078e00ff */
[----:B------:R-:W-:Y:S01]  /*18c0*/  IMAD.MOV.U32 R21, RZ, RZ, -0x800000 ;  /* 0xff800000ff157424 */ /* 0x000fe200078e00ff */
[----:B------:R0:W5:Y:S04]  /*18d0*/  @!P2 LDG.E R20, [R18.64] ;  /* 0x000000081214a981 */ /* 0x000168000c1e1900 */
[----:B------:R1:W5:Y:S04]  /*18e0*/  @!P4 LDG.E R10, [R32.64] ;  /* 0x00000008200ac981 */ /* 0x000368000c1e1900 */
[----:B------:R-:W5:Y:S01]  /*18f0*/  @!P3 LDG.E R21, [R36.64] ;  /* 0x000000082415b981 */ /* 0x000f62000c1e1900 */
[----:B------:R-:W-:-:S04]  /*1900*/  IABS R26, c[0x0][0x1c0] ;  /* 0x00007000001a7a13 */ /* 0x000fc80000000000 */
[----:B-1----:R-:W1:Y:S08]  /*1910*/  I2F.U32.RP R32, R26 ;  /* 0x0000001a00207306 */ /* 0x002e700000209000 */
[----:B-1----:R-:W1:Y:S02]  /*1920*/  MUFU.RCP R32, R32 ;  /* 0x0000002000207308 */ /* 0x002e640000001000 */
[----:B-1----:R-:W-:-:S06]  /*1930*/  IADD3 R32, R32, 0xffffffe, RZ ;  /* 0x0ffffffe20207810 */ /* 0x002fcc0007ffe0ff */
[----:B------:R-:W1:Y:S01]  /*1940*/  F2I.FTZ.U32.TRUNC.NTZ R33, R32 ;  /* 0x0000002000217305 */ /* 0x000e62000021f000 */
[----:B0-----:R-:W-:Y:S01]  /*1950*/  IABS R19, R6 ;  /* 0x0000000600137213 */ /* 0x001fe20000000000 */
[----:B-1----:R-:W-:Y:S02]  /*1960*/  IMAD.MOV R18, RZ, RZ, -R33 ;  /* 0x000000ffff127224 */ /* 0x002fe400078e0a21 */
[----:B------:R-:W-:Y:S02]  /*1970*/  IMAD.MOV.U32 R32, RZ, RZ, RZ ;  /* 0x000000ffff207224 */ /* 0x000fe400078e00ff */
[----:B------:R-:W-:Y:S01]  /*1980*/  IMAD R27, R18, R26, RZ ;  /* 0x0000001a121b7224 */ /* 0x000fe200078e02ff */
[----:B------:R-:W-:-:S03]  /*1990*/  IABS R18, c[0x0][0x1c0] ;  /* 0x0000700000127a13 */ /* 0x000fc60000000000 */
[----:B------:R-:W-:-:S04]  /*19a0*/  IMAD.HI.U32 R27, R33, R27, R32 ;  /* 0x0000001b211b7227 */ /* 0x000fc800078e0020 */
[----:B------:R-:W-:Y:S02]  /*19b0*/  IMAD.MOV R18, RZ, RZ, -R18 ;  /* 0x000000ffff127224 */ /* 0x000fe400078e0a12 */
[----:B------:R-:W-:Y:S01]  /*19c0*/  IMAD.HI.U32 R27, R27, R19, RZ ;  /* 0x000000131b1b7227 */ /* 0x000fe200078e00ff */
[----:B------:R-:W-:-:S03]  /*19d0*/  ISETP.GT.AND P1, PT, R39, 0x37f, PT ;  /* 0x0000037f2700780c */ /* 0x000fc60003f24270 */
[----:B------:R-:W-:Y:S01]  /*19e0*/  IMAD R18, R27, R18, R19 ;  /* 0x000000121b127224 */ /* 0x000fe200078e0213 */
[C---:B------:R-:W-:Y:S02]  /*19f0*/  ISETP.GT.AND P2, PT, R39.reuse, 0x3ff, PT ;  /* 0x000003ff2700780c */ /* 0x040fe40003f44270 */
[C---:B------:R-:W-:Y:S02]  /*1a00*/  ISETP.GT.AND P0, PT, R39.reuse, 0x2ff, PT ;  /* 0x000002ff2700780c */ /* 0x040fe40003f04270 */
[----:B------:R-:W-:Y:S02]  /*1a10*/  ISETP.GT.U32.AND P4, PT, R26, R18, PT ;  /* 0x000000121a00720c */ /* 0x000fe40003f84070 */
[C---:B------:R-:W-:Y:S01]  /*1a20*/  ISETP.GT.AND P3, PT, R39.reuse, 0x27f, PT ;  /* 0x0000027f2700780c */ /* 0x040fe20003f64270 */
[----:B------:R-:W-:Y:S01]  /*1a30*/  IMAD R24, R24, 0x9, R25 ;  /* 0x0000000918187824 */ /* 0x000fe200078e0219 */
[----:B------:R-:W-:-:S09]  /*1a40*/  ISETP.GT.AND P6, PT, R39, 0x7f, PT ;  /* 0x0000007f2700780c */ /* 0x000fd20003fc4270 */
[----:B------:R-:W-:Y:S01]  /*1a50*/  @!P4 IMAD.IADD R18, R18, 0x1, -R26 ;  /* 0x000000011212c824 */ /* 0x000fe200078e0a1a */
[----:B------:R-:W-:Y:S02]  /*1a60*/  LOP3.LUT R6, R6, c[0x0][0x1c0], RZ, 0x3c, !PT ;  /* 0x0000700006067a12 */ /* 0x000fe400078e3cff */
[----:B------:R-:W-:Y:S01]  /*1a70*/  @!P4 IADD3 R27, R27, 0x1, RZ ;  /* 0x000000011b1bc810 */ /* 0x000fe20007ffe0ff */
[----:B--2---:R-:W-:Y:S01]  /*1a80*/  @!P1 STS [R24.X4+0x240], R22 ;  /* 0x0002401618009388 */ /* 0x004fe20000004800 */
[C---:B------:R-:W-:Y:S01]  /*1a90*/  ISETP.GT.AND P1, PT, R39.reuse, 0x17f, PT ;  /* 0x0000017f2700780c */ /* 0x040fe20003f24270 */
[----:B------:R-:W-:Y:S02]  /*1aa0*/  BSSY B0, `(.L_x_11) ;  /* 0x0000030000007945 */ /* 0x000fe40003800000 */
[----:B---3--:R-:W-:Y:S01]  /*1ab0*/  @!P2 STS [R24.X4], R23 ;  /* 0x000000171800a388 */ /* 0x008fe20000004800 */
[----:B------:R-:W-:-:S03]  /*1ac0*/  ISETP.GT.AND P2, PT, R39, 0x1ff, PT ;  /* 0x000001ff2700780c */ /* 0x000fc60003f44270 */
[----:B----4-:R0:W-:Y:S01]  /*1ad0*/  @!P0 STS [R24.X4+0x480], R0 ;  /* 0x0004800018008388 */ /* 0x0101e20000004800 */
[----:B------:R-:W-:-:S03]  /*1ae0*/  ISETP.GT.AND P0, PT, R39, 0xff, PT ;  /* 0x000000ff2700780c */ /* 0x000fc60003f04270 */
[----:B-----5:R1:W-:Y:S01]  /*1af0*/  @!P3 STS [R24.X4+0x6c0], R15 ;  /* 0x0006c00f1800b388 */ /* 0x0203e20000004800 */
[----:B------:R-:W-:-:S05]  /*1b00*/  ISETP.GE.U32.AND P3, PT, R18, R26, PT ;  /* 0x0000001a1200720c */ /* 0x000fca0003f66070 */
[----:B------:R1:W-:Y:S01]  /*1b10*/  @!P2 STS [R24.X4+0x900], R9 ;  /* 0x000900091800a388 */ /* 0x0003e20000004800 */
[----:B------:R-:W-:Y:S02]  /*1b20*/  ISETP.GE.AND P2, PT, R6, RZ, PT ;  /* 0x000000ff0600720c */ /* 0x000fe40003f46270 */
[----:B0-----:R-:W-:Y:S01]  /*1b30*/  LOP3.LUT R0, R31, R13, RZ, 0xfc, !PT ;  /* 0x0000000d1f007212 */ /* 0x001fe200078efcff */
[----:B------:R1:W-:Y:S04]  /*1b40*/  @!P6 STS [R24.X4+0xfc0], R20 ;  /* 0x000fc0141800e388 */ /* 0x0003e80000004800 */
[----:B------:R1:W-:Y:S01]  /*1b50*/  @!P1 STS [R24.X4+0xb40], R10 ;  /* 0x000b400a18009388 */ /* 0x0003e20000004800 */
[----:B------:R-:W-:-:S03]  /*1b60*/  ISETP.NE.U32.AND P1, PT, R0, RZ, PT ;  /* 0x000000ff0000720c */ /* 0x000fc60003f25070 */
[----:B------:R1:W-:Y:S01]  /*1b70*/  @!P0 STS [R24.X4+0xd80], R21 ;  /* 0x000d801518008388 */ /* 0x0003e20000004800 */
[----:B------:R-:W-:Y:S02]  /*1b80*/  ISETP.NE.AND P0, PT, RZ, c[0x0][0x1c0], PT ;  /* 0x00007000ff007a0c */ /* 0x000fe40003f05270 */
[----:B------:R-:W-:-:S05]  /*1b90*/  @P3 IADD3 R27, R27, 0x1, RZ ;  /* 0x000000011b1b3810 */ /* 0x000fca0007ffe0ff */
[----:B------:R-:W-:-:S04]  /*1ba0*/  IMAD.MOV.U32 R6, RZ, RZ, R27 ;  /* 0x000000ffff067224 */ /* 0x000fc800078e001b */
[----:B------:R-:W-:Y:S02]  /*1bb0*/  @!P2 IMAD.MOV R6, RZ, RZ, -R6 ;  /* 0x000000ffff06a224 */ /* 0x000fe400078e0a06 */
[----:B------:R-:W-:Y:S01]  /*1bc0*/  @!P0 LOP3.LUT R6, RZ, c[0x0][0x1c0], RZ, 0x33, !PT ;  /* 0x00007000ff068a12 */ /* 0x000fe200078e33ff */
[----:B------:R-:W-:Y:S05]  /*1bd0*/  @!P1 BRA `(.L_x_12) ;  /* 0x0000009000009947 */ /* 0x000fea0003800000 */
[----:B------:R-:W-:Y:S01]  /*1be0*/  IMAD.MOV.U32 R27, RZ, RZ, R30 ;  /* 0x000000ffff1b7224 */ /* 0x000fe200078e001e */
[----:B-1----:R-:W-:Y:S01]  /*1bf0*/  MOV R24, R14 ;  /* 0x0000000e00187202 */ /* 0x002fe20000000f00 */
[----:B------:R-:W-:Y:S01]  /*1c00*/  IMAD.MOV.U32 R18, RZ, RZ, R31 ;  /* 0x000000ffff127224 */ /* 0x000fe200078e001f */
[----:B------:R-:W-:Y:S02]  /*1c10*/  MOV R23, R13 ;  /* 0x0000000d00177202 */ /* 0x000fe40000000f00 */
[----:B------:R-:W-:Y:S02]  /*1c20*/  MOV R22, 0x1c40 ;  /* 0x00001c4000167802 */ /* 0x000fe40000000f00 */
[----:B------:R-:W-:Y:S05]  /*1c30*/  CALL.REL.NOINC `($__internal_0_$__cuda_sm20_div_s64) ;  /* 0x0000362000007944 */ /* 0x000fea0003c00000 */
[----:B------:R-:W-:Y:S02]  /*1c40*/  MOV R42, R0 ;  /* 0x00000000002a7202 */ /* 0x000fe40000000f00 */
[----:B------:R-:W-:Y:S01]  /*1c50*/  MOV R43, R21 ;  /* 0x00000015002b7202 */ /* 0x000fe20000000f00 */
[----:B------:R-:W-:Y:S05]  /*1c60*/  BRA `(.L_x_13) ;  /* 0x0000013000007947 */ /* 0x000fea0003800000 */
.L_x_12:
        /* <DEDUP_REMOVED lines=19> */
.L_x_13:
[----:B------:R-:W-:Y:S05]  /*1da0*/  BSYNC B0 ;  /* 0x0000000000007941 */ /* 0x000fea0003800000 */
.L_x_11:
[----:B------:R-:W-:Y:S01]  /*1db0*/  BAR.SYNC.DEFER_BLOCKING 0x0 ;  /* 0x0000000000007b1d */ /* 0x000fe20000010000 */
[----:B------:R-:W-:Y:S01]  /*1dc0*/  LEA.HI R8, R8, R39, RZ, 0x4 ;  /* 0x0000002708087211 */ /* 0x000fe200078f20ff */
[----:B------:R-:W-:Y:S01]  /*1dd0*/  IMAD.MOV.U32 R37, RZ, RZ, -0x800000 ;  /* 0xff800000ff257424 */ /* 0x000fe200078e00ff */
[----:B------:R-:W-:Y:S01]  /*1de0*/  MOV R35, 0xff800000 ;  /* 0xff80000000237802 */ /* 0x000fe20000000f00 */
[----:B------:R-:W-:Y:S01]  /*1df0*/  IMAD.MOV.U32 R38, RZ, RZ, -0x800000 ;  /* 0xff800000ff267424 */ /* 0x000fe200078e00ff */
[----:B------:R-:W-:Y:S01]  /*1e00*/  LOP3.LUT R0, R8, 0xfffffff0, RZ, 0xc0, !PT ;  /* 0xfffffff008007812 */ /* 0x000fe200078ec0ff */
[----:B------:R-:W-:Y:S01]  /*1e10*/  IMAD.MOV.U32 R36, RZ, RZ, -0x800000 ;  /* 0xff800000ff247424 */ /* 0x000fe200078e00ff */
[----:B-1----:R-:W-:Y:S01]  /*1e20*/  SHF.R.S32.HI R15, RZ, 0x4, R8 ;  /* 0x00000004ff0f7819 */ /* 0x002fe20000011408 */
[----:B------:R-:W-:Y:S01]  /*1e30*/  IMAD.MOV.U32 R33, RZ, RZ, -0x800000 ;  /* 0xff800000ff217424 */ /* 0x000fe200078e00ff */
[----:B------:R-:W-:Y:S01]  /*1e40*/  MOV R31, 0xff800000 ;  /* 0xff800000001f7802 */ /* 0x000fe20000000f00 */
[----:B------:R-:W-:Y:S01]  /*1e50*/  IMAD.IADD R39, R39, 0x1, -R0 ;  /* 0x0000000127277824 */ /* 0x000fe200078e0a00 */
[----:B------:R-:W-:Y:S01]  /*1e60*/  ULDC.U8 UR4, c[0x0][0x329] ;  /* 0x0000ca4000047ab9 */ /* 0x000fe20000000000 */
[----:B------:R-:W-:Y:S01]  /*1e70*/  IMAD.MOV.U32 R34, RZ, RZ, -0x800000 ;  /* 0xff800000ff227424 */ /* 0x000fe200078e00ff */
[----:B------:R-:W-:Y:S01]  /*1e80*/  BSSY B1, `(.L_x_14) ;  /* 0x0000261000017945 */ /* 0x000fe20003800000 */
[----:B------:R-:W-:-:S02]  /*1e90*/  IMAD R25, R39, 0x9, R15 ;  /* 0x0000000927197824 */ /* 0x000fc400078e020f */
[----:B------:R-:W-:Y:S02]  /*1ea0*/  IMAD.MOV.U32 R32, RZ, RZ, -0x800000 ;  /* 0xff800000ff207424 */ /* 0x000fe400078e00ff */
[----:B------:R-:W-:Y:S02]  /*1eb0*/  IMAD.MOV.U32 R46, RZ, RZ, RZ ;  /* 0x000000ffff2e7224 */ /* 0x000fe400078e00ff */
[----:B------:R-:W-:Y:S01]  /*1ec0*/  IMAD.MOV.U32 R30, RZ, RZ, 0x7f800000 ;  /* 0x7f800000ff1e7424 */ /* 0x000fe200078e00ff */
[----:B------:R-:W-:Y:S04]  /*1ed0*/  @!P6 LDS R37, [R25.X4] ;  /* 0x000000001925e984 */ /* 0x000fe80000004800 */
[----:B------:R-:W0:Y:S04]  /*1ee0*/  @!P6 LDS R38, [R25.X4+0x240] ;  /* 0x000240001926e984 */ /* 0x000e280000004800 */
[----:B------:R-:W1:Y:S04]  /*1ef0*/  @!P6 LDS R35, [R25.X4+0x480] ;  /* 0x000480001923e984 */ /* 0x000e680000004800 */
[----:B------:R-:W2:Y:S04]  /*1f00*/  @!P6 LDS R36, [R25.X4+0x6c0] ;  /* 0x0006c0001924e984 */ /* 0x000ea80000004800 */
[----:B------:R-:W3:Y:S04]  /*1f10*/  @!P6 LDS R33, [R25.X4+0x900] ;  /* 0x000900001921e984 */ /* 0x000ee80000004800 */
[----:B------:R-:W4:Y:S04]  /*1f20*/  @!P6 LDS R34, [R25.X4+0xb40] ;  /* 0x000b40001922e984 */ /* 0x000f280000004800 */
[----:B------:R-:W5:Y:S04]  /*1f30*/  @!P6 LDS R31, [R25.X4+0xd80] ;  /* 0x000d8000191fe984 */ /* 0x000f680000004800 */
[----:B------:R-:W5:Y:S01]  /*1f40*/  @!P6 LDS R32, [R25.X4+0xfc0] ;  /* 0x000fc0001920e984 */ /* 0x000f620000004800 */
[----:B0-----:R-:W-:-:S04]  /*1f50*/  FMNMX.FTZ R0, R37, R38, !PT ;  /* 0x0000002625007209 */ /* 0x001fc80007810000 */
[----:B-1----:R-:W-:-:S04]  /*1f60*/  FMNMX.FTZ R0, R0, R35, !PT ;  /* 0x0000002300007209 */ /* 0x002fc80007810000 */
[----:B--2---:R-:W-:-:S04]  /*1f70*/  FMNMX.FTZ R0, R0, R36, !PT ;  /* 0x0000002400007209 */ /* 0x004fc80007810000 */
[----:B---3--:R-:W-:-:S04]  /*1f80*/  FMNMX.FTZ R0, R0, R33, !PT ;  /* 0x0000002100007209 */ /* 0x008fc80007810000 */
[----:B----4-:R-:W-:-:S04]  /*1f90*/  FMNMX.FTZ R0, R0, R34, !PT ;  /* 0x0000002200007209 */ /* 0x010fc80007810000 */
[----:B-----5:R-:W-:-:S04]  /*1fa0*/  FMNMX.FTZ R0, R0, R31, !PT ;  /* 0x0000001f00007209 */ /* 0x020fc80007810000 */
[----:B------:R-:W-:-:S05]  /*1fb0*/  FMNMX.FTZ R0, R0, R32, !PT ;  /* 0x0000002000007209 */ /* 0x000fca0007810000 */
[----:B------:R-:W0:Y:S02]  /*1fc0*/  SHFL.BFLY PT, R8, R0, 0x8, 0x1f ;  /* 0x0d001f0000087f89 */ /* 0x000e2400000e0000 */
[----:B0-----:R-:W-:-:S05]  /*1fd0*/  FMNMX.FTZ R8, R0, R8, !PT ;  /* 0x0000000800087209 */ /* 0x001fca0007810000 */
[----:B------:R-:W0:Y:S02]  /*1fe0*/  SHFL.BFLY PT, R0, R8, 0x4, 0x1f ;  /* 0x0c801f0008007f89 */ /* 0x000e2400000e0000 */
[----:B0-----:R-:W-:-:S05]  /*1ff0*/  FMNMX.FTZ R0, R8, R0, !PT ;  /* 0x0000000008007209 */ /* 0x001fca0007810000 */
[----:B------:R-:W0:Y:S02]  /*2000*/  SHFL.BFLY PT, R8, R0, 0x2, 0x1f ;  /* 0x0c401f0000087f89 */ /* 0x000e2400000e0000 */
[----:B0-----:R-:W-:-:S05]  /*2010*/  FMNMX.FTZ R8, R0, R8, !PT ;  /* 0x0000000800087209 */ /* 0x001fca0007810000 */
[----:B------:R-:W0:Y:S02]  /*2020*/  SHFL.BFLY PT, R0, R8, 0x1, 0x1f ;  /* 0x0c201f0008007f89 */ /* 0x000e2400000e0000 */
[----:B0-----:R-:W-:-:S04]  /*2030*/  FMNMX.FTZ R0, R8, R0, !PT ;  /* 0x0000000008007209 */ /* 0x001fc80007810000 */
[----:B------:R-:W-:-:S04]  /*2040*/  FSETP.NEU.FTZ.AND P0, PT, R0, -INF , PT ;  /* 0xff8000000000780b */ /* 0x000fc80003f1d000 */
[----:B------:R-:W-:-:S05]  /*2050*/  FSEL R0, R0, RZ, P0 ;  /* 0x000000ff00007208 */ /* 0x000fca0000000000 */
[C---:B------:R-:W-:Y:S02]  /*2060*/  FADD.FTZ R8, -R0.reuse, R37 ;  /* 0x0000002500087221 */ /* 0x040fe40000010100 */
[----:B------:R-:W-:Y:S02]  /*2070*/  FADD.FTZ R21, -R0, R38 ;  /* 0x0000002600157221 */ /* 0x000fe40000010100 */
[----:B------:R-:W-:Y:S02]  /*2080*/  FMUL.FTZ R8, R8, 1.4426950216293334961 ;  /* 0x3fb8aa3b08087820 */ /* 0x000fe40000410000 */
[----:B------:R-:W-:Y:S02]  /*2090*/  FMUL.FTZ R21, R21, 1.4426950216293334961 ;  /* 0x3fb8aa3b15157820 */ /* 0x000fe40000410000 */
[C---:B------:R-:W-:Y:S02]  /*20a0*/  FADD.FTZ R20, -R0.reuse, R35 ;  /* 0x0000002300147221 */ /* 0x040fe40000010100 */
[----:B------:R-:W-:Y:S01]  /*20b0*/  MUFU.EX2 R8, R8 ;  /* 0x0000000800087308 */ /* 0x000fe20000000800 */
[----:B------:R-:W-:-:S02]  /*20c0*/  FADD.FTZ R19, -R0, R36 ;  /* 0x0000002400137221 */ /* 0x000fc40000010100 */
[----:B------:R-:W-:Y:S02]  /*20d0*/  FMUL.FTZ R20, R20, 1.4426950216293334961 ;  /* 0x3fb8aa3b14147820 */ /* 0x000fe40000410000 */
[----:B------:R-:W-:Y:S02]  /*20e0*/  FMUL.FTZ R19, R19, 1.4426950216293334961 ;  /* 0x3fb8aa3b13137820 */ /* 0x000fe40000410000 */
[C---:B------:R-:W-:Y:S01]  /*20f0*/  FADD.FTZ R18, -R0.reuse, R33 ;  /* 0x0000002100127221 */ /* 0x040fe20000010100 */
[----:B------:R-:W0:Y:S01]  /*2100*/  MUFU.EX2 R21, R21 ;  /* 0x0000001500157308 */ /* 0x000e220000000800 */
[----:B------:R-:W-:Y:S02]  /*2110*/  FADD.FTZ R10, -R0, R34 ;  /* 0x00000022000a7221 */ /* 0x000fe40000010100 */
[----:B------:R-:W-:Y:S02]  /*2120*/  FMUL.FTZ R18, R18, 1.4426950216293334961 ;  /* 0x3fb8aa3b12127820 */ /* 0x000fe40000410000 */
[----:B------:R-:W-:-:S02]  /*2130*/  FMUL.FTZ R10, R10, 1.4426950216293334961 ;  /* 0x3fb8aa3b0a0a7820 */ /* 0x000fc40000410000 */
[----:B------:R-:W-:Y:S01]  /*2140*/  FADD.FTZ R9, -R0, R31 ;  /* 0x0000001f00097221 */ /* 0x000fe20000010100 */
[----:B------:R-:W1:Y:S03]  /*2150*/  MUFU.EX2 R20, R20 ;  /* 0x0000001400147308 */ /* 0x000e660000000800 */
[----:B------:R-:W-:-:S05]  /*2160*/  FMUL.FTZ R9, R9, 1.4426950216293334961 ;  /* 0x3fb8aa3b09097820 */ /* 0x000fca0000410000 */
[----:B------:R-:W2:Y:S01]  /*2170*/  MUFU.EX2 R19, R19 ;  /* 0x0000001300137308 */ /* 0x000ea20000000800 */
[----:B0-----:R-:W-:Y:S02]  /*2180*/  FADD.FTZ R21, R8, R21 ;  /* 0x0000001508157221 */ /* 0x001fe40000010000 */
[----:B------:R-:W-:-:S04]  /*2190*/  FADD.FTZ R8, -R0, R32 ;  /* 0x0000002000087221 */ /* 0x000fc80000010100 */
[----:B------:R-:W-:Y:S01]  /*21a0*/  FMUL.FTZ R8, R8, 1.4426950216293334961 ;  /* 0x3fb8aa3b08087820 */ /* 0x000fe20000410000 */
[----:B------:R-:W0:Y:S01]  /*21b0*/  MUFU.EX2 R18, R18 ;  /* 0x0000001200127308 */ /* 0x000e220000000800 */
[----:B-1----:R-:W-:-:S07]  /*21c0*/  FADD.FTZ R20, R21, R20 ;  /* 0x0000001415147221 */ /* 0x002fce0000010000 */
[----:B------:R-:W1:Y:S01]  /*21d0*/  MUFU.EX2 R10, R10 ;  /* 0x0000000a000a7308 */ /* 0x000e620000000800 */
[----:B--2---:R-:W-:-:S07]  /*21e0*/  FADD.FTZ R19, R20, R19 ;  /* 0x0000001314137221 */ /* 0x004fce0000010000 */
[----:B------:R-:W2:Y:S01]  /*21f0*/  MUFU.EX2 R9, R9 ;  /* 0x0000000900097308 */ /* 0x000ea20000000800 */
[----:B0-----:R-:W-:-:S07]  /*2200*/  FADD.FTZ R18, R19, R18 ;  /* 0x0000001213127221 */ /* 0x001fce0000010000 */
[----:B------:R-:W0:Y:S01]  /*2210*/  MUFU.EX2 R8, R8 ;  /* 0x0000000800087308 */ /* 0x000e220000000800 */
[----:B-1----:R-:W-:Y:S01]  /*2220*/  FADD.FTZ R18, R18, R10 ;  /* 0x0000000a12127221 */ /* 0x002fe20000010000 */
[----:B------:R-:W-:-:S05]  /*2230*/  IABS R10, R3 ;  /* 0x00000003000a7213 */ /* 0x000fca0000000000 */
[----:B------:R-:W-:Y:S01]  /*2240*/  IMAD.IADD R20, R7, 0x1, R10 ;  /* 0x0000000107147824 */ /* 0x000fe200078e020a */
[----:B------:R-:W1:Y:S01]  /*2250*/  I2F.RP R19, R10 ;  /* 0x0000000a00137306 */ /* 0x000e620000209400 */
[----:B--2---:R-:W-:-:S04]  /*2260*/  FADD.FTZ R9, R18, R9 ;  /* 0x0000000912097221 */ /* 0x004fc80000010000 */
[----:B0-----:R-:W-:Y:S01]  /*2270*/  FADD.FTZ R18, R9, R8 ;  /* 0x0000000809127221 */ /* 0x001fe20000010000 */
[----:B------:R-:W-:-:S04]  /*2280*/  IABS R9, c[0x0][0x1c0] ;  /* 0x0000700000097a13 */ /* 0x000fc80000000000 */
[----:B------:R-:W0:Y:S01]  /*2290*/  SHFL.BFLY PT, R8, R18, 0x8, 0x1f ;  /* 0x0d001f0012087f89 */ /* 0x000e2200000e0000 */
[----:B------:R-:W2:Y:S08]  /*22a0*/  I2F.U32.RP R26, R9 ;  /* 0x00000009001a7306 */ /* 0x000eb00000209000 */
[----:B-1----:R-:W1:Y:S08]  /*22b0*/  MUFU.RCP R19, R19 ;  /* 0x0000001300137308 */ /* 0x002e700000001000 */
[----:B--2---:R-:W2:Y:S01]  /*22c0*/  MUFU.RCP R26, R26 ;  /* 0x0000001a001a7308 */ /* 0x004ea20000001000 */
[----:B0-----:R-:W-:Y:S01]  /*22d0*/  FADD.FTZ R8, R18, R8 ;  /* 0x0000000812087221 */ /* 0x001fe20000010000 */
[----:B-1----:R-:W-:-:S04]  /*22e0*/  IADD3 R19, R19, 0xffffffe, RZ ;  /* 0x0ffffffe13137810 */ /* 0x002fc80007ffe0ff */
[----:B------:R-:W0:Y:S02]  /*22f0*/  SHFL.BFLY PT, R18, R8, 0x4, 0x1f ;  /* 0x0c801f0008127f89 */ /* 0x000e2400000e0000 */
[----:B------:R-:W1:Y:S01]  /*2300*/  F2I.FTZ.U32.TRUNC.NTZ R47, R19 ;  /* 0x00000013002f7305 */ /* 0x000e62000021f000 */
[----:B--2---:R-:W-:-:S07]  /*2310*/  IADD3 R26, R26, 0xffffffe, RZ ;  /* 0x0ffffffe1a1a7810 */ /* 0x004fce0007ffe0ff */
[----:B------:R-:W2:Y:S01]  /*2320*/  F2I.FTZ.U32.TRUNC.NTZ R27, R26 ;  /* 0x0000001a001b7305 */ /* 0x000ea2000021f000 */
[----:B-1----:R-:W-:Y:S01]  /*2330*/  IMAD.MOV R21, RZ, RZ, -R47 ;  /* 0x000000ffff157224 */ /* 0x002fe200078e0a2f */
[----:B------:R-:W-:-:S03]  /*2340*/  IABS R19, R20 ;  /* 0x0000001400137213 */ /* 0x000fc60000000000 */
[----:B------:R-:W-:Y:S01]  /*2350*/  IMAD R21, R21, R10, RZ ;  /* 0x0000000a15157224 */ /* 0x000fe200078e02ff */
[----:B------:R-:W-:Y:S01]  /*2360*/  MOV R23, R19 ;  /* 0x0000001300177202 */ /* 0x000fe20000000f00 */
[----:B0-----:R-:W-:Y:S01]  /*2370*/  FADD.FTZ R18, R8, R18 ;  /* 0x0000001208127221 */ /* 0x001fe20000010000 */
[----:B--2---:R-:W-:Y:S01]  /*2380*/  IADD3 R7, RZ, -R27, RZ ;  /* 0x8000001bff077210 */ /* 0x004fe20007ffe0ff */
[----:B------:R-:W-:Y:S01]  /*2390*/  IMAD.HI.U32 R21, R47, R21, R46 ;  /* 0x000000152f157227 */ /* 0x000fe200078e002e */
[----:B------:R-:W-:Y:S02]  /*23a0*/  IABS R8, R3 ;  /* 0x0000000300087213 */ /* 0x000fe40000000000 */
[----:B------:R-:W0:Y:S01]  /*23b0*/  SHFL.BFLY PT, R22, R18, 0x2, 0x1f ;  /* 0x0c401f0012167f89 */ /* 0x000e2200000e0000 */
[----:B------:R-:W-:Y:S01]  /*23c0*/  IMAD R7, R7, R9, RZ ;  /* 0x0000000907077224 */ /* 0x000fe200078e02ff */
[----:B------:R-:W-:Y:S01]  /*23d0*/  IABS R19, c[0x0][0x1c0] ;  /* 0x0000700000137a13 */ /* 0x000fe20000000000 */
[----:B------:R-:W-:-:S02]  /*23e0*/  IMAD.MOV.U32 R26, RZ, RZ, RZ ;  /* 0x000000ffff1a7224 */ /* 0x000fc400078e00ff */
[----:B------:R-:W-:Y:S02]  /*23f0*/  IMAD.MOV R8, RZ, RZ, -R8 ;  /* 0x000000ffff087224 */ /* 0x000fe400078e0a08 */
[----:B------:R-:W-:-:S04]  /*2400*/  IMAD.HI.U32 R21, R21, R23, RZ ;  /* 0x0000001715157227 */ /* 0x000fc800078e00ff */
[----:B------:R-:W-:-:S04]  /*2410*/  IMAD.HI.U32 R7, R27, R7, R26 ;  /* 0x000000071b077227 */ /* 0x000fc800078e001a */
[----:B------:R-:W-:Y:S02]  /*2420*/  IMAD R8, R21, R8, R23 ;  /* 0x0000000815087224 */ /* 0x000fe400078e0217 */
[----:B------:R-:W-:Y:S02]  /*2430*/  IMAD.MOV R19, RZ, RZ, -R19 ;  /* 0x000000ffff137224 */ /* 0x000fe400078e0a13 */
[----:B------:R-:W-:Y:S01]  /*2440*/  IMAD.HI.U32 R7, R7, R23, RZ ;  /* 0x0000001707077227 */ /* 0x000fe200078e00ff */
[----:B------:R-:W-:-:S03]  /*2450*/  ISETP.GT.U32.AND P0, PT, R10, R8, PT ;  /* 0x000000080a00720c */ /* 0x000fc60003f04070 */
[----:B------:R-:W-:Y:S02]  /*2460*/  IMAD R19, R7, R19, R23 ;  /* 0x0000001307137224 */ /* 0x000fe400078e0217 */
[----:B0-----:R-:W-:-:S03]  /*2470*/  FADD.FTZ R22, R18, R22 ;  /* 0x0000001612167221 */ /* 0x001fc60000010000 */
[----:B------:R-:W-:Y:S02]  /*2480*/  ISETP.GT.U32.AND P5, PT, R9, R19, PT ;  /* 0x000000130900720c */ /* 0x000fe40003fa4070 */
[----:B------:R-:W0:Y:S03]  /*2490*/  SHFL.BFLY PT, R18, R22, 0x1, 0x1f ;  /* 0x0c201f0016127f89 */ /* 0x000e2600000e0000 */
[-C--:B------:R-:W-:Y:S02]  /*24a0*/  @!P0 IADD3 R8, R8, -R10.reuse, RZ ;  /* 0x8000000a08088210 */ /* 0x080fe40007ffe0ff */
[----:B------:R-:W-:Y:S02]  /*24b0*/  @!P0 IADD3 R21, R21, 0x1, RZ ;  /* 0x0000000115158810 */ /* 0x000fe40007ffe0ff */
[-C--:B------:R-:W-:Y:S02]  /*24c0*/  ISETP.GE.U32.AND P4, PT, R8, R10.reuse, PT ;  /* 0x0000000a0800720c */ /* 0x080fe40003f86070 */
[----:B------:R-:W-:-:S02]  /*24d0*/  LOP3.LUT R8, R20, R10, RZ, 0x3c, !PT ;  /* 0x0000000a14087212 */ /* 0x000fc400078e3cff */
[----:B------:R-:W-:Y:S01]  /*24e0*/  @!P5 IMAD.IADD R19, R19, 0x1, -R9 ;  /* 0x000000011313d824 */ /* 0x000fe200078e0a09 */
[----:B------:R-:W-:Y:S02]  /*24f0*/  LOP3.LUT R20, R20, c[0x0][0x1c0], RZ, 0x3c, !PT ;  /* 0x0000700014147a12 */ /* 0x000fe400078e3cff */
[----:B------:R-:W-:Y:S02]  /*2500*/  ISETP.GE.AND P3, PT, R8, RZ, PT ;  /* 0x000000ff0800720c */ /* 0x000fe40003f66270 */
[----:B------:R-:W-:Y:S01]  /*2510*/  ISETP.GE.U32.AND P1, PT, R19, R9, PT ;  /* 0x000000091300720c */ /* 0x000fe20003f26070 */
[----:B------:R-:W1:Y:S01]  /*2520*/  S2R R8, SR_TID.X ;  /* 0x0000000000087919 */ /* 0x000e620000002100 */
[----:B------:R-:W-:Y:S02]  /*2530*/  ISETP.GT.AND P0, PT, R3, RZ, PT ;  /* 0x000000ff0300720c */ /* 0x000fe40003f04270 */
[----:B------:R-:W-:Y:S02]  /*2540*/  @!P5 IADD3 R7, R7, 0x1, RZ ;  /* 0x000000010707d810 */ /* 0x000fe40007ffe0ff */
[----:B------:R-:W-:Y:S01]  /*2550*/  ISETP.GE.AND P2, PT, R20, RZ, PT ;  /* 0x000000ff1400720c */ /* 0x000fe20003f46270 */
[----:B0-----:R-:W-:Y:S01]  /*2560*/  FADD.FTZ R18, R22, R18 ;  /* 0x0000001216127221 */ /* 0x001fe20000010000 */
[----:B------:R-:W-:-:S02]  /*2570*/  @P4 IADD3 R21, R21, 0x1, RZ ;  /* 0x0000000115154810 */ /* 0x000fc40007ffe0ff */
[----:B------:R-:W-:-:S03]  /*2580*/  ISETP.GT.AND P4, PT, R4, RZ, PT ;  /* 0x000000ff0400720c */ /* 0x000fc60003f84270 */
[----:B------:R-:W-:Y:S01]  /*2590*/  @P1 IADD3 R7, R7, 0x1, RZ ;  /* 0x0000000107071810 */ /* 0x000fe20007ffe0ff */
[----:B------:R-:W-:Y:S01]  /*25a0*/  @!P3 IMAD.MOV R21, RZ, RZ, -R21 ;  /* 0x000000ffff15b224 */ /* 0x000fe200078e0a15 */
[----:B------:R-:W-:Y:S02]  /*25b0*/  SHF.R.S32.HI R22, RZ, 0x1f, R3 ;  /* 0x0000001fff167819 */ /* 0x000fe40000011403 */
[----:B------:R-:W-:Y:S02]  /*25c0*/  FSETP.NE.FTZ.AND P1, PT, R18, RZ, PT ;  /* 0x000000ff1200720b */ /* 0x000fe40003f35000 */
[C---:B------:R-:W-:Y:S02]  /*25d0*/  ISETP.NE.AND P5, PT, R3.reuse, RZ, PT ;  /* 0x000000ff0300720c */ /* 0x040fe40003fa5270 */
[----:B------:R-:W-:Y:S01]  /*25e0*/  LEA.HI.SX32 R9, R3, 0x1, 0x1 ;  /* 0x0000000103097811 */ /* 0x000fe200078f0aff */
[----:B------:R-:W-:Y:S01]  /*25f0*/  @!P0 IMAD.MOV R9, RZ, RZ, R22 ;  /* 0x000000ffff098224 */ /* 0x000fe200078e0216 */
[----:B------:R-:W-:-:S02]  /*2600*/  ISETP.NE.AND P0, PT, RZ, c[0x0][0x1c0], PT ;  /* 0x00007000ff007a0c */ /* 0x000fc40003f05270 */
[----:B------:R-:W-:Y:S02]  /*2610*/  SHF.R.S32.HI R19, RZ, 0x1f, R4 ;  /* 0x0000001fff137819 */ /* 0x000fe40000011404 */
[----:B------:R-:W-:Y:S02]  /*2620*/  @!P2 IADD3 R7, -R7, RZ, RZ ;  /* 0x000000ff0707a210 */ /* 0x000fe40007ffe1ff */
[----:B-1----:R-:W-:Y:S01]  /*2630*/  LOP3.LUT P2, RZ, R8, 0xf, RZ, 0xc0, !PT ;  /* 0x0000000f08ff7812 */ /* 0x002fe2000784c0ff */
[----:B------:R-:W0:Y:S01]  /*2640*/  @P1 MUFU.LG2 R18, R18 ;  /* 0x0000001200121308 */ /* 0x000e220000000c00 */
[----:B------:R-:W-:Y:S02]  /*2650*/  LEA.HI.SX32 R20, R4, 0x1, 0x1 ;  /* 0x0000000104147811 */ /* 0x000fe400078f0aff */
[----:B------:R-:W-:Y:S01]  /*2660*/  @!P4 IADD3 R20, R19, RZ, RZ ;  /* 0x000000ff1314c210 */ /* 0x000fe20007ffe0ff */
[----:B------:R-:W-:Y:S01]  /*2670*/  IMAD.MOV.U32 R19, RZ, RZ, c[0x0][0x214] ;  /* 0x00008500ff137624 */ /* 0x000fe200078e00ff */
[----:B------:R-:W-:-:S02]  /*2680*/  ISETP.GT.OR P2, PT, R8, 0x7f, P2 ;  /* 0x0000007f0800780c */ /* 0x000fc40001744670 */
[----:B------:R-:W-:Y:S02]  /*2690*/  ISETP.NE.AND P3, PT, RZ, UR4, PT ;  /* 0x00000004ff007c0c */ /* 0x000fe4000bf65270 */
[----:B------:R-:W-:Y:S02]  /*26a0*/  @!P5 LOP3.LUT R21, RZ, R10, RZ, 0x33, !PT ;  /* 0x0000000aff15d212 */ /* 0x000fe400078e33ff */
[----:B------:R-:W-:Y:S02]  /*26b0*/  SEL R10, R19, 0x1, !P3 ;  /* 0x00000001130a7807 */ /* 0x000fe40005800000 */
[----:B------:R-:W-:Y:S02]  /*26c0*/  @!P0 LOP3.LUT R7, RZ, c[0x0][0x1c0], RZ, 0x33, !PT ;  /* 0x00007000ff078a12 */ /* 0x000fe400078e33ff */
[----:B------:R-:W-:Y:S01]  /*26d0*/  ISETP.LT.U32.AND P0, PT, R44, R21, PT ;  /* 0x000000152c00720c */ /* 0x000fe20003f01070 */
[-C--:B------:R-:W-:Y:S01]  /*26e0*/  IMAD R6, R6, R10.reuse, RZ ;  /* 0x0000000a06067224 */ /* 0x080fe200078e02ff */
[----:B------:R-:W-:Y:S01]  /*26f0*/  SHF.R.S32.HI R19, RZ, 0x1f, R21 ;  /* 0x0000001fff137819 */ /* 0x000fe20000011415 */
[----:B------:R-:W-:-:S02]  /*2700*/  IMAD R8, R7, R10, RZ ;  /* 0x0000000a07087224 */ /* 0x000fc400078e02ff */
[----:B------:R-:W-:Y:S01]  /*2710*/  IMAD R7, R6, R20, RZ ;  /* 0x0000001406077224 */ /* 0x000fe200078e02ff */
[----:B------:R-:W-:Y:S01]  /*2720*/  ISETP.LT.AND.EX P0, PT, R45, R19, PT, P0 ;  /* 0x000000132d00720c */ /* 0x000fe20003f01300 */
[----:B------:R-:W-:Y:S02]  /*2730*/  IMAD R8, R9, R8, RZ ;  /* 0x0000000809087224 */ /* 0x000fe400078e02ff */
[----:B0-----:R-:W-:Y:S01]  /*2740*/  @P1 FFMA.FTZ R30, R18, 0.69314718246459960938, R0 ;  /* 0x3f317218121e1823 */ /* 0x001fe20000010000 */
[----:B------:R-:W-:Y:S02]  /*2750*/  SEL R10, R44, R21, P0 ;  /* 0x000000152c0a7207 */ /* 0x000fe40000000000 */
[----:B------:R-:W-:Y:S01]  /*2760*/  SEL R9, R45, R19, P0 ;  /* 0x000000132d097207 */ /* 0x000fe20000000000 */
[----:B------:R-:W-:Y:S05]  /*2770*/  @P2 BRA `(.L_x_15) ;  /* 0x00001d1000002947 */ /* 0x000fea0003800000 */
[----:B------:R-:W-:Y:S01]  /*2780*/  ULDC.U8 UR4, c[0x0][0x328] ;  /* 0x0000ca0000047ab9 */ /* 0x000fe20000000000 */
[----:B------:R-:W-:Y:S02]  /*2790*/  IADD3 R44, P0, R15, UR7, RZ ;  /* 0x000000070f2c7c10 */ /* 0x000fe4000ff1e0ff */
[----:B------:R-:W-:-:S02]  /*27a0*/  ISETP.NE.AND P1, PT, RZ, UR4, PT ;  /* 0x00000004ff007c0c */ /* 0x000fc4000bf25270 */
[----:B------:R-:W-:-:S11]  /*27b0*/  LEA.HI.X.SX32 R45, R15, UR6, 0x1, P0 ;  /* 0x000000060f2d7c11 */ /* 0x000fd600080f0eff */
[----:B------:R-:W-:Y:S05]  /*27c0*/  @!P1 BRA `(.L_x_16) ;  /* 0x00001c9000009947 */ /* 0x000fea0003800000 */
[----:B------:R-:W-:Y:S01]  /*27d0*/  ISETP.GE.U32.AND P1, PT, R44, R28, PT ;  /* 0x0000001c2c00720c */ /* 0x000fe20003f26070 */
[----:B------:R-:W-:-:S03]  /*27e0*/  IMAD.MOV.U32 R6, RZ, RZ, c[0x0][0x1c0] ;  /* 0x00007000ff067624 */ /* 0x000fc600078e00ff */
[----:B------:R-:W-:Y:S02]  /*27f0*/  ISETP.GE.AND.EX P1, PT, R45, R5, PT, P1 ;  /* 0x000000052d00720c */ /* 0x000fe40003f26310 */
[----:B------:R-:W-:Y:S02]  /*2800*/  ISETP.LT.U32.AND P0, PT, R6, 0x1, PT ;  /* 0x000000010600780c */ /* 0x000fe40003f01070 */
[----:B------:R-:W-:-:S04]  /*2810*/  SHF.R.S32.HI R0, RZ, 0x1f, R6 ;  /* 0x0000001fff007819 */ /* 0x000fc80000011406 */
[----:B------:R-:W-:-:S04]  /*2820*/  ISETP.LT.AND.EX P0, PT, R0, RZ, PT, P0 ;  /* 0x000000ff0000720c */ /* 0x000fc80003f01300 */
[----:B------:R-:W-:Y:S02]  /*2830*/  SEL R6, R6, 0x1, P0 ;  /* 0x0000000106067807 */ /* 0x000fe40000000000 */
[----:B------:R-:W-:Y:S01]  /*2840*/  SEL R5, R0, RZ, P0 ;  /* 0x000000ff00057207 */ /* 0x000fe20000000000 */
[----:B------:R-:W-:Y:S05]  /*2850*/  @P1 BRA `(.L_x_15) ;  /* 0x00001c3000001947 */ /* 0x000fea0003800000 */
[----:B------:R-:W-:Y:S01]  /*2860*/  IADD3 R0, P1, R6, 0x1, RZ ;  /* 0x0000000106007810 */ /* 0x000fe20007f3e0ff */
[----:B------:R-:W-:Y:S03]  /*2870*/  BSSY B0, `(.L_x_17) ;  /* 0x0000036000007945 */ /* 0x000fe60003800000 */
[----:B------:R-:W-:Y:S01]  /*2880*/  ISETP.GE.U32.AND P0, PT, R0, 0x3, PT ;  /* 0x000000030000780c */ /* 0x000fe20003f06070 */
[----:B------:R-:W-:-:S05]  /*2890*/  IMAD.X R0, RZ, RZ, R5, P1 ;  /* 0x000000ffff007224 */ /* 0x000fca00008e0605 */
[----:B------:R-:W-:-:S04]  /*28a0*/  ISETP.GE.U32.AND.EX P0, PT, R0, RZ, PT, P0 ;  /* 0x000000ff0000720c */ /* 0x000fc80003f06100 */
[----:B------:R-:W-:Y:S02]  /*28b0*/  SEL R0, R5, RZ, !P0 ;  /* 0x000000ff05007207 */ /* 0x000fe40004000000 */
[----:B------:R-:W-:-:S03]  /*28c0*/  SEL R18, R6, RZ, !P0 ;  /* 0x000000ff06127207 */ /* 0x000fc60004000000 */
[-C--:B------:R-:W-:Y:S02]  /*28d0*/  IMAD R0, R0, R40.reuse, RZ ;  /* 0x0000002800007224 */ /* 0x080fe400078e02ff */
[----:B------:R-:W-:-:S04]  /*28e0*/  IMAD.WIDE.U32 R20, R18, R40, RZ ;  /* 0x0000002812147225 */ /* 0x000fc800078e00ff */
[----:B------:R-:W-:Y:S02]  /*28f0*/  IMAD R0, R18, R2, R0 ;  /* 0x0000000212007224 */ /* 0x000fe400078e0200 */
[----:B------:R-:W-:-:S03]  /*2900*/  IMAD.WIDE.U32 R48, R20, R6, RZ ;  /* 0x0000000614307225 */ /* 0x000fc600078e00ff */
[----:B------:R-:W-:-:S05]  /*2910*/  IADD3 R0, R21, R0, RZ ;  /* 0x0000000015007210 */ /* 0x000fca0007ffe0ff */
[----:B------:R-:W-:-:S04]  /*2920*/  IMAD R19, R0, R6, RZ ;  /* 0x0000000600137224 */ /* 0x000fc800078e02ff */
[----:B------:R-:W-:-:S04]  /*2930*/  IMAD R19, R5, R20, R19 ;  /* 0x0000001405137224 */ /* 0x000fc800078e0213 */
[----:B------:R-:W-:-:S05]  /*2940*/  IMAD.IADD R19, R49, 0x1, R19 ;  /* 0x0000000131137824 */ /* 0x000fca00078e0213 */
        /* <DEDUP_REMOVED lines=9> */
[-C--:B------:R-:W-:Y:S02]  /*29e0*/  IADD3 R20, P0, RZ, -R0.reuse, RZ ;  /* 0x80000000ff147210 */ /* 0x080fe40007f1e0ff */
[----:B------:R-:W-:Y:S02]  /*29f0*/  MOV R50, R0 ;  /* 0x0000000000327202 */ /* 0x000fe40000000f00 */
[-C--:B------:R-:W-:Y:S01]  /*2a00*/  IADD3.X R18, RZ, ~R21.reuse, RZ, P0, !PT ;  /* 0x80000015ff127210 */ /* 0x080fe200007fe4ff */
[----:B------:R-:W-:Y:S01]  /*2a10*/  IMAD.WIDE.U32 R44, R48, R20, R44 ;  /* 0x00000014302c7225 */ /* 0x000fe200078e002c */
[----:B------:R-:W-:-:S03]  /*2a20*/  MOV R51, R21 ;  /* 0x0000001500337202 */ /* 0x000fc60000000f00 */
[----:B------:R-:W-:-:S04]  /*2a30*/  IMAD R18, R18, R48, RZ ;  /* 0x0000003012127224 */ /* 0x000fc800078e02ff */
[----:B------:R-:W-:Y:S01]  /*2a40*/  IMAD R18, R19, R20, R18 ;  /* 0x0000001413127224 */ /* 0x000fe200078e0212 */
[----:B------:R-:W-:-:S04]  /*2a50*/  MOV R19, R44 ;  /* 0x0000002c00137202 */ /* 0x000fc80000000f00 */
[----:B------:R-:W-:Y:S01]  /*2a60*/  IADD3 R18, R45, R18, RZ ;  /* 0x000000122d127210 */ /* 0x000fe20007ffe0ff */
[----:B------:R-:W-:Y:S05]  /*2a70*/  BRA `(.L_x_19) ;  /* 0x0000015000007947 */ /* 0x000fea0003800000 */
.L_x_18:
[----:B------:R-:W0:Y:S01]  /*2a80*/  I2F.U32.RP R18, R48 ;  /* 0x0000003000127306 */ /* 0x000e220000209000 */
[----:B------:R-:W-:Y:S01]  /*2a90*/  ISETP.NE.U32.AND P0, PT, R48, RZ, PT ;  /* 0x000000ff3000720c */ /* 0x000fe20003f05070 */
[----:B------:R-:W-:-:S06]  /*2aa0*/  IMAD.MOV.U32 R51, RZ, RZ, RZ ;  /* 0x000000ffff337224 */ /* 0x000fcc00078e00ff */
        /* <DEDUP_REMOVED lines=16> */
[----:B------:R-:W-:-:S05]  /*2bb0*/  IADD3 R19, -R50, RZ, RZ ;  /* 0x000000ff32137210 */ /* 0x000fca0007ffe1ff */
[----:B------:R-:W-:Y:S02]  /*2bc0*/  IMAD R19, R48, R19, R44 ;  /* 0x0000001330137224 */ /* 0x000fe400078e022c */
.L_x_19:
[----:B------:R-:W-:Y:S05]  /*2bd0*/  BSYNC B0 ;  /* 0x0000000000007941 */ /* 0x000fea0003800000 */
.L_x_17:
[----:B------:R-:W-:Y:S01]  /*2be0*/  LOP3.LUT R0, R18, R2, RZ, 0xfc, !PT ;  /* 0x0000000212007212 */ /* 0x000fe200078efcff */
[----:B------:R-:W-:Y:S03]  /*2bf0*/  BSSY B0, `(.L_x_20) ;  /* 0x000002a000007945 */ /* 0x000fe60003800000 */
[----:B------:R-:W-:-:S13]  /*2c00*/  ISETP.NE.U32.AND P0, PT, R0, RZ, PT ;  /* 0x000000ff0000720c */ /* 0x000fda0003f05070 */
[----:B------:R-:W-:Y:S05]  /*2c10*/  @!P0 BRA `(.L_x_21) ;  /* 0x0000011000008947 */ /* 0x000fea0003800000 */
[----:B------:R-:W-:Y:S01]  /*2c20*/  IMAD.MOV.U32 R27, RZ, RZ, R19 ;  /* 0x000000ffff1b7224 */ /* 0x000fe200078e0013 */
[----:B------:R-:W-:Y:S01]  /*2c30*/  MOV R24, R40 ;  /* 0x0000002800187202 */ /* 0x000fe20000000f00 */
[----:B------:R-:W-:Y:S01]  /*2c40*/  IMAD.MOV.U32 R23, RZ, RZ, R2 ;  /* 0x000000ffff177224 */ /* 0x000fe200078e0002 */
[----:B------:R-:W-:Y:S02]  /*2c50*/  MOV R22, 0x2c70 ;  /* 0x00002c7000167802 */ /* 0x000fe40000000f00 */
[----:B------:R-:W-:Y:S05]  /*2c60*/  CALL.REL.NOINC `($__internal_0_$__cuda_sm20_div_s64) ;  /* 0x000025f000007944 */ /* 0x000fea0003c00000 */
[----:B------:R-:W-:Y:S02]  /*2c70*/  IADD3 R22, P0, RZ, -R0, RZ ;  /* 0x80000000ff167210 */ /* 0x000fe40007f1e0ff */
[----:B------:R-:W-:Y:S02]  /*2c80*/  LOP3.LUT R19, R19, R18, RZ, 0x3c, !PT ;  /* 0x0000001213137212 */ /* 0x000fe400078e3cff */
[----:B------:R-:W-:Y:S01]  /*2c90*/  MOV R44, R0 ;  /* 0x00000000002c7202 */ /* 0x000fe20000000f00 */
[----:B------:R-:W-:Y:S01]  /*2ca0*/  IMAD.X R20, RZ, RZ, ~R21, P0 ;  /* 0x000000ffff147224 */ /* 0x000fe200000e0e15 */
[C---:B------:R-:W-:Y:S02]  /*2cb0*/  LOP3.LUT R18, R19.reuse, R18, RZ, 0x3c, !PT ;  /* 0x0000001213127212 */ /* 0x040fe400078e3cff */
[----:B------:R-:W-:Y:S01]  /*2cc0*/  MOV R45, R21 ;  /* 0x00000015002d7202 */ /* 0x000fe20000000f00 */
[----:B------:R-:W-:Y:S01]  /*2cd0*/  IMAD R20, R20, R40, RZ ;  /* 0x0000002814147224 */ /* 0x000fe200078e02ff */
[----:B------:R-:W-:-:S03]  /*2ce0*/  LOP3.LUT R19, R19, R18, RZ, 0x3c, !PT ;  /* 0x0000001213137212 */ /* 0x000fc600078e3cff */
[-C--:B------:R-:W-:Y:S02]  /*2cf0*/  IMAD R2, R2, R22.reuse, R20 ;  /* 0x0000001602027224 */ /* 0x080fe400078e0214 */
[----:B------:R-:W-:-:S04]  /*2d00*/  IMAD.WIDE.U32 R40, R40, R22, R18 ;  /* 0x0000001628287225 */ /* 0x000fc800078e0012 */
[----:B------:R-:W-:Y:S01]  /*2d10*/  IMAD.IADD R2, R41, 0x1, R2 ;  /* 0x0000000129027824 */ /* 0x000fe200078e0202 */
[----:B------:R-:W-:Y:S05]  /*2d20*/  BRA `(.L_x_22) ;  /* 0x0000016000007947 */ /* 0x000fea0003800000 */
.L_x_21:
[----:B------:R-:W0:Y:S01]  /*2d30*/  I2F.U32.RP R20, R40 ;  /* 0x0000002800147306 */ /* 0x000e220000209000 */
[----:B------:R-:W-:Y:S01]  /*2d40*/  ISETP.NE.U32.AND P0, PT, R40, RZ, PT ;  /* 0x000000ff2800720c */ /* 0x000fe20003f05070 */
[----:B------:R-:W-:Y:S01]  /*2d50*/  IMAD.MOV.U32 R45, RZ, RZ, RZ ;  /* 0x000000ffff2d7224 */ /* 0x000fe200078e00ff */
[----:B------:R-:W-:-:S05]  /*2d60*/  MOV R2, RZ ;  /* 0x000000ff00027202 */ /* 0x000fca0000000f00 */
[----:B0-----:R-:W0:Y:S02]  /*2d70*/  MUFU.RCP R20, R20 ;  /* 0x0000001400147308 */ /* 0x001e240000001000 */
[----:B0-----:R-:W-:-:S06]  /*2d80*/  IADD3 R20, R20, 0xffffffe, RZ ;  /* 0x0ffffffe14147810 */ /* 0x001fcc0007ffe0ff */
[----:B------:R0:W1:Y:S02]  /*2d90*/  F2I.FTZ.U32.TRUNC.NTZ R21, R20 ;  /* 0x0000001400157305 */ /* 0x000064000021f000 */
[----:B0-----:R-:W-:Y:S01]  /*2da0*/  HFMA2.MMA R20, -RZ, RZ, 0, 0 ;  /* 0x00000000ff147435 */ /* 0x001fe200000001ff */
[----:B-1----:R-:W-:-:S04]  /*2db0*/  IMAD.MOV R0, RZ, RZ, -R21 ;  /* 0x000000ffff007224 */ /* 0x002fc800078e0a15 */
[----:B------:R-:W-:-:S05]  /*2dc0*/  IMAD R0, R0, R40, RZ ;  /* 0x0000002800007224 */ /* 0x000fca00078e02ff */
[----:B------:R-:W-:-:S06]  /*2dd0*/  IMAD.HI.U32 R0, R21, R0, R20 ;  /* 0x0000000015007227 */ /* 0x000fcc00078e0014 */
[----:B------:R-:W-:-:S04]  /*2de0*/  IMAD.HI.U32 R44, R0, R19, RZ ;  /* 0x00000013002c7227 */ /* 0x000fc800078e00ff */
[----:B------:R-:W-:-:S04]  /*2df0*/  IMAD.MOV R0, RZ, RZ, -R44 ;  /* 0x000000ffff007224 */ /* 0x000fc800078e0a2c */
[----:B------:R-:W-:-:S05]  /*2e00*/  IMAD R0, R40, R0, R19 ;  /* 0x0000000028007224 */ /* 0x000fca00078e0213 */
[----:B------:R-:W-:-:S13]  /*2e10*/  ISETP.GE.U32.AND P2, PT, R0, R40, PT ;  /* 0x000000280000720c */ /* 0x000fda0003f46070 */
[-C--:B------:R-:W-:Y:S02]  /*2e20*/  @P2 IADD3 R0, R0, -R40.reuse, RZ ;  /* 0x8000002800002210 */ /* 0x080fe40007ffe0ff */
[----:B------:R-:W-:Y:S02]  /*2e30*/  @P2 IADD3 R44, R44, 0x1, RZ ;  /* 0x000000012c2c2810 */ /* 0x000fe40007ffe0ff */
[----:B------:R-:W-:-:S13]  /*2e40*/  ISETP.GE.U32.AND P1, PT, R0, R40, PT ;  /* 0x000000280000720c */ /* 0x000fda0003f26070 */
[----:B------:R-:W-:Y:S02]  /*2e50*/  @P1 IADD3 R44, R44, 0x1, RZ ;  /* 0x000000012c2c1810 */ /* 0x000fe40007ffe0ff */
[----:B------:R-:W-:-:S05]  /*2e60*/  @!P0 LOP3.LUT R44, RZ, R40, RZ, 0x33, !PT ;  /* 0x00000028ff2c8212 */ /* 0x000fca00078e33ff */
[----:B------:R-:W-:-:S04]  /*2e70*/  IMAD.MOV R0, RZ, RZ, -R44 ;  /* 0x000000ffff007224 */ /* 0x000fc800078e0a2c */
[----:B------:R-:W-:Y:S02]  /*2e80*/  IMAD R40, R40, R0, R19 ;  /* 0x0000000028287224 */ /* 0x000fe400078e0213 */
.L_x_22:
[----:B------:R-:W-:Y:S05]  /*2e90*/  BSYNC B0 ;  /* 0x0000000000007941 */ /* 0x000fea0003800000 */
.L_x_20:
[----:B------:R-:W-:Y:S01]  /*2ea0*/  LOP3.LUT R0, R45, R5, RZ, 0xfc, !PT ;  /* 0x000000052d007212 */ /* 0x000fe200078efcff */
[----:B------:R-:W-:Y:S01]  /*2eb0*/  IMAD.MOV.U32 R26, RZ, RZ, c[0x0][0x210] ;  /* 0x00008400ff1a7624 */ /* 0x000fe200078e00ff */
[----:B------:R-:W-:Y:S02]  /*2ec0*/  BSSY B0, `(.L_x_23) ;  /* 0x000002b000007945 */ /* 0x000fe40003800000 */
[----:B------:R-:W-:Y:S02]  /*2ed0*/  ISETP.NE.U32.AND P0, PT, R0, RZ, PT ;  /* 0x000000ff0000720c */ /* 0x000fe40003f05070 */
[----:B------:R-:W-:-:S11]  /*2ee0*/  SEL R26, R26, 0x1, P3 ;  /* 0x000000011a1a7807 */ /* 0x000fd60001800000 */
[----:B------:R-:W-:Y:S05]  /*2ef0*/  @!P0 BRA `(.L_x_24) ;  /* 0x0000011000008947 */ /* 0x000fea0003800000 */
[----:B------:R-:W-:Y:S01]  /*2f00*/  IMAD.MOV.U32 R27, RZ, RZ, R44 ;  /* 0x000000ffff1b7224 */ /* 0x000fe200078e002c */
[----:B------:R-:W-:Y:S01]  /*2f10*/  MOV R24, R6 ;  /* 0x0000000600187202 */ /* 0x000fe20000000f00 */
[----:B------:R-:W-:Y:S01]  /*2f20*/  IMAD.MOV.U32 R18, RZ, RZ, R45 ;  /* 0x000000ffff127224 */ /* 0x000fe200078e002d */
[----:B------:R-:W-:Y:S02]  /*2f30*/  MOV R23, R5 ;  /* 0x0000000500177202 */ /* 0x000fe40000000f00 */
[----:B------:R-:W-:Y:S02]  /*2f40*/  MOV R22, 0x2f60 ;  /* 0x00002f6000167802 */ /* 0x000fe40000000f00 */
[----:B------:R-:W-:Y:S05]  /*2f50*/  CALL.REL.NOINC `($__internal_0_$__cuda_sm20_div_s64) ;  /* 0x0000230000007944 */ /* 0x000fea0003c00000 */
[----:B------:R-:W-:Y:S01]  /*2f60*/  IADD3 R19, P0, RZ, -R0, RZ ;  /* 0x80000000ff137210 */ /* 0x000fe20007f1e0ff */
[----:B------:R-:W-:Y:S01]  /*2f70*/  IMAD.MOV.U32 R20, RZ, RZ, R0 ;  /* 0x000000ffff147224 */ /* 0x000fe200078e0000 */
[----:B------:R-:W-:Y:S02]  /*2f80*/  MOV R22, R44 ;  /* 0x0000002c00167202 */ /* 0x000fe40000000f00 */
[----:B------:R-:W-:Y:S02]  /*2f90*/  IADD3.X R18, RZ, ~R21, RZ, P0, !PT ;  /* 0x80000015ff127210 */ /* 0x000fe400007fe4ff */
[----:B------:R-:W-:-:S03]  /*2fa0*/  MOV R23, R45 ;  /* 0x0000002d00177202 */ /* 0x000fc60000000f00 */
[----:B------:R-:W-:Y:S02]  /*2fb0*/  IMAD R18, R18, R6, RZ ;  /* 0x0000000612127224 */ /* 0x000fe400078e02ff */
[----:B------:R-:W-:-:S04]  /*2fc0*/  IMAD.WIDE.U32 R22, R6, R19, R22 ;  /* 0x0000001306167225 */ /* 0x000fc800078e0016 */
[----:B------:R-:W-:Y:S02]  /*2fd0*/  IMAD R5, R5, R19, R18 ;  /* 0x0000001305057224 */ /* 0x000fe400078e0212 */
[----:B------:R-:W-:-:S03]  /*2fe0*/  IMAD.MOV.U32 R44, RZ, RZ, R22 ;  /* 0x000000ffff2c7224 */ /* 0x000fc600078e0016 */
[----:B------:R-:W-:Y:S01]  /*2ff0*/  IADD3 R5, R23, R5, RZ ;  /* 0x0000000517057210 */ /* 0x000fe20007ffe0ff */
[----:B------:R-:W-:Y:S05]  /*3000*/  BRA `(.L_x_25) ;  /* 0x0000016000007947 */ /* 0x000fea0003800000 */
.L_x_24:
        /* <DEDUP_REMOVED lines=22> */
.L_x_25:
[----:B------:R-:W-:Y:S05]  /*3170*/  BSYNC B0 ;  /* 0x0000000000007941 */ /* 0x000fea0003800000 */
.L_x_23:
[-C--:B------:R-:W-:Y:S01]  /*3180*/  IMAD R0, R43, R17.reuse, RZ ;  /* 0x000000112b007224 */ /* 0x080fe200078e02ff */
[----:B------:R-:W-:Y:S01]  /*3190*/  ULDC.U8 UR10, c[0x0][0x329] ;  /* 0x0000ca40000a7ab9 */ /* 0x000fe20000000000 */
[C---:B------:R-:W-:Y:S01]  /*31a0*/  IMAD.WIDE.U32 R48, R42.reuse, R17, RZ ;  /* 0x000000112a307225 */ /* 0x040fe200078e00ff */
[----:B------:R-:W-:Y:S01]  /*31b0*/  UISETP.NE.AND UP0, UPT, UR10, URZ, UPT ;  /* 0x0000003f0a00728c */ /* 0x000fe2000bf05270 */
[----:B------:R-:W-:Y:S01]  /*31c0*/  BSSY B0, `(.L_x_26) ;  /* 0x0000046000007945 */ /* 0x000fe20003800000 */
[----:B------:R-:W-:Y:S01]  /*31d0*/  ULDC.64 UR4, c[0x0][0x210] ;  /* 0x0000840000047ab9 */ /* 0x000fe20000000a00 */
[----:B------:R-:W-:Y:S01]  /*31e0*/  IMAD R0, R42, R16, R0 ;  /* 0x000000102a007224 */ /* 0x000fe200078e0200 */
[----:B------:R-:W-:Y:S01]  /*31f0*/  UIMAD UR4, UR4, UR5, URZ ;  /* 0x00000005040472a4 */ /* 0x000fe2000f8e023f */
[----:B------:R-:W-:Y:S01]  /*3200*/  IMAD R2, R2, R26, RZ ;  /* 0x0000001a02027224 */ /* 0x000fe200078e02ff */
[----:B------:R-:W-:Y:S02]  /*3210*/  USEL UR5, UR5, 0x1, !UP0 ;  /* 0x0000000105057887 */ /* 0x000fe4000c000000 */
[----:B------:R-:W-:Y:S01]  /*3220*/  IADD3 R0, R49, R0, RZ ;  /* 0x0000000031007210 */ /* 0x000fe20007ffe0ff */
[----:B------:R-:W-:Y:S01]  /*3230*/  USHF.R.S32.HI UR11, URZ, 0x1f, UR4 ;  /* 0x0000001f3f0b7899 */ /* 0x000fe20008011404 */
[----:B------:R-:W-:Y:S01]  /*3240*/  IMAD R6, R5, UR4, RZ ;  /* 0x0000000405067c24 */ /* 0x000fe2000f8e02ff */
[----:B------:R-:W-:Y:S01]  /*3250*/  USHF.R.S32.HI UR10, URZ, 0x1f, UR5 ;  /* 0x0000001f3f0a7899 */ /* 0x000fe20008011405 */
[----:B------:R-:W-:-:S02]  /*3260*/  IMAD R5, R21, UR5, RZ ;  /* 0x0000000515057c24 */ /* 0x000fc4000f8e02ff */
[----:B------:R-:W-:Y:S01]  /*3270*/  IMAD R19, R0, R14, RZ ;  /* 0x0000000e00137224 */ /* 0x000fe200078e02ff */
[----:B------:R-:W-:Y:S01]  /*3280*/  SHF.R.S32.HI R0, RZ, 0x1f, R26 ;  /* 0x0000001fff007819 */ /* 0x000fe2000001141a */
[----:B------:R-:W-:Y:S02]  /*3290*/  IMAD R6, R44, UR11, R6 ;  /* 0x0000000b2c067c24 */ /* 0x000fe4000f8e0206 */
[----:B------:R-:W-:Y:S02]  /*32a0*/  IMAD R19, R13, R48, R19 ;  /* 0x000000300d137224 */ /* 0x000fe400078e0213 */
[----:B------:R-:W-:-:S04]  /*32b0*/  IMAD.WIDE.U32 R48, R48, R14, RZ ;  /* 0x0000000e30307225 */ /* 0x000fc800078e00ff */
[----:B------:R-:W-:Y:S01]  /*32c0*/  IMAD R2, R0, R40, R2 ;  /* 0x0000002800027224 */ /* 0x000fe200078e0202 */
[----:B------:R-:W-:Y:S01]  /*32d0*/  IADD3 R19, R49, R19, RZ ;  /* 0x0000001331137210 */ /* 0x000fe20007ffe0ff */
[----:B------:R-:W-:-:S03]  /*32e0*/  IMAD.WIDE.U32 R40, R40, R26, RZ ;  /* 0x0000001a28287225 */ /* 0x000fc600078e00ff */
[----:B------:R-:W-:Y:S01]  /*32f0*/  LOP3.LUT R0, R51, R19, RZ, 0xfc, !PT ;  /* 0x0000001333007212 */ /* 0x000fe200078efcff */
[----:B------:R-:W-:Y:S01]  /*3300*/  IMAD.WIDE.U32 R44, R44, UR4, RZ ;  /* 0x000000042c2c7c25 */ /* 0x000fe2000f8e00ff */
[----:B------:R-:W-:Y:S02]  /*3310*/  IADD3 R2, R41, R2, RZ ;  /* 0x0000000229027210 */ /* 0x000fe40007ffe0ff */
[----:B------:R-:W-:Y:S01]  /*3320*/  ISETP.NE.U32.AND P0, PT, R0, RZ, PT ;  /* 0x000000ff0000720c */ /* 0x000fe20003f05070 */
[C---:B------:R-:W-:Y:S01]  /*3330*/  IMAD R5, R20.reuse, UR10, R5 ;  /* 0x0000000a14057c24 */ /* 0x040fe2000f8e0205 */
[----:B------:R-:W-:Y:S01]  /*3340*/  IADD3 R6, R45, R6, RZ ;  /* 0x000000062d067210 */ /* 0x000fe20007ffe0ff */
[----:B------:R-:W-:-:S04]  /*3350*/  IMAD.WIDE.U32 R42, R20, UR5, RZ ;  /* 0x00000005142a7c25 */ /* 0x000fc8000f8e00ff */
[----:B------:R-:W-:Y:S01]  /*3360*/  IMAD R4, R4, UR4, RZ ;  /* 0x0000000404047c24 */ /* 0x000fe2000f8e02ff */
[----:B------:R-:W-:Y:S01]  /*3370*/  IADD3 R5, R43, R5, RZ ;  /* 0x000000052b057210 */ /* 0x000fe20007ffe0ff */
[----:B------:R-:W-:-:S04]  /*3380*/  IMAD R3, R3, UR4, RZ ;  /* 0x0000000403037c24 */ /* 0x000fc8000f8e02ff */
        /* <DEDUP_REMOVED lines=10> */
[----:B------:R-:W-:-:S05]  /*3430*/  IADD3.X R18, RZ, ~R21, RZ, P0, !PT ;  /* 0x80000015ff127210 */ /* 0x000fca00007fe4ff */
[-C--:B------:R-:W-:Y:S02]  /*3440*/  IMAD R18, R18, R48.reuse, RZ ;  /* 0x0000003012127224 */ /* 0x080fe400078e02ff */
[----:B------:R-:W-:-:S04]  /*3450*/  IMAD.WIDE.U32 R48, R20, R48, R22 ;  /* 0x0000003014307225 */ /* 0x000fc800078e0016 */
[----:B------:R-:W-:Y:S01]  /*3460*/  IMAD R18, R19, R20, R18 ;  /* 0x0000001413127224 */ /* 0x000fe200078e0212 */
[----:B------:R-:W-:Y:S02]  /*3470*/  MOV R19, R48 ;  /* 0x0000003000137202 */ /* 0x000fe40000000f00 */
[----:B------:R-:W-:Y:S01]  /*3480*/  MOV R48, R0 ;  /* 0x0000000000307202 */ /* 0x000fe20000000f00 */
[----:B------:R-:W-:Y:S01]  /*3490*/  IMAD.IADD R18, R49, 0x1, R18 ;  /* 0x0000000131127824 */ /* 0x000fe200078e0212 */
[----:B------:R-:W-:Y:S01]  /*34a0*/  MOV R49, R21 ;  /* 0x0000001500317202 */ /* 0x000fe20000000f00 */
[----:B------:R-:W-:Y:S05]  /*34b0*/  BRA `(.L_x_28) ;  /* 0x0000016000007947 */ /* 0x000fea0003800000 */
.L_x_27:
[----:B------:R-:W0:Y:S01]  /*34c0*/  I2F.U32.RP R0, R48 ;  /* 0x0000003000007306 */ /* 0x000e220000209000 */
[----:B------:R-:W-:Y:S01]  /*34d0*/  HFMA2.MMA R18, -RZ, RZ, 0, 0 ;  /* 0x00000000ff127435 */ /* 0x000fe200000001ff */
[----:B------:R-:W-:-:S06]  /*34e0*/  ISETP.NE.U32.AND P0, PT, R48, RZ, PT ;  /* 0x000000ff3000720c */ /* 0x000fcc0003f05070 */
[----:B0-----:R-:W0:Y:S02]  /*34f0*/  MUFU.RCP R0, R0 ;  /* 0x0000000000007308 */ /* 0x001e240000001000 */
[----:B0-----:R-:W-:-:S06]  /*3500*/  IADD3 R0, R0, 0xffffffe, RZ ;  /* 0x0ffffffe00007810 */ /* 0x001fcc0007ffe0ff */
[----:B------:R-:W0:Y:S02]  /*3510*/  F2I.FTZ.U32.TRUNC.NTZ R19, R0 ;  /* 0x0000000000137305 */ /* 0x000e24000021f000 */
[----:B0-----:R-:W-:-:S04]  /*3520*/  IMAD.MOV R0, RZ, RZ, -R19 ;  /* 0x000000ffff007224 */ /* 0x001fc800078e0a13 */
[----:B------:R-:W-:-:S04]  /*3530*/  IMAD R0, R0, R48, RZ ;  /* 0x0000003000007224 */ /* 0x000fc800078e02ff */
        /* <DEDUP_REMOVED lines=11> */
[----:B------:R-:W-:Y:S01]  /*35f0*/  IMAD R19, R48, R19, R50 ;  /* 0x0000001330137224 */ /* 0x000fe200078e0232 */
[----:B------:R-:W-:Y:S01]  /*3600*/  MOV R48, R49 ;  /* 0x0000003100307202 */ /* 0x000fe20000000f00 */
[----:B------:R-:W-:Y:S02]  /*3610*/  IMAD.MOV.U32 R49, RZ, RZ, RZ ;  /* 0x000000ffff317224 */ /* 0x000fe400078e00ff */
.L_x_28:
[----:B------:R-:W-:Y:S05]  /*3620*/  BSYNC B0 ;  /* 0x0000000000007941 */ /* 0x000fea0003800000 */
.L_x_26:
        /* <DEDUP_REMOVED lines=9> */
[----:B------:R-:W-:Y:S01]  /*36c0*/  LOP3.LUT R19, R19, R18, RZ, 0x3c, !PT ;  /* 0x0000001213137212 */ /* 0x000fe200078e3cff */
[--C-:B------:R-:W-:Y:S01]  /*36d0*/  IMAD.MOV.U32 R51, RZ, RZ, R21.reuse ;  /* 0x000000ffff337224 */ /* 0x100fe200078e0015 */
[----:B------:R-:W-:Y:S02]  /*36e0*/  IADD3 R22, P0, RZ, -R0, RZ ;  /* 0x80000000ff167210 */ /* 0x000fe40007f1e0ff */
[C---:B------:R-:W-:Y:S02]  /*36f0*/  LOP3.LUT R18, R19.reuse, R18, RZ, 0x3c, !PT ;  /* 0x0000001213127212 */ /* 0x040fe400078e3cff */
[----:B------:R-:W-:Y:S01]  /*3700*/  MOV R50, R0 ;  /* 0x0000000000327202 */ /* 0x000fe20000000f00 */
[----:B------:R-:W-:Y:S01]  /*3710*/  IMAD.X R20, RZ, RZ, ~R21, P0 ;  /* 0x000000ffff147224 */ /* 0x000fe200000e0e15 */
[----:B------:R-:W-:-:S03]  /*3720*/  LOP3.LUT R19, R19, R18, RZ, 0x3c, !PT ;  /* 0x0000001213137212 */ /* 0x000fc600078e3cff */
[----:B------:R-:W-:Y:S02]  /*3730*/  IMAD R20, R20, R17, RZ ;  /* 0x0000001114147224 */ /* 0x000fe400078e02ff */
[----:B------:R-:W-:-:S04]  /*3740*/  IMAD.WIDE.U32 R18, R17, R22, R18 ;  /* 0x0000001611127225 */ /* 0x000fc800078e0012 */
[----:B------:R-:W-:Y:S01]  /*3750*/  IMAD R16, R16, R22, R20 ;  /* 0x0000001610107224 */ /* 0x000fe200078e0214 */
[----:B------:R-:W-:-:S03]  /*3760*/  MOV R17, R18 ;  /* 0x0000001200117202 */ /* 0x000fc60000000f00 */
[----:B------:R-:W-:Y:S01]  /*3770*/  IMAD.IADD R16, R19, 0x1, R16 ;  /* 0x0000000113107824 */ /* 0x000fe200078e0210 */
[----:B------:R-:W-:Y:S05]  /*3780*/  BRA `(.L_x_31) ;  /* 0x0000016000007947 */ /* 0x000fea0003800000 */
.L_x_30:
[----:B------:R-:W0:Y:S01]  /*3790*/  I2F.U32.RP R0, R17 ;  /* 0x0000001100007306 */ /* 0x000e220000209000 */
[----:B------:R-:W-:Y:S01]  /*37a0*/  HFMA2.MMA R50, -RZ, RZ, 0, 0 ;  /* 0x00000000ff327435 */ /* 0x000fe200000001ff */
[----:B------:R-:W-:Y:S02]  /*37b0*/  ISETP.NE.U32.AND P0, PT, R17, RZ, PT ;  /* 0x000000ff1100720c */ /* 0x000fe40003f05070 */
[----:B------:R-:W-:-:S04]  /*37c0*/  MOV R16, RZ ;  /* 0x000000ff00107202 */ /* 0x000fc80000000f00 */
[----:B0-----:R-:W0:Y:S02]  /*37d0*/  MUFU.RCP R0, R0 ;  /* 0x0000000000007308 */ /* 0x001e240000001000 */
[----:B0-----:R-:W-:-:S06]  /*37e0*/  IADD3 R0, R0, 0xffffffe, RZ ;  /* 0x0ffffffe00007810 */ /* 0x001fcc0007ffe0ff */
[----:B------:R-:W0:Y:S02]  /*37f0*/  F2I.FTZ.U32.TRUNC.NTZ R51, R0 ;  /* 0x0000000000337305 */ /* 0x000e24000021f000 */
[----:B0-----:R-:W-:-:S04]  /*3800*/  IMAD.MOV R0, RZ, RZ, -R51 ;  /* 0x000000ffff007224 */ /* 0x001fc800078e0a33 */
[----:B------:R-:W-:-:S04]  /*3810*/  IMAD R0, R0, R17, RZ ;  /* 0x0000001100007224 */ /* 0x000fc800078e02ff */
[----:B------:R-:W-:-:S04]  /*3820*/  IMAD.HI.U32 R50, R51, R0, R50 ;  /* 0x0000000033327227 */ /* 0x000fc800078e0032 */
[----:B------:R-:W-:Y:S02]  /*3830*/  IMAD.MOV.U32 R51, RZ, RZ, RZ ;  /* 0x000000ffff337224 */ /* 0x000fe400078e00ff */
        /* <DEDUP_REMOVED lines=11> */
.L_x_31:
[----:B------:R-:W-:Y:S05]  /*38f0*/  BSYNC B0 ;  /* 0x0000000000007941 */ /* 0x000fea0003800000 */
.L_x_29:
[----:B------:R-:W-:Y:S01]  /*3900*/  LOP3.LUT R0, R51, R13, RZ, 0xfc, !PT ;  /* 0x0000000d33007212 */ /* 0x000fe200078efcff */
[----:B------:R-:W-:Y:S03]  /*3910*/  BSSY B0, `(.L_x_32) ;  /* 0x000002b000007945 */ /* 0x000fe60003800000 */
        /* <DEDUP_REMOVED lines=19> */
.L_x_33:
[----:B------:R-:W0:Y:S01]  /*3a50*/  I2F.U32.RP R0, R14 ;  /* 0x0000000e00007306 */ /* 0x000e220000209000 */
[----:B------:R-:W-:Y:S01]  /*3a60*/  IMAD.MOV.U32 R18, RZ, RZ, RZ ;  /* 0x000000ffff127224 */ /* 0x000fe200078e00ff */
[----:B------:R-:W-:Y:S01]  /*3a70*/  ISETP.NE.U32.AND P0, PT, R14, RZ, PT ;  /* 0x000000ff0e00720c */ /* 0x000fe20003f05070 */
[----:B------:R-:W-:-:S05]  /*3a80*/  IMAD.MOV.U32 R21, RZ, RZ, RZ ;  /* 0x000000ffff157224 */ /* 0x000fca00078e00ff */
[----:B0-----:R-:W0:Y:S02]  /*3a90*/  MUFU.RCP R0, R0 ;  /* 0x0000000000007308 */ /* 0x001e240000001000 */
[----:B0-----:R-:W-:-:S06]  /*3aa0*/  IADD3 R0, R0, 0xffffffe, RZ ;  /* 0x0ffffffe00007810 */ /* 0x001fcc0007ffe0ff */
[----:B------:R-:W0:Y:S02]  /*3ab0*/  F2I.FTZ.U32.TRUNC.NTZ R19, R0 ;  /* 0x0000000000137305 */ /* 0x000e24000021f000 */
[----:B0-----:R-:W-:-:S04]  /*3ac0*/  IMAD.MOV R0, RZ, RZ, -R19 ;  /* 0x000000ffff007224 */ /* 0x001fc800078e0a13 */
        /* <DEDUP_REMOVED lines=8> */
[----:B------:R-:W-:Y:S01]  /*3b50*/  ISETP.GE.U32.AND P1, PT, R13, R14, PT ;  /* 0x0000000e0d00720c */ /* 0x000fe20003f26070 */
[----:B------:R-:W-:-:S12]  /*3b60*/  IMAD.MOV.U32 R13, RZ, RZ, RZ ;  /* 0x000000ffff0d7224 */ /* 0x000fd800078e00ff */
[----:B------:R-:W-:Y:S02]  /*3b70*/  @P1 IADD3 R0, R0, 0x1, RZ ;  /* 0x0000000100001810 */ /* 0x000fe40007ffe0ff */
[----:B------:R-:W-:-:S04]  /*3b80*/  @!P0 LOP3.LUT R0, RZ, R14, RZ, 0x33, !PT ;  /* 0x0000000eff008212 */ /* 0x000fc800078e33ff */
[----:B------:R-:W-:Y:S02]  /*3b90*/  IADD3 R18, -R0, RZ, RZ ;  /* 0x000000ff00127210 */ /* 0x000fe40007ffe1ff */
[----:B------:R-:W-:-:S03]  /*3ba0*/  MOV R20, R0 ;  /* 0x0000000000147202 */ /* 0x000fc60000000f00 */
[----:B------:R-:W-:Y:S02]  /*3bb0*/  IMAD R14, R14, R18, R50 ;  /* 0x000000120e0e7224 */ /* 0x000fe400078e0232 */
.L_x_34:
[----:B------:R-:W-:Y:S05]  /*3bc0*/  BSYNC B0 ;  /* 0x0000000000007941 */ /* 0x000fea0003800000 */
.L_x_32:
[----:B------:R-:W-:Y:S01]  /*3bd0*/  SHF.R.S32.HI R19, RZ, 0x1f, R7 ;  /* 0x0000001fff137819 */ /* 0x000fe20000011407 */
[-C--:B------:R-:W-:Y:S01]  /*3be0*/  IMAD R18, R21, R7.reuse, RZ ;  /* 0x0000000715127224 */ /* 0x080fe200078e02ff */
[----:B------:R-:W-:Y:S01]  /*3bf0*/  BSSY B0, `(.L_x_35) ;  /* 0x000003b000007945 */ /* 0x000fe20003800000 */
[----:B------:R-:W-:-:S04]  /*3c00*/  IMAD.WIDE.U32 R50, R20, R7, RZ ;  /* 0x0000000714327225 */ /* 0x000fc800078e00ff */
[----:B------:R-:W-:Y:S01]  /*3c10*/  IMAD R7, R19, R20, R18 ;  /* 0x0000001413077224 */ /* 0x000fe200078e0212 */
[----:B------:R-:W-:Y:S01]  /*3c20*/  LOP3.LUT R19, R49, R11, RZ, 0xfc, !PT ;  /* 0x0000000b31137212 */ /* 0x000fe200078efcff */
[----:B------:R-:W-:Y:S01]  /*3c30*/  IMAD R0, R26, c[0x0][0x214], RZ ;  /* 0x000085001a007a24 */ /* 0x000fe200078e02ff */
[----:B------:R-:W-:Y:S01]  /*3c40*/  SHF.R.S32.HI R20, RZ, 0x1f, R4 ;  /* 0x0000001fff147819 */ /* 0x000fe20000011404 */
[----:B------:R-:W-:Y:S01]  /*3c50*/  IMAD R13, R13, R4, RZ ;  /* 0x000000040d0d7224 */ /* 0x000fe200078e02ff */
[----:B------:R-:W-:Y:S01]  /*3c60*/  ISETP.NE.U32.AND P0, PT, R19, RZ, PT ;  /* 0x000000ff1300720c */ /* 0x000fe20003f05070 */
[----:B------:R-:W-:Y:S01]  /*3c70*/  IMAD R16, R16, R0, RZ ;  /* 0x0000000010107224 */ /* 0x000fe200078e02ff */
[----:B------:R-:W-:Y:S01]  /*3c80*/  SHF.R.S32.HI R18, RZ, 0x1f, R0 ;  /* 0x0000001fff127819 */ /* 0x000fe20000011400 */
[----:B------:R-:W-:Y:S01]  /*3c90*/  IMAD.WIDE.U32 R52, R14, R4, RZ ;  /* 0x000000040e347225 */ /* 0x000fe200078e00ff */
[----:B------:R-:W-:-:S03]  /*3ca0*/  IADD3 R7, R51, R7, RZ ;  /* 0x0000000733077210 */ /* 0x000fc60007ffe0ff */
[----:B------:R-:W-:Y:S02]  /*3cb0*/  IMAD R4, R18, R17, R16 ;  /* 0x0000001112047224 */ /* 0x000fe400078e0210 */
[----:B------:R-:W-:Y:S02]  /*3cc0*/  IMAD R13, R20, R14, R13 ;  /* 0x0000000e140d7224 */ /* 0x000fe400078e020d */
[----:B------:R-:W-:-:S03]  /*3cd0*/  IMAD.WIDE.U32 R16, R17, R0, RZ ;  /* 0x0000000011107225 */ /* 0x000fc600078e00ff */
[----:B------:R-:W-:Y:S02]  /*3ce0*/  IADD3 R13, R53, R13, RZ ;  /* 0x0000000d350d7210 */ /* 0x000fe40007ffe0ff */
[----:B------:R-:W-:Y:S01]  /*3cf0*/  IADD3 R4, R17, R4, RZ ;  /* 0x0000000411047210 */ /* 0x000fe20007ffe0ff */
        /* <DEDUP_REMOVED lines=9> */
[----:B------:R-:W-:-:S02]  /*3d90*/  MOV R22, R48 ;  /* 0x0000003000167202 */ /* 0x000fc40000000f00 */
[-C--:B------:R-:W-:Y:S02]  /*3da0*/  IADD3.X R14, RZ, ~R21.reuse, RZ, P0, !PT ;  /* 0x80000015ff0e7210 */ /* 0x080fe400007fe4ff */
[----:B------:R-:W-:Y:S01]  /*3db0*/  MOV R48, R0 ;  /* 0x0000000000307202 */ /* 0x000fe20000000f00 */
[----:B------:R-:W-:Y:S01]  /*3dc0*/  IMAD.WIDE.U32 R22, R12, R18, R22 ;  /* 0x000000120c167225 */ /* 0x000fe200078e0016 */
[----:B------:R-:W-:-:S03]  /*3dd0*/  MOV R49, R21 ;  /* 0x0000001500317202 */ /* 0x000fc60000000f00 */
[----:B------:R-:W-:Y:S01]  /*3de0*/  IMAD R14, R14, R12, RZ ;  /* 0x0000000c0e0e7224 */ /* 0x000fe200078e02ff */
[----:B------:R-:W-:-:S03]  /*3df0*/  MOV R12, R22 ;  /* 0x00000016000c7202 */ /* 0x000fc60000000f00 */
[----:B------:R-:W-:-:S04]  /*3e00*/  IMAD R11, R11, R18, R14 ;  /* 0x000000120b0b7224 */ /* 0x000fc800078e020e */
[----:B------:R-:W-:Y:S01]  /*3e10*/  IMAD.IADD R11, R23, 0x1, R11 ;  /* 0x00000001170b7824 */ /* 0x000fe200078e020b */
[----:B------:R-:W-:Y:S05]  /*3e20*/  BRA `(.L_x_37) ;  /* 0x0000017000007947 */ /* 0x000fea0003800000 */
.L_x_36:
        /* <DEDUP_REMOVED lines=20> */
[----:B------:R-:W-:Y:S01]  /*3f70*/  IMAD R12, R12, R0, R48 ;  /* 0x000000000c0c7224 */ /* 0x000fe200078e0230 */
[----:B------:R-:W-:Y:S01]  /*3f80*/  MOV R48, R49 ;  /* 0x0000003100307202 */ /* 0x000fe20000000f00 */
[----:B------:R-:W-:Y:S02]  /*3f90*/  IMAD.MOV.U32 R49, RZ, RZ, RZ ;  /* 0x000000ffff317224 */ /* 0x000fe400078e00ff */
.L_x_37:
[----:B------:R-:W-:Y:S05]  /*3fa0*/  BSYNC B0 ;  /* 0x0000000000007941 */ /* 0x000fea0003800000 */
.L_x_35:
[----:B------:R-:W-:Y:S01]  /*3fb0*/  ULDC UR5, c[0x0][0x1c0] ;  /* 0x0000700000057ab9 */ /* 0x000fe20000000800 */
[----:B------:R-:W-:Y:S01]  /*3fc0*/  LOP3.LUT R14, R49, R9, RZ, 0xfc, !PT ;  /* 0x00000009310e7212 */ /* 0x000fe200078efcff */
[----:B------:R-:W-:Y:S01]  /*3fd0*/  ULDC UR4, c[0x0][0x214] ;  /* 0x0000850000047ab9 */ /* 0x000fe20000000800 */
[----:B------:R-:W-:Y:S01]  /*3fe0*/  BSSY B0, `(.L_x_38) ;  /* 0x0000033000007945 */ /* 0x000fe20003800000 */
[----:B------:R-:W-:Y:S01]  /*3ff0*/  UIMAD UR4, UR5, UR4, URZ ;  /* 0x00000004050472a4 */ /* 0x000fe2000f8e023f */
[----:B------:R-:W-:-:S05]  /*4000*/  ISETP.NE.U32.AND P0, PT, R14, RZ, PT ;  /* 0x000000ff0e00720c */ /* 0x000fca0003f05070 */
[----:B------:R-:W-:-:S04]  /*4010*/  IMAD R26, R26, UR4, RZ ;  /* 0x000000041a1a7c24 */ /* 0x000fc8000f8e02ff */
[-C--:B------:R-:W-:Y:S01]  /*4020*/  IMAD R11, R11, R26.reuse, RZ ;  /* 0x0000001a0b0b7224 */ /* 0x080fe200078e02ff */
[----:B------:R-:W-:Y:S01]  /*4030*/  SHF.R.S32.HI R0, RZ, 0x1f, R26 ;  /* 0x0000001fff007819 */ /* 0x000fe2000001141a */
[----:B------:R-:W-:-:S04]  /*4040*/  IMAD.WIDE.U32 R54, R12, R26, RZ ;  /* 0x0000001a0c367225 */ /* 0x000fc800078e00ff */
[----:B------:R-:W-:-:S05]  /*4050*/  IMAD R11, R0, R12, R11 ;  /* 0x0000000c000b7224 */ /* 0x000fca00078e020b */
        /* <DEDUP_REMOVED lines=11> */
[----:B------:R-:W-:-:S03]  /*4110*/  IADD3.X R12, RZ, ~R21, RZ, P0, !PT ;  /* 0x80000015ff0c7210 */ /* 0x000fc600007fe4ff */
[----:B------:R-:W-:-:S04]  /*4120*/  IMAD.WIDE.U32 R18, R10, R14, R18 ;  /* 0x0000000e0a127225 */ /* 0x000fc800078e0012 */
[----:B------:R-:W-:Y:S01]  /*4130*/  IMAD R12, R12, R10, RZ ;  /* 0x0000000a0c0c7224 */ /* 0x000fe200078e02ff */
[----:B------:R-:W-:Y:S02]  /*4140*/  MOV R10, R18 ;  /* 0x00000012000a7202 */ /* 0x000fe40000000f00 */
[----:B------:R-:W-:Y:S01]  /*4150*/  MOV R18, R0 ;  /* 0x0000000000127202 */ /* 0x000fe20000000f00 */
[----:B------:R-:W-:-:S04]  /*4160*/  IMAD R9, R9, R14, R12 ;  /* 0x0000000e09097224 */ /* 0x000fc800078e020c */
[----:B------:R-:W-:Y:S01]  /*4170*/  IMAD.IADD R9, R19, 0x1, R9 ;  /* 0x0000000113097824 */ /* 0x000fe200078e0209 */
[----:B------:R-:W-:Y:S01]  /*4180*/  MOV R19, R21 ;  /* 0x0000001500137202 */ /* 0x000fe20000000f00 */
[----:B------:R-:W-:Y:S05]  /*4190*/  BRA `(.L_x_40) ;  /* 0x0000017000007947 */ /* 0x000fea0003800000 */
.L_x_39:
        /* <DEDUP_REMOVED lines=9> */
[----:B------:R-:W-:-:S04]  /*4230*/  IMAD.HI.U32 R0, R19, R0, R18 ;  /* 0x0000000013007227 */ /* 0x000fc800078e0012 */
[----:B------:R-:W-:Y:S02]  /*4240*/  IMAD.MOV.U32 R19, RZ, RZ, RZ ;  /* 0x000000ffff137224 */ /* 0x000fe400078e00ff */
        /* <DEDUP_REMOVED lines=9> */
[----:B------:R-:W-:Y:S02]  /*42e0*/  IADD3 R0, -R12, RZ, RZ ;  /* 0x000000ff0c007210 */ /* 0x000fe40007ffe1ff */
[----:B------:R-:W-:-:S03]  /*42f0*/  MOV R18, R12 ;  /* 0x0000000c00127202 */ /* 0x000fc60000000f00 */
[----:B------:R-:W-:Y:S02]  /*4300*/  IMAD R10, R10, R0, R48 ;  /* 0x000000000a0a7224 */ /* 0x000fe400078e0230 */
.L_x_40:
[----:B------:R-:W-:Y:S05]  /*4310*/  BSYNC B0 ;  /* 0x0000000000007941 */ /* 0x000fea0003800000 */
.L_x_38:
[----:B------:R-:W-:Y:S01]  /*4320*/  IADD3 R40, P1, P0, R44, R42, R40 ;  /* 0x0000002a2c287210 */ /* 0x000fe2000783e028 */
[----:B------:R-:W-:Y:S02]  /*4330*/  IMAD R0, R19, R8, RZ ;  /* 0x0000000813007224 */ /* 0x000fe400078e02ff */
[----:B------:R-:W-:Y:S01]  /*4340*/  IMAD R9, R9, R3, RZ ;  /* 0x0000000309097224 */ /* 0x000fe200078e02ff */
[----:B------:R-:W-:Y:S02]  /*4350*/  IADD3 R40, P3, P2, R50, R40, R16 ;  /* 0x0000002832287210 */ /* 0x000fe40007a7e010 */
[----:B------:R-:W-:Y:S02]  /*4360*/  IADD3.X R2, R6, R5, R2, P1, P0 ;  /* 0x0000000506027210 */ /* 0x000fe40000fe0402 */
[----:B------:R-:W-:Y:S02]  /*4370*/  IADD3 R40, P1, P0, R54, R40, R52 ;  /* 0x0000002836287210 */ /* 0x000fe4000783e034 */
[----:B------:R-:W-:-:S02]  /*4380*/  IADD3.X R2, R7, R2, R4, P3, P2 ;  /* 0x0000000207027210 */ /* 0x000fc40001fe4404 */
[----:B------:R-:W-:Y:S02]  /*4390*/  SHF.R.S32.HI R4, RZ, 0x1f, R8 ;  /* 0x0000001fff047819 */ /* 0x000fe40000011408 */
[----:B------:R-:W-:Y:S02]  /*43a0*/  IADD3.X R41, R11, R2, R13, P1, P0 ;  /* 0x000000020b297210 */ /* 0x000fe40000fe040d */
[----:B------:R-:W-:Y:S01]  /*43b0*/  SHF.R.S32.HI R2, RZ, 0x1f, R3 ;  /* 0x0000001fff027819 */ /* 0x000fe20000011403 */
[-C--:B------:R-:W-:Y:S02]  /*43c0*/  IMAD R0, R4, R18.reuse, R0 ;  /* 0x0000001204007224 */ /* 0x080fe400078e0200 */
[----:B------:R-:W-:-:S04]  /*43d0*/  IMAD.WIDE.U32 R40, R8, R18, R40 ;  /* 0x0000001208287225 */ /* 0x000fc800078e0028 */
[----:B------:R-:W-:Y:S02]  /*43e0*/  IMAD.IADD R41, R41, 0x1, R0 ;  /* 0x0000000129297824 */ /* 0x000fe400078e0200 */
[-C--:B------:R-:W-:Y:S02]  /*43f0*/  IMAD R2, R2, R10.reuse, R9 ;  /* 0x0000000a02027224 */ /* 0x080fe400078e0209 */
[----:B------:R-:W-:-:S04]  /*4400*/  IMAD.WIDE.U32 R10, R3, R10, R40 ;  /* 0x0000000a030a7225 */ /* 0x000fc800078e0028 */
[----:B------:R-:W-:Y:S01]  /*4410*/  IMAD.IADD R2, R11, 0x1, R2 ;  /* 0x000000010b027824 */ /* 0x000fe200078e0202 */
[----:B------:R-:W-:-:S04]  /*4420*/  LEA R4, P0, R10, c[0x0][0x200], 0x2 ;  /* 0x000080000a047a11 */ /* 0x000fc800078010ff */
[----:B------:R-:W-:-:S05]  /*4430*/  LEA.HI.X R5, R10, c[0x0][0x204], R2, 0x2, P0 ;  /* 0x000081000a057a11 */ /* 0x000fca00000f1402 */
[----:B------:R0:W-:Y:S01]  /*4440*/  STG.E [R4.64], R30 ;  /* 0x0000001e04007986 */ /* 0x0001e2000c101908 */
[----:B------:R-:W-:Y:S05]  /*4450*/  BRA `(.L_x_15) ;  /* 0x0000003000007947 */ /* 0x000fea0003800000 */
.L_x_16:
[----:B------:R-:W-:-:S04]  /*4460*/  LEA R2, P0, R44, c[0x0][0x200], 0x2 ;  /* 0x000080002c027a11 */ /* 0x000fc800078010ff */
[----:B------:R-:W-:-:S05]  /*4470*/  LEA.HI.X R3, R44, c[0x0][0x204], R45, 0x2, P0 ;  /* 0x000081002c037a11 */ /* 0x000fca00000f142d */
[----:B------:R0:W-:Y:S04]  /*4480*/  STG.E [R2.64], R30 ;  /* 0x0000001e02007986 */ /* 0x0001e8000c101908 */
.L_x_15:
[----:B------:R-:W-:Y:S05]  /*4490*/  BSYNC B1 ;  /* 0x0000000000017941 */ /* 0x000fea0003800000 */
.L_x_14:
[C---:B------:R-:W-:Y:S01]  /*44a0*/  IADD3 R0, R39.reuse, 0x10, RZ ;  /* 0x0000001027007810 */ /* 0x040fe20007ffe0ff */
[----:B------:R-:W-:Y:S01]  /*44b0*/  HFMA2.MMA R12, -RZ, RZ, 0, 0 ;  /* 0x00000000ff0c7435 */ /* 0x000fe200000001ff */
[C---:B------:R-:W-:Y:S01]  /*44c0*/  ISETP.GE.OR P5, PT, R39.reuse, c[0x0][0x314], P6 ;  /* 0x0000c50027007a0c */ /* 0x040fe200037a6670 */
[----:B------:R-:W-:Y:S01]  /*44d0*/  CS2R R10, SRZ ;  /* 0x00000000000a7805 */ /* 0x000fe2000001ff00 */
[----:B------:R-:W-:Y:S01]  /*44e0*/  ISETP.GE.OR P0, PT, R0, c[0x0][0x314], P6 ;  /* 0x0000c50000007a0c */ /* 0x000fe20003706670 */
[----:B------:R-:W-:Y:S01]  /*44f0*/  CS2R R8, SRZ ;  /* 0x0000000000087805 */ /* 0x000fe2000001ff00 */
[----:B------:R-:W-:Y:S01]  /*4500*/  IADD3 R0, R39, 0x20, RZ ;  /* 0x0000002027007810 */ /* 0x000fe20007ffe0ff */
[----:B------:R-:W-:Y:S01]  /*4510*/  CS2R R6, SRZ ;  /* 0x0000000000067805 */ /* 0x000fe2000001ff00 */
[----:B0-----:R-:W-:Y:S02]  /*4520*/  CS2R R4, SRZ ;  /* 0x0000000000047805 */ /* 0x001fe4000001ff00 */
[----:B------:R-:W-:-:S02]  /*4530*/  ISETP.GE.OR P4, PT, R0, c[0x0][0x314], P6 ;  /* 0x0000c50000007a0c */ /* 0x000fc40003786670 */
[----:B------:R-:W-:-:S03]  /*4540*/  IADD3 R0, R39, 0x30, RZ ;  /* 0x0000003027007810 */ /* 0x000fc60007ffe0ff */
[----:B------:R-:W-:Y:S01]  /*4550*/  @!P5 FADD.FTZ R37, -R30, R37 ;  /* 0x000000251e25d221 */ /* 0x000fe20000010100 */
[----:B------:R-:W-:Y:S01]  /*4560*/  ISETP.GE.OR P3, PT, R0, c[0x0][0x314], P6 ;  /* 0x0000c50000007a0c */ /* 0x000fe20003766670 */
[----:B------:R-:W-:Y:S01]  /*4570*/  @!P0 FADD.FTZ R2, -R30, R38 ;  /* 0x000000261e028221 */ /* 0x000fe20000010100 */
[----:B------:R-:W-:Y:S01]  /*4580*/  IADD3 R0, R39, 0x40, RZ ;  /* 0x0000004027007810 */ /* 0x000fe20007ffe0ff */
[----:B------:R-:W-:Y:S02]  /*4590*/  @!P5 FMUL.FTZ R37, R37, 1.4426950216293334961 ;  /* 0x3fb8aa3b2525d820 */ /* 0x000fe40000410000 */
[----:B------:R-:W-:Y:S01]  /*45a0*/  @!P0 FMUL.FTZ R2, R2, 1.4426950216293334961 ;  /* 0x3fb8aa3b02028820 */ /* 0x000fe20000410000 */
[----:B------:R-:W-:Y:S01]  /*45b0*/  ISETP.GE.OR P2, PT, R0, c[0x0][0x314], P6 ;  /* 0x0000c50000007a0c */ /* 0x000fe20003746670 */
[----:B------:R-:W-:Y:S01]  /*45c0*/  @!P4 FADD.FTZ R35, -R30, R35 ;  /* 0x000000231e23c221 */ /* 0x000fe20000010100 */
[----:B------:R-:W-:Y:S01]  /*45d0*/  IADD3 R0, R39, 0x50, RZ ;  /* 0x0000005027007810 */ /* 0x000fe20007ffe0ff */
[----:B------:R-:W0:Y:S02]  /*45e0*/  @!P5 MUFU.EX2 R37, R37 ;  /* 0x000000250025d308 */ /* 0x000e240000000800 */
[----:B------:R-:W-:Y:S01]  /*45f0*/  @!P4 FMUL.FTZ R35, R35, 1.4426950216293334961 ;  /* 0x3fb8aa3b2323c820 */ /* 0x000fe20000410000 */
[----:B------:R-:W-:Y:S01]  /*4600*/  ISETP.GE.OR P1, PT, R0, c[0x0][0x314], P6 ;  /* 0x0000c50000007a0c */ /* 0x000fe20003726670 */
[----:B------:R-:W-:Y:S01]  /*4610*/  @!P3 FADD.FTZ R36, -R30, R36 ;  /* 0x000000241e24b221 */ /* 0x000fe20000010100 */
[----:B------:R-:W-:-:S03]  /*4620*/  IADD3 R0, R39, 0x60, RZ ;  /* 0x0000006027007810 */ /* 0x000fc60007ffe0ff */
[----:B------:R-:W1:Y:S01]  /*4630*/  @!P0 MUFU.EX2 R2, R2 ;  /* 0x0000000200028308 */ /* 0x000e620000000800 */
[----:B------:R-:W-:Y:S02]  /*4640*/  @!P3 FMUL.FTZ R36, R36, 1.4426950216293334961 ;  /* 0x3fb8aa3b2424b820 */ /* 0x000fe40000410000 */
[----:B------:R-:W-:-:S04]  /*4650*/  @!P2 FADD.FTZ R33, -R30, R33 ;  /* 0x000000211e21a221 */ /* 0x000fc80000010100 */
[----:B------:R-:W-:Y:S01]  /*4660*/  @!P2 FMUL.FTZ R33, R33, 1.4426950216293334961 ;  /* 0x3fb8aa3b2121a820 */ /* 0x000fe20000410000 */
[----:B------:R-:W2:Y:S01]  /*4670*/  @!P4 MUFU.EX2 R35, R35 ;  /* 0x000000230023c308 */ /* 0x000ea20000000800 */
[----:B------:R-:W-:Y:S01]  /*4680*/  @!P1 FADD.FTZ R34, -R30, R34 ;  /* 0x000000221e229221 */ /* 0x000fe20000010100 */
[----:B0-----:R-:W-:Y:S03]  /*4690*/  @!P5 STS [R25.X4], R37 ;  /* 0x000000251900d388 */ /* 0x001fe60000004800 */
[----:B------:R-:W-:Y:S01]  /*46a0*/  @!P1 FMUL.FTZ R34, R34, 1.4426950216293334961 ;  /* 0x3fb8aa3b22229820 */ /* 0x000fe20000410000 */
[----:B-1----:R0:W-:Y:S01]  /*46b0*/  @!P0 STS [R25.X4+0x240], R2 ;  /* 0x0002400219008388 */ /* 0x0021e20000004800 */
[----:B------:R-:W-:Y:S01]  /*46c0*/  ISETP.GE.OR P0, PT, R0, c[0x0][0x314], P6 ;  /* 0x0000c50000007a0c */ /* 0x000fe20003706670 */
[----:B------:R-:W1:Y:S01]  /*46d0*/  @!P3 MUFU.EX2 R36, R36 ;  /* 0x000000240024b308 */ /* 0x000e620000000800 */
[C---:B------:R-:W-:Y:S01]  /*46e0*/  IADD3 R0, R39.reuse, 0x70, RZ ;  /* 0x0000007027007810 */ /* 0x040fe20007ffe0ff */
[----:B------:R-:W-:-:S03]  /*46f0*/  IMAD.SHL.U32 R39, R39, 0x4, RZ ;  /* 0x0000000427277824 */ /* 0x000fc600078e00ff */
[----:B------:R-:W-:Y:S01]  /*4700*/  ISETP.GE.OR P6, PT, R0, c[0x0][0x314], P6 ;  /* 0x0000c50000007a0c */ /* 0x000fe200037c6670 */
[----:B--2---:R-:W-:Y:S02]  /*4710*/  @!P4 STS [R25.X4+0x480], R35 ;  /* 0x000480231900c388 */ /* 0x004fe40000004800 */
[----:B------:R-:W2:Y:S04]  /*4720*/  @!P2 MUFU.EX2 R33, R33 ;  /* 0x000000210021a308 */ /* 0x000ea80000000800 */
[----:B------:R-:W-:-:S04]  /*4730*/  @!P0 FADD.FTZ R31, -R30, R31 ;  /* 0x0000001f1e1f8221 */ /* 0x000fc80000010100 */
[----:B------:R-:W-:Y:S01]  /*4740*/  @!P0 FMUL.FTZ R31, R31, 1.4426950216293334961 ;  /* 0x3fb8aa3b1f1f8820 */ /* 0x000fe20000410000 */
[----:B------:R-:W3:Y:S01]  /*4750*/  @!P1 MUFU.EX2 R34, R34 ;  /* 0x0000002200229308 */ /* 0x000ee20000000800 */
[----:B------:R-:W-:Y:S01]  /*4760*/  @!P6 FADD.FTZ R30, -R30, R32 ;  /* 0x000000201e1ee221 */ /* 0x000fe20000010100 */
[----:B-1----:R-:W-:Y:S03]  /*4770*/  @!P3 STS [R25.X4+0x6c0], R36 ;  /* 0x0006c0241900b388 */ /* 0x002fe60000004800 */
[----:B------:R-:W-:Y:S01]  /*4780*/  @!P6 FMUL.FTZ R0, R30, 1.4426950216293334961 ;  /* 0x3fb8aa3b1e00e820 */ /* 0x000fe20000410000 */
[----:B0-----:R-:W-:Y:S01]  /*4790*/  CS2R R2, SRZ ;  /* 0x0000000000027805 */ /* 0x001fe2000001ff00 */
[----:B--2---:R0:W-:Y:S01]  /*47a0*/  @!P2 STS [R25.X4+0x900], R33 ;  /* 0x000900211900a388 */ /* 0x0041e20000004800 */
[----:B------:R-:W1:Y:S08]  /*47b0*/  @!P0 MUFU.EX2 R31, R31 ;  /* 0x0000001f001f8308 */ /* 0x000e700000000800 */
[----:B------:R-:W2:Y:S01]  /*47c0*/  @!P6 MUFU.EX2 R0, R0 ;  /* 0x000000000000e308 */ /* 0x000ea20000000800 */
[----:B---3--:R3:W-:Y:S04]  /*47d0*/  @!P1 STS [R25.X4+0xb40], R34 ;  /* 0x000b402219009388 */ /* 0x0087e80000004800 */
[----:B-1----:R-:W-:Y:S04]  /*47e0*/  @!P0 STS [R25.X4+0xd80], R31 ;  /* 0x000d801f19008388 */ /* 0x002fe80000004800 */
[----:B--2---:R1:W-:Y:S01]  /*47f0*/  @!P6 STS [R25.X4+0xfc0], R0 ;  /* 0x000fc0001900e388 */ /* 0x0043e20000004800 */
[----:B0-----:R-:W-:-:S02]  /*4800*/  IADD3 R33, R39, 0x80, RZ ;  /* 0x0000008027217810 */ /* 0x001fc40007ffe0ff */
[----:B---3--:R-:W-:Y:S01]  /*4810*/  IADD3 R34, R39, 0x40, RZ ;  /* 0x0000004027227810 */ /* 0x008fe20007ffe0ff */
[----:B-1----:R-:W-:Y:S01]  /*4820*/  IMAD.MOV.U32 R0, RZ, RZ, c[0x0][0x314] ;  /* 0x0000c500ff007624 */ /* 0x002fe200078e00ff */
[----:B------:R-:W-:Y:S04]  /*4830*/  BAR.SYNC.DEFER_BLOCKING 0x0 ;  /* 0x0000000000007b1d */ /* 0x000fe80000010000 */
[----:B------:R-:W-:Y:S01]  /*4840*/  ISETP.GE.AND P0, PT, R0, 0x1, PT ;  /* 0x000000010000780c */ /* 0x000fe20003f06270 */
[----:B------:R-:W-:-:S12]  /*4850*/  IMAD.MOV.U32 R0, RZ, RZ, RZ ;  /* 0x000000ffff007224 */ /* 0x000fd800078e00ff */
[----:B------:R-:W-:Y:S05]  /*4860*/  @!P0 BRA `(.L_x_41) ;  /* 0x000003a000008947 */ /* 0x000fea0003800000 */
[----:B------:R-:W-:Y:S01]  /*4870*/  ULDC UR5, c[0x0][0x22c] ;  /* 0x00008b0000057ab9 */ /* 0x000fe20000000800 */
[C---:B------:R-:W-:Y:S01]  /*4880*/  IMAD R29, R15.reuse, 0xc0, R39 ;  /* 0x000000c00f1d7824 */ /* 0x040fe200078e0227 */
[----:B------:R-:W-:Y:S01]  /*4890*/  UIMAD UR5, UR7, UR5, URZ ;  /* 0x00000005070572a4 */ /* 0x000fe2000f8e023f */
[C---:B------:R-:W-:Y:S01]  /*48a0*/  IADD3 R13, R28.reuse, -UR7, RZ ;  /* 0x800000071c0d7c10 */ /* 0x040fe2000fffe0ff */
[----:B------:R-:W-:Y:S01]  /*48b0*/  IMAD R36, R28, c[0x0][0x22c], RZ ;  /* 0x00008b001c247a24 */ /* 0x000fe200078e02ff */
[----:B------:R-:W-:Y:S01]  /*48c0*/  CS2R R16, SRZ ;  /* 0x0000000000107805 */ /* 0x000fe2000001ff00 */
[----:B------:R-:W-:Y:S01]  /*48d0*/  USHF.R.S32.HI UR4, URZ, 0x1f, UR5 ;  /* 0x0000001f3f047899 */ /* 0x000fe20008011405 */
[C---:B------:R-:W-:Y:S01]  /*48e0*/  ISETP.GE.AND P3, PT, R15.reuse, R13, PT ;  /* 0x0000000d0f00720c */ /* 0x040fe20003f66270 */
[----:B------:R-:W-:Y:S01]  /*48f0*/  IMAD.SHL.U32 R14, R15, 0x4, RZ ;  /* 0x000000040f0e7824 */ /* 0x000fe200078e00ff */
[C---:B------:R-:W-:Y:S01]  /*4900*/  IADD3 R12, P0, R29.reuse, UR5, RZ ;  /* 0x000000051d0c7c10 */ /* 0x040fe2000ff1e0ff */
[----:B------:R-:W-:Y:S01]  /*4910*/  IMAD.MOV.U32 R32, RZ, RZ, RZ ;  /* 0x000000ffff207224 */ /* 0x000fe200078e00ff */
[----:B------:R-:W-:Y:S01]  /*4920*/  CS2R R18, SRZ ;  /* 0x0000000000127805 */ /* 0x000fe2000001ff00 */
[----:B------:R-:W-:Y:S01]  /*4930*/  CS2R R20, SRZ ;  /* 0x0000000000147805 */ /* 0x000fe2000001ff00 */
[----:B------:R-:W-:Y:S01]  /*4940*/  LEA.HI.X.SX32 R29, R29, UR4, 0x1, P0 ;  /* 0x000000041d1d7c11 */ /* 0x000fe200080f0eff */
[----:B------:R-:W-:Y:S01]  /*4950*/  CS2R R22, SRZ ;  /* 0x0000000000167805 */ /* 0x000fe2000001ff00 */
[----:B------:R-:W-:Y:S01]  /*4960*/  LEA R30, P0, R12, c[0x0][0x1d8], 0x2 ;  /* 0x000076000c1e7a11 */ /* 0x000fe200078010ff */
[----:B------:R-:W-:Y:S01]  /*4970*/  CS2R R24, SRZ ;  /* 0x0000000000187805 */ /* 0x000fe2000001ff00 */
[----:B------:R-:W-:Y:S01]  /*4980*/  CS2R R26, SRZ ;  /* 0x00000000001a7805 */ /* 0x000fe2000001ff00 */
[----:B------:R-:W-:Y:S01]  /*4990*/  IMAD.WIDE R36, R36, 0x4, RZ ;  /* 0x0000000424247825 */ /* 0x000fe200078e02ff */
[----:B------:R-:W-:-:S02]  /*49a0*/  LEA.HI.X R29, R12, c[0x0][0x1dc], R29, 0x2, P0 ;  /* 0x000077000c1d7a11 */ /* 0x000fc400000f141d */
[----:B------:R-:W-:Y:S01]  /*49b0*/  IADD3 R30, P0, R30, 0x200, RZ ;  /* 0x000002001e1e7810 */ /* 0x000fe20007f1e0ff */
[----:B------:R-:W-:-:S04]  /*49c0*/  IMAD.MOV.U32 R12, RZ, RZ, RZ ;  /* 0x000000ffff0c7224 */ /* 0x000fc800078e00ff */
[----:B------:R-:W-:-:S05]  /*49d0*/  IMAD.X R29, RZ, RZ, R29, P0 ;  /* 0x000000ffff1d7224 */ /* 0x000fca00000e061d */
.L_x_44:
[----:B------:R-:W-:Y:S01]  /*49e0*/  MOV R31, R29 ;  /* 0x0000001d001f7202 */ /* 0x000fe20000000f00 */
[----:B------:R-:W-:Y:S01]  /*49f0*/  BSSY B0, `(.L_x_42) ;  /* 0x000000e000007945 */ /* 0x000fe20003800000 */
[----:B------:R-:W-:-:S05]  /*4a00*/  @P3 BRA `(.L_x_43) ;  /* 0x000000c000003947 */ /* 0x000fca0003800000 */
[----:B------:R-:W-:Y:S01]  /*4a10*/  ISETP.GE.AND P2, PT, R39, c[0x0][0x220], PT ;  /* 0x0000880027007a0c */ /* 0x000fe20003f46270 */
[----:B------:R-:W-:Y:S01]  /*4a20*/  CS2R R16, SRZ ;  /* 0x0000000000107805 */ /* 0x000fe2000001ff00 */
[----:B------:R-:W-:Y:S01]  /*4a30*/  ISETP.GE.AND P1, PT, R34, c[0x0][0x220], PT ;  /* 0x0000880022007a0c */ /* 0x000fe20003f26270 */
[----:B------:R-:W-:Y:S01]  /*4a40*/  CS2R R18, SRZ ;  /* 0x0000000000127805 */ /* 0x000fe2000001ff00 */
[----:B------:R-:W-:Y:S01]  /*4a50*/  ISETP.GE.AND P0, PT, R33, c[0x0][0x220], PT ;  /* 0x0000880021007a0c */ /* 0x000fe20003f06270 */
[----:B------:R-:W-:Y:S01]  /*4a60*/  CS2R R20, SRZ ;  /* 0x0000000000147805 */ /* 0x000fe2000001ff00 */
[----:B------:R-:W-:Y:S01]  /*4a70*/  CS2R R22, SRZ ;  /* 0x0000000000167805 */ /* 0x000fe2000001ff00 */
[----:B------:R-:W-:Y:S01]  /*4a80*/  CS2R R24, SRZ ;  /* 0x0000000000187805 */ /* 0x000fe2000001ff00 */
[----:B------:R-:W-:Y:S05]  /*4a90*/  CS2R R26, SRZ ;  /* 0x00000000001a7805 */ /* 0x000fea000001ff00 */
[----:B------:R0:W5:Y:S04]  /*4aa0*/  @!P2 LDG.E.128 R16, [R30.64+-0x200] ;  /* 0xfffe00081e10a981 */ /* 0x000168000c1e1d00 */
[----:B------:R0:W5:Y:S04]  /*4ab0*/  @!P1 LDG.E.128 R20, [R30.64+-0x100] ;  /* 0xffff00081e149981 */ /* 0x000168000c1e1d00 */
[----:B------:R0:W5:Y:S02]  /*4ac0*/  @!P0 LDG.E.128 R24, [R30.64] ;  /* 0x000000081e188981 */ /* 0x000164000c1e1d00 */
.L_x_43:
[----:B------:R-:W-:Y:S05]  /*4ad0*/  BSYNC B0 ;  /* 0x0000000000007941 */ /* 0x000fea0003800000 */
.L_x_42:
[----:B------:R1:W2:Y:S01]  /*4ae0*/  LDS R13, [R14] ;  /* 0x000000000e0d7984 */ /* 0x0002a20000000800 */
[----:B0-----:R-:W-:Y:S02]  /*4af0*/  IADD3 R30, P0, R36, R30, RZ ;  /* 0x0000001e241e7210 */ /* 0x001fe40007f1e0ff */
[----:B------:R-:W-:Y:S02]  /*4b00*/  IADD3 R32, R32, 0x1, RZ ;  /* 0x0000000120207810 */ /* 0x000fe40007ffe0ff */
[----:B------:R-:W-:Y:S02]  /*4b10*/  IADD3.X R29, R37, R31, RZ, P0, !PT ;  /* 0x0000001f251d7210 */ /* 0x000fe400007fe4ff */
[----:B------:R-:W-:Y:S02]  /*4b20*/  ISETP.GE.AND P0, PT, R32, c[0x0][0x314], PT ;  /* 0x0000c50020007a0c */ /* 0x000fe40003f06270 */
[----:B-1----:R-:W-:Y:S01]  /*4b30*/  IADD3 R14, R14, 0x24, RZ ;  /* 0x000000240e0e7810 */ /* 0x002fe20007ffe0ff */
[C---:B--2--5:R-:W-:Y:S02]  /*4b40*/  FFMA.FTZ R0, R13.reuse, R16, R0 ;  /* 0x000000100d007223 */ /* 0x064fe40000010000 */
[C---:B------:R-:W-:Y:S02]  /*4b50*/  FFMA.FTZ R2, R13.reuse, R17, R2 ;  /* 0x000000110d027223 */ /* 0x040fe40000010002 */
        /* <DEDUP_REMOVED lines=9> */
[----:B------:R-:W-:Y:S01]  /*4bf0*/  FFMA.FTZ R12, R13, R27, R12 ;  /* 0x0000001b0d0c7223 */ /* 0x000fe2000001000c */
[----:B------:R-:W-:-:S05]  /*4c00*/  @!P0 BRA `(.L_x_44) ;  /* 0xfffffdd000008947 */ /* 0x000fca000383ffff */
.L_x_41:
[----:B------:R-:W-:Y:S02]  /*4c10*/  IADD3 R15, R15, UR7, RZ ;  /* 0x000000070f0f7c10 */ /* 0x000fe4000fffe0ff */
[----:B------:R-:W-:-:S02]  /*4c20*/  F2FP.BF16.PACK_AB R3, R4, R3 ;  /* 0x000000030403723e */ /* 0x000fc400000010ff */
[----:B------:R-:W-:Y:S02]  /*4c30*/  ISETP.GE.AND P0, PT, R15, R28, PT ;  /* 0x0000001c0f00720c */ /* 0x000fe40003f06270 */
[----:B------:R-:W-:Y:S02]  /*4c40*/  F2FP.BF16.PACK_AB R0, R2, R0 ;  /* 0x000000000200723e */ /* 0x000fe400000010ff */
[----:B------:R-:W-:Y:S02]  /*4c50*/  F2FP.BF16.PACK_AB R7, R8, R7 ;  /* 0x000000070807723e */ /* 0x000fe400000010ff */
[----:B------:R-:W-:Y:S01]  /*4c60*/  F2FP.BF16.PACK_AB R5, R6, R5 ;  /* 0x000000050605723e */ /* 0x000fe200000010ff */
[----:B------:R-:W-:Y:S01]  /*4c70*/  IMAD.MOV.U32 R8, RZ, RZ, R0 ;  /* 0x000000ffff087224 */ /* 0x000fe200078e0000 */
[----:B------:R-:W-:Y:S01]  /*4c80*/  F2FP.BF16.PACK_AB R10, R10, R9 ;  /* 0x000000090a0a723e */ /* 0x000fe200000010ff */
[----:B------:R-:W-:Y:S01]  /*4c90*/  IMAD.MOV.U32 R9, RZ, RZ, R3 ;  /* 0x000000ffff097224 */ /* 0x000fe200078e0003 */
[----:B------:R-:W-:Y:S01]  /*4ca0*/  F2FP.BF16.PACK_AB R11, R12, R11 ;  /* 0x0000000b0c0b723e */ /* 0x000fe200000010ff */
[----:B------:R-:W-:-:S02]  /*4cb0*/  IMAD.MOV.U32 R16, RZ, RZ, R5 ;  /* 0x000000ffff107224 */ /* 0x000fc400078e0005 */
[----:B------:R-:W-:Y:S01]  /*4cc0*/  IMAD.MOV.U32 R17, RZ, RZ, R7 ;  /* 0x000000ffff117224 */ /* 0x000fe200078e0007 */
[----:B------:R-:W-:Y:S06]  /*4cd0*/  @P0 EXIT ;  /* 0x000000000000094d */ /* 0x000fec0003800000 */
[----:B------:R-:W-:Y:S01]  /*4ce0*/  IMAD.MOV.U32 R4, RZ, RZ, c[0x0][0x1c0] ;  /* 0x00007000ff047624 */ /* 0x000fe200078e00ff */
[----:B------:R-:W-:Y:S02]  /*4cf0*/  IABS R7, R15 ;  /* 0x0000000f00077213 */ /* 0x000fe40000000000 */
[----:B------:R-:W-:Y:S01]  /*4d00*/  IABS R3, c[0x0][0x214] ;  /* 0x0000850000037a13 */ /* 0x000fe20000000000 */
[----:B------:R-:W-:-:S05]  /*4d10*/  IMAD R4, R4, c[0x0][0x214], RZ ;  /* 0x0000850004047a24 */ /* 0x000fca00078e02ff */
[-C--:B------:R-:W-:Y:S02]  /*4d20*/  IABS R6, R4.reuse ;  /* 0x0000000400067213 */ /* 0x080fe40000000000 */
[----:B------:R-:W-:Y:S02]  /*4d30*/  IABS R2, R4 ;  /* 0x0000000400027213 */ /* 0x000fe40000000000 */
[----:B------:R-:W0:Y:S03]  /*4d40*/  I2F.RP R12, R6 ;  /* 0x00000006000c7306 */ /* 0x000e260000209400 */
[----:B------:R-:W-:-:S05]  /*4d50*/  IMAD.MOV R2, RZ, RZ, -R2 ;  /* 0x000000ffff027224 */ /* 0x000fca00078e0a02 */
[----:B0-----:R-:W0:Y:S02]  /*4d60*/  MUFU.RCP R12, R12 ;  /* 0x0000000c000c7308 */ /* 0x001e240000001000 */
[----:B0-----:R-:W-:-:S06]  /*4d70*/  IADD3 R12, R12, 0xffffffe, RZ ;  /* 0x0ffffffe0c0c7810 */ /* 0x001fcc0007ffe0ff */
[----:B------:R-:W0:Y:S02]  /*4d80*/  F2I.FTZ.U32.TRUNC.NTZ R13, R12 ;  /* 0x0000000c000d7305 */ /* 0x000e24000021f000 */
[--C-:B0-----:R-:W-:Y:S02]  /*4d90*/  IMAD.MOV R0, RZ, RZ, -R13.reuse ;  /* 0x000000ffff007224 */ /* 0x101fe400078e0a0d */
[----:B------:R-:W-:Y:S02]  /*4da0*/  IMAD.MOV.U32 R12, RZ, RZ, RZ ;  /* 0x000000ffff0c7224 */ /* 0x000fe400078e00ff */
[----:B------:R-:W-:Y:S02]  /*4db0*/  IMAD R5, R0, R6, RZ ;  /* 0x0000000600057224 */ /* 0x000fe400078e02ff */
[----:B------:R-:W0:Y:S02]  /*4dc0*/  I2F.RP R0, R3 ;  /* 0x0000000300007306 */ /* 0x000e240000209400 */
[----:B------:R-:W-:-:S06]  /*4dd0*/  IMAD.HI.U32 R5, R13, R5, R12 ;  /* 0x000000050d057227 */ /* 0x000fcc00078e000c */
[----:B------:R-:W-:-:S04]  /*4de0*/  IMAD.HI.U32 R5, R5, R7, RZ ;  /* 0x0000000705057227 */ /* 0x000fc800078e00ff */
[----:B------:R-:W-:Y:S01]  /*4df0*/  IMAD R2, R5, R2, R7 ;  /* 0x0000000205027224 */ /* 0x000fe200078e0207 */
[----:B0-----:R-:W0:Y:S04]  /*4e00*/  MUFU.RCP R0, R0 ;  /* 0x0000000000007308 */ /* 0x001e280000001000 */
[----:B------:R-:W-:-:S13]  /*4e10*/  ISETP.GT.U32.AND P1, PT, R6, R2, PT ;  /* 0x000000020600720c */ /* 0x000fda0003f24070 */
[----:B------:R-:W-:Y:S01]  /*4e20*/  @!P1 IMAD.IADD R2, R2, 0x1, -R6 ;  /* 0x0000000102029824 */ /* 0x000fe200078e0a06 */
[----:B------:R-:W-:Y:S02]  /*4e30*/  @!P1 IADD3 R5, R5, 0x1, RZ ;  /* 0x0000000105059810 */ /* 0x000fe40007ffe0ff */
[----:B0-----:R-:W-:Y:S02]  /*4e40*/  IADD3 R0, R0, 0xffffffe, RZ ;  /* 0x0ffffffe00007810 */ /* 0x001fe40007ffe0ff */
[----:B------:R-:W-:Y:S02]  /*4e50*/  ISETP.GE.U32.AND P2, PT, R2, R6, PT ;  /* 0x000000060200720c */ /* 0x000fe40003f46070 */
[----:B------:R-:W-:Y:S01]  /*4e60*/  LOP3.LUT R2, R15, R4, RZ, 0x3c, !PT ;  /* 0x000000040f027212 */ /* 0x000fe200078e3cff */
[----:B------:R-:W0:Y:S01]  /*4e70*/  F2I.FTZ.U32.TRUNC.NTZ R13, R0 ;  /* 0x00000000000d7305 */ /* 0x000e22000021f000 */
[----:B------:R-:W-:Y:S02]  /*4e80*/  ISETP.NE.AND P1, PT, R4, RZ, PT ;  /* 0x000000ff0400720c */ /* 0x000fe40003f25270 */
[----:B------:R-:W-:-:S07]  /*4e90*/  ISETP.GE.AND P0, PT, R2, RZ, PT ;  /* 0x000000ff0200720c */ /* 0x000fce0003f06270 */
[----:B------:R-:W-:-:S06]  /*4ea0*/  @P2 IADD3 R5, R5, 0x1, RZ ;  /* 0x0000000105052810 */ /* 0x000fcc0007ffe0ff */
[----:B------:R-:W-:Y:S01]  /*4eb0*/  @!P0 IMAD.MOV R5, RZ, RZ, -R5 ;  /* 0x000000ffff058224 */ /* 0x000fe200078e0a05 */
[----:B------:R-:W-:Y:S01]  /*4ec0*/  @!P1 LOP3.LUT R5, RZ, R4, RZ, 0x33, !PT ;  /* 0x00000004ff059212 */ /* 0x000fe200078e33ff */
[----:B0-----:R-:W-:-:S04]  /*4ed0*/  IMAD.MOV R2, RZ, RZ, -R13 ;  /* 0x000000ffff027224 */ /* 0x001fc800078e0a0d */
[----:B------:R-:W-:Y:S02]  /*4ee0*/  IMAD R4, R5, R4, RZ ;  /* 0x0000000405047224 */ /* 0x000fe400078e02ff */
[----:B------:R-:W-:Y:S02]  /*4ef0*/  IMAD R2, R2, R3, RZ ;  /* 0x0000000302027224 */ /* 0x000fe400078e02ff */
[----:B------:R-:W-:Y:S02]  /*4f00*/  IMAD.IADD R6, R15, 0x1, -R4 ;  /* 0x000000010f067824 */ /* 0x000fe400078e0a04 */
[----:B------:R-:W-:-:S03]  /*4f10*/  IMAD.HI.U32 R2, R13, R2, R12 ;  /* 0x000000020d027227 */ /* 0x000fc600078e000c */
[----:B------:R-:W-:Y:S01]  /*4f20*/  IABS R0, R6 ;  /* 0x0000000600007213 */ /* 0x000fe20000000000 */
[----:B------:R-:W-:Y:S01]  /*4f30*/  IMAD.WIDE.U32 R12, R5, c[0x0][0x1e0], RZ ;  /* 0x00007800050c7a25 */ /* 0x000fe200078e00ff */
[----:B------:R-:W-:-:S03]  /*4f40*/  LOP3.LUT R6, R6, c[0x0][0x214], RZ, 0x3c, !PT ;  /* 0x0000850006067a12 */ /* 0x000fc600078e3cff */
[----:B------:R-:W-:Y:S01]  /*4f50*/  IMAD.HI.U32 R7, R2, R0, RZ ;  /* 0x0000000002077227 */ /* 0x000fe200078e00ff */
[----:B------:R-:W-:-:S03]  /*4f60*/  ISETP.GE.AND P1, PT, R6, RZ, PT ;  /* 0x000000ff0600720c */ /* 0x000fc60003f26270 */
[----:B------:R-:W-:-:S04]  /*4f70*/  IMAD.MOV R2, RZ, RZ, -R7 ;  /* 0x000000ffff027224 */ /* 0x000fc800078e0a07 */
[----:B------:R-:W-:-:S05]  /*4f80*/  IMAD R0, R3, R2, R0 ;  /* 0x0000000203007224 */ /* 0x000fca00078e0200 */
[----:B------:R-:W-:-:S13]  /*4f90*/  ISETP.GT.U32.AND P0, PT, R3, R0, PT ;  /* 0x000000000300720c */ /* 0x000fda0003f04070 */
[----:B------:R-:W-:Y:S01]  /*4fa0*/  @!P0 IMAD.IADD R0, R0, 0x1, -R3 ;  /* 0x0000000100008824 */ /* 0x000fe200078e0a03 */
[----:B------:R-:W-:Y:S02]  /*4fb0*/  @!P0 IADD3 R7, R7, 0x1, RZ ;  /* 0x0000000107078810 */ /* 0x000fe40007ffe0ff */
[----:B------:R-:W-:Y:S02]  /*4fc0*/  ISETP.NE.AND P0, PT, RZ, c[0x0][0x214], PT ;  /* 0x00008500ff007a0c */ /* 0x000fe40003f05270 */
[----:B------:R-:W-:Y:S02]  /*4fd0*/  ISETP.GE.U32.AND P2, PT, R0, R3, PT ;  /* 0x000000030000720c */ /* 0x000fe40003f46070 */
[----:B------:R-:W-:-:S05]  /*4fe0*/  SHF.R.S32.HI R0, RZ, 0x1f, R5 ;  /* 0x0000001fff007819 */ /* 0x000fca0000011405 */
[----:B------:R-:W-:-:S04]  /*4ff0*/  IMAD R0, R0, c[0x0][0x1e0], RZ ;  /* 0x0000780000007a24 */ /* 0x000fc800078e02ff */
[----:B------:R-:W-:Y:S02]  /*5000*/  IMAD R0, R5, c[0x0][0x1e4], R0 ;  /* 0x0000790005007a24 */ /* 0x000fe400078e0200 */
[----:B------:R-:W-:Y:S02]  /*5010*/  @P2 IADD3 R7, R7, 0x1, RZ ;  /* 0x0000000107072810 */ /* 0x000fe40007ffe0ff */
[----:B------:R-:W-:-:S03]  /*5020*/  IMAD.IADD R13, R13, 0x1, R0 ;  /* 0x000000010d0d7824 */ /* 0x000fc600078e0200 */
[----:B------:R-:W-:Y:S01]  /*5030*/  @!P1 IMAD.MOV R7, RZ, RZ, -R7 ;  /* 0x000000ffff079224 */ /* 0x000fe200078e0a07 */
[----:B------:R-:W-:Y:S02]  /*5040*/  @!P0 LOP3.LUT R7, RZ, c[0x0][0x214], RZ, 0x33, !PT ;  /* 0x00008500ff078a12 */ /* 0x000fe400078e33ff */
[----:B------:R-:W-:Y:S02]  /*5050*/  ISETP.GE.AND P0, PT, R39, c[0x0][0x220], PT ;  /* 0x0000880027007a0c */ /* 0x000fe40003f06270 */
[----:B------:R-:W-:Y:S01]  /*5060*/  SHF.R.S32.HI R2, RZ, 0x1f, R7 ;  /* 0x0000001fff027819 */ /* 0x000fe20000011407 */
[C---:B------:R-:W-:Y:S01]  /*5070*/  IMAD R4, R7.reuse, c[0x0][0x214], R4 ;  /* 0x0000850007047a24 */ /* 0x040fe200078e0204 */
[----:B------:R-:W-:Y:S01]  /*5080*/  ISETP.GE.AND P1, PT, R34, c[0x0][0x220], PT ;  /* 0x0000880022007a0c */ /* 0x000fe20003f26270 */
[----:B------:R-:W-:-:S04]  /*5090*/  IMAD.WIDE.U32 R12, R7, c[0x0][0x1f0], R12 ;  /* 0x00007c00070c7a25 */ /* 0x000fc800078e000c */
[----:B------:R-:W-:Y:S02]  /*50a0*/  IMAD.IADD R4, R15, 0x1, -R4 ;  /* 0x000000010f047824 */ /* 0x000fe400078e0a04 */
[----:B------:R-:W-:-:S03]  /*50b0*/  IMAD R2, R2, c[0x0][0x1f0], RZ ;  /* 0x00007c0002027a24 */ /* 0x000fc600078e02ff */
[----:B------:R-:W-:Y:S01]  /*50c0*/  SHF.R.S32.HI R0, RZ, 0x1f, R4 ;  /* 0x0000001fff007819 */ /* 0x000fe20000011404 */
[----:B------:R-:W-:-:S04]  /*50d0*/  IMAD R2, R7, c[0x0][0x1f4], R2 ;  /* 0x00007d0007027a24 */ /* 0x000fc800078e0202 */
[----:B------:R-:W-:Y:S02]  /*50e0*/  IMAD.IADD R3, R13, 0x1, R2 ;  /* 0x000000010d037824 */ /* 0x000fe400078e0202 */
[----:B------:R-:W-:Y:S02]  /*50f0*/  IMAD R0, R0, c[0x0][0x1e8], RZ ;  /* 0x00007a0000007a24 */ /* 0x000fe400078e02ff */
[----:B------:R-:W-:Y:S02]  /*5100*/  IMAD.MOV.U32 R2, RZ, RZ, R12 ;  /* 0x000000ffff027224 */ /* 0x000fe400078e000c */
[C---:B------:R-:W-:Y:S02]  /*5110*/  IMAD R0, R4.reuse, c[0x0][0x1ec], R0 ;  /* 0x00007b0004007a24 */ /* 0x040fe400078e0200 */
[----:B------:R-:W-:-:S04]  /*5120*/  IMAD.WIDE.U32 R4, R4, c[0x0][0x1e8], R2 ;  /* 0x00007a0004047a25 */ /* 0x000fc800078e0002 */
[----:B------:R-:W-:Y:S01]  /*5130*/  IMAD.IADD R0, R5, 0x1, R0 ;  /* 0x0000000105007824 */ /* 0x000fe200078e0200 */
[CC--:B------:R-:W-:Y:S02]  /*5140*/  @!P0 IADD3 R2, P3, R39.reuse, R4.reuse, RZ ;  /* 0x0000000427028210 */ /* 0x0c0fe40007f7e0ff */
[----:B------:R-:W-:Y:S02]  /*5150*/  @!P1 IADD3 R3, P2, R34, R4, RZ ;  /* 0x0000000422039210 */ /* 0x000fe40007f5e0ff */
[-C--:B------:R-:W-:Y:S02]  /*5160*/  @!P0 LEA.HI.X.SX32 R39, R39, R0.reuse, 0x1, P3 ;  /* 0x0000000027278211 */ /* 0x080fe400018f0eff */
[----:B------:R-:W-:Y:S02]  /*5170*/  @!P0 LEA R12, P3, R2, c[0x0][0x1d0], 0x1 ;  /* 0x00007400020c8a11 */ /* 0x000fe400078608ff */
[----:B------:R-:W-:Y:S02]  /*5180*/  @!P1 LEA.HI.X.SX32 R34, R34, R0, 0x1, P2 ;  /* 0x0000000022229211 */ /* 0x000fe400010f0eff */
[----:B------:R-:W-:-:S02]  /*5190*/  @!P0 LEA.HI.X R13, R2, c[0x0][0x1d4], R39, 0x1, P3 ;  /* 0x00007500020d8a11 */ /* 0x000fc400018f0c27 */
[----:B------:R-:W-:-:S03]  /*51a0*/  @!P1 LEA R6, P2, R3, c[0x0][0x1d0], 0x1 ;  /* 0x0000740003069a11 */ /* 0x000fc600078408ff */
[----:B------:R0:W-:Y:S01]  /*51b0*/  @!P0 STG.E.64 [R12.64], R8 ;  /* 0x000000080c008986 */ /* 0x0001e2000c101b08 */
[----:B------:R-:W-:Y:S02]  /*51c0*/  ISETP.GE.AND P0, PT, R33, c[0x0][0x220], PT ;  /* 0x0000880021007a0c */ /* 0x000fe40003f06270 */
[----:B------:R-:W-:-:S05]  /*51d0*/  @!P1 LEA.HI.X R7, R3, c[0x0][0x1d4], R34, 0x1, P2 ;  /* 0x0000750003079a11 */ /* 0x000fca00010f0c22 */
[----:B------:R0:W-:Y:S06]  /*51e0*/  @!P1 STG.E.64 [R6.64], R16 ;  /* 0x0000001006009986 */ /* 0x0001ec000c101b08 */
[----:B------:R-:W-:Y:S05]  /*51f0*/  @P0 EXIT ;  /* 0x000000000000094d */ /* 0x000fea0003800000 */
[----:B------:R-:W-:-:S04]  /*5200*/  IADD3 R4, P0, R33, R4, RZ ;  /* 0x0000000421047210 */ /* 0x000fc80007f1e0ff */
[----:B------:R-:W-:Y:S02]  /*5210*/  LEA.HI.X.SX32 R0, R33, R0, 0x1, P0 ;  /* 0x0000000021007211 */ /* 0x000fe400000f0eff */
[----:B------:R-:W-:-:S04]  /*5220*/  LEA R2, P0, R4, c[0x0][0x1d0], 0x1 ;  /* 0x0000740004027a11 */ /* 0x000fc800078008ff */
[----:B------:R-:W-:-:S05]  /*5230*/  LEA.HI.X R3, R4, c[0x0][0x1d4], R0, 0x1, P0 ;  /* 0x0000750004037a11 */ /* 0x000fca00000f0c00 */
[----:B------:R-:W-:Y:S01]  /*5240*/  STG.E.64 [R2.64], R10 ;  /* 0x0000000a02007986 */ /* 0x000fe2000c101b08 */
[----:B------:R-:W-:Y:S05]  /*5250*/  EXIT ;  /* 0x000000000000794d */ /* 0x000fea0003800000 */
        .weak           $__internal_0_$__cuda_sm20_div_s64
        .type           $__internal_0_$__cuda_sm20_div_s64,@function
        .size           $__internal_0_$__cuda_sm20_div_s64,(.L_x_4368 - $__internal_0_$__cuda_sm20_div_s64)
$__internal_0_$__cuda_sm20_div_s64:
[----:B------:R-:W-:Y:S02]  /*5260*/  IADD3 R46, P0, RZ, -R24, RZ ;  /* 0x80000018ff2e7210 */ /* 0x000fe40007f1e0ff */
[----:B------:R-:W-:-:S03]  /*5270*/  ISETP.GE.AND P1, PT, R23, RZ, PT ;  /* 0x000000ff1700720c */ /* 0x000fc60003f26270 */
[----:B------:R-:W-:Y:S01]  /*5280*/  IMAD.X R0, RZ, RZ, ~R23, P0 ;  /* 0x000000ffff007224 */ /* 0x000fe200000e0e17 */
[----:B------:R-:W-:-:S04]  /*5290*/  SEL R46, R46, R24, !P1 ;  /* 0x000000182e2e7207 */ /* 0x000fc80004800000 */
[----:B------:R-:W-:-:S04]  /*52a0*/  SEL R47, R0, R23, !P1 ;  /* 0x00000017002f7207 */ /* 0x000fc80004800000 */
[----:B------:R-:W0:Y:S08]  /*52b0*/  I2F.U64.RP R0, R46 ;  /* 0x0000002e00007312 */ /* 0x000e300000309000 */
[----:B0-----:R-:W0:Y:S02]  /*52c0*/  MUFU.RCP R0, R0 ;  /* 0x0000000000007308 */ /* 0x001e240000001000 */
[----:B0-----:R-:W-:-:S06]  /*52d0*/  IADD3 R0, R0, 0x1ffffffe, RZ ;  /* 0x1ffffffe00007810 */ /* 0x001fcc0007ffe0ff */
[----:B------:R-:W0:Y:S02]  /*52e0*/  F2I.U64.TRUNC R56, R0 ;  /* 0x0000000000387311 */ /* 0x000e24000020d800 */
[----:B0-----:R-:W-:-:S04]  /*52f0*/  IMAD.WIDE.U32 R20, R56, R46, RZ ;  /* 0x0000002e38147225 */ /* 0x001fc800078e00ff */
[C---:B------:R-:W-:Y:S01]  /*5300*/  IMAD R0, R56.reuse, R47, R21 ;  /* 0x0000002f38007224 */ /* 0x040fe200078e0215 */
[----:B------:R-:W-:Y:S01]  /*5310*/  IADD3 R20, P0, RZ, -R20, RZ ;  /* 0x80000014ff147210 */ /* 0x000fe20007f1e0ff */
[----:B------:R-:W-:Y:S02]  /*5320*/  IMAD.MOV.U32 R59, RZ, RZ, R56 ;  /* 0x000000ffff3b7224 */ /* 0x000fe400078e0038 */
[----:B------:R-:W-:Y:S02]  /*5330*/  IMAD R0, R57, R46, R0 ;  /* 0x0000002e39007224 */ /* 0x000fe400078e0200 */
[----:B------:R-:W-:-:S04]  /*5340*/  IMAD.HI.U32 R58, R56, R20, RZ ;  /* 0x00000014383a7227 */ /* 0x000fc800078e00ff */
[----:B------:R-:W-:-:S04]  /*5350*/  IMAD.X R0, RZ, RZ, ~R0, P0 ;  /* 0x000000ffff007224 */ /* 0x000fc800000e0e00 */
[----:B------:R-:W-:-:S04]  /*5360*/  IMAD.WIDE.U32 R58, P0, R56, R0, R58 ;  /* 0x00000000383a7225 */ /* 0x000fc8000780003a */
[----:B------:R-:W-:-:S04]  /*5370*/  IMAD.HI.U32 R29, R57, R0, RZ ;  /* 0x00000000391d7227 */ /* 0x000fc800078e00ff */
[----:B------:R-:W-:-:S04]  /*5380*/  IMAD.HI.U32 R20, P1, R57, R20, R58 ;  /* 0x0000001439147227 */ /* 0x000fc8000782003a */
[----:B------:R-:W-:Y:S02]  /*5390*/  IMAD R0, R57, R0, RZ ;  /* 0x0000000039007224 */ /* 0x000fe400078e02ff */
[----:B------:R-:W-:-:S03]  /*53a0*/  IMAD.X R29, R29, 0x1, R57, P0 ;  /* 0x000000011d1d7824 */ /* 0x000fc600000e0639 */
[----:B------:R-:W-:-:S04]  /*53b0*/  IADD3 R57, P0, R0, R20, RZ ;  /* 0x0000001400397210 */ /* 0x000fc80007f1e0ff */
[----:B------:R-:W-:Y:S01]  /*53c0*/  IADD3.X R29, RZ, RZ, R29, P0, P1 ;  /* 0x000000ffff1d7210 */ /* 0x000fe200007e241d */
[----:B------:R-:W-:Y:S01]  /*53d0*/  IMAD.WIDE.U32 R58, R57, R46, RZ ;  /* 0x0000002e393a7225 */ /* 0x000fe200078e00ff */
[----:B------:R-:W-:-:S03]  /*53e0*/  ISETP.GE.AND P1, PT, R18, RZ, PT ;  /* 0x000000ff1200720c */ /* 0x000fc60003f26270 */
[----:B------:R-:W-:Y:S01]  /*53f0*/  IMAD R20, R57, R47, R59 ;  /* 0x0000002f39147224 */ /* 0x000fe200078e023b */
[----:B------:R-:W-:-:S03]  /*5400*/  IADD3 R21, P0, RZ, -R58, RZ ;  /* 0x8000003aff157210 */ /* 0x000fc60007f1e0ff */
[----:B------:R-:W-:Y:S02]  /*5410*/  IMAD R20, R29, R46, R20 ;  /* 0x0000002e1d147224 */ /* 0x000fe400078e0214 */
[----:B------:R-:W-:-:S04]  /*5420*/  IMAD.HI.U32 R56, R57, R21, RZ ;  /* 0x0000001539387227 */ /* 0x000fc800078e00ff */
[----:B------:R-:W-:-:S04]  /*5430*/  IMAD.X R20, RZ, RZ, ~R20, P0 ;  /* 0x000000ffff147224 */ /* 0x000fc800000e0e14 */
[----:B------:R-:W-:-:S04]  /*5440*/  IMAD.WIDE.U32 R56, P0, R57, R20, R56 ;  /* 0x0000001439387225 */ /* 0x000fc80007800038 */
[----:B------:R-:W-:-:S04]  /*5450*/  IMAD.HI.U32 R0, R29, R20, RZ ;  /* 0x000000141d007227 */ /* 0x000fc800078e00ff */
[----:B------:R-:W-:-:S04]  /*5460*/  IMAD.HI.U32 R21, P4, R29, R21, R56 ;  /* 0x000000151d157227 */ /* 0x000fc80007880038 */
[----:B------:R-:W-:Y:S02]  /*5470*/  IMAD R20, R29, R20, RZ ;  /* 0x000000141d147224 */ /* 0x000fe400078e02ff */
[----:B------:R-:W-:Y:S02]  /*5480*/  IMAD.X R0, R0, 0x1, R29, P0 ;  /* 0x0000000100007824 */ /* 0x000fe400000e061d */
[----:B------:R-:W-:Y:S01]  /*5490*/  IMAD.MOV.U32 R57, RZ, RZ, RZ ;  /* 0x000000ffff397224 */ /* 0x000fe200078e00ff */
[----:B------:R-:W-:Y:S02]  /*54a0*/  IADD3 R29, P2, R20, R21, RZ ;  /* 0x00000015141d7210 */ /* 0x000fe40007f5e0ff */
[-C--:B------:R-:W-:Y:S02]  /*54b0*/  IADD3 R21, P0, RZ, -R27.reuse, RZ ;  /* 0x8000001bff157210 */ /* 0x080fe40007f1e0ff */
[----:B------:R-:W-:Y:S02]  /*54c0*/  IADD3.X R0, RZ, RZ, R0, P2, P4 ;  /* 0x000000ffff007210 */ /* 0x000fe400017e8400 */
[----:B------:R-:W-:Y:S01]  /*54d0*/  SEL R21, R21, R27, !P1 ;  /* 0x0000001b15157207 */ /* 0x000fe20004800000 */
[----:B------:R-:W-:-:S04]  /*54e0*/  IMAD.X R20, RZ, RZ, ~R18, P0 ;  /* 0x000000ffff147224 */ /* 0x000fc800000e0e12 */
[----:B------:R-:W-:Y:S01]  /*54f0*/  IMAD.HI.U32 R56, R29, R21, RZ ;  /* 0x000000151d387227 */ /* 0x000fe200078e00ff */
[----:B------:R-:W-:-:S05]  /*5500*/  SEL R20, R20, R18, !P1 ;  /* 0x0000001214147207 */ /* 0x000fca0004800000 */
[----:B------:R-:W-:-:S04]  /*5510*/  IMAD.WIDE.U32 R56, R29, R20, R56 ;  /* 0x000000141d387225 */ /* 0x000fc800078e0038 */
[C---:B------:R-:W-:Y:S02]  /*5520*/  IMAD R29, R0.reuse, R20, RZ ;  /* 0x00000014001d7224 */ /* 0x040fe400078e02ff */
[----:B------:R-:W-:-:S04]  /*5530*/  IMAD.HI.U32 R27, P2, R0, R21, R56 ;  /* 0x00000015001b7227 */ /* 0x000fc80007840038 */
[----:B------:R-:W-:Y:S01]  /*5540*/  IMAD.HI.U32 R0, R0, R20, RZ ;  /* 0x0000001400007227 */ /* 0x000fe200078e00ff */
[----:B------:R-:W-:-:S04]  /*5550*/  IADD3 R29, P1, R29, R27, RZ ;  /* 0x0000001b1d1d7210 */ /* 0x000fc80007f3e0ff */
[----:B------:R-:W-:Y:S01]  /*5560*/  IADD3.X R0, R0, RZ, RZ, P2, !PT ;  /* 0x000000ff00007210 */ /* 0x000fe200017fe4ff */
[----:B------:R-:W-:-:S04]  /*5570*/  IMAD.WIDE.U32 R56, R29, R46, RZ ;  /* 0x0000002e1d387225 */ /* 0x000fc800078e00ff */
[----:B------:R-:W-:Y:S01]  /*5580*/  IMAD R27, R29, R47, R57 ;  /* 0x0000002f1d1b7224 */ /* 0x000fe200078e0239 */
[----:B------:R-:W-:Y:S01]  /*5590*/  IADD3 R21, P0, -R56, R21, RZ ;  /* 0x0000001538157210 */ /* 0x000fe20007f1e1ff */
[----:B------:R-:W-:-:S03]  /*55a0*/  IMAD.X R0, RZ, RZ, R0, P1 ;  /* 0x000000ffff007224 */ /* 0x000fc600008e0600 */
[-C--:B------:R-:W-:Y:S01]  /*55b0*/  ISETP.GE.U32.AND P2, PT, R21, R46.reuse, PT ;  /* 0x0000002e1500720c */ /* 0x080fe20003f46070 */
[----:B------:R-:W-:-:S04]  /*55c0*/  IMAD R27, R0, R46, R27 ;  /* 0x0000002e001b7224 */ /* 0x000fc800078e021b */
[----:B------:R-:W-:Y:S01]  /*55d0*/  IMAD.X R20, R20, 0x1, ~R27, P0 ;  /* 0x0000000114147824 */ /* 0x000fe200000e0e1b */
[----:B------:R-:W-:-:S04]  /*55e0*/  IADD3 R27, P0, R21, -R46, RZ ;  /* 0x8000002e151b7210 */ /* 0x000fc80007f1e0ff */
[----:B------:R-:W-:-:S04]  /*55f0*/  ISETP.GE.U32.AND.EX P2, PT, R20, R47, PT, P2 ;  /* 0x0000002f1400720c */ /* 0x000fc80003f46120 */
[----:B------:R-:W-:Y:S01]  /*5600*/  SEL R27, R27, R21, P2 ;  /* 0x000000151b1b7207 */ /* 0x000fe20001000000 */
[----:B------:R-:W-:-:S03]  /*5610*/  IMAD.X R21, R20, 0x1, ~R47, P0 ;  /* 0x0000000114157824 */ /* 0x000fc600000e0e2f */
[----:B------:R-:W-:Y:S02]  /*5620*/  ISETP.GE.U32.AND P1, PT, R27, R46, PT ;  /* 0x0000002e1b00720c */ /* 0x000fe40003f26070 */
[----:B------:R-:W-:Y:S02]  /*5630*/  SEL R21, R21, R20, P2 ;  /* 0x0000001415157207 */ /* 0x000fe40001000000 */
[----:B------:R-:W-:Y:S02]  /*5640*/  IADD3 R20, P0, R29, 0x1, RZ ;  /* 0x000000011d147810 */ /* 0x000fe40007f1e0ff */
[----:B------:R-:W-:Y:S02]  /*5650*/  ISETP.GE.U32.AND.EX P1, PT, R21, R47, PT, P1 ;  /* 0x0000002f1500720c */ /* 0x000fe40003f26110 */
[----:B------:R-:W-:Y:S01]  /*5660*/  SEL R29, R20, R29, P2 ;  /* 0x0000001d141d7207 */ /* 0x000fe20001000000 */
[----:B------:R-:W-:Y:S01]  /*5670*/  IMAD.X R20, RZ, RZ, R0, P0 ;  /* 0x000000ffff147224 */ /* 0x000fe200000e0600 */
[----:B------:R-:W-:-:S02]  /*5680*/  LOP3.LUT R27, R23, R18, RZ, 0x3c, !PT ;  /* 0x00000012171b7212 */ /* 0x000fc400078e3cff */
[----:B------:R-:W-:Y:S02]  /*5690*/  IADD3 R21, P0, R29, 0x1, RZ ;  /* 0x000000011d157810 */ /* 0x000fe40007f1e0ff */
[----:B------:R-:W-:Y:S02]  /*56a0*/  SEL R20, R20, R0, P2 ;  /* 0x0000000014147207 */ /* 0x000fe40001000000 */
[----:B------:R-:W-:Y:S02]  /*56b0*/  SEL R21, R21, R29, P1 ;  /* 0x0000001d15157207 */ /* 0x000fe40000800000 */
[-C--:B------:R-:W-:Y:S02]  /*56c0*/  IADD3.X R0, RZ, R20.reuse, RZ, P0, !PT ;  /* 0x00000014ff007210 */ /* 0x080fe400007fe4ff */
[----:B------:R-:W-:Y:S02]  /*56d0*/  ISETP.NE.U32.AND P0, PT, R24, RZ, PT ;  /* 0x000000ff1800720c */ /* 0x000fe40003f05070 */
[----:B------:R-:W-:-:S02]  /*56e0*/  SEL R20, R0, R20, P1 ;  /* 0x0000001400147207 */ /* 0x000fc40000800000 */
[-C--:B------:R-:W-:Y:S02]  /*56f0*/  IADD3 R0, P1, RZ, -R21.reuse, RZ ;  /* 0x80000015ff007210 */ /* 0x080fe40007f3e0ff */
[----:B------:R-:W-:Y:S02]  /*5700*/  ISETP.GE.AND P2, PT, R27, RZ, PT ;  /* 0x000000ff1b00720c */ /* 0x000fe40003f46270 */
[----:B------:R-:W-:Y:S01]  /*5710*/  ISETP.NE.AND.EX P0, PT, R23, RZ, PT, P0 ;  /* 0x000000ff1700720c */ /* 0x000fe20003f05300 */
[----:B------:R-:W-:Y:S01]  /*5720*/  IMAD.X R24, RZ, RZ, ~R20, P1 ;  /* 0x000000ffff187224 */ /* 0x000fe200008e0e14 */
[----:B------:R-:W-:Y:S01]  /*5730*/  SEL R0, R0, R21, !P2 ;  /* 0x0000001500007207 */ /* 0x000fe20005000000 */
[----:B------:R-:W-:-:S03]  /*5740*/  IMAD.MOV.U32 R23, RZ, RZ, 0x0 ;  /* 0x00000000ff177424 */ /* 0x000fc600078e00ff */
[----:B------:R-:W-:Y:S02]  /*5750*/  SEL R24, R24, R20, !P2 ;  /* 0x0000001418187207 */ /* 0x000fe40005000000 */
[----:B------:R-:W-:Y:S02]  /*5760*/  SEL R0, R0, 0xffffffff, P0 ;  /* 0xffffffff00007807 */ /* 0x000fe40000000000 */
[----:B------:R-:W-:Y:S01]  /*5770*/  SEL R21, R24, 0xffffffff, P0 ;  /* 0xffffffff18157807 */ /* 0x000fe20000000000 */
[----:B------:R-:W-:Y:S06]  /*5780*/  RET.REL.NODEC R22 `(_ZN5flash32flash_fwd_splitkv_combine_kernelI23Flash_fwd_kernel_traitsILi192ELi64ELi64ELi4ELb0ELb0EN7cutlass10bfloat16_tE19Flash_kernel_traitsILi192ELi64ELi64ELi4ES3_EELi8ELi7ELb0EEEvNS_16Flash_fwd_paramsE) ;  /* 0xffffa87016007950 */ /* 0x000fec0003c3ffff */
.L_x_45:
[----:B------:R-:W-:-:S00]  /*5790*/  BRA `(.L_x_45) ;  /* 0xfffffff000007947 */ /* 0x000fc0000383ffff */
[----:B------:R-:W-:-:S00]  /*57a0*/  NOP ;  /* 0x0000000000007918 */ /* 0x000fc00000000000 */
        /* <DEDUP_REMOVED lines=13> */
.L_x_4368:


//--------------------- .text._ZN5flash32flash_fwd_splitkv_combine_kernelI23Flash_fwd_kernel_traitsILi192ELi64ELi64ELi4ELb0ELb0EN7cutlass10bfloat16_tE19Flash_kernel_traitsILi192ELi64ELi64ELi4ES3_EELi8ELi6ELb0EEEvNS_16Flash_fwd_paramsE --------------------------
	.section	.text._ZN5flash32flash_fwd_splitkv_combine_kernelI23Flash_fwd_kernel_traitsILi192ELi64ELi64ELi4ELb0ELb0EN7cutlass10bfloat16_tE19Flash_kernel_traitsILi192ELi64ELi64ELi4ES3_EELi8ELi6ELb0EEEvNS_16Flash_fwd_paramsE,"ax",@progbits
	.sectioninfo	@"SHI_REGISTERS=64"
	.align	128
        .global         _ZN5flash32flash_fwd_splitkv_combine_kernelI23Flash_fwd_kernel_traitsILi192ELi64ELi64ELi4ELb0ELb0EN7cutlass10bfloat16_tE19Flash_kernel_traitsILi192ELi64ELi64ELi4ES3_EELi8ELi6ELb0EEEvNS_16Flash_fwd_paramsE
        .type           _ZN5flash32flash_fwd_splitkv_combine_kernelI23Flash_fwd_kernel_traitsILi192ELi64ELi64ELi4ELb0ELb0EN7cutlass10bfloat16_tE19Flash_kernel_traitsILi192ELi64ELi64ELi4ES3_EELi8ELi6ELb0EEEvNS_16Flash_fwd_paramsE,@function
        .size           _ZN5flash32flash_fwd_splitkv_combine_kernelI23Flash_fwd_kernel_traitsILi192ELi64ELi64ELi4ELb0ELb0EN7cutlass10bfloat16_tE19Flash_kernel_traitsILi192ELi64ELi64ELi4ES3_EELi8ELi6ELb0EEEvNS_16Flash_fwd_paramsE,(.L_x_4369 - _ZN5flash32flash_fwd_splitkv_combine_kernelI23Flash_fwd_kernel_traitsILi192ELi64ELi64ELi4ELb0ELb0EN7cutlass10bfloat16_tE19Flash_kernel_traitsILi192ELi64ELi64ELi4ES3_EELi8ELi6ELb0EEEvNS_16Flash_fwd_paramsE)
        .other          _ZN5flash32flash_fwd_splitkv_combine_kernelI23Flash_fwd_kernel_traitsILi192ELi64ELi64ELi4ELb0ELb0EN7cutlass10bfloat16_tE19Flash_kernel_traitsILi192ELi64ELi64ELi4ES3_EELi8ELi6ELb0EEEvNS_16Flash_fwd_paramsE,@"STO_CUDA_ENTRY STV_DEFAULT"
_ZN5flash32flash_fwd_splitkv_combine_kernelI23Flash_fwd_kernel_traitsILi192ELi64ELi64ELi4ELb0ELb0EN7cutlass10bfloat16_tE19Flash_kernel_traitsILi192ELi64ELi64ELi4ES3_EELi8ELi6ELb0EEEvNS_16Flash_fwd_paramsE:
.text._ZN5flash32flash_fwd_splitkv_combine_kernelI23Flash_fwd_kernel_traitsILi192ELi64ELi64ELi4ELb0ELb0EN7cutlass10bfloat16_tE19Flash_kernel_traitsILi192ELi64ELi64ELi4ES3_EELi8ELi6ELb0EEEvNS_16Flash_fwd_paramsE:
        /* <DEDUP_REMOVED lines=23> */
[----:B------:R-:W-:Y:S05]  /*0170*/  CALL.REL.NOINC `($__internal_1_$__cuda_sm20_div_s64) ;  /* 0x0000488000007944 */ /* 0x000fea0003c00000 */
[----:B------:R-:W-:Y:S05]  /*0180*/  BRA `(.L_x_47) ;  /* 0x0000013000007947 */ /* 0x000fea0003800000 */
.L_x_46:
        /* <DEDUP_REMOVED lines=19> */
.L_x_47:
        /* <DEDUP_REMOVED lines=9> */
[----:B------:R-:W-:Y:S02]  /*0350*/  MOV R17, R21 ;  /* 0x0000001500117202 */ /* 0x000fe40000000f00 */
[----:B------:R-:W-:Y:S02]  /*0360*/  MOV R24, 0x380 ;  /* 0x0000038000187802 */ /* 0x000fe40000000f00 */
[----:B------:R-:W-:Y:S05]  /*0370*/  CALL.REL.NOINC `($__internal_1_$__cuda_sm20_div_s64) ;  /* 0x0000468000007944 */ /* 0x000fea0003c00000 */
[----:B------:R-:W-:Y:S02]  /*0380*/  MOV R32, R20 ;  /* 0x0000001400207202 */ /* 0x000fe40000000f00 */
[----:B------:R-:W-:Y:S01]  /*0390*/  MOV R33, R21 ;  /* 0x0000001500217202 */ /* 0x000fe20000000f00 */
[----:B------:R-:W-:Y:S05]  /*03a0*/  BRA `(.L_x_50) ;  /* 0x0000013000007947 */ /* 0x000fea0003800000 */
.L_x_49:
[----:B------:R-:W0:Y:S01]  /*03b0*/  I2F.U32.RP R6, R26 ;  /* 0x0000001a00067306 */ /* 0x000e220000209000 */
[----:B------:R-:W-:Y:S01]  /*03c0*/  ISETP.NE.U32.AND P0, PT, R26, RZ, PT ;  /* 0x000000ff1a00720c */ /* 0x000fe20003f05070 */
[----:B------:R-:W-:-:S06]  /*03d0*/  HFMA2.MMA R33, -RZ, RZ, 0, 0 ;  /* 0x00000000ff217435 */ /* 0x000fcc00000001ff */
[----:B0-----:R-:W0:Y:S02]  /*03e0*/  MUFU.RCP R4, R6 ;  /* 0x0000000600047308 */ /* 0x001e240000001000 */
[----:B0-----:R-:W-:-:S06]  /*03f0*/  IADD3 R4, R4, 0xffffffe, RZ ;  /* 0x0ffffffe04047810 */ /* 0x001fcc0007ffe0ff */
[----:B------:R-:W0:Y:S02]  /*0400*/  F2I.FTZ.U32.TRUNC.NTZ R3, R4 ;  /* 0x0000000400037305 */ /* 0x000e24000021f000 */
[----:B0-----:R-:W-:-:S04]  /*0410*/  IMAD.MOV R2, RZ, RZ, -R3 ;  /* 0x000000ffff027224 */ /* 0x001fc800078e0a03 */
[----:B------:R-:W-:Y:S02]  /*0420*/  IMAD R7, R2, R26, RZ ;  /* 0x0000001a02077224 */ /* 0x000fe400078e02ff */
[----:B------:R-:W-:-:S04]  /*0430*/  IMAD.MOV.U32 R2, RZ, RZ, RZ ;  /* 0x000000ffff027224 */ /* 0x000fc800078e00ff */
        /* <DEDUP_REMOVED lines=10> */
.L_x_50:
[----:B------:R-:W-:Y:S05]  /*04e0*/  BSYNC B0 ;  /* 0x0000000000007941 */ /* 0x000fea0003800000 */
.L_x_48:
        /* <DEDUP_REMOVED lines=10> */
[----:B------:R-:W-:Y:S01]  /*0590*/  @!UP0 UIADD3 UR4, UR5, URZ, URZ ;  /* 0x0000003f05048290 */ /* 0x000fe2000fffe03f */
[----:B0-----:R-:W0:Y:S02]  /*05a0*/  MUFU.RCP R8, R6 ;  /* 0x0000000600087308 */ /* 0x001e240000001000 */
[----:B0-----:R-:W-:Y:S01]  /*05b0*/  IADD3 R8, R8, 0xffffffe, RZ ;  /* 0x0ffffffe08087810 */ /* 0x001fe20007ffe0ff */
[----:B------:R-:W-:-:S05]  /*05c0*/  IMAD.MOV.U32 R6, RZ, RZ, R2 ;  /* 0x000000ffff067224 */ /* 0x000fca00078e0002 */
        /* <DEDUP_REMOVED lines=40> */
[----:B------:R-:W-:Y:S02]  /*0850*/  MOV R8, R20 ;  /* 0x0000001400087202 */ /* 0x000fe40000000f00 */
[----:B------:R-:W-:Y:S01]  /*0860*/  MOV R9, R21 ;  /* 0x0000001500097202 */ /* 0x000fe20000000f00 */
[----:B------:R-:W-:Y:S05]  /*0870*/  BRA `(.L_x_53) ;  /* 0x0000013000007947 */ /* 0x000fea0003800000 */
.L_x_52:
        /* <DEDUP_REMOVED lines=9> */
[----:B------:R-:W-:Y:S01]  /*0910*/  IMAD.HI.U32 R8, R9, R26, RZ ;  /* 0x0000001a09087227 */ /* 0x000fe200078e00ff */
[----:B------:R-:W-:-:S04]  /*0920*/  HFMA2.MMA R9, -RZ, RZ, 0, 0 ;  /* 0x00000000ff097435 */ /* 0x000fc800000001ff */
        /* <DEDUP_REMOVED lines=8> */
.L_x_53:
[----:B------:R-:W-:Y:S05]  /*09b0*/  BSYNC B0 ;  /* 0x0000000000007941 */ /* 0x000fea0003800000 */
.L_x_51:
[----:B------:R-:W-:Y:S01]  /*09c0*/  IMAD.MOV.U32 R6, RZ, RZ, c[0x0][0x1c0] ;  /* 0x00007000ff067624 */ /* 0x000fe200078e00ff */
[----:B------:R-:W-:Y:S01]  /*09d0*/  IABS R17, R3 ;  /* 0x0000000300117213 */ /* 0x000fe20000000000 */
[----:B------:R-:W0:Y:S01]  /*09e0*/  S2R R34, SR_TID.X ;  /* 0x0000000000227919 */ /* 0x000e220000002100 */
[----:B------:R-:W-:Y:S01]  /*09f0*/  IABS R18, c[0x0][0x214] ;  /* 0x0000850000127a13 */ /* 0x000fe20000000000 */
[C---:B------:R-:W-:Y:S01]  /*0a00*/  IMAD R2, R6.reuse, c[0x0][0x214], RZ ;  /* 0x0000850006027a24 */ /* 0x040fe200078e02ff */
[----:B------:R-:W1:Y:S01]  /*0a10*/  I2F.RP R22, R17 ;  /* 0x0000001100167306 */ /* 0x000e620000209400 */
[----:B------:R-:W-:Y:S01]  /*0a20*/  IADD3 R6, R6, -0x1, RZ ;  /* 0xffffffff06067810 */ /* 0x000fe20007ffe0ff */
[----:B------:R-:W-:Y:S01]  /*0a30*/  BSSY B0, `(.L_x_54) ;  /* 0x0000074000007945 */ /* 0x000fe20003800000 */
[----:B------:R-:W-:-:S02]  /*0a40*/  ISETP.NE.AND P5, PT, R3, RZ, PT ;  /* 0x000000ff0300720c */ /* 0x000fc40003fa5270 */
[----:B------:R-:W-:-:S03]  /*0a50*/  IABS R15, R2 ;  /* 0x00000002000f7213 */ /* 0x000fc60000000000 */
[----:B------:R-:W-:Y:S08]  /*0a60*/  I2F.RP R7, R18 ;  /* 0x0000001200077306 */ /* 0x000ff00000209400 */
[----:B------:R-:W2:Y:S08]  /*0a70*/  I2F.RP R19, R15 ;  /* 0x0000000f00137306 */ /* 0x000eb00000209400 */
[----:B-1----:R-:W1:Y:S08]  /*0a80*/  MUFU.RCP R4, R22 ;  /* 0x0000001600047308 */ /* 0x002e700000001000 */
[----:B--2---:R-:W2:Y:S01]  /*0a90*/  MUFU.RCP R10, R19 ;  /* 0x00000013000a7308 */ /* 0x004ea20000001000 */
[----:B-1----:R-:W-:-:S07]  /*0aa0*/  IADD3 R12, R4, 0xffffffe, RZ ;  /* 0x0ffffffe040c7810 */ /* 0x002fce0007ffe0ff */
[----:B------:R-:W1:Y:S01]  /*0ab0*/  MUFU.RCP R21, R7 ;  /* 0x0000000700157308 */ /* 0x000e620000001000 */
[----:B------:R-:W-:Y:S02]  /*0ac0*/  IADD3 R22, R15, UR8, RZ ;  /* 0x000000080f167c10 */ /* 0x000fe4000fffe0ff */
[----:B--2---:R-:W-:-:S05]  /*0ad0*/  IADD3 R10, R10, 0xffffffe, RZ ;  /* 0x0ffffffe0a0a7810 */ /* 0x004fca0007ffe0ff */
[----:B------:R-:W2:Y:S08]  /*0ae0*/  F2I.FTZ.U32.TRUNC.NTZ R13, R12 ;  /* 0x0000000c000d7305 */ /* 0x000eb0000021f000 */
[----:B------:R-:W3:Y:S01]  /*0af0*/  F2I.FTZ.U32.TRUNC.NTZ R11, R10 ;  /* 0x0000000a000b7305 */ /* 0x000ee2000021f000 */
[----:B-1----:R-:W-:Y:S01]  /*0b00*/  IADD3 R21, R21, 0xffffffe, RZ ;  /* 0x0ffffffe15157810 */ /* 0x002fe20007ffe0ff */
[----:B--2---:R-:W-:-:S06]  /*0b10*/  IMAD.MOV R4, RZ, RZ, -R13 ;  /* 0x000000ffff047224 */ /* 0x004fcc00078e0a0d */
[----:B------:R-:W1:Y:S01]  /*0b20*/  F2I.FTZ.U32.TRUNC.NTZ R21, R21 ;  /* 0x0000001500157305 */ /* 0x000e62000021f000 */
[----:B------:R-:W-:Y:S02]  /*0b30*/  IMAD.MOV.U32 R12, RZ, RZ, RZ ;  /* 0x000000ffff0c7224 */ /* 0x000fe400078e00ff */
[----:B------:R-:W-:Y:S02]  /*0b40*/  IMAD R19, R4, R17, RZ ;  /* 0x0000001104137224 */ /* 0x000fe400078e02ff */
[----:B------:R-:W-:Y:S02]  /*0b50*/  IMAD.IADD R4, R6, 0x1, R17 ;  /* 0x0000000106047824 */ /* 0x000fe400078e0211 */
[----:B---3--:R-:W-:Y:S02]  /*0b60*/  IMAD.MOV R20, RZ, RZ, -R11 ;  /* 0x000000ffff147224 */ /* 0x008fe400078e0a0b */
[----:B------:R-:W-:Y:S02]  /*0b70*/  IMAD.MOV.U32 R10, RZ, RZ, RZ ;  /* 0x000000ffff0a7224 */ /* 0x000fe400078e00ff */
[----:B------:R-:W-:-:S02]  /*0b80*/  IMAD R20, R20, R15, RZ ;  /* 0x0000000f14147224 */ /* 0x000fc400078e02ff */
[----:B------:R-:W-:Y:S01]  /*0b90*/  IMAD.HI.U32 R19, R13, R19, R12 ;  /* 0x000000130d137227 */ /* 0x000fe200078e000c */
[----:B------:R-:W-:Y:S02]  /*0ba0*/  IABS R13, R22 ;  /* 0x00000016000d7213 */ /* 0x000fe40000000000 */
[----:B------:R-:W-:Y:S01]  /*0bb0*/  IABS R12, R4 ;  /* 0x00000004000c7213 */ /* 0x000fe20000000000 */
[----:B------:R-:W-:Y:S01]  /*0bc0*/  IMAD.HI.U32 R20, R11, R20, R10 ;  /* 0x000000140b147227 */ /* 0x000fe200078e000a */
[----:B------:R-:W-:Y:S02]  /*0bd0*/  IABS R10, R2 ;  /* 0x00000002000a7213 */ /* 0x000fe40000000000 */
[----:B------:R-:W-:Y:S01]  /*0be0*/  IABS R11, R3 ;  /* 0x00000003000b7213 */ /* 0x000fe20000000000 */
[----:B-1----:R-:W-:Y:S02]  /*0bf0*/  IMAD.MOV R7, RZ, RZ, -R21 ;  /* 0x000000ffff077224 */ /* 0x002fe400078e0a15 */
[----:B------:R-:W-:-:S02]  /*0c00*/  IMAD.MOV R10, RZ, RZ, -R10 ;  /* 0x000000ffff0a7224 */ /* 0x000fc400078e0a0a */
[----:B------:R-:W-:-:S04]  /*0c10*/  IMAD.HI.U32 R23, R20, R13, RZ ;  /* 0x0000000d14177227 */ /* 0x000fc800078e00ff */
[----:B------:R-:W-:Y:S02]  /*0c20*/  IMAD R10, R23, R10, R13 ;  /* 0x0000000a170a7224 */ /* 0x000fe400078e020d */
[----:B------:R-:W-:Y:S02]  /*0c30*/  IMAD.MOV R11, RZ, RZ, -R11 ;  /* 0x000000ffff0b7224 */ /* 0x000fe400078e0a0b */
[----:B------:R-:W-:Y:S01]  /*0c40*/  IMAD.HI.U32 R19, R19, R12, RZ ;  /* 0x0000000c13137227 */ /* 0x000fe200078e00ff */
[----:B------:R-:W-:-:S03]  /*0c50*/  ISETP.GT.U32.AND P4, PT, R15, R10, PT ;  /* 0x0000000a0f00720c */ /* 0x000fc60003f84070 */
[----:B------:R-:W-:Y:S02]  /*0c60*/  IMAD R7, R7, R18, RZ ;  /* 0x0000001207077224 */ /* 0x000fe400078e02ff */
[----:B------:R-:W-:Y:S02]  /*0c70*/  IMAD.MOV.U32 R20, RZ, RZ, RZ ;  /* 0x000000ffff147224 */ /* 0x000fe400078e00ff */
[----:B------:R-:W-:Y:S01]  /*0c80*/  IMAD R12, R19, R11, R12 ;  /* 0x0000000b130c7224 */ /* 0x000fe200078e020c */
[----:B------:R-:W-:Y:S01]  /*0c90*/  SHF.R.S32.HI R11, RZ, 0x1f, R2 ;  /* 0x0000001fff0b7819 */ /* 0x000fe20000011402 */
[----:B------:R-:W-:-:S03]  /*0ca0*/  IMAD.HI.U32 R20, R21, R7, R20 ;  /* 0x0000000715147227 */ /* 0x000fc600078e0014 */
[----:B------:R-:W-:Y:S01]  /*0cb0*/  ISETP.GT.U32.AND P3, PT, R17, R12, PT ;  /* 0x0000000c1100720c */ /* 0x000fe20003f64070 */
[----:B------:R-:W-:Y:S01]  /*0cc0*/  @!P4 IMAD.IADD R10, R10, 0x1, -R15 ;  /* 0x000000010a0ac824 */ /* 0x000fe200078e0a0f */
[----:B------:R-:W-:Y:S01]  /*0cd0*/  @!P4 IADD3 R23, R23, 0x1, RZ ;  /* 0x000000011717c810 */ /* 0x000fe20007ffe0ff */
[----:B------:R-:W-:Y:S01]  /*0ce0*/  IMAD.HI.U32 R20, R20, R13, RZ ;  /* 0x0000000d14147227 */ /* 0x000fe200078e00ff */
[----:B------:R-:W-:Y:S02]  /*0cf0*/  ISETP.NE.AND P4, PT, R2, RZ, PT ;  /* 0x000000ff0200720c */ /* 0x000fe40003f85270 */
[-C--:B------:R-:W-:Y:S01]  /*0d00*/  ISETP.GE.U32.AND P2, PT, R10, R15.reuse, PT ;  /* 0x0000000f0a00720c */ /* 0x080fe20003f46070 */
[----:B------:R-:W-:Y:S01]  /*0d10*/  IMAD.MOV R7, RZ, RZ, -R20 ;  /* 0x000000ffff077224 */ /* 0x000fe200078e0a14 */
[C---:B------:R-:W-:Y:S02]  /*0d20*/  LOP3.LUT R10, R22.reuse, R15, RZ, 0x3c, !PT ;  /* 0x0000000f160a7212 */ /* 0x040fe400078e3cff */
[----:B------:R-:W-:Y:S01]  /*0d30*/  LOP3.LUT R22, R22, c[0x0][0x214], RZ, 0x3c, !PT ;  /* 0x0000850016167a12 */ /* 0x000fe200078e3cff */
[----:B------:R-:W-:Y:S01]  /*0d40*/  IMAD R7, R18, R7, R13 ;  /* 0x0000000712077224 */ /* 0x000fe200078e020d */
[----:B------:R-:W-:Y:S01]  /*0d50*/  ISETP.GE.AND P1, PT, R10, RZ, PT ;  /* 0x000000ff0a00720c */ /* 0x000fe20003f26270 */
[----:B------:R-:W-:Y:S01]  /*0d60*/  @!P3 IMAD.IADD R12, R12, 0x1, -R17 ;  /* 0x000000010c0cb824 */ /* 0x000fe200078e0a11 */
[----:B------:R-:W-:-:S02]  /*0d70*/  LOP3.LUT R10, R4, R17, RZ, 0x3c, !PT ;  /* 0x00000011040a7212 */ /* 0x000fc400078e3cff */
[----:B------:R-:W-:Y:S02]  /*0d80*/  ISETP.GT.U32.AND P0, PT, R18, R7, PT ;  /* 0x000000071200720c */ /* 0x000fe40003f04070 */
[----:B------:R-:W-:Y:S02]  /*0d90*/  ISETP.GE.U32.AND P6, PT, R12, R17, PT ;  /* 0x000000110c00720c */ /* 0x000fe40003fc6070 */
[----:B------:R-:W-:Y:S02]  /*0da0*/  @P2 IADD3 R23, R23, 0x1, RZ ;  /* 0x0000000117172810 */ /* 0x000fe40007ffe0ff */
[----:B------:R-:W-:Y:S02]  /*0db0*/  ISETP.GE.AND P2, PT, R10, RZ, PT ;  /* 0x000000ff0a00720c */ /* 0x000fe40003f46270 */
[----:B------:R-:W-:Y:S01]  /*0dc0*/  @!P3 IADD3 R19, R19, 0x1, RZ ;  /* 0x000000011313b810 */ /* 0x000fe20007ffe0ff */
[----:B------:R-:W-:Y:S01]  /*0dd0*/  @!P1 IMAD.MOV R23, RZ, RZ, -R23 ;  /* 0x000000ffff179224 */ /* 0x000fe200078e0a17 */
[----:B------:R-:W-:-:S02]  /*0de0*/  @!P4 LOP3.LUT R23, RZ, R15, RZ, 0x33, !PT ;  /* 0x0000000fff17c212 */ /* 0x000fc400078e33ff */
[----:B------:R-:W-:Y:S01]  /*0df0*/  ISETP.GE.AND P1, PT, R22, RZ, PT ;  /* 0x000000ff1600720c */ /* 0x000fe20003f26270 */
[----:B------:R-:W-:Y:S01]  /*0e00*/  @!P0 IMAD.IADD R7, R7, 0x1, -R18 ;  /* 0x0000000107078824 */ /* 0x000fe200078e0a12 */
[----:B------:R-:W-:Y:S02]  /*0e10*/  @!P0 IADD3 R20, R20, 0x1, RZ ;  /* 0x0000000114148810 */ /* 0x000fe40007ffe0ff */
[----:B------:R-:W-:Y:S02]  /*0e20*/  @P6 IADD3 R19, R19, 0x1, RZ ;  /* 0x0000000113136810 */ /* 0x000fe40007ffe0ff */
[----:B------:R-:W-:Y:S02]  /*0e30*/  ISETP.GE.U32.AND P3, PT, R7, R18, PT ;  /* 0x000000120700720c */ /* 0x000fe40003f66070 */
[----:B------:R-:W-:Y:S01]  /*0e40*/  ISETP.LT.U32.AND P0, PT, R32, R23, PT ;  /* 0x000000172000720c */ /* 0x000fe20003f01070 */
[----:B------:R-:W-:Y:S01]  /*0e50*/  @!P2 IMAD.MOV R19, RZ, RZ, -R19 ;  /* 0x000000ffff13a224 */ /* 0x000fe200078e0a13 */
[----:B------:R-:W-:-:S02]  /*0e60*/  SHF.R.S32.HI R7, RZ, 0x1f, R23 ;  /* 0x0000001fff077819 */ /* 0x000fc40000011417 */
[C---:B------:R-:W-:Y:S02]  /*0e70*/  ISETP.GT.AND P2, PT, R2.reuse, RZ, PT ;  /* 0x000000ff0200720c */ /* 0x040fe40003f44270 */
[CC--:B------:R-:W-:Y:S02]  /*0e80*/  ISETP.LT.AND.EX P0, PT, R33.reuse, R7.reuse, PT, P0 ;  /* 0x000000072100720c */ /* 0x0c0fe40003f01300 */
[----:B------:R-:W-:Y:S02]  /*0e90*/  LEA.HI.SX32 R13, R2, 0x1, 0x1 ;  /* 0x00000001020d7811 */ /* 0x000fe400078f0aff */
[C---:B------:R-:W-:Y:S02]  /*0ea0*/  SEL R10, R33.reuse, R7, P0 ;  /* 0x00000007210a7207 */ /* 0x040fe40000000000 */
[----:B------:R-:W-:Y:S02]  /*0eb0*/  ISETP.NE.AND P4, PT, RZ, c[0x0][0x214], PT ;  /* 0x00008500ff007a0c */ /* 0x000fe40003f85270 */
[----:B------:R-:W-:-:S02]  /*0ec0*/  LOP3.LUT R2, R33, R10, RZ, 0xfc, !PT ;  /* 0x0000000a21027212 */ /* 0x000fc400078efcff */
[----:B------:R-:W-:Y:S01]  /*0ed0*/  @P3 IADD3 R20, R20, 0x1, RZ ;  /* 0x0000000114143810 */ /* 0x000fe20007ffe0ff */
[----:B------:R-:W-:Y:S01]  /*0ee0*/  @!P2 IMAD.MOV R13, RZ, RZ, R11 ;  /* 0x000000ffff0da224 */ /* 0x000fe200078e020b */
[----:B------:R-:W-:Y:S02]  /*0ef0*/  ISETP.NE.U32.AND P2, PT, R2, RZ, PT ;  /* 0x000000ff0200720c */ /* 0x000fe40003f45070 */
[----:B------:R-:W-:Y:S01]  /*0f00*/  @!P5 LOP3.LUT R19, RZ, R17, RZ, 0x33, !PT ;  /* 0x00000011ff13d212 */ /* 0x000fe200078e33ff */
[----:B------:R-:W-:Y:S01]  /*0f10*/  @!P1 IMAD.MOV R20, RZ, RZ, -R20 ;  /* 0x000000ffff149224 */ /* 0x000fe200078e0a14 */
[----:B------:R-:W-:Y:S02]  /*0f20*/  SEL R11, R32, R23, P0 ;  /* 0x00000017200b7207 */ /* 0x000fe40000000000 */
[----:B------:R-:W-:Y:S02]  /*0f30*/  ISETP.LT.U32.AND P1, PT, R8, R19, PT ;  /* 0x000000130800720c */ /* 0x000fe40003f21070 */
[----:B------:R-:W-:-:S02]  /*0f40*/  SHF.R.S32.HI R7, RZ, 0x1f, R19 ;  /* 0x0000001fff077819 */ /* 0x000fc40000011413 */
[----:B------:R-:W-:Y:S02]  /*0f50*/  @!P4 LOP3.LUT R20, RZ, c[0x0][0x214], RZ, 0x33, !PT ;  /* 0x00008500ff14ca12 */ /* 0x000fe400078e33ff */
[----:B------:R-:W-:-:S03]  /*0f60*/  ISETP.LT.AND.EX P1, PT, R9, R7, PT, P1 ;  /* 0x000000070900720c */ /* 0x000fc60003f21310 */
[----:B------:R-:W-:Y:S01]  /*0f70*/  IMAD R2, R20, R13, RZ ;  /* 0x0000000d14027224 */ /* 0x000fe200078e02ff */
[----:B------:R-:W-:Y:S02]  /*0f80*/  SEL R13, R8, R19, P1 ;  /* 0x00000013080d7207 */ /* 0x000fe40000800000 */
[----:B------:R-:W-:Y:S01]  /*0f90*/  SEL R12, R9, R7, P1 ;  /* 0x00000007090c7207 */ /* 0x000fe20000800000 */
[----:B------:R-:W-:Y:S05]  /*0fa0*/  @!P2 BRA `(.L_x_55) ;  /* 0x000000900000a947 */ /* 0x000fea0003800000 */
[----:B0-----:R-:W-:Y:S01]  /*0fb0*/  IMAD.MOV.U32 R18, RZ, RZ, R32 ;  /* 0x000000ffff127224 */ /* 0x001fe200078e0020 */
        /* <DEDUP_REMOVED lines=8> */
.L_x_55:
[----:B0-----:R-:W0:Y:S01]  /*1040*/  I2F.U32.RP R15, R11 ;  /* 0x0000000b000f7306 */ /* 0x001e220000209000 */
        /* <DEDUP_REMOVED lines=18> */
.L_x_56:
[----:B------:R-:W-:Y:S05]  /*1170*/  BSYNC B0 ;  /* 0x0000000000007941 */ /* 0x000fea0003800000 */
.L_x_54:
[----:B------:R-:W-:Y:S01]  /*1180*/  SHF.R.S32.HI R7, RZ, 0x1f, R34 ;  /* 0x0000001fff077819 */ /* 0x000fe20000011422 */
[----:B------:R-:W-:Y:S01]  /*1190*/  ULDC.64 UR8, c[0x0][0x118] ;  /* 0x0000460000087ab9 */ /* 0x000fe20000000a00 */
[----:B------:R-:W-:Y:S02]  /*11a0*/  IADD3 R17, P0, R28, -UR7, RZ ;  /* 0x800000071c117c10 */ /* 0x000fe4000ff1e0ff */
[----:B------:R-:W-:-:S04]  /*11b0*/  LEA.HI R21, R7, R34, RZ, 0x3 ;  /* 0x0000002207157211 */ /* 0x000fc800078f18ff */
[----:B------:R-:W-:Y:S02]  /*11c0*/  LOP3.LUT R15, R21, 0xfffffff8, RZ, 0xc0, !PT ;  /* 0xfffffff8150f7812 */ /* 0x000fe400078ec0ff */
[----:B------:R-:W-:-:S03]  /*11d0*/  SHF.R.S32.HI R21, RZ, 0x3, R21 ;  /* 0x00000003ff157819 */ /* 0x000fc60000011415 */
[----:B------:R-:W-:Y:S01]  /*11e0*/  IMAD.IADD R22, R34, 0x1, -R15 ;  /* 0x0000000122167824 */ /* 0x000fe200078e0a0f */
[----:B------:R-:W-:Y:S02]  /*11f0*/  IADD3.X R15, R5, ~UR6, RZ, P0, !PT ;  /* 0x80000006050f7c10 */ /* 0x000fe400087fe4ff */
[----:B------:R-:W-:Y:S02]  /*1200*/  IADD3 R19, R21, 0x30, RZ ;  /* 0x0000003015137810 */ /* 0x000fe40007ffe0ff */
[----:B------:R-:W-:Y:S02]  /*1210*/  ISETP.GT.U32.AND P3, PT, R17, R22, PT ;  /* 0x000000161100720c */ /* 0x000fe40003f64070 */
[----:B------:R-:W-:Y:S02]  /*1220*/  SHF.R.S32.HI R18, RZ, 0x1f, R22 ;  /* 0x0000001fff127819 */ /* 0x000fe40000011416 */
[----:B------:R-:W-:Y:S02]  /*1230*/  IADD3 R17, R21, 0x10, RZ ;  /* 0x0000001015117810 */ /* 0x000fe40007ffe0ff */
[----:B------:R-:W-:-:S02]  /*1240*/  ISETP.GT.AND.EX P3, PT, R15, R18, PT, P3 ;  /* 0x000000120f00720c */ /* 0x000fc40003f64330 */
[----:B------:R-:W-:Y:S02]  /*1250*/  IADD3 R15, R21, 0x20, RZ ;  /* 0x00000020150f7810 */ /* 0x000fe40007ffe0ff */
[----:B------:R-:W-:Y:S02]  /*1260*/  ISETP.GE.OR P5, PT, R17, c[0x0][0x314], !P3 ;  /* 0x0000c50011007a0c */ /* 0x000fe40005fa6670 */
[----:B------:R-:W-:Y:S02]  /*1270*/  ISETP.GE.OR P4, PT, R15, c[0x0][0x314], !P3 ;  /* 0x0000c5000f007a0c */ /* 0x000fe40005f86670 */
[----:B------:R-:W-:Y:S02]  /*1280*/  ISETP.GE.OR P6, PT, R21, c[0x0][0x314], !P3 ;  /* 0x0000c50015007a0c */ /* 0x000fe40005fc6670 */
[----:B------:R-:W-:Y:S02]  /*1290*/  ISETP.GE.OR P3, PT, R19, c[0x0][0x314], !P3 ;  /* 0x0000c50013007a0c */ /* 0x000fe40005f66670 */
[----:B------:R-:W-:-:S04]  /*12a0*/  IADD3 R40, P0, R22, UR7, RZ ;  /* 0x0000000716287c10 */ /* 0x000fc8000ff1e0ff */
[----:B------:R-:W-:Y:S02]  /*12b0*/  IADD3.X R41, R18, UR6, RZ, P0, !PT ;  /* 0x0000000612297c10 */ /* 0x000fe400087fe4ff */
[----:B------:R-:W-:Y:S01]  /*12c0*/  @!P5 SHF.R.S32.HI R25, RZ, 0x1f, R17 ;  /* 0x0000001fff19d819 */ /* 0x000fe20000011411 */
[--C-:B------:R-:W-:Y:S01]  /*12d0*/  @!P4 IMAD.MOV.U32 R24, RZ, RZ, R40.reuse ;  /* 0x000000ffff18c224 */ /* 0x100fe200078e0028 */
[----:B------:R-:W-:Y:S01]  /*12e0*/  @!P4 SHF.R.S32.HI R23, RZ, 0x1f, R15 ;  /* 0x0000001fff17c819 */ /* 0x000fe2000001140f */
[----:B------:R-:W-:Y:S01]  /*12f0*/  @!P5 IMAD.WIDE.U32 R32, R28, R17, R40 ;  /* 0x000000111c20d225 */ /* 0x000fe200078e0028 */
[----:B------:R-:W-:-:S03]  /*1300*/  @!P6 SHF.R.S32.HI R29, RZ, 0x1f, R21 ;  /* 0x0000001fff1de819 */ /* 0x000fc60000011415 */
[-C--:B------:R-:W-:Y:S01]  /*1310*/  @!P5 IMAD R18, R25, R28.reuse, RZ ;  /* 0x0000001c1912d224 */ /* 0x080fe200078e02ff */
[----:B------:R-:W-:Y:S01]  /*1320*/  @!P5 LEA R30, P0, R32, c[0x0][0x208], 0x2 ;  /* 0x00008200201eda11 */ /* 0x000fe200078010ff */
[----:B------:R-:W-:Y:S02]  /*1330*/  @!P4 IMAD.MOV.U32 R25, RZ, RZ, R41 ;  /* 0x000000ffff19c224 */ /* 0x000fe400078e0029 */
[----:B------:R-:W-:Y:S02]  /*1340*/  @!P5 IMAD R17, R17, R5, R18 ;  /* 0x000000051111d224 */ /* 0x000fe400078e0212 */
[----:B------:R-:W-:Y:S01]  /*1350*/  @!P4 IMAD R18, R23, R28, RZ ;  /* 0x0000001c1712c224 */ /* 0x000fe200078e02ff */
[----:B------:R-:W-:Y:S01]  /*1360*/  @!P3 SHF.R.S32.HI R23, RZ, 0x1f, R19 ;  /* 0x0000001fff17b819 */ /* 0x000fe20000011413 */
[----:B------:R-:W-:-:S04]  /*1370*/  @!P4 IMAD.WIDE.U32 R24, R28, R15, R24 ;  /* 0x0000000f1c18c225 */ /* 0x000fc800078e0018 */
[----:B------:R-:W-:Y:S02]  /*1380*/  @!P4 IMAD R15, R15, R5, R18 ;  /* 0x000000050f0fc224 */ /* 0x000fe400078e0212 */
[-C--:B------:R-:W-:Y:S02]  /*1390*/  @!P3 IMAD R18, R23, R28.reuse, RZ ;  /* 0x0000001c1712b224 */ /* 0x080fe400078e02ff */
[----:B------:R-:W-:Y:S02]  /*13a0*/  @!P6 IMAD.MOV.U32 R36, RZ, RZ, R40 ;  /* 0x000000ffff24e224 */ /* 0x000fe400078e0028 */
[----:B------:R-:W-:Y:S02]  /*13b0*/  @!P6 IMAD.MOV.U32 R37, RZ, RZ, R41 ;  /* 0x000000ffff25e224 */ /* 0x000fe400078e0029 */
[----:B------:R-:W-:Y:S02]  /*13c0*/  @!P6 IMAD R20, R29, R28, RZ ;  /* 0x0000001c1d14e224 */ /* 0x000fe400078e02ff */
[----:B------:R-:W-:-:S02]  /*13d0*/  @!P5 IMAD.IADD R17, R33, 0x1, R17 ;  /* 0x000000012111d824 */ /* 0x000fc400078e0211 */
[----:B------:R-:W-:-:S03]  /*13e0*/  @!P3 IMAD.WIDE.U32 R40, R28, R19, R40 ;  /* 0x000000131c28b225 */ /* 0x000fc600078e0028 */
[----:B------:R-:W-:Y:S01]  /*13f0*/  @!P5 LEA.HI.X R31, R32, c[0x0][0x20c], R17, 0x2, P0 ;  /* 0x00008300201fda11 */ /* 0x000fe200000f1411 */
[----:B------:R-:W-:Y:S01]  /*1400*/  @!P3 IMAD R18, R19, R5, R18 ;  /* 0x000000051312b224 */ /* 0x000fe200078e0212 */
[----:B------:R-:W-:Y:S01]  /*1410*/  @!P3 LEA R44, P0, R40, c[0x0][0x208], 0x2 ;  /* 0x00008200282cba11 */ /* 0x000fe200078010ff */
[----:B------:R-:W-:Y:S01]  /*1420*/  @!P6 IMAD.WIDE.U32 R36, R28, R21, R36 ;  /* 0x000000151c24e225 */ /* 0x000fe200078e0024 */
[----:B------:R-:W-:-:S03]  /*1430*/  @!P4 LEA R32, P1, R24, c[0x0][0x208], 0x2 ;  /* 0x000082001820ca11 */ /* 0x000fc600078210ff */
[----:B------:R-:W-:Y:S01]  /*1440*/  @!P6 IMAD R20, R21, R5, R20 ;  /* 0x000000051514e224 */ /* 0x000fe200078e0214 */
[----:B------:R-:W-:Y:S01]  /*1450*/  @!P6 LEA R42, P2, R36, c[0x0][0x208], 0x2 ;  /* 0x00008200242aea11 */ /* 0x000fe200078410ff */
[----:B------:R-:W-:Y:S02]  /*1460*/  @!P3 IMAD.IADD R19, R41, 0x1, R18 ;  /* 0x000000012913b824 */ /* 0x000fe400078e0212 */
[----:B------:R-:W-:Y:S02]  /*1470*/  @!P6 IMAD.IADD R17, R37, 0x1, R20 ;  /* 0x000000012511e824 */ /* 0x000fe400078e0214 */
[----:B------:R-:W-:Y:S01]  /*1480*/  @!P4 IMAD.IADD R15, R25, 0x1, R15 ;  /* 0x00000001190fc824 */ /* 0x000fe200078e020f */
[----:B------:R-:W-:Y:S01]  /*1490*/  @!P3 LEA.HI.X R45, R40, c[0x0][0x20c], R19, 0x2, P0 ;  /* 0x00008300282dba11 */ /* 0x000fe200000f1413 */
[----:B------:R-:W-:Y:S01]  /*14a0*/  IMAD.MOV.U32 R18, RZ, RZ, -0x800000 ;  /* 0xff800000ff127424 */ /* 0x000fe200078e00ff */
[----:B------:R-:W-:Y:S01]  /*14b0*/  @!P6 LEA.HI.X R43, R36, c[0x0][0x20c], R17, 0x2, P2 ;  /* 0x00008300242bea11 */ /* 0x000fe200010f1411 */
[----:B------:R-:W-:Y:S01]  /*14c0*/  IMAD.MOV.U32 R17, RZ, RZ, -0x800000 ;  /* 0xff800000ff117424 */ /* 0x000fe200078e00ff */
[----:B------:R-:W-:Y:S01]  /*14d0*/  @!P4 LEA.HI.X R33, R24, c[0x0][0x20c], R15, 0x2, P1 ;  /* 0x000083001821ca11 */ /* 0x000fe200008f140f */
[----:B------:R-:W-:-:S02]  /*14e0*/  IMAD.MOV.U32 R15, RZ, RZ, -0x800000 ;  /* 0xff800000ff0f7424 */ /* 0x000fc400078e00ff */
[----:B------:R-:W-:Y:S01]  /*14f0*/  IMAD.MOV.U32 R19, RZ, RZ, -0x800000 ;  /* 0xff800000ff137424 */ /* 0x000fe200078e00ff */
[----:B------:R-:W2:Y:S04]  /*1500*/  @!P3 LDG.E R18, [R44.64] ;  /* 0x000000082c12b981 */ /* 0x000ea8000c1e1900 */
[----:B------:R-:W3:Y:S04]  /*1510*/  @!P6 LDG.E R17, [R42.64] ;  /* 0x000000082a11e981 */ /* 0x000ee8000c1e1900 */
[----:B------:R0:W4:Y:S04]  /*1520*/  @!P5 LDG.E R15, [R30.64] ;  /* 0x000000081e0fd981 */ /* 0x000128000c1e1900 */
[----:B------:R-:W5:Y:S01]  /*1530*/  @!P4 LDG.E R19, [R32.64] ;  /* 0x000000082013c981 */ /* 0x000f62000c1e1900 */
[----:B------:R-:W-:-:S04]  /*1540*/  IABS R24, c[0x0][0x1c0] ;  /* 0x0000700000187a13 */ /* 0x000fc80000000000 */
[----:B------:R-:W1:Y:S08]  /*1550*/  I2F.U32.RP R29, R24 ;  /* 0x00000018001d7306 */ /* 0x000e700000209000 */
[----:B-1----:R-:W1:Y:S02]  /*1560*/  MUFU.RCP R25, R29 ;  /* 0x0000001d00197308 */ /* 0x002e640000001000 */
[----:B-1----:R-:W-:-:S06]  /*1570*/  IADD3 R25, R25, 0xffffffe, RZ ;  /* 0x0ffffffe19197810 */ /* 0x002fcc0007ffe0ff */
[----:B0-----:R-:W0:Y:S01]  /*1580*/  F2I.FTZ.U32.TRUNC.NTZ R31, R25 ;  /* 0x00000019001f7305 */ /* 0x001e22000021f000 */
[----:B------:R-:W-:Y:S01]  /*1590*/  IMAD.MOV.U32 R30, RZ, RZ, RZ ;  /* 0x000000ffff1e7224 */ /* 0x000fe200078e00ff */
[----:B------:R-:W-:Y:S01]  /*15a0*/  IABS R23, R4 ;  /* 0x0000000400177213 */ /* 0x000fe20000000000 */
[----:B0-----:R-:W-:-:S04]  /*15b0*/  IMAD.MOV R20, RZ, RZ, -R31 ;  /* 0x000000ffff147224 */ /* 0x001fc800078e0a1f */
[----:B------:R-:W-:Y:S01]  /*15c0*/  IMAD R26, R20, R24, RZ ;  /* 0x00000018141a7224 */ /* 0x000fe200078e02ff */
[----:B------:R-:W-:-:S03]  /*15d0*/  IABS R20, c[0x0][0x1c0] ;  /* 0x0000700000147a13 */ /* 0x000fc60000000000 */
[----:B------:R-:W-:-:S04]  /*15e0*/  IMAD.HI.U32 R26, R31, R26, R30 ;  /* 0x0000001a1f1a7227 */ /* 0x000fc800078e001e */
[----:B------:R-:W-:Y:S02]  /*15f0*/  IMAD.MOV R20, RZ, RZ, -R20 ;  /* 0x000000ffff147224 */ /* 0x000fe400078e0a14 */
[----:B------:R-:W-:-:S04]  /*1600*/  IMAD.HI.U32 R26, R26, R23, RZ ;  /* 0x000000171a1a7227 */ /* 0x000fc800078e00ff */
[----:B------:R-:W-:-:S05]  /*1610*/  IMAD R23, R26, R20, R23 ;  /* 0x000000141a177224 */ /* 0x000fca00078e0217 */
[----:B------:R-:W-:Y:S02]  /*1620*/  ISETP.GT.U32.AND P3, PT, R24, R23, PT ;  /* 0x000000171800720c */ /* 0x000fe40003f64070 */
[C---:B------:R-:W-:Y:S02]  /*1630*/  ISETP.GT.AND P6, PT, R34.reuse, 0x7f, PT ;  /* 0x0000007f2200780c */ /* 0x040fe40003fc4270 */
[C---:B------:R-:W-:Y:S02]  /*1640*/  ISETP.GT.AND P2, PT, R34.reuse, 0x1ff, PT ;  /* 0x000001ff2200780c */ /* 0x040fe40003f44270 */
[C---:B------:R-:W-:Y:S02]  /*1650*/  ISETP.GT.AND P1, PT, R34.reuse, 0x17f, PT ;  /* 0x0000017f2200780c */ /* 0x040fe40003f24270 */
[----:B------:R-:W-:Y:S01]  /*1660*/  ISETP.GT.AND P0, PT, R34, 0xff, PT ;  /* 0x000000ff2200780c */ /* 0x000fe20003f04270 */
[----:B------:R-:W-:-:S04]  /*1670*/  IMAD R22, R21, 0x9, R22 ;  /* 0x0000000915167824 */ /* 0x000fc800078e0216 */
[----:B------:R-:W-:Y:S01]  /*1680*/  @!P3 IMAD.IADD R23, R23, 0x1, -R24 ;  /* 0x000000011717b824 */ /* 0x000fe200078e0a18 */
[----:B------:R-:W-:-:S04]  /*1690*/  LOP3.LUT R20, R9, R12, RZ, 0xfc, !PT ;  /* 0x0000000c09147212 */ /* 0x000fc800078efcff */
[----:B------:R-:W-:Y:S02]  /*16a0*/  ISETP.GE.U32.AND P4, PT, R23, R24, PT ;  /* 0x000000181700720c */ /* 0x000fe40003f86070 */
[----:B------:R-:W-:Y:S02]  /*16b0*/  LOP3.LUT R4, R4, c[0x0][0x1c0], RZ, 0x3c, !PT ;  /* 0x0000700004047a12 */ /* 0x000fe400078e3cff */
[----:B------:R-:W-:Y:S01]  /*16c0*/  @!P3 IADD3 R26, R26, 0x1, RZ ;  /* 0x000000011a1ab810 */ /* 0x000fe20007ffe0ff */
[----:B------:R-:W-:Y:S08]  /*16d0*/  BSSY B0, `(.L_x_57) ;  /* 0x0000029000007945 */ /* 0x000ff00003800000 */
[----:B------:R-:W-:Y:S01]  /*16e0*/  @P4 IADD3 R26, R26, 0x1, RZ ;  /* 0x000000011a1a4810 */ /* 0x000fe20007ffe0ff */
[----:B--2---:R0:W-:Y:S04]  /*16f0*/  @!P6 STS [R22.X4+0x6c0], R18 ;  /* 0x0006c0121600e388 */ /* 0x0041e80000004800 */
[----:B---3--:R0:W-:Y:S01]  /*1700*/  @!P2 STS [R22.X4], R17 ;  /* 0x000000111600a388 */ /* 0x0081e20000004800 */
[----:B------:R-:W-:-:S03]  /*1710*/  ISETP.NE.U32.AND P2, PT, R20, RZ, PT ;  /* 0x000000ff1400720c */ /* 0x000fc60003f45070 */
[----:B----4-:R0:W-:Y:S01]  /*1720*/  @!P1 STS [R22.X4+0x240], R15 ;  /* 0x0002400f16009388 */ /* 0x0101e20000004800 */
[----:B------:R-:W-:-:S03]  /*1730*/  ISETP.GE.AND P1, PT, R4, RZ, PT ;  /* 0x000000ff0400720c */ /* 0x000fc60003f26270 */
[----:B-----5:R0:W-:Y:S01]  /*1740*/  @!P0 STS [R22.X4+0x480], R19 ;  /* 0x0004801316008388 */ /* 0x0201e20000004800 */
[----:B------:R-:W-:Y:S01]  /*1750*/  ISETP.NE.AND P0, PT, RZ, c[0x0][0x1c0], PT ;  /* 0x00007000ff007a0c */ /* 0x000fe20003f05270 */
[----:B------:R-:W-:-:S08]  /*1760*/  IMAD.MOV.U32 R4, RZ, RZ, R26 ;  /* 0x000000ffff047224 */ /* 0x000fd000078e001a */
[----:B------:R-:W-:-:S04]  /*1770*/  @!P1 IMAD.MOV R4, RZ, RZ, -R4 ;  /* 0x000000ffff049224 */ /* 0x000fc800078e0a04 */
[----:B------:R-:W-:Y:S01]  /*1780*/  @!P0 LOP3.LUT R4, RZ, c[0x0][0x1c0], RZ, 0x33, !PT ;  /* 0x00007000ff048a12 */ /* 0x000fe200078e33ff */
        /* <DEDUP_REMOVED lines=10> */
.L_x_58:
        /* <DEDUP_REMOVED lines=19> */
.L_x_59:
[----:B------:R-:W-:Y:S05]  /*1960*/  BSYNC B0 ;  /* 0x0000000000007941 */ /* 0x000fea0003800000 */
.L_x_57:
[----:B------:R-:W-:Y:S01]  /*1970*/  BAR.SYNC.DEFER_BLOCKING 0x0 ;  /* 0x0000000000007b1d */ /* 0x000fe20000010000 */
[----:B------:R-:W-:Y:S01]  /*1980*/  LEA.HI R15, R7, R34, RZ, 0x4 ;  /* 0x00000022070f7211 */ /* 0x000fe200078f20ff */
[----:B------:R-:W-:Y:S02]  /*1990*/  IMAD.MOV.U32 R37, RZ, RZ, -0x800000 ;  /* 0xff800000ff257424 */ /* 0x000fe400078e00ff */
[----:B------:R-:W-:Y:S01]  /*19a0*/  IMAD.MOV.U32 R32, RZ, RZ, -0x800000 ;  /* 0xff800000ff207424 */ /* 0x000fe200078e00ff */
[----:B------:R-:W-:Y:S01]  /*19b0*/  LOP3.LUT R7, R15, 0xfffffff0, RZ, 0xc0, !PT ;  /* 0xfffffff00f077812 */ /* 0x000fe200078ec0ff */
[----:B------:R-:W-:Y:S01]  /*19c0*/  IMAD.MOV.U32 R33, RZ, RZ, -0x800000 ;  /* 0xff800000ff217424 */ /* 0x000fe200078e00ff */
[----:B------:R-:W-:Y:S01]  /*19d0*/  SHF.R.S32.HI R15, RZ, 0x4, R15 ;  /* 0x00000004ff0f7819 */ /* 0x000fe2000001140f */
[----:B------:R-:W-:Y:S01]  /*19e0*/  IMAD.MOV.U32 R35, RZ, RZ, -0x800000 ;  /* 0xff800000ff237424 */ /* 0x000fe200078e00ff */
[----:B------:R-:W-:Y:S01]  /*19f0*/  ULDC.U8 UR4, c[0x0][0x329] ;  /* 0x0000ca4000047ab9 */ /* 0x000fe20000000000 */
[----:B------:R-:W-:Y:S01]  /*1a00*/  IMAD.IADD R34, R34, 0x1, -R7 ;  /* 0x0000000122227824 */ /* 0x000fe200078e0a07 */
[----:B------:R-:W-:Y:S03]  /*1a10*/  BSSY B1, `(.L_x_60) ;  /* 0x000023b000017945 */ /* 0x000fe60003800000 */
[----:B------:R-:W-:-:S05]  /*1a20*/  IMAD R25, R34, 0x9, R15 ;  /* 0x0000000922197824 */ /* 0x000fca00078e020f */
[----:B------:R-:W-:Y:S04]  /*1a30*/  @!P6 LDS R37, [R25.X4] ;  /* 0x000000001925e984 */ /* 0x000fe80000004800 */
[----:B------:R-:W0:Y:S04]  /*1a40*/  @!P6 LDS R32, [R25.X4+0x240] ;  /* 0x000240001920e984 */ /* 0x000e280000004800 */
[----:B------:R-:W1:Y:S04]  /*1a50*/  @!P6 LDS R33, [R25.X4+0x480] ;  /* 0x000480001921e984 */ /* 0x000e680000004800 */
[----:B------:R-:W2:Y:S01]  /*1a60*/  @!P6 LDS R35, [R25.X4+0x6c0] ;  /* 0x0006c0001923e984 */ /* 0x000ea20000004800 */
[----:B0-----:R-:W-:-:S04]  /*1a70*/  FMNMX.FTZ R8, R37, R32, !PT ;  /* 0x0000002025087209 */ /* 0x001fc80007810000 */
[----:B-1----:R-:W-:-:S04]  /*1a80*/  FMNMX.FTZ R8, R8, R33, !PT ;  /* 0x0000002108087209 */ /* 0x002fc80007810000 */
[----:B--2---:R-:W-:-:S05]  /*1a90*/  FMNMX.FTZ R9, R8, R35, !PT ;  /* 0x0000002308097209 */ /* 0x004fca0007810000 */
        /* <DEDUP_REMOVED lines=14> */
[C---:B------:R-:W-:Y:S01]  /*1b80*/  FADD.FTZ R20, -R18.reuse, R33 ;  /* 0x0000002112147221 */ /* 0x040fe20000010100 */
[----:B------:R-:W-:Y:S01]  /*1b90*/  MUFU.EX2 R9, R22 ;  /* 0x0000001600097308 */ /* 0x000fe20000000800 */
[----:B------:R-:W-:-:S02]  /*1ba0*/  FADD.FTZ R17, -R18, R35 ;  /* 0x0000002312117221 */ /* 0x000fc40000010100 */
[----:B------:R-:W-:Y:S02]  /*1bb0*/  FMUL.FTZ R20, R20, 1.4426950216293334961 ;  /* 0x3fb8aa3b14147820 */ /* 0x000fe40000410000 */
[----:B------:R-:W-:-:S03]  /*1bc0*/  FMUL.FTZ R17, R17, 1.4426950216293334961 ;  /* 0x3fb8aa3b11117820 */ /* 0x000fc60000410000 */
[----:B------:R-:W0:Y:S08]  /*1bd0*/  MUFU.EX2 R8, R21 ;  /* 0x0000001500087308 */ /* 0x000e300000000800 */
[----:B------:R-:W1:Y:S08]  /*1be0*/  MUFU.EX2 R7, R20 ;  /* 0x0000001400077308 */ /* 0x000e700000000800 */
[----:B------:R-:W2:Y:S01]  /*1bf0*/  MUFU.EX2 R19, R17 ;  /* 0x0000001100137308 */ /* 0x000ea20000000800 */
[----:B0-----:R-:W-:Y:S01]  /*1c00*/  FADD.FTZ R8, R9, R8 ;  /* 0x0000000809087221 */ /* 0x001fe20000010000 */
[----:B------:R-:W-:-:S03]  /*1c10*/  IABS R9, R2 ;  /* 0x0000000200097213 */ /* 0x000fc60000000000 */
[----:B-1----:R-:W-:-:S03]  /*1c20*/  FADD.FTZ R8, R8, R7 ;  /* 0x0000000708087221 */ /* 0x002fc60000010000 */
[----:B------:R-:W0:Y:S01]  /*1c30*/  I2F.RP R7, R9 ;  /* 0x0000000900077306 */ /* 0x000e220000209400 */
[----:B--2---:R-:W-:Y:S01]  /*1c40*/  FADD.FTZ R19, R8, R19 ;  /* 0x0000001308137221 */ /* 0x004fe20000010000 */
[----:B------:R-:W-:-:S04]  /*1c50*/  IABS R8, c[0x0][0x1c0] ;  /* 0x0000700000087a13 */ /* 0x000fc80000000000 */
[----:B------:R-:W1:Y:S02]  /*1c60*/  SHFL.BFLY PT, R22, R19, 0x8, 0x1f ;  /* 0x0d001f0013167f89 */ /* 0x000e6400000e0000 */
[----:B------:R-:W2:Y:S08]  /*1c70*/  I2F.U32.RP R20, R8 ;  /* 0x0000000800147306 */ /* 0x000eb00000209000 */
[----:B0-----:R-:W0:Y:S08]  /*1c80*/  MUFU.RCP R7, R7 ;  /* 0x0000000700077308 */ /* 0x001e300000001000 */
[----:B--2---:R-:W2:Y:S01]  /*1c90*/  MUFU.RCP R30, R20 ;  /* 0x00000014001e7308 */ /* 0x004ea20000001000 */
[----:B-1----:R-:W-:Y:S01]  /*1ca0*/  FADD.FTZ R22, R19, R22 ;  /* 0x0000001613167221 */ /* 0x002fe20000010000 */
[----:B0-----:R-:W-:-:S02]  /*1cb0*/  IADD3 R42, R7, 0xffffffe, RZ ;  /* 0x0ffffffe072a7810 */ /* 0x001fc40007ffe0ff */
[----:B------:R-:W-:Y:S02]  /*1cc0*/  IABS R7, R2 ;  /* 0x0000000200077213 */ /* 0x000fe40000000000 */
[----:B------:R-:W0:Y:S02]  /*1cd0*/  SHFL.BFLY PT, R17, R22, 0x4, 0x1f ;  /* 0x0c801f0016117f89 */ /* 0x000e2400000e0000 */
[----:B------:R-:W1:Y:S01]  /*1ce0*/  F2I.FTZ.U32.TRUNC.NTZ R43, R42 ;  /* 0x0000002a002b7305 */ /* 0x000e62000021f000 */
[----:B------:R-:W-:Y:S01]  /*1cf0*/  IMAD.MOV R7, RZ, RZ, -R7 ;  /* 0x000000ffff077224 */ /* 0x000fe200078e0a07 */
[----:B--2---:R-:W-:Y:S01]  /*1d00*/  IADD3 R30, R30, 0xffffffe, RZ ;  /* 0x0ffffffe1e1e7810 */ /* 0x004fe20007ffe0ff */
[----:B------:R-:W-:-:S05]  /*1d10*/  IMAD.IADD R20, R6, 0x1, R9 ;  /* 0x0000000106147824 */ /* 0x000fca00078e0209 */
[----:B------:R-:W2:Y:S01]  /*1d20*/  F2I.FTZ.U32.TRUNC.NTZ R31, R30 ;  /* 0x0000001e001f7305 */ /* 0x000ea2000021f000 */
[----:B------:R-:W-:Y:S01]  /*1d30*/  IABS R19, R20 ;  /* 0x0000001400137213 */ /* 0x000fe20000000000 */
[----:B-1----:R-:W-:Y:S02]  /*1d40*/  IMAD.MOV R24, RZ, RZ, -R43 ;  /* 0x000000ffff187224 */ /* 0x002fe400078e0a2b */
[----:B------:R-:W-:Y:S02]  /*1d50*/  IMAD.MOV.U32 R42, RZ, RZ, RZ ;  /* 0x000000ffff2a7224 */ /* 0x000fe400078e00ff */
[----:B------:R-:W-:Y:S02]  /*1d60*/  IMAD R21, R24, R9, RZ ;  /* 0x0000000918157224 */ /* 0x000fe400078e02ff */
[----:B------:R-:W-:Y:S01]  /*1d70*/  IMAD.MOV.U32 R24, RZ, RZ, R19 ;  /* 0x000000ffff187224 */ /* 0x000fe200078e0013 */
[----:B------:R-:W-:Y:S01]  /*1d80*/  IABS R19, c[0x0][0x1c0] ;  /* 0x0000700000137a13 */ /* 0x000fe20000000000 */
[----:B0-----:R-:W-:-:S02]  /*1d90*/  FADD.FTZ R17, R22, R17 ;  /* 0x0000001116117221 */ /* 0x001fc40000010000 */
[----:B--2---:R-:W-:Y:S02]  /*1da0*/  IMAD.MOV R6, RZ, RZ, -R31 ;  /* 0x000000ffff067224 */ /* 0x004fe400078e0a1f */
[----:B------:R-:W-:Y:S01]  /*1db0*/  IMAD.HI.U32 R21, R43, R21, R42 ;  /* 0x000000152b157227 */ /* 0x000fe200078e002a */
[----:B------:R-:W0:Y:S03]  /*1dc0*/  SHFL.BFLY PT, R22, R17, 0x2, 0x1f ;  /* 0x0c401f0011167f89 */ /* 0x000e2600000e0000 */
[----:B------:R-:W-:Y:S02]  /*1dd0*/  IMAD R23, R6, R8, RZ ;  /* 0x0000000806177224 */ /* 0x000fe400078e02ff */
[----:B------:R-:W-:Y:S02]  /*1de0*/  IMAD.MOV.U32 R30, RZ, RZ, RZ ;  /* 0x000000ffff1e7224 */ /* 0x000fe400078e00ff */
[----:B------:R-:W-:-:S04]  /*1df0*/  IMAD.HI.U32 R21, R21, R24, RZ ;  /* 0x0000001815157227 */ /* 0x000fc800078e00ff */
[----:B------:R-:W-:-:S04]  /*1e00*/  IMAD.HI.U32 R23, R31, R23, R30 ;  /* 0x000000171f177227 */ /* 0x000fc800078e001e */
[----:B------:R-:W-:Y:S02]  /*1e10*/  IMAD R6, R21, R7, R24 ;  /* 0x0000000715067224 */ /* 0x000fe400078e0218 */
[----:B------:R-:W-:Y:S02]  /*1e20*/  IMAD.MOV R19, RZ, RZ, -R19 ;  /* 0x000000ffff137224 */ /* 0x000fe400078e0a13 */
[----:B------:R-:W-:Y:S01]  /*1e30*/  IMAD.HI.U32 R23, R23, R24, RZ ;  /* 0x0000001817177227 */ /* 0x000fe200078e00ff */
[----:B------:R-:W-:-:S03]  /*1e40*/  ISETP.GT.U32.AND P0, PT, R9, R6, PT ;  /* 0x000000060900720c */ /* 0x000fc60003f04070 */
[----:B------:R-:W-:Y:S02]  /*1e50*/  IMAD R19, R23, R19, R24 ;  /* 0x0000001317137224 */ /* 0x000fe400078e0218 */
[----:B0-----:R-:W-:Y:S02]  /*1e60*/  FADD.FTZ R22, R17, R22 ;  /* 0x0000001611167221 */ /* 0x001fe40000010000 */
[----:B------:R-:W-:Y:S01]  /*1e70*/  IMAD.MOV.U32 R30, RZ, RZ, 0x7f800000 ;  /* 0x7f800000ff1e7424 */ /* 0x000fe200078e00ff */
[----:B------:R-:W-:Y:S02]  /*1e80*/  ISETP.GT.U32.AND P5, PT, R8, R19, PT ;  /* 0x000000130800720c */ /* 0x000fe40003fa4070 */
[----:B------:R-:W0:Y:S03]  /*1e90*/  SHFL.BFLY PT, R7, R22, 0x1, 0x1f ;  /* 0x0c201f0016077f89 */ /* 0x000e2600000e0000 */
[----:B------:R-:W-:Y:S01]  /*1ea0*/  @!P0 IMAD.IADD R6, R6, 0x1, -R9 ;  /* 0x0000000106068824 */ /* 0x000fe200078e0a09 */
[----:B------:R-:W-:-:S02]  /*1eb0*/  @!P0 IADD3 R21, R21, 0x1, RZ ;  /* 0x0000000115158810 */ /* 0x000fc40007ffe0ff */
[----:B------:R-:W-:Y:S02]  /*1ec0*/  ISETP.GT.AND P0, PT, R2, RZ, PT ;  /* 0x000000ff0200720c */ /* 0x000fe40003f04270 */
[-C--:B------:R-:W-:Y:S02]  /*1ed0*/  ISETP.GE.U32.AND P4, PT, R6, R9.reuse, PT ;  /* 0x000000090600720c */ /* 0x080fe40003f86070 */
[C---:B------:R-:W-:Y:S01]  /*1ee0*/  LOP3.LUT R6, R20.reuse, R9, RZ, 0x3c, !PT ;  /* 0x0000000914067212 */ /* 0x040fe200078e3cff */
[----:B------:R-:W-:Y:S01]  /*1ef0*/  @!P5 IMAD.IADD R19, R19, 0x1, -R8 ;  /* 0x000000011313d824 */ /* 0x000fe200078e0a08 */
[----:B------:R-:W-:Y:S02]  /*1f00*/  LOP3.LUT R20, R20, c[0x0][0x1c0], RZ, 0x3c, !PT ;  /* 0x0000700014147a12 */ /* 0x000fe400078e3cff */
[----:B------:R-:W-:Y:S02]  /*1f10*/  ISETP.GE.AND P3, PT, R6, RZ, PT ;  /* 0x000000ff0600720c */ /* 0x000fe40003f66270 */
[----:B------:R-:W-:Y:S01]  /*1f20*/  ISETP.GE.U32.AND P1, PT, R19, R8, PT ;  /* 0x000000081300720c */ /* 0x000fe20003f26070 */
[----:B------:R-:W1:Y:S01]  /*1f30*/  S2R R6, SR_TID.X ;  /* 0x0000000000067919 */ /* 0x000e620000002100 */
[----:B------:R-:W-:-:S02]  /*1f40*/  @!P5 IADD3 R23, R23, 0x1, RZ ;  /* 0x000000011717d810 */ /* 0x000fc40007ffe0ff */
[----:B------:R-:W-:Y:S02]  /*1f50*/  ISETP.GE.AND P2, PT, R20, RZ, PT ;  /* 0x000000ff1400720c */ /* 0x000fe40003f46270 */
[----:B------:R-:W-:Y:S01]  /*1f60*/  @P4 IADD3 R21, R21, 0x1, RZ ;  /* 0x0000000115154810 */ /* 0x000fe20007ffe0ff */
[----:B0-----:R-:W-:Y:S01]  /*1f70*/  FADD.FTZ R17, R22, R7 ;  /* 0x0000000716117221 */ /* 0x001fe20000010000 */
[----:B------:R-:W-:Y:S02]  /*1f80*/  ISETP.GT.AND P4, PT, R3, RZ, PT ;  /* 0x000000ff0300720c */ /* 0x000fe40003f84270 */
[----:B------:R-:W-:Y:S01]  /*1f90*/  SHF.R.S32.HI R20, RZ, 0x1f, R2 ;  /* 0x0000001fff147819 */ /* 0x000fe20000011402 */
[----:B------:R-:W-:Y:S02]  /*1fa0*/  @!P3 IMAD.MOV R21, RZ, RZ, -R21 ;  /* 0x000000ffff15b224 */ /* 0x000fe400078e0a15 */
[----:B------:R-:W-:Y:S02]  /*1fb0*/  @P1 IADD3 R23, R23, 0x1, RZ ;  /* 0x0000000117171810 */ /* 0x000fe40007ffe0ff */
[----:B------:R-:W-:-:S02]  /*1fc0*/  FSETP.NE.FTZ.AND P1, PT, R17, RZ, PT ;  /* 0x000000ff1100720b */ /* 0x000fc40003f35000 */
[C---:B------:R-:W-:Y:S01]  /*1fd0*/  ISETP.NE.AND P5, PT, R2.reuse, RZ, PT ;  /* 0x000000ff0200720c */ /* 0x040fe20003fa5270 */
[----:B------:R-:W-:Y:S01]  /*1fe0*/  @!P2 IMAD.MOV R23, RZ, RZ, -R23 ;  /* 0x000000ffff17a224 */ /* 0x000fe200078e0a17 */
[----:B------:R-:W-:Y:S01]  /*1ff0*/  LEA.HI.SX32 R7, R2, 0x1, 0x1 ;  /* 0x0000000102077811 */ /* 0x000fe200078f0aff */
[----:B------:R-:W-:Y:S01]  /*2000*/  @!P0 IMAD.MOV R7, RZ, RZ, R20 ;  /* 0x000000ffff078224 */ /* 0x000fe200078e0214 */
[----:B------:R-:W-:Y:S02]  /*2010*/  ISETP.NE.AND P0, PT, RZ, c[0x0][0x1c0], PT ;  /* 0x00007000ff007a0c */ /* 0x000fe40003f05270 */
[----:B------:R-:W-:Y:S02]  /*2020*/  SHF.R.S32.HI R19, RZ, 0x1f, R3 ;  /* 0x0000001fff137819 */ /* 0x000fe40000011403 */
[C---:B-1----:R-:W-:Y:S02]  /*2030*/  LOP3.LUT P2, RZ, R6.reuse, 0xf, RZ, 0xc0, !PT ;  /* 0x0000000f06ff7812 */ /* 0x042fe4000784c0ff */
[----:B------:R-:W-:Y:S01]  /*2040*/  LEA.HI.SX32 R8, R3, 0x1, 0x1 ;  /* 0x0000000103087811 */ /* 0x000fe200078f0aff */
[----:B------:R-:W-:Y:S01]  /*2050*/  @!P4 IMAD.MOV R8, RZ, RZ, R19 ;  /* 0x000000ffff08c224 */ /* 0x000fe200078e0213 */
[----:B------:R-:W0:Y:S01]  /*2060*/  @P1 MUFU.LG2 R17, R17 ;  /* 0x0000001100111308 */ /* 0x000e220000000c00 */
        /* <DEDUP_REMOVED lines=52> */
[----:B------:R-:W-:Y:S02]  /*23b0*/  MOV R24, 0x23d0 ;  /* 0x000023d000187802 */ /* 0x000fe40000000f00 */
[----:B------:R-:W-:Y:S05]  /*23c0*/  CALL.REL.NOINC `($__internal_1_$__cuda_sm20_div_s64) ;  /* 0x0000263000007944 */ /* 0x000fea0003c00000 */
[-C--:B------:R-:W-:Y:S02]  /*23d0*/  IADD3 R19, P0, RZ, -R20.reuse, RZ ;  /* 0x80000014ff137210 */ /* 0x080fe40007f1e0ff */
[----:B------:R-:W-:Y:S02]  /*23e0*/  MOV R48, R20 ;  /* 0x0000001400307202 */ /* 0x000fe40000000f00 */
[----:B------:R-:W-:Y:S01]  /*23f0*/  IADD3.X R17, RZ, ~R21, RZ, P0, !PT ;  /* 0x80000015ff117210 */ /* 0x000fe200007fe4ff */
[----:B------:R-:W-:Y:S01]  /*2400*/  IMAD.WIDE.U32 R38, R42, R19, R38 ;  /* 0x000000132a267225 */ /* 0x000fe200078e0026 */
[----:B------:R-:W-:-:S03]  /*2410*/  MOV R49, R21 ;  /* 0x0000001500317202 */ /* 0x000fc60000000f00 */
[----:B------:R-:W-:-:S04]  /*2420*/  IMAD R18, R17, R42, RZ ;  /* 0x0000002a11127224 */ /* 0x000fc800078e02ff */
[----:B------:R-:W-:Y:S01]  /*2430*/  IMAD R17, R23, R19, R18 ;  /* 0x0000001317117224 */ /* 0x000fe200078e0212 */
[----:B------:R-:W-:-:S04]  /*2440*/  MOV R18, R38 ;  /* 0x0000002600127202 */ /* 0x000fc80000000f00 */
[----:B------:R-:W-:Y:S01]  /*2450*/  IADD3 R17, R39, R17, RZ ;  /* 0x0000001127117210 */ /* 0x000fe20007ffe0ff */
[----:B------:R-:W-:Y:S05]  /*2460*/  BRA `(.L_x_65) ;  /* 0x0000016000007947 */ /* 0x000fea0003800000 */
.L_x_64:
[----:B------:R-:W0:Y:S01]  /*2470*/  I2F.U32.RP R20, R42 ;  /* 0x0000002a00147306 */ /* 0x000e220000209000 */
[----:B------:R-:W-:Y:S01]  /*2480*/  ISETP.NE.U32.AND P0, PT, R42, RZ, PT ;  /* 0x000000ff2a00720c */ /* 0x000fe20003f05070 */
[----:B------:R-:W-:-:S06]  /*2490*/  IMAD.MOV.U32 R49, RZ, RZ, RZ ;  /* 0x000000ffff317224 */ /* 0x000fcc00078e00ff */
        /* <DEDUP_REMOVED lines=13> */
[----:B------:R-:W-:Y:S02]  /*2570*/  ISETP.GE.U32.AND P1, PT, R17, R42, PT ;  /* 0x0000002a1100720c */ /* 0x000fe40003f26070 */
[----:B------:R-:W-:-:S11]  /*2580*/  MOV R17, RZ ;  /* 0x000000ff00117202 */ /* 0x000fd60000000f00 */
[----:B------:R-:W-:Y:S02]  /*2590*/  @P1 IADD3 R48, R48, 0x1, RZ ;  /* 0x0000000130301810 */ /* 0x000fe40007ffe0ff */
[----:B------:R-:W-:-:S05]  /*25a0*/  @!P0 LOP3.LUT R48, RZ, R42, RZ, 0x33, !PT ;  /* 0x0000002aff308212 */ /* 0x000fca00078e33ff */
[----:B------:R-:W-:-:S04]  /*25b0*/  IMAD.MOV R19, RZ, RZ, -R48 ;  /* 0x000000ffff137224 */ /* 0x000fc800078e0a30 */
[----:B------:R-:W-:Y:S02]  /*25c0*/  IMAD R18, R42, R19, R38 ;  /* 0x000000132a127224 */ /* 0x000fe400078e0226 */
.L_x_65:
[----:B------:R-:W-:Y:S05]  /*25d0*/  BSYNC B0 ;  /* 0x0000000000007941 */ /* 0x000fea0003800000 */
.L_x_63:
[----:B------:R-:W-:Y:S01]  /*25e0*/  LOP3.LUT R19, R17, R0, RZ, 0xfc, !PT ;  /* 0x0000000011137212 */ /* 0x000fe200078efcff */
[----:B------:R-:W-:Y:S03]  /*25f0*/  BSSY B0, `(.L_x_66) ;  /* 0x0000028000007945 */ /* 0x000fe60003800000 */
[----:B------:R-:W-:-:S13]  /*2600*/  ISETP.NE.U32.AND P0, PT, R19, RZ, PT ;  /* 0x000000ff1300720c */ /* 0x000fda0003f05070 */
[----:B------:R-:W-:Y:S05]  /*2610*/  @!P0 BRA `(.L_x_67) ;  /* 0x000000f000008947 */ /* 0x000fea0003800000 */
[----:B------:R-:W-:Y:S01]  /*2620*/  IMAD.MOV.U32 R26, RZ, RZ, R27 ;  /* 0x000000ffff1a7224 */ /* 0x000fe200078e001b */
[----:B------:R-:W-:Y:S02]  /*2630*/  MOV R23, R0 ;  /* 0x0000000000177202 */ /* 0x000fe40000000f00 */
[----:B------:R-:W-:Y:S02]  /*2640*/  MOV R24, 0x2660 ;  /* 0x0000266000187802 */ /* 0x000fe40000000f00 */
[----:B------:R-:W-:Y:S05]  /*2650*/  CALL.REL.NOINC `($__internal_1_$__cuda_sm20_div_s64) ;  /* 0x000023a000007944 */ /* 0x000fea0003c00000 */
[----:B------:R-:W-:Y:S01]  /*2660*/  IADD3 R19, P0, RZ, -R20, RZ ;  /* 0x80000014ff137210 */ /* 0x000fe20007f1e0ff */
[----:B------:R-:W-:Y:S01]  /*2670*/  IMAD.MOV.U32 R43, RZ, RZ, R21 ;  /* 0x000000ffff2b7224 */ /* 0x000fe200078e0015 */
[----:B------:R-:W-:Y:S02]  /*2680*/  MOV R38, R18 ;  /* 0x0000001200267202 */ /* 0x000fe40000000f00 */
[----:B------:R-:W-:Y:S02]  /*2690*/  IADD3.X R22, RZ, ~R21, RZ, P0, !PT ;  /* 0x80000015ff167210 */ /* 0x000fe400007fe4ff */
[----:B------:R-:W-:Y:S02]  /*26a0*/  MOV R39, R17 ;  /* 0x0000001100277202 */ /* 0x000fe40000000f00 */
[----:B------:R-:W-:Y:S01]  /*26b0*/  MOV R42, R20 ;  /* 0x00000014002a7202 */ /* 0x000fe20000000f00 */
[----:B------:R-:W-:-:S02]  /*26c0*/  IMAD R22, R22, R27, RZ ;  /* 0x0000001b16167224 */ /* 0x000fc400078e02ff */
[----:B------:R-:W-:-:S04]  /*26d0*/  IMAD.WIDE.U32 R38, R27, R19, R38 ;  /* 0x000000131b267225 */ /* 0x000fc800078e0026 */
[----:B------:R-:W-:-:S04]  /*26e0*/  IMAD R0, R0, R19, R22 ;  /* 0x0000001300007224 */ /* 0x000fc800078e0216 */
[----:B------:R-:W-:Y:S01]  /*26f0*/  IMAD.IADD R0, R39, 0x1, R0 ;  /* 0x0000000127007824 */ /* 0x000fe200078e0200 */
[----:B------:R-:W-:Y:S05]  /*2700*/  BRA `(.L_x_68) ;  /* 0x0000016000007947 */ /* 0x000fea0003800000 */
.L_x_67:
        /* <DEDUP_REMOVED lines=22> */
.L_x_68:
[----:B------:R-:W-:Y:S05]  /*2870*/  BSYNC B0 ;  /* 0x0000000000007941 */ /* 0x000fea0003800000 */
.L_x_66:
        /* <DEDUP_REMOVED lines=11> */
[----:B------:R-:W-:Y:S05]  /*2930*/  CALL.REL.NOINC `($__internal_1_$__cuda_sm20_div_s64) ;  /* 0x000020c000007944 */ /* 0x000fea0003c00000 */
[----:B------:R-:W-:-:S04]  /*2940*/  IADD3 R17, P0, RZ, -R20, RZ ;  /* 0x80000014ff117210 */ /* 0x000fc80007f1e0ff */
[----:B------:R-:W-:Y:S01]  /*2950*/  IADD3.X R18, RZ, ~R21, RZ, P0, !PT ;  /* 0x80000015ff127210 */ /* 0x000fe200007fe4ff */
[----:B------:R-:W-:-:S04]  /*2960*/  IMAD.WIDE.U32 R42, R5, R17, R42 ;  /* 0x00000011052a7225 */ /* 0x000fc800078e002a */
[----:B------:R-:W-:-:S04]  /*2970*/  IMAD R18, R18, R5, RZ ;  /* 0x0000000512127224 */ /* 0x000fc800078e02ff */
[----:B------:R-:W-:-:S05]  /*2980*/  IMAD R4, R4, R17, R18 ;  /* 0x0000001104047224 */ /* 0x000fca00078e0212 */
[----:B------:R-:W-:Y:S01]  /*2990*/  IADD3 R4, R43, R4, RZ ;  /* 0x000000042b047210 */ /* 0x000fe20007ffe0ff */
[----:B------:R-:W-:Y:S05]  /*29a0*/  BRA `(.L_x_71) ;  /* 0x0000016000007947 */ /* 0x000fea0003800000 */
.L_x_70:
        /* <DEDUP_REMOVED lines=22> */
.L_x_71:
[----:B------:R-:W-:Y:S05]  /*2b10*/  BSYNC B0 ;  /* 0x0000000000007941 */ /* 0x000fea0003800000 */
.L_x_69:
[-C--:B------:R-:W-:Y:S01]  /*2b20*/  IMAD R5, R41, R16.reuse, RZ ;  /* 0x0000001029057224 */ /* 0x080fe200078e02ff */
[----:B------:R-:W-:Y:S01]  /*2b30*/  SHF.R.S32.HI R17, RZ, 0x1f, R27 ;  /* 0x0000001fff117819 */ /* 0x000fe2000001141b */
[C---:B------:R-:W-:Y:S01]  /*2b40*/  IMAD.WIDE.U32 R46, R40.reuse, R16, RZ ;  /* 0x00000010282e7225 */ /* 0x040fe200078e00ff */
[----:B------:R-:W-:Y:S01]  /*2b50*/  ULDC.U8 UR10, c[0x0][0x329] ;  /* 0x0000ca40000a7ab9 */ /* 0x000fe20000000000 */
[----:B------:R-:W-:Y:S01]  /*2b60*/  BSSY B0, `(.L_x_72) ;  /* 0x0000046000007945 */ /* 0x000fe20003800000 */
[----:B------:R-:W-:Y:S01]  /*2b70*/  UISETP.NE.AND UP0, UPT, UR10, URZ, UPT ;  /* 0x0000003f0a00728c */ /* 0x000fe2000bf05270 */
[----:B------:R-:W-:Y:S01]  /*2b80*/  IMAD R5, R40, R14, R5 ;  /* 0x0000000e28057224 */ /* 0x000fe200078e0205 */
[----:B------:R-:W-:Y:S01]  /*2b90*/  ULDC.64 UR4, c[0x0][0x210] ;  /* 0x0000840000047ab9 */ /* 0x000fe20000000a00 */
[----:B------:R-:W-:Y:S01]  /*2ba0*/  IMAD R0, R0, R27, RZ ;  /* 0x0000001b00007224 */ /* 0x000fe200078e02ff */
[----:B------:R-:W-:Y:S02]  /*2bb0*/  UIMAD UR4, UR4, UR5, URZ ;  /* 0x00000005040472a4 */ /* 0x000fe4000f8e023f */
[----:B------:R-:W-:Y:S01]  /*2bc0*/  IADD3 R18, R47, R5, RZ ;  /* 0x000000052f127210 */ /* 0x000fe20007ffe0ff */
[----:B------:R-:W-:Y:S01]  /*2bd0*/  IMAD R17, R17, R38, R0 ;  /* 0x0000002611117224 */ /* 0x000fe200078e0200 */
[----:B------:R-:W-:Y:S01]  /*2be0*/  USEL UR5, UR5, 0x1, !UP0 ;  /* 0x0000000105057887 */ /* 0x000fe2000c000000 */
[----:B------:R-:W-:Y:S01]  /*2bf0*/  IMAD.WIDE.U32 R38, R38, R27, RZ ;  /* 0x0000001b26267225 */ /* 0x000fe200078e00ff */
[----:B------:R-:W-:-:S02]  /*2c00*/  USHF.R.S32.HI UR11, URZ, 0x1f, UR4 ;  /* 0x0000001f3f0b7899 */ /* 0x000fc40008011404 */
[----:B------:R-:W-:Y:S01]  /*2c10*/  USHF.R.S32.HI UR10, URZ, 0x1f, UR5 ;  /* 0x0000001f3f0a7899 */ /* 0x000fe20008011405 */
[-C--:B------:R-:W-:Y:S02]  /*2c20*/  IMAD R23, R18, R13.reuse, RZ ;  /* 0x0000000d12177224 */ /* 0x080fe400078e02ff */
[----:B------:R-:W-:Y:S02]  /*2c30*/  IMAD R19, R4, UR4, RZ ;  /* 0x0000000404137c24 */ /* 0x000fe4000f8e02ff */
[----:B------:R-:W-:Y:S02]  /*2c40*/  IMAD R23, R12, R46, R23 ;  /* 0x0000002e0c177224 */ /* 0x000fe400078e0217 */
[----:B------:R-:W-:-:S04]  /*2c50*/  IMAD.WIDE.U32 R46, R46, R13, RZ ;  /* 0x0000000d2e2e7225 */ /* 0x000fc800078e00ff */
[----:B------:R-:W-:Y:S01]  /*2c60*/  IMAD R5, R21, UR5, RZ ;  /* 0x0000000515057c24 */ /* 0x000fe2000f8e02ff */
[----:B------:R-:W-:Y:S01]  /*2c70*/  IADD3 R23, R47, R23, RZ ;  /* 0x000000172f177210 */ /* 0x000fe20007ffe0ff */
[C---:B------:R-:W-:Y:S02]  /*2c80*/  IMAD R19, R42.reuse, UR11, R19 ;  /* 0x0000000b2a137c24 */ /* 0x040fe4000f8e0213 */
[----:B------:R-:W-:Y:S01]  /*2c90*/  IMAD.WIDE.U32 R42, R42, UR4, RZ ;  /* 0x000000042a2a7c25 */ /* 0x000fe2000f8e00ff */
[----:B------:R-:W-:-:S03]  /*2ca0*/  LOP3.LUT R0, R49, R23, RZ, 0xfc, !PT ;  /* 0x0000001731007212 */ /* 0x000fc600078efcff */
[----:B------:R-:W-:Y:S01]  /*2cb0*/  IMAD R5, R20, UR10, R5 ;  /* 0x0000000a14057c24 */ /* 0x000fe2000f8e0205 */
[----:B------:R-:W-:Y:S01]  /*2cc0*/  ISETP.NE.U32.AND P0, PT, R0, RZ, PT ;  /* 0x000000ff0000720c */ /* 0x000fe20003f05070 */
[----:B------:R-:W-:Y:S01]  /*2cd0*/  IMAD.WIDE.U32 R40, R20, UR5, RZ ;  /* 0x0000000514287c25 */ /* 0x000fe2000f8e00ff */
[----:B------:R-:W-:Y:S02]  /*2ce0*/  IADD3 R0, R39, R17, RZ ;  /* 0x0000001127007210 */ /* 0x000fe40007ffe0ff */
[----:B------:R-:W-:Y:S01]  /*2cf0*/  IADD3 R4, R43, R19, RZ ;  /* 0x000000132b047210 */ /* 0x000fe20007ffe0ff */
[----:B------:R-:W-:Y:S01]  /*2d00*/  IMAD R3, R3, UR4, RZ ;  /* 0x0000000403037c24 */ /* 0x000fe2000f8e02ff */
[----:B------:R-:W-:Y:S01]  /*2d10*/  IADD3 R5, R41, R5, RZ ;  /* 0x0000000529057210 */ /* 0x000fe20007ffe0ff */
[----:B------:R-:W-:-:S06]  /*2d20*/  IMAD R2, R2, UR4, RZ ;  /* 0x0000000402027c24 */ /* 0x000fcc000f8e02ff */
[----:B------:R-:W-:Y:S05]  /*2d30*/  @!P0 BRA `(.L_x_73) ;  /* 0x0000011000008947 */ /* 0x000fea0003800000 */
[----:B------:R-:W-:Y:S01]  /*2d40*/  IMAD.MOV.U32 R18, RZ, RZ, R48 ;  /* 0x000000ffff127224 */ /* 0x000fe200078e0030 */
[----:B------:R-:W-:Y:S01]  /*2d50*/  MOV R17, R49 ;  /* 0x0000003100117202 */ /* 0x000fe20000000f00 */
[----:B------:R-:W-:Y:S01]  /*2d60*/  IMAD.MOV.U32 R26, RZ, RZ, R46 ;  /* 0x000000ffff1a7224 */ /* 0x000fe200078e002e */
[----:B------:R-:W-:Y:S02]  /*2d70*/  MOV R24, 0x2d90 ;  /* 0x00002d9000187802 */ /* 0x000fe40000000f00 */
[----:B------:R-:W-:Y:S05]  /*2d80*/  CALL.REL.NOINC `($__internal_1_$__cuda_sm20_div_s64) ;  /* 0x00001c7000007944 */ /* 0x000fea0003c00000 */
        /* <DEDUP_REMOVED lines=12> */
.L_x_73:
        /* <DEDUP_REMOVED lines=20> */
[----:B------:R-:W-:-:S05]  /*2f90*/  IADD3 R21, -R19, RZ, RZ ;  /* 0x000000ff13157210 */ /* 0x000fca0007ffe1ff */
[----:B------:R-:W-:Y:S01]  /*2fa0*/  IMAD R18, R46, R21, R48 ;  /* 0x000000152e127224 */ /* 0x000fe200078e0230 */
[----:B------:R-:W-:Y:S02]  /*2fb0*/  MOV R46, R19 ;  /* 0x00000013002e7202 */ /* 0x000fe40000000f00 */
.L_x_74:
[----:B------:R-:W-:Y:S05]  /*2fc0*/  BSYNC B0 ;  /* 0x0000000000007941 */ /* 0x000fea0003800000 */
.L_x_72:
        /* <DEDUP_REMOVED lines=19> */
.L_x_76:
[----:B------:R-:W0:Y:S01]  /*3100*/  I2F.U32.RP R20, R16 ;  /* 0x0000001000147306 */ /* 0x000e220000209000 */
[----:B------:R-:W-:Y:S01]  /*3110*/  HFMA2.MMA R22, -RZ, RZ, 0, 0 ;  /* 0x00000000ff167435 */ /* 0x000fe200000001ff */
[----:B------:R-:W-:Y:S01]  /*3120*/  ISETP.NE.U32.AND P0, PT, R16, RZ, PT ;  /* 0x000000ff1000720c */ /* 0x000fe20003f05070 */
[----:B------:R-:W-:-:S05]  /*3130*/  IMAD.MOV.U32 R49, RZ, RZ, RZ ;  /* 0x000000ffff317224 */ /* 0x000fca00078e00ff */
[----:B0-----:R-:W0:Y:S02]  /*3140*/  MUFU.RCP R19, R20 ;  /* 0x0000001400137308 */ /* 0x001e240000001000 */
[----:B0-----:R-:W-:-:S06]  /*3150*/  IADD3 R19, R19, 0xffffffe, RZ ;  /* 0x0ffffffe13137810 */ /* 0x001fcc0007ffe0ff */
[----:B------:R-:W0:Y:S02]  /*3160*/  F2I.FTZ.U32.TRUNC.NTZ R23, R19 ;  /* 0x0000001300177305 */ /* 0x000e24000021f000 */
[----:B0-----:R-:W-:-:S04]  /*3170*/  IMAD.MOV R14, RZ, RZ, -R23 ;  /* 0x000000ffff0e7224 */ /* 0x001fc800078e0a17 */
[----:B------:R-:W-:-:S04]  /*3180*/  IMAD R14, R14, R16, RZ ;  /* 0x000000100e0e7224 */ /* 0x000fc800078e02ff */
[----:B------:R-:W-:Y:S01]  /*3190*/  IMAD.HI.U32 R17, R23, R14, R22 ;  /* 0x0000000e17117227 */ /* 0x000fe200078e0016 */
[----:B------:R-:W-:-:S05]  /*31a0*/  MOV R14, RZ ;  /* 0x000000ff000e7202 */ /* 0x000fca0000000f00 */
        /* <DEDUP_REMOVED lines=11> */
.L_x_77:
[----:B------:R-:W-:Y:S05]  /*3260*/  BSYNC B0 ;  /* 0x0000000000007941 */ /* 0x000fea0003800000 */
.L_x_75:
        /* <DEDUP_REMOVED lines=10> */
[----:B------:R-:W-:Y:S02]  /*3310*/  IADD3 R17, P0, RZ, -R20, RZ ;  /* 0x80000014ff117210 */ /* 0x000fe40007f1e0ff */
[----:B------:R-:W-:Y:S02]  /*3320*/  MOV R52, R48 ;  /* 0x0000003000347202 */ /* 0x000fe40000000f00 */
[----:B------:R-:W-:Y:S02]  /*3330*/  IADD3.X R18, RZ, ~R21, RZ, P0, !PT ;  /* 0x80000015ff127210 */ /* 0x000fe400007fe4ff */
[----:B------:R-:W-:-:S03]  /*3340*/  MOV R53, R49 ;  /* 0x0000003100357202 */ /* 0x000fc60000000f00 */
[----:B------:R-:W-:Y:S02]  /*3350*/  IMAD R18, R18, R13, RZ ;  /* 0x0000000d12127224 */ /* 0x000fe400078e02ff */
[----:B------:R-:W-:-:S04]  /*3360*/  IMAD.WIDE.U32 R52, R13, R17, R52 ;  /* 0x000000110d347225 */ /* 0x000fc800078e0034 */
[----:B------:R-:W-:-:S05]  /*3370*/  IMAD R12, R12, R17, R18 ;  /* 0x000000110c0c7224 */ /* 0x000fca00078e0212 */
[----:B------:R-:W-:Y:S01]  /*3380*/  IADD3 R12, R53, R12, RZ ;  /* 0x0000000c350c7210 */ /* 0x000fe20007ffe0ff */
[----:B------:R-:W-:Y:S05]  /*3390*/  BRA `(.L_x_80) ;  /* 0x0000017000007947 */ /* 0x000fea0003800000 */
.L_x_79:
        /* <DEDUP_REMOVED lines=23> */
.L_x_80:
[----:B------:R-:W-:Y:S05]  /*3510*/  BSYNC B0 ;  /* 0x0000000000007941 */ /* 0x000fea0003800000 */
.L_x_78:
[----:B------:R-:W-:Y:S01]  /*3520*/  SHF.R.S32.HI R18, RZ, 0x1f, R6 ;  /* 0x0000001fff127819 */ /* 0x000fe20000011406 */
[-C--:B------:R-:W-:Y:S01]  /*3530*/  IMAD R13, R21, R6.reuse, RZ ;  /* 0x00000006150d7224 */ /* 0x080fe200078e02ff */
[----:B------:R-:W-:Y:S01]  /*3540*/  SHF.R.S32.HI R17, RZ, 0x1f, R3 ;  /* 0x0000001fff117819 */ /* 0x000fe20000011403 */
[----:B------:R-:W-:Y:S01]  /*3550*/  IMAD.WIDE.U32 R48, R20, R6, RZ ;  /* 0x0000000614307225 */ /* 0x000fe200078e00ff */
[----:B------:R-:W-:Y:S01]  /*3560*/  LOP3.LUT R6, R47, R10, RZ, 0xfc, !PT ;  /* 0x0000000a2f067212 */ /* 0x000fe200078efcff */
[----:B------:R-:W-:Y:S02]  /*3570*/  BSSY B0, `(.L_x_81) ;  /* 0x0000038000007945 */ /* 0x000fe40003800000 */
[----:B------:R-:W-:Y:S01]  /*3580*/  IMAD R55, R27, c[0x0][0x214], RZ ;  /* 0x000085001b377a24 */ /* 0x000fe200078e02ff */
[----:B------:R-:W-:Y:S01]  /*3590*/  ISETP.NE.U32.AND P0, PT, R6, RZ, PT ;  /* 0x000000ff0600720c */ /* 0x000fe20003f05070 */
[----:B------:R-:W-:Y:S02]  /*35a0*/  IMAD R12, R12, R3, RZ ;  /* 0x000000030c0c7224 */ /* 0x000fe400078e02ff */
[----:B------:R-:W-:Y:S01]  /*35b0*/  IMAD R14, R14, R55, RZ ;  /* 0x000000370e0e7224 */ /* 0x000fe200078e02ff */
[----:B------:R-:W-:Y:S01]  /*35c0*/  SHF.R.S32.HI R19, RZ, 0x1f, R55 ;  /* 0x0000001fff137819 */ /* 0x000fe20000011437 */
[----:B------:R-:W-:-:S02]  /*35d0*/  IMAD R17, R17, R52, R12 ;  /* 0x0000003411117224 */ /* 0x000fc400078e020c */
[----:B------:R-:W-:-:S04]  /*35e0*/  IMAD.WIDE.U32 R52, R52, R3, RZ ;  /* 0x0000000334347225 */ /* 0x000fc800078e00ff */
[----:B------:R-:W-:Y:S01]  /*35f0*/  IMAD R13, R18, R20, R13 ;  /* 0x00000014120d7224 */ /* 0x000fe200078e020d */
[----:B------:R-:W-:Y:S01]  /*3600*/  IADD3 R12, R53, R17, RZ ;  /* 0x00000011350c7210 */ /* 0x000fe20007ffe0ff */
[----:B------:R-:W-:Y:S02]  /*3610*/  IMAD R3, R19, R16, R14 ;  /* 0x0000001013037224 */ /* 0x000fe400078e020e */
[----:B------:R-:W-:Y:S01]  /*3620*/  IMAD.WIDE.U32 R54, R16, R55, RZ ;  /* 0x0000003710367225 */ /* 0x000fe200078e00ff */
[----:B------:R-:W-:-:S04]  /*3630*/  IADD3 R6, R49, R13, RZ ;  /* 0x0000000d31067210 */ /* 0x000fc80007ffe0ff */
[----:B------:R-:W-:Y:S01]  /*3640*/  IADD3 R3, R55, R3, RZ ;  /* 0x0000000337037210 */ /* 0x000fe20007ffe0ff */
[----:B------:R-:W-:Y:S05]  /*3650*/  @!P0 BRA `(.L_x_82) ;  /* 0x0000012000008947 */ /* 0x000fea0003800000 */
[----:B------:R-:W-:Y:S01]  /*3660*/  IMAD.MOV.U32 R18, RZ, RZ, R46 ;  /* 0x000000ffff127224 */ /* 0x000fe200078e002e */
[----:B------:R-:W-:Y:S01]  /*3670*/  MOV R26, R11 ;  /* 0x0000000b001a7202 */ /* 0x000fe20000000f00 */
[----:B------:R-:W-:Y:S01]  /*3680*/  IMAD.MOV.U32 R17, RZ, RZ, R47 ;  /* 0x000000ffff117224 */ /* 0x000fe200078e002f */
[----:B------:R-:W-:Y:S02]  /*3690*/  MOV R23, R10 ;  /* 0x0000000a00177202 */ /* 0x000fe40000000f00 */
[----:B------:R-:W-:Y:S02]  /*36a0*/  MOV R24, 0x36c0 ;  /* 0x000036c000187802 */ /* 0x000fe40000000f00 */
[----:B------:R-:W-:Y:S05]  /*36b0*/  CALL.REL.NOINC `($__internal_1_$__cuda_sm20_div_s64) ;  /* 0x0000134000007944 */ /* 0x000fea0003c00000 */
[----:B------:R-:W-:Y:S01]  /*36c0*/  IADD3 R13, P0, RZ, -R20, RZ ;  /* 0x80000014ff0d7210 */ /* 0x000fe20007f1e0ff */
[----:B------:R-:W-:Y:S01]  /*36d0*/  IMAD.MOV.U32 R17, RZ, RZ, R47 ;  /* 0x000000ffff117224 */ /* 0x000fe200078e002f */
[----:B------:R-:W-:Y:S02]  /*36e0*/  MOV R16, R46 ;  /* 0x0000002e00107202 */ /* 0x000fe40000000f00 */
[----:B------:R-:W-:-:S02]  /*36f0*/  IADD3.X R14, RZ, ~R21, RZ, P0, !PT ;  /* 0x80000015ff0e7210 */ /* 0x000fc400007fe4ff */
[----:B------:R-:W-:Y:S01]  /*3700*/  MOV R46, R20 ;  /* 0x00000014002e7202 */ /* 0x000fe20000000f00 */
[----:B------:R-:W-:Y:S01]  /*3710*/  IMAD.WIDE.U32 R16, R11, R13, R16 ;  /* 0x0000000d0b107225 */ /* 0x000fe200078e0010 */
[----:B------:R-:W-:-:S03]  /*3720*/  MOV R47, R21 ;  /* 0x00000015002f7202 */ /* 0x000fc60000000f00 */
[----:B------:R-:W-:-:S04]  /*3730*/  IMAD R14, R14, R11, RZ ;  /* 0x0000000b0e0e7224 */ /* 0x000fc800078e02ff */
[----:B------:R-:W-:Y:S01]  /*3740*/  IMAD R10, R10, R13, R14 ;  /* 0x0000000d0a0a7224 */ /* 0x000fe200078e020e */
[----:B------:R-:W-:-:S03]  /*3750*/  MOV R14, R16 ;  /* 0x00000010000e7202 */ /* 0x000fc60000000f00 */
[----:B------:R-:W-:Y:S01]  /*3760*/  IMAD.IADD R10, R17, 0x1, R10 ;  /* 0x00000001110a7824 */ /* 0x000fe200078e020a */
[----:B------:R-:W-:Y:S05]  /*3770*/  BRA `(.L_x_83) ;  /* 0x0000017000007947 */ /* 0x000fea0003800000 */
.L_x_82:
        /* <DEDUP_REMOVED lines=23> */
.L_x_83:
[----:B------:R-:W-:Y:S05]  /*38f0*/  BSYNC B0 ;  /* 0x0000000000007941 */ /* 0x000fea0003800000 */
.L_x_81:
        /* <DEDUP_REMOVED lines=21> */
[----:B------:R-:W-:-:S02]  /*3a50*/  IADD3.X R10, RZ, ~R21, RZ, P0, !PT ;  /* 0x80000015ff0a7210 */ /* 0x000fc400007fe4ff */
[----:B------:R-:W-:-:S03]  /*3a60*/  MOV R17, R47 ;  /* 0x0000002f00117202 */ /* 0x000fc60000000f00 */
[----:B------:R-:W-:Y:S02]  /*3a70*/  IMAD R10, R10, R9, RZ ;  /* 0x000000090a0a7224 */ /* 0x000fe400078e02ff */
[----:B------:R-:W-:-:S04]  /*3a80*/  IMAD.WIDE.U32 R16, R9, R13, R16 ;  /* 0x0000000d09107225 */ /* 0x000fc800078e0010 */
[----:B------:R-:W-:Y:S01]  /*3a90*/  IMAD R10, R8, R13, R10 ;  /* 0x0000000d080a7224 */ /* 0x000fe200078e020a */
[----:B------:R-:W-:-:S04]  /*3aa0*/  MOV R8, R16 ;  /* 0x0000001000087202 */ /* 0x000fc80000000f00 */
[----:B------:R-:W-:Y:S01]  /*3ab0*/  IADD3 R13, R17, R10, RZ ;  /* 0x0000000a110d7210 */ /* 0x000fe20007ffe0ff */
[----:B------:R-:W-:Y:S05]  /*3ac0*/  BRA `(.L_x_86) ;  /* 0x0000017000007947 */ /* 0x000fea0003800000 */
.L_x_85:
        /* <DEDUP_REMOVED lines=10> */
[----:B------:R-:W-:-:S04]  /*3b70*/  IMAD.HI.U32 R10, R13, R46, RZ ;  /* 0x0000002e0d0a7227 */ /* 0x000fc800078e00ff */
[----:B------:R-:W-:Y:S01]  /*3b80*/  IMAD.MOV.U32 R13, RZ, RZ, RZ ;  /* 0x000000ffff0d7224 */ /* 0x000fe200078e00ff */
        /* <DEDUP_REMOVED lines=11> */
.L_x_86:
[----:B------:R-:W-:Y:S05]  /*3c40*/  BSYNC B0 ;  /* 0x0000000000007941 */ /* 0x000fea0003800000 */
.L_x_84:
[----:B------:R-:W-:Y:S01]  /*3c50*/  IADD3 R39, P1, P0, R42, R40, R38 ;  /* 0x000000282a277210 */ /* 0x000fe2000783e026 */
[----:B------:R-:W-:-:S03]  /*3c60*/  IMAD R13, R13, R2, RZ ;  /* 0x000000020d0d7224 */ /* 0x000fc600078e02ff */
[----:B------:R-:W-:Y:S02]  /*3c70*/  IADD3 R39, P3, P2, R48, R39, R54 ;  /* 0x0000002730277210 */ /* 0x000fe40007a7e036 */
[----:B------:R-:W-:Y:S02]  /*3c80*/  IADD3.X R0, R4, R5, R0, P1, P0 ;  /* 0x0000000504007210 */ /* 0x000fe40000fe0400 */
[----:B------:R-:W-:Y:S02]  /*3c90*/  IADD3 R52, P1, P0, R56, R39, R52 ;  /* 0x0000002738347210 */ /* 0x000fe4000783e034 */
[----:B------:R-:W-:Y:S01]  /*3ca0*/  IADD3.X R0, R6, R0, R3, P3, P2 ;  /* 0x0000000006007210 */ /* 0x000fe20001fe4403 */
[----:B------:R-:W-:Y:S01]  /*3cb0*/  IMAD R3, R21, R7, RZ ;  /* 0x0000000715037224 */ /* 0x000fe200078e02ff */
[----:B------:R-:W-:Y:S02]  /*3cc0*/  SHF.R.S32.HI R4, RZ, 0x1f, R7 ;  /* 0x0000001fff047819 */ /* 0x000fe40000011407 */
[----:B------:R-:W-:-:S02]  /*3cd0*/  IADD3.X R53, R11, R0, R12, P1, P0 ;  /* 0x000000000b357210 */ /* 0x000fc40000fe040c */
        /* <DEDUP_REMOVED lines=11> */
.L_x_62:
[----:B------:R-:W-:-:S04]  /*3d90*/  LEA R2, P0, R38, c[0x0][0x200], 0x2 ;  /* 0x0000800026027a11 */ /* 0x000fc800078010ff */
[----:B------:R-:W-:-:S05]  /*3da0*/  LEA.HI.X R3, R38, c[0x0][0x204], R39, 0x2, P0 ;  /* 0x0000810026037a11 */ /* 0x000fca00000f1427 */
[----:B------:R0:W-:Y:S04]  /*3db0*/  STG.E [R2.64], R30 ;  /* 0x0000001e02007986 */ /* 0x0001e8000c101908 */
.L_x_61:
[----:B------:R-:W-:Y:S05]  /*3dc0*/  BSYNC B1 ;  /* 0x0000000000017941 */ /* 0x000fea0003800000 */
.L_x_60:
[C---:B------:R-:W-:Y:S01]  /*3dd0*/  IADD3 R0, R34.reuse, 0x10, RZ ;  /* 0x0000001022007810 */ /* 0x040fe20007ffe0ff */
[----:B0-----:R-:W-:Y:S01]  /*3de0*/  IMAD.MOV.U32 R3, RZ, RZ, c[0x0][0x314] ;  /* 0x0000c500ff037624 */ /* 0x001fe200078e00ff */
[C---:B------:R-:W-:Y:S01]  /*3df0*/  ISETP.GE.OR P2, PT, R34.reuse, c[0x0][0x314], P6 ;  /* 0x0000c50022007a0c */ /* 0x040fe20003746670 */
[----:B------:R-:W-:Y:S01]  /*3e00*/  IMAD.SHL.U32 R36, R34, 0x4, RZ ;  /* 0x0000000422247824 */ /* 0x000fe200078e00ff */
[----:B------:R-:W-:Y:S01]  /*3e10*/  ISETP.GE.OR P1, PT, R0, c[0x0][0x314], P6 ;  /* 0x0000c50000007a0c */ /* 0x000fe20003726670 */
[----:B------:R-:W-:Y:S01]  /*3e20*/  HFMA2.MMA R13, -RZ, RZ, 0, 0 ;  /* 0x00000000ff0d7435 */ /* 0x000fe200000001ff */
[----:B------:R-:W-:Y:S01]  /*3e30*/  IADD3 R0, R34, 0x20, RZ ;  /* 0x0000002022007810 */ /* 0x000fe20007ffe0ff */
[----:B------:R-:W-:Y:S01]  /*3e40*/  CS2R R10, SRZ ;  /* 0x00000000000a7805 */ /* 0x000fe2000001ff00 */
[----:B------:R-:W-:Y:S01]  /*3e50*/  CS2R R8, SRZ ;  /* 0x0000000000087805 */ /* 0x000fe2000001ff00 */
[----:B------:R-:W-:Y:S01]  /*3e60*/  CS2R R6, SRZ ;  /* 0x0000000000067805 */ /* 0x000fe2000001ff00 */
[----:B------:R-:W-:-:S02]  /*3e70*/  ISETP.GE.OR P0, PT, R0, c[0x0][0x314], P6 ;  /* 0x0000c50000007a0c */ /* 0x000fc40003706670 */
[----:B------:R-:W-:Y:S02]  /*3e80*/  IADD3 R0, R34, 0x30, RZ ;  /* 0x0000003022007810 */ /* 0x000fe40007ffe0ff */
[----:B------:R-:W-:Y:S01]  /*3e90*/  IADD3 R34, R36, 0x40, RZ ;  /* 0x0000004024227810 */ /* 0x000fe20007ffe0ff */
[----:B------:R-:W-:Y:S01]  /*3ea0*/  @!P2 FADD.FTZ R37, -R30, R37 ;  /* 0x000000251e25a221 */ /* 0x000fe20000010100 */
[----:B------:R-:W-:Y:S01]  /*3eb0*/  ISETP.GE.OR P6, PT, R0, c[0x0][0x314], P6 ;  /* 0x0000c50000007a0c */ /* 0x000fe200037c6670 */
[----:B------:R-:W-:Y:S02]  /*3ec0*/  @!P1 FADD.FTZ R32, -R30, R32 ;  /* 0x000000201e209221 */ /* 0x000fe40000010100 */
[----:B------:R-:W-:Y:S02]  /*3ed0*/  @!P2 FMUL.FTZ R37, R37, 1.4426950216293334961 ;  /* 0x3fb8aa3b2525a820 */ /* 0x000fe40000410000 */
[----:B------:R-:W-:Y:S02]  /*3ee0*/  @!P1 FMUL.FTZ R32, R32, 1.4426950216293334961 ;  /* 0x3fb8aa3b20209820 */ /* 0x000fe40000410000 */
[----:B------:R-:W-:Y:S01]  /*3ef0*/  @!P0 FADD.FTZ R33, -R30, R33 ;  /* 0x000000211e218221 */ /* 0x000fe20000010100 */
[----:B------:R-:W0:Y:S03]  /*3f00*/  @!P2 MUFU.EX2 R0, R37 ;  /* 0x000000250000a308 */ /* 0x000e260000000800 */
[----:B------:R-:W-:-:S02]  /*3f10*/  @!P0 FMUL.FTZ R33, R33, 1.4426950216293334961 ;  /* 0x3fb8aa3b21218820 */ /* 0x000fc40000410000 */
[----:B------:R-:W-:-:S03]  /*3f20*/  @!P6 FADD.FTZ R30, -R30, R35 ;  /* 0x000000231e1ee221 */ /* 0x000fc60000010100 */
[----:B------:R-:W1:Y:S01]  /*3f30*/  @!P0 MUFU.EX2 R2, R33 ;  /* 0x0000002100028308 */ /* 0x000e620000000800 */
[----:B------:R-:W-:-:S07]  /*3f40*/  @!P6 FMUL.FTZ R4, R30, 1.4426950216293334961 ;  /* 0x3fb8aa3b1e04e820 */ /* 0x000fce0000410000 */
[----:B------:R-:W2:Y:S01]  /*3f50*/  @!P1 MUFU.EX2 R32, R32 ;  /* 0x0000002000209308 */ /* 0x000ea20000000800 */
[----:B0-----:R0:W-:Y:S07]  /*3f60*/  @!P2 STS [R25.X4], R0 ;  /* 0x000000001900a388 */ /* 0x0011ee0000004800 */
[----:B------:R-:W3:Y:S01]  /*3f70*/  @!P6 MUFU.EX2 R4, R4 ;  /* 0x000000040004e308 */ /* 0x000ee20000000800 */
[----:B-1----:R1:W-:Y:S01]  /*3f80*/  @!P0 STS [R25.X4+0x480], R2 ;  /* 0x0004800219008388 */ /* 0x0023e20000004800 */
[----:B------:R-:W-:-:S02]  /*3f90*/  ISETP.GE.AND P0, PT, R3, 0x1, PT ;  /* 0x000000010300780c */ /* 0x000fc40003f06270 */
[----:B------:R-:W-:Y:S01]  /*3fa0*/  IADD3 R33, R36, 0x80, RZ ;  /* 0x0000008024217810 */ /* 0x000fe20007ffe0ff */
[----:B--2---:R-:W-:Y:S04]  /*3fb0*/  @!P1 STS [R25.X4+0x240], R32 ;  /* 0x0002402019009388 */ /* 0x004fe80000004800 */
[----:B---3--:R2:W-:Y:S01]  /*3fc0*/  @!P6 STS [R25.X4+0x6c0], R4 ;  /* 0x0006c0041900e388 */ /* 0x0085e20000004800 */
[----:B0-----:R-:W-:Y:S01]  /*3fd0*/  IMAD.MOV.U32 R0, RZ, RZ, RZ ;  /* 0x000000ffff007224 */ /* 0x001fe200078e00ff */
[----:B-1----:R-:W-:Y:S01]  /*3fe0*/  CS2R R2, SRZ ;  /* 0x0000000000027805 */ /* 0x002fe2000001ff00 */
[----:B--2---:R-:W-:Y:S01]  /*3ff0*/  CS2R R4, SRZ ;  /* 0x0000000000047805 */ /* 0x004fe2000001ff00 */
[----:B------:R-:W-:Y:S06]  /*4000*/  BAR.SYNC.DEFER_BLOCKING 0x0 ;  /* 0x0000000000007b1d */ /* 0x000fec0000010000 */
        /* <DEDUP_REMOVED lines=13> */
[----:B------:R-:W-:Y:S01]  /*40e0*/  IMAD.MOV.U32 R13, RZ, RZ, RZ ;  /* 0x000000ffff0d7224 */ /* 0x000fe200078e00ff */
[----:B------:R-:W-:Y:S01]  /*40f0*/  LEA.HI.X.SX32 R29, R29, UR4, 0x1, P0 ;  /* 0x000000041d1d7c11 */ /* 0x000fe200080f0eff */
[----:B------:R-:W-:Y:S01]  /*4100*/  CS2R R20, SRZ ;  /* 0x0000000000147805 */ /* 0x000fe2000001ff00 */
[C---:B------:R-:W-:Y:S01]  /*4110*/  LEA R30, P0, R12.reuse, c[0x0][0x1d8], 0x2 ;  /* 0x000076000c1e7a11 */ /* 0x040fe200078010ff */
[----:B------:R-:W-:Y:S01]  /*4120*/  CS2R R22, SRZ ;  /* 0x0000000000167805 */ /* 0x000fe2000001ff00 */
[----:B------:R-:W-:Y:S01]  /*4130*/  CS2R R24, SRZ ;  /* 0x0000000000187805 */ /* 0x000fe2000001ff00 */
[----:B------:R-:W-:Y:S01]  /*4140*/  CS2R R26, SRZ ;  /* 0x00000000001a7805 */ /* 0x000fe2000001ff00 */
[----:B------:R-:W-:Y:S01]  /*4150*/  LEA.HI.X R29, R12, c[0x0][0x1dc], R29, 0x2, P0 ;  /* 0x000077000c1d7a11 */ /* 0x000fe200000f141d */
[----:B------:R-:W-:Y:S01]  /*4160*/  IMAD.WIDE R38, R38, 0x4, RZ ;  /* 0x0000000426267825 */ /* 0x000fe200078e02ff */
[----:B------:R-:W-:-:S05]  /*4170*/  IADD3 R30, P0, R30, 0x200, RZ ;  /* 0x000002001e1e7810 */ /* 0x000fca0007f1e0ff */
[----:B------:R-:W-:-:S05]  /*4180*/  IMAD.X R29, RZ, RZ, R29, P0 ;  /* 0x000000ffff1d7224 */ /* 0x000fca00000e061d */
.L_x_90:
        /* <DEDUP_REMOVED lines=15> */
.L_x_89:
[----:B------:R-:W-:Y:S05]  /*4280*/  BSYNC B0 ;  /* 0x0000000000007941 */ /* 0x000fea0003800000 */
.L_x_88:
        /* <DEDUP_REMOVED lines=19> */
.L_x_87:
[----:B------:R-:W-:Y:S02]  /*43c0*/  IADD3 R15, R15, UR7, RZ ;  /* 0x000000070f0f7c10 */ /* 0x000fe4000fffe0ff */
[----:B------:R-:W-:-:S02]  /*43d0*/  F2FP.BF16.PACK_AB R0, R3, R0 ;  /* 0x000000000300723e */ /* 0x000fc400000010ff */
[----:B------:R-:W-:Y:S02]  /*43e0*/  ISETP.GE.AND P0, PT, R15, R28, PT ;  /* 0x0000001c0f00720c */ /* 0x000fe40003f06270 */
[----:B------:R-:W-:Y:S02]  /*43f0*/  F2FP.BF16.PACK_AB R5, R5, R2 ;  /* 0x000000020505723e */ /* 0x000fe400000010ff */
[----:B------:R-:W-:Y:S01]  /*4400*/  F2FP.BF16.PACK_AB R3, R9, R6 ;  /* 0x000000060903723e */ /* 0x000fe200000010ff */
[----:B------:R-:W-:Y:S01]  /*4410*/  IMAD.MOV.U32 R6, RZ, RZ, R0 ;  /* 0x000000ffff067224 */ /* 0x000fe200078e0000 */
[----:B------:R-:W-:Y:S01]  /*4420*/  F2FP.BF16.PACK_AB R16, R7, R4 ;  /* 0x000000040710723e */ /* 0x000fe200000010ff */
[----:B------:R-:W-:Y:S01]  /*4430*/  IMAD.MOV.U32 R7, RZ, RZ, R5 ;  /* 0x000000ffff077224 */ /* 0x000fe200078e0005 */
[----:B------:R-:W-:Y:S01]  /*4440*/  F2FP.BF16.PACK_AB R8, R11, R8 ;  /* 0x000000080b08723e */ /* 0x000fe200000010ff */
[----:B------:R-:W-:Y:S01]  /*4450*/  IMAD.MOV.U32 R17, RZ, RZ, R3 ;  /* 0x000000ffff117224 */ /* 0x000fe200078e0003 */
[----:B------:R-:W-:-:S03]  /*4460*/  F2FP.BF16.PACK_AB R9, R13, R10 ;  /* 0x0000000a0d09723e */ /* 0x000fc600000010ff */
[----:B------:R-:W-:Y:S05]  /*4470*/  @P0 EXIT ;  /* 0x000000000000094d */ /* 0x000fea0003800000 */
        /* <DEDUP_REMOVED lines=11> */
[----:B0-----:R-:W-:Y:S02]  /*4530*/  IMAD.MOV R0, RZ, RZ, -R13 ;  /* 0x000000ffff007224 */ /* 0x001fe400078e0a0d */
[----:B------:R-:W-:Y:S02]  /*4540*/  IMAD.MOV.U32 R12, RZ, RZ, RZ ;  /* 0x000000ffff0c7224 */ /* 0x000fe400078e00ff */
[----:B------:R-:W-:-:S04]  /*4550*/  IMAD R0, R0, R10, RZ ;  /* 0x0000000a00007224 */ /* 0x000fc800078e02ff */
[----:B------:R-:W-:-:S06]  /*4560*/  IMAD.HI.U32 R0, R13, R0, R12 ;  /* 0x000000000d007227 */ /* 0x000fcc00078e000c */
[----:B------:R-:W-:Y:S02]  /*4570*/  IMAD.HI.U32 R5, R0, R11, RZ ;  /* 0x0000000b00057227 */ /* 0x000fe400078e00ff */
[----:B------:R-:W0:Y:S02]  /*4580*/  I2F.RP R0, R3 ;  /* 0x0000000300007306 */ /* 0x000e240000209400 */
[----:B------:R-:W-:Y:S01]  /*4590*/  IMAD R11, R5, R2, R11 ;  /* 0x00000002050b7224 */ /* 0x000fe200078e020b */
[----:B------:R-:W-:-:S04]  /*45a0*/  LOP3.LUT R2, R15, R4, RZ, 0x3c, !PT ;  /* 0x000000040f027212 */ /* 0x000fc800078e3cff */
[----:B------:R-:W-:Y:S02]  /*45b0*/  ISETP.GT.U32.AND P1, PT, R10, R11, PT ;  /* 0x0000000b0a00720c */ /* 0x000fe40003f24070 */
[----:B------:R-:W-:Y:S01]  /*45c0*/  ISETP.GE.AND P0, PT, R2, RZ, PT ;  /* 0x000000ff0200720c */ /* 0x000fe20003f06270 */
[----:B0-----:R-:W0:Y:S10]  /*45d0*/  MUFU.RCP R0, R0 ;  /* 0x0000000000007308 */ /* 0x001e340000001000 */
[----:B------:R-:W-:Y:S01]  /*45e0*/  @!P1 IMAD.IADD R11, R11, 0x1, -R10 ;  /* 0x000000010b0b9824 */ /* 0x000fe200078e0a0a */
[----:B------:R-:W-:-:S02]  /*45f0*/  @!P1 IADD3 R5, R5, 0x1, RZ ;  /* 0x0000000105059810 */ /* 0x000fc40007ffe0ff */
[----:B------:R-:W-:Y:S02]  /*4600*/  ISETP.NE.AND P1, PT, R4, RZ, PT ;  /* 0x000000ff0400720c */ /* 0x000fe40003f25270 */
[----:B------:R-:W-:Y:S02]  /*4610*/  ISETP.GE.U32.AND P2, PT, R11, R10, PT ;  /* 0x0000000a0b00720c */ /* 0x000fe40003f46070 */
[----:B0-----:R-:W-:-:S04]  /*4620*/  IADD3 R12, R0, 0xffffffe, RZ ;  /* 0x0ffffffe000c7810 */ /* 0x001fc80007ffe0ff */
[----:B------:R-:W0:Y:S07]  /*4630*/  F2I.FTZ.U32.TRUNC.NTZ R13, R12 ;  /* 0x0000000c000d7305 */ /* 0x000e2e000021f000 */
[----:B------:R-:W-:-:S05]  /*4640*/  @P2 IADD3 R5, R5, 0x1, RZ ;  /* 0x0000000105052810 */ /* 0x000fca0007ffe0ff */
[----:B------:R-:W-:Y:S01]  /*4650*/  @!P0 IMAD.MOV R5, RZ, RZ, -R5 ;  /* 0x000000ffff058224 */ /* 0x000fe200078e0a05 */
[----:B------:R-:W-:-:S05]  /*4660*/  @!P1 LOP3.LUT R5, RZ, R4, RZ, 0x33, !PT ;  /* 0x00000004ff059212 */ /* 0x000fca00078e33ff */
[----:B------:R-:W-:Y:S02]  /*4670*/  IMAD R4, R5, R4, RZ ;  /* 0x0000000405047224 */ /* 0x000fe400078e02ff */
[--C-:B0-----:R-:W-:Y:S02]  /*4680*/  IMAD.MOV R2, RZ, RZ, -R13.reuse ;  /* 0x000000ffff027224 */ /* 0x101fe400078e0a0d */
[----:B------:R-:W-:Y:S02]  /*4690*/  IMAD.IADD R10, R15, 0x1, -R4 ;  /* 0x000000010f0a7824 */ /* 0x000fe400078e0a04 */
[----:B------:R-:W-:Y:S02]  /*46a0*/  IMAD R2, R2, R3, RZ ;  /* 0x0000000302027224 */ /* 0x000fe400078e02ff */
[----:B------:R-:W-:Y:S01]  /*46b0*/  IMAD.MOV.U32 R12, RZ, RZ, RZ ;  /* 0x000000ffff0c7224 */ /* 0x000fe200078e00ff */
[----:B------:R-:W-:Y:S02]  /*46c0*/  IABS R0, R10 ;  /* 0x0000000a00007213 */ /* 0x000fe40000000000 */
[----:B------:R-:W-:Y:S01]  /*46d0*/  LOP3.LUT R10, R10, c[0x0][0x214], RZ, 0x3c, !PT ;  /* 0x000085000a0a7a12 */ /* 0x000fe200078e3cff */
[----:B------:R-:W-:-:S03]  /*46e0*/  IMAD.HI.U32 R2, R13, R2, R12 ;  /* 0x000000020d027227 */ /* 0x000fc600078e000c */
[----:B------:R-:W-:Y:S01]  /*46f0*/  ISETP.GE.AND P1, PT, R10, RZ, PT ;  /* 0x000000ff0a00720c */ /* 0x000fe20003f26270 */
[----:B------:R-:W-:-:S04]  /*4700*/  IMAD.WIDE.U32 R12, R5, c[0x0][0x1e0], RZ ;  /* 0x00007800050c7a25 */ /* 0x000fc800078e00ff */
[----:B------:R-:W-:-:S04]  /*4710*/  IMAD.HI.U32 R11, R2, R0, RZ ;  /* 0x00000000020b7227 */ /* 0x000fc800078e00ff */
        /* <DEDUP_REMOVED lines=25> */
[----:B------:R-:W-:-:S04]  /*48b0*/  IMAD.WIDE.U32 R12, R4, c[0x0][0x1e8], R12 ;  /* 0x00007a00040c7a25 */ /* 0x000fc800078e000c */
[----:B------:R-:W-:Y:S01]  /*48c0*/  IMAD R3, R4, c[0x0][0x1ec], R3 ;  /* 0x00007b0004037a24 */ /* 0x000fe200078e0203 */
[-C--:B------:R-:W-:Y:S02]  /*48d0*/  @!P0 IADD3 R0, P3, R36, R12.reuse, RZ ;  /* 0x0000000c24008210 */ /* 0x080fe40007f7e0ff */
[----:B------:R-:W-:Y:S01]  /*48e0*/  @!P1 IADD3 R2, P2, R34, R12, RZ ;  /* 0x0000000c22029210 */ /* 0x000fe20007f5e0ff */
[----:B------:R-:W-:-:S05]  /*48f0*/  IMAD.IADD R3, R13, 0x1, R3 ;  /* 0x000000010d037824 */ /* 0x000fca00078e0203 */
[-C--:B------:R-:W-:Y:S02]  /*4900*/  @!P0 LEA.HI.X.SX32 R5, R36, R3.reuse, 0x1, P3 ;  /* 0x0000000324058211 */ /* 0x080fe400018f0eff */
[----:B------:R-:W-:Y:S02]  /*4910*/  @!P0 LEA R14, P3, R0, c[0x0][0x1d0], 0x1 ;  /* 0x00007400000e8a11 */ /* 0x000fe400078608ff */
[----:B------:R-:W-:Y:S02]  /*4920*/  @!P1 LEA.HI.X.SX32 R11, R34, R3, 0x1, P2 ;  /* 0x00000003220b9211 */ /* 0x000fe400010f0eff */
[----:B------:R-:W-:Y:S02]  /*4930*/  @!P0 LEA.HI.X R15, R0, c[0x0][0x1d4], R5, 0x1, P3 ;  /* 0x00007500000f8a11 */ /* 0x000fe400018f0c05 */
        /* <DEDUP_REMOVED lines=12> */
        .weak           $__internal_1_$__cuda_sm20_div_s64
        .type           $__internal_1_$__cuda_sm20_div_s64,@function
        .size           $__internal_1_$__cuda_sm20_div_s64,(.L_x_4369 - $__internal_1_$__cuda_sm20_div_s64)
$__internal_1_$__cuda_sm20_div_s64:
        /* <DEDUP_REMOVED lines=17> */
[C---:B------:R-:W-:Y:S02]  /*4b10*/  IMAD R19, R51.reuse, R20, RZ ;  /* 0x0000001433137224 */ /* 0x040fe400078e02ff */
[----:B------:R-:W-:-:S04]  /*4b20*/  IMAD.HI.U32 R22, P1, R51, R22, R58 ;  /* 0x0000001633167227 */ /* 0x000fc8000782003a */
[----:B------:R-:W-:Y:S01]  /*4b30*/  IMAD.HI.U32 R20, R51, R20, RZ ;  /* 0x0000001433147227 */ /* 0x000fe200078e00ff */
[----:B------:R-:W-:-:S03]  /*4b40*/  IADD3 R59, P0, R19, R22, RZ ;  /* 0x00000016133b7210 */ /* 0x000fc60007f1e0ff */
[----:B------:R-:W-:Y:S02]  /*4b50*/  IMAD.X R20, R20, 0x1, R51, P2 ;  /* 0x0000000114147824 */ /* 0x000fe400010e0633 */
[----:B------:R-:W-:-:S03]  /*4b60*/  IMAD.WIDE.U32 R60, R59, R44, RZ ;  /* 0x0000002c3b3c7225 */ /* 0x000fc600078e00ff */
[----:B------:R-:W-:Y:S01]  /*4b70*/  IADD3.X R29, RZ, RZ, R20, P0, P1 ;  /* 0x000000ffff1d7210 */ /* 0x000fe200007e2414 */
[----:B------:R-:W-:Y:S01]  /*4b80*/  IMAD R50, R59, R45, R61 ;  /* 0x0000002d3b327224 */ /* 0x000fe200078e023d */
[----:B------:R-:W-:Y:S01]  /*4b90*/  IADD3 R20, P0, RZ, -R60, RZ ;  /* 0x8000003cff147210 */ /* 0x000fe20007f1e0ff */
[----:B------:R-:W-:Y:S01]  /*4ba0*/  IMAD.MOV.U32 R51, RZ, RZ, RZ ;  /* 0x000000ffff337224 */ /* 0x000fe200078e00ff */
[----:B------:R-:W-:Y:S01]  /*4bb0*/  ISETP.GE.AND P1, PT, R17, RZ, PT ;  /* 0x000000ff1100720c */ /* 0x000fe20003f26270 */
[----:B------:R-:W-:Y:S02]  /*4bc0*/  IMAD R50, R29, R44, R50 ;  /* 0x0000002c1d327224 */ /* 0x000fe400078e0232 */
[----:B------:R-:W-:-:S04]  /*4bd0*/  IMAD.HI.U32 R58, R59, R20, RZ ;  /* 0x000000143b3a7227 */ /* 0x000fc800078e00ff */
[----:B------:R-:W-:-:S04]  /*4be0*/  IMAD.X R50, RZ, RZ, ~R50, P0 ;  /* 0x000000ffff327224 */ /* 0x000fc800000e0e32 */
[----:B------:R-:W-:-:S04]  /*4bf0*/  IMAD.WIDE.U32 R58, P5, R59, R50, R58 ;  /* 0x000000323b3a7225 */ /* 0x000fc800078a003a */
[C---:B------:R-:W-:Y:S02]  /*4c00*/  IMAD R22, R29.reuse, R50, RZ ;  /* 0x000000321d167224 */ /* 0x040fe400078e02ff */
[----:B------:R-:W-:Y:S01]  /*4c10*/  IMAD.HI.U32 R19, P4, R29, R20, R58 ;  /* 0x000000141d137227 */ /* 0x000fe2000788003a */
[----:B------:R-:W-:-:S03]  /*4c20*/  IADD3 R20, P0, RZ, -R18, RZ ;  /* 0x80000012ff147210 */ /* 0x000fc60007f1e0ff */
[----:B------:R-:W-:Y:S01]  /*4c30*/  IMAD.HI.U32 R21, R29, R50, RZ ;  /* 0x000000321d157227 */ /* 0x000fe200078e00ff */
[----:B------:R-:W-:Y:S02]  /*4c40*/  SEL R20, R20, R18, !P1 ;  /* 0x0000001214147207 */ /* 0x000fe40004800000 */
[----:B------:R-:W-:Y:S01]  /*4c50*/  IADD3 R22, P2, R22, R19, RZ ;  /* 0x0000001316167210 */ /* 0x000fe20007f5e0ff */
[----:B------:R-:W-:Y:S02]  /*4c60*/  IMAD.X R36, RZ, RZ, ~R17, P0 ;  /* 0x000000ffff247224 */ /* 0x000fe400000e0e11 */
[----:B------:R-:W-:Y:S02]  /*4c70*/  IMAD.X R21, R21, 0x1, R29, P5 ;  /* 0x0000000115157824 */ /* 0x000fe400028e061d */
[----:B------:R-:W-:Y:S01]  /*4c80*/  IMAD.HI.U32 R50, R22, R20, RZ ;  /* 0x0000001416327227 */ /* 0x000fe200078e00ff */
[----:B------:R-:W-:Y:S02]  /*4c90*/  SEL R19, R36, R17, !P1 ;  /* 0x0000001124137207 */ /* 0x000fe40004800000 */
[----:B------:R-:W-:-:S03]  /*4ca0*/  IADD3.X R36, RZ, RZ, R21, P2, P4 ;  /* 0x000000ffff247210 */ /* 0x000fc600017e8415 */
[----:B------:R-:W-:-:S04]  /*4cb0*/  IMAD.WIDE.U32 R50, R22, R19, R50 ;  /* 0x0000001316327225 */ /* 0x000fc800078e0032 */
[C---:B------:R-:W-:Y:S02]  /*4cc0*/  IMAD R31, R36.reuse, R19, RZ ;  /* 0x00000013241f7224 */ /* 0x040fe400078e02ff */
[----:B------:R-:W-:-:S04]  /*4cd0*/  IMAD.HI.U32 R22, P1, R36, R20, R50 ;  /* 0x0000001424167227 */ /* 0x000fc80007820032 */
[----:B------:R-:W-:Y:S01]  /*4ce0*/  IMAD.HI.U32 R21, R36, R19, RZ ;  /* 0x0000001324157227 */ /* 0x000fe200078e00ff */
[----:B------:R-:W-:-:S04]  /*4cf0*/  IADD3 R31, P0, R31, R22, RZ ;  /* 0x000000161f1f7210 */ /* 0x000fc80007f1e0ff */
[----:B------:R-:W-:Y:S01]  /*4d00*/  IADD3.X R21, R21, RZ, RZ, P1, !PT ;  /* 0x000000ff15157210 */ /* 0x000fe20000ffe4ff */
[----:B------:R-:W-:-:S04]  /*4d10*/  IMAD.WIDE.U32 R50, R31, R44, RZ ;  /* 0x0000002c1f327225 */ /* 0x000fc800078e00ff */
[----:B------:R-:W-:Y:S01]  /*4d20*/  IMAD.X R29, RZ, RZ, R21, P0 ;  /* 0x000000ffff1d7224 */ /* 0x000fe200000e0615 */
[----:B------:R-:W-:Y:S01]  /*4d30*/  IADD3 R20, P0, -R50, R20, RZ ;  /* 0x0000001432147210 */ /* 0x000fe20007f1e1ff */
[----:B------:R-:W-:-:S03]  /*4d40*/  IMAD R21, R31, R45, R51 ;  /* 0x0000002d1f157224 */ /* 0x000fc600078e0233 */
[CC--:B------:R-:W-:Y:S01]  /*4d50*/  ISETP.GE.U32.AND P2, PT, R20.reuse, R44.reuse, PT ;  /* 0x0000002c1400720c */ /* 0x0c0fe20003f46070 */
[-C--:B------:R-:W-:Y:S01]  /*4d60*/  IMAD R22, R29, R44.reuse, R21 ;  /* 0x0000002c1d167224 */ /* 0x080fe200078e0215 */
[----:B------:R-:W-:-:S03]  /*4d70*/  IADD3 R21, P1, R20, -R44, RZ ;  /* 0x8000002c14157210 */ /* 0x000fc60007f3e0ff */
[----:B------:R-:W-:Y:S01]  /*4d80*/  IMAD.X R19, R19, 0x1, ~R22, P0 ;  /* 0x0000000113137824 */ /* 0x000fe200000e0e16 */
[----:B------:R-:W-:-:S04]  /*4d90*/  IADD3 R22, P0, R31, 0x1, RZ ;  /* 0x000000011f167810 */ /* 0x000fc80007f1e0ff */
[----:B------:R-:W-:-:S04]  /*4da0*/  ISETP.GE.U32.AND.EX P2, PT, R19, R45, PT, P2 ;  /* 0x0000002d1300720c */ /* 0x000fc80003f46120 */
[----:B------:R-:W-:Y:S01]  /*4db0*/  SEL R21, R21, R20, P2 ;  /* 0x0000001415157207 */ /* 0x000fe20001000000 */
[----:B------:R-:W-:Y:S01]  /*4dc0*/  IMAD.X R20, R19, 0x1, ~R45, P1 ;  /* 0x0000000113147824 */ /* 0x000fe200008e0e2d */
[----:B------:R-:W-:Y:S01]  /*4dd0*/  SEL R31, R22, R31, P2 ;  /* 0x0000001f161f7207 */ /* 0x000fe20001000000 */
[----:B------:R-:W-:Y:S01]  /*4de0*/  IMAD.X R22, RZ, RZ, R29, P0 ;  /* 0x000000ffff167224 */ /* 0x000fe200000e061d */
[----:B------:R-:W-:Y:S01]  /*4df0*/  ISETP.GE.U32.AND P0, PT, R21, R44, PT ;  /* 0x0000002c1500720c */ /* 0x000fe20003f06070 */
[----:B------:R-:W-:Y:S01]  /*4e00*/  IMAD.MOV.U32 R44, RZ, RZ, R24 ;  /* 0x000000ffff2c7224 */ /* 0x000fe200078e0018 */
[----:B------:R-:W-:Y:S02]  /*4e10*/  SEL R19, R20, R19, P2 ;  /* 0x0000001314137207 */ /* 0x000fe40001000000 */
[----:B------:R-:W-:Y:S02]  /*4e20*/  SEL R22, R22, R29, P2 ;  /* 0x0000001d16167207 */ /* 0x000fe40001000000 */
[----:B------:R-:W-:-:S02]  /*4e30*/  IADD3 R20, P1, R31, 0x1, RZ ;  /* 0x000000011f147810 */ /* 0x000fc40007f3e0ff */
[----:B------:R-:W-:Y:S01]  /*4e40*/  ISETP.GE.U32.AND.EX P0, PT, R19, R45, PT, P0 ;  /* 0x0000002d1300720c */ /* 0x000fe20003f06100 */
[----:B------:R-:W-:Y:S01]  /*4e50*/  IMAD.MOV.U32 R45, RZ, RZ, 0x0 ;  /* 0x00000000ff2d7424 */ /* 0x000fe200078e00ff */
[-C--:B------:R-:W-:Y:S02]  /*4e60*/  IADD3.X R19, RZ, R22.reuse, RZ, P1, !PT ;  /* 0x00000016ff137210 */ /* 0x080fe40000ffe4ff */
[----:B------:R-:W-:Y:S02]  /*4e70*/  SEL R20, R20, R31, P0 ;  /* 0x0000001f14147207 */ /* 0x000fe40000000000 */
[----:B------:R-:W-:Y:S02]  /*4e80*/  SEL R22, R19, R22, P0 ;  /* 0x0000001613167207 */ /* 0x000fe40000000000 */
[----:B------:R-:W-:Y:S02]  /*4e90*/  LOP3.LUT R21, R23, R17, RZ, 0x3c, !PT ;  /* 0x0000001117157212 */ /* 0x000fe400078e3cff */
[----:B------:R-:W-:-:S02]  /*4ea0*/  IADD3 R19, P1, RZ, -R20, RZ ;  /* 0x80000014ff137210 */ /* 0x000fc40007f3e0ff */
[----:B------:R-:W-:Y:S02]  /*4eb0*/  ISETP.GE.AND P2, PT, R21, RZ, PT ;  /* 0x000000ff1500720c */ /* 0x000fe40003f46270 */
[----:B------:R-:W-:Y:S01]  /*4ec0*/  ISETP.NE.U32.AND P0, PT, R26, RZ, PT ;  /* 0x000000ff1a00720c */ /* 0x000fe20003f05070 */
[----:B------:R-:W-:Y:S01]  /*4ed0*/  IMAD.X R21, RZ, RZ, ~R22, P1 ;  /* 0x000000ffff157224 */ /* 0x000fe200008e0e16 */
[----:B------:R-:W-:Y:S02]  /*4ee0*/  SEL R19, R19, R20, !P2 ;  /* 0x0000001413137207 */ /* 0x000fe40005000000 */
[----:B------:R-:W-:Y:S02]  /*4ef0*/  ISETP.NE.AND.EX P0, PT, R23, RZ, PT, P0 ;  /* 0x000000ff1700720c */ /* 0x000fe40003f05300 */
[----:B------:R-:W-:Y:S02]  /*4f00*/  SEL R21, R21, R22, !P2 ;  /* 0x0000001615157207 */ /* 0x000fe40005000000 */
[----:B------:R-:W-:-:S02]  /*4f10*/  SEL R20, R19, 0xffffffff, P0 ;  /* 0xffffffff13147807 */ /* 0x000fc40000000000 */
[----:B------:R-:W-:Y:S01]  /*4f20*/  SEL R21, R21, 0xffffffff, P0 ;  /* 0xffffffff15157807 */ /* 0x000fe20000000000 */
[----:B------:R-:W-:Y:S06]  /*4f30*/  RET.REL.NODEC R44 `(_ZN5flash32flash_fwd_splitkv_combine_kernelI23Flash_fwd_kernel_traitsILi192ELi64ELi64ELi4ELb0ELb0EN7cutlass10bfloat16_tE19Flash_kernel_traitsILi192ELi64ELi64ELi4ES3_EELi8ELi6ELb0EEEvNS_16Flash_fwd_paramsE) ;  /* 0xffffb0c02c007950 */ /* 0x000fec0003c3ffff */
.L_x_91:
        /* <DEDUP_REMOVED lines=12> */
.L_x_4369:


//--------------------- .text._ZN5flash32flash_fwd_splitkv_combine_kernelI23Flash_fwd_kernel_traitsILi192ELi64ELi64ELi4ELb0ELb0EN7cutlass10bfloat16_tE19Flash_kernel_traitsILi192ELi64ELi64ELi4ES3_EELi8ELi5ELb0EEEvNS_16Flash_fwd_paramsE --------------------------
	.section	.text._ZN5flash32flash_fwd_splitkv_combine_kernelI23Flash_fwd_kernel_traitsILi192ELi64ELi64ELi4ELb0ELb0EN7cutlass10bfloat16_tE19Flash_kernel_traitsILi192ELi64ELi64ELi4ES3_EELi8ELi5ELb0EEEvNS_16Flash_fwd_paramsE,"ax",@progbits
	.sectioninfo	@"SHI_REGISTERS=62"
	.align	128
        .global         _ZN5flash32flash_fwd_splitkv_combine_kernelI23Flash_fwd_kernel_traitsILi192ELi64ELi64ELi4ELb0ELb0EN7cutlass10bfloat16_tE19Flash_kernel_traitsILi192ELi64ELi64ELi4ES3_EELi8ELi5ELb0EEEvNS_16Flash_fwd_paramsE
        .type           _ZN5flash32flash_fwd_splitkv_combine_kernelI23Flash_fwd_kernel_traitsILi192ELi64ELi64ELi4ELb0ELb0EN7cutlass10bfloat16_tE19Flash_kernel_traitsILi192ELi64ELi64ELi4ES3_EELi8ELi5ELb0EEEvNS_16Flash_fwd_paramsE,@function
        .size           _ZN5flash32flash_fwd_splitkv_combine_kernelI23Flash_fwd_kernel_traitsILi192ELi64ELi64ELi4ELb0ELb0EN7cutlass10bfloat16_tE19Flash_kernel_traitsILi192ELi64ELi64ELi4ES3_EELi8ELi5ELb0EEEvNS_16Flash_fwd_paramsE,(.L_x_4370 - _ZN5flash32flash_fwd_splitkv_combine_kernelI23Flash_fwd_kernel_traitsILi192ELi64ELi64ELi4ELb0ELb0EN7cutlass10bfloat16_tE19Flash_kernel_traitsILi192ELi64ELi64ELi4ES3_EELi8ELi5ELb0EEEvNS_16Flash_fwd_paramsE)
        .other          _ZN5flash32flash_fwd_splitkv_combine_kernelI23Flash_fwd_kernel_traitsILi192ELi64ELi64ELi4ELb0ELb0EN7cutlass10bfloat16_tE19Flash_kernel_traitsILi192ELi64ELi64ELi4ES3_EELi8ELi5ELb0EEEvNS_16Flash_fwd_paramsE,@"STO_CUDA_ENTRY STV_DEFAULT"
_ZN5flash32flash_fwd_splitkv_combine_kernelI23Flash_fwd_kernel_traitsILi192ELi64ELi64ELi4ELb0ELb0EN7cutlass10bfloat16_tE19Flash_kernel_traitsILi192ELi64ELi64ELi4ES3_EELi8ELi5ELb0EEEvNS_16Flash_fwd_paramsE:
.text._ZN5flash32flash_fwd_splitkv_combine_kernelI23Flash_fwd_kernel_traitsILi192ELi64ELi64ELi4ELb0ELb0EN7cutlass10bfloat16_tE19Flash_kernel_traitsILi192ELi64ELi64ELi4ES3_EELi8ELi5ELb0EEEvNS_16Flash_fwd_paramsE:
        /* <DEDUP_REMOVED lines=23> */
[----:B------:R-:W-:Y:S05]  /*0170*/  CALL.REL.NOINC `($__internal_2_$__cuda_sm20_div_s64) ;  /* 0x0000453000007944 */ /* 0x000fea0003c00000 */
[----:B------:R-:W-:Y:S05]  /*0180*/  BRA `(.L_x_93) ;  /* 0x0000013000007947 */ /* 0x000fea0003800000 */
.L_x_92:
        /* <DEDUP_REMOVED lines=19> */
.L_x_93:
        /* <DEDUP_REMOVED lines=11> */
[----:B------:R-:W-:Y:S05]  /*0370*/  CALL.REL.NOINC `($__internal_2_$__cuda_sm20_div_s64) ;  /* 0x0000433000007944 */ /* 0x000fea0003c00000 */
[----:B------:R-:W-:Y:S02]  /*0380*/  MOV R8, R20 ;  /* 0x0000001400087202 */ /* 0x000fe40000000f00 */
[----:B------:R-:W-:Y:S01]  /*0390*/  MOV R9, R21 ;  /* 0x0000001500097202 */ /* 0x000fe20000000f00 */
[----:B------:R-:W-:Y:S05]  /*03a0*/  BRA `(.L_x_96) ;  /* 0x0000013000007947 */ /* 0x000fea0003800000 */
.L_x_95:
        /* <DEDUP_REMOVED lines=19> */
.L_x_96:
[----:B------:R-:W-:Y:S05]  /*04e0*/  BSYNC B0 ;  /* 0x0000000000007941 */ /* 0x000fea0003800000 */
.L_x_94:
[----:B------:R-:W-:Y:S01]  /*04f0*/  IABS R7, c[0x0][0x214] ;  /* 0x0000850000077a13 */ /* 0x000fe20000000000 */
[----:B------:R-:W-:Y:S01]  /*0500*/  ULDC UR6, c[0x0][0x214] ;  /* 0x0000850000067ab9 */ /* 0x000fe20000000800 */
[----:B------:R-:W-:Y:S01]  /*0510*/  BSSY B0, `(.L_x_97) ;  /* 0x000003b000007945 */ /* 0x000fe20003800000 */
[----:B------:R-:W-:Y:S01]  /*0520*/  UIADD3 UR6, UR6, -0x1, URZ ;  /* 0xffffffff06067890 */ /* 0x000fe2000fffe03f */
[----:B------:R-:W0:Y:S05]  /*0530*/  I2F.RP R6, R7 ;  /* 0x0000000700067306 */ /* 0x000e2a0000209400 */
[----:B------:R-:W-:-:S04]  /*0540*/  IADD3 R2, R7, UR6, RZ ;  /* 0x0000000607027c10 */ /* 0x000fc8000fffe0ff */
[----:B------:R-:W-:Y:S01]  /*0550*/  IABS R3, R2 ;  /* 0x0000000200037213 */ /* 0x000fe20000000000 */
        /* <DEDUP_REMOVED lines=9> */
[----:B------:R-:W-:Y:S01]  /*05f0*/  IMAD R4, R7, R4, R3 ;  /* 0x0000000407047224 */ /* 0x000fe200078e0203 */
[----:B------:R-:W-:-:S04]  /*0600*/  LOP3.LUT R3, R2, R7, RZ, 0x3c, !PT ;  /* 0x0000000702037212 */ /* 0x000fc800078e3cff */
[----:B------:R-:W-:Y:S02]  /*0610*/  ISETP.GT.U32.AND P1, PT, R7, R4, PT ;  /* 0x000000040700720c */ /* 0x000fe40003f24070 */
[----:B------:R-:W-:-:S11]  /*0620*/  ISETP.GE.AND P0, PT, R3, RZ, PT ;  /* 0x000000ff0300720c */ /* 0x000fd60003f06270 */
[----:B------:R-:W-:Y:S01]  /*0630*/  @!P1 IMAD.IADD R4, R4, 0x1, -R7 ;  /* 0x0000000104049824 */ /* 0x000fe200078e0a07 */
[----:B------:R-:W-:Y:S02]  /*0640*/  @!P1 IADD3 R6, R6, 0x1, RZ ;  /* 0x0000000106069810 */ /* 0x000fe40007ffe0ff */
[----:B------:R-:W-:Y:S02]  /*0650*/  ISETP.NE.AND P1, PT, RZ, c[0x0][0x214], PT ;  /* 0x00008500ff007a0c */ /* 0x000fe40003f25270 */
[----:B------:R-:W-:-:S13]  /*0660*/  ISETP.GE.U32.AND P2, PT, R4, R7, PT ;  /* 0x000000070400720c */ /* 0x000fda0003f46070 */
[----:B------:R-:W-:-:S05]  /*0670*/  @P2 IADD3 R6, R6, 0x1, RZ ;  /* 0x0000000106062810 */ /* 0x000fca0007ffe0ff */
[----:B------:R-:W-:Y:S01]  /*0680*/  @!P0 IMAD.MOV R6, RZ, RZ, -R6 ;  /* 0x000000ffff068224 */ /* 0x000fe200078e0a06 */
[----:B------:R-:W-:-:S04]  /*0690*/  @!P1 LOP3.LUT R6, RZ, R7, RZ, 0x33, !PT ;  /* 0x00000007ff069212 */ /* 0x000fc800078e33ff */
[----:B------:R-:W-:Y:S02]  /*06a0*/  ISETP.LT.U32.AND P0, PT, R26, R6, PT ;  /* 0x000000061a00720c */ /* 0x000fe40003f01070 */
[----:B------:R-:W-:-:S04]  /*06b0*/  SHF.R.S32.HI R14, RZ, 0x1f, R6 ;  /* 0x0000001fff0e7819 */ /* 0x000fc80000011406 */
[----:B------:R-:W-:-:S04]  /*06c0*/  ISETP.LT.AND.EX P0, PT, R25, R14, PT, P0 ;  /* 0x0000000e1900720c */ /* 0x000fc80003f01300 */
[C---:B------:R-:W-:Y:S02]  /*06d0*/  SEL R14, R25.reuse, R14, P0 ;  /* 0x0000000e190e7207 */ /* 0x040fe40000000000 */
[----:B------:R-:W-:Y:S02]  /*06e0*/  SEL R16, R26, R6, P0 ;  /* 0x000000061a107207 */ /* 0x000fe40000000000 */
        /* <DEDUP_REMOVED lines=10> */
.L_x_98:
        /* <DEDUP_REMOVED lines=19> */
.L_x_99:
[----:B------:R-:W-:Y:S05]  /*08c0*/  BSYNC B0 ;  /* 0x0000000000007941 */ /* 0x000fea0003800000 */
.L_x_97:
[----:B------:R-:W-:Y:S01]  /*08d0*/  IABS R6, c[0x0][0x214] ;  /* 0x0000850000067a13 */ /* 0x000fe20000000000 */
[----:B------:R-:W-:Y:S01]  /*08e0*/  ULDC UR4, c[0x0][0x214] ;  /* 0x0000850000047ab9 */ /* 0x000fe20000000800 */
[----:B------:R-:W-:Y:S01]  /*08f0*/  BSSY B0, `(.L_x_100) ;  /* 0x000005e000007945 */ /* 0x000fe20003800000 */
[----:B------:R-:W-:Y:S01]  /*0900*/  UISETP.LT.AND UP0, UPT, URZ, UR4, UPT ;  /* 0x000000043f00728c */ /* 0x000fe2000bf01270 */
[----:B------:R-:W0:Y:S01]  /*0910*/  I2F.RP R12, R6 ;  /* 0x00000006000c7306 */ /* 0x000e220000209400 */
[----:B------:R-:W-:Y:S02]  /*0920*/  USHF.R.S32.HI UR5, URZ, 0x1f, UR4 ;  /* 0x0000001f3f057899 */ /* 0x000fe40008011404 */
[----:B------:R-:W-:-:S07]  /*0930*/  ULEA.HI.SX32 UR4, UR4, 0x1, 0x1 ;  /* 0x0000000104047891 */ /* 0x000fce000f8f0a3f */
[----:B------:R-:W-:Y:S01]  /*0940*/  @!UP0 UIADD3 UR4, UR5, URZ, URZ ;  /* 0x0000003f05048290 */ /* 0x000fe2000fffe03f */
[----:B0-----:R-:W0:Y:S02]  /*0950*/  MUFU.RCP R10, R12 ;  /* 0x0000000c000a7308 */ /* 0x001e240000001000 */
[----:B0-----:R-:W-:-:S06]  /*0960*/  IADD3 R10, R10, 0xffffffe, RZ ;  /* 0x0ffffffe0a0a7810 */ /* 0x001fcc0007ffe0ff */
[----:B------:R-:W0:Y:S02]  /*0970*/  F2I.FTZ.U32.TRUNC.NTZ R11, R10 ;  /* 0x0000000a000b7305 */ /* 0x000e24000021f000 */
[--C-:B0-----:R-:W-:Y:S02]  /*0980*/  IMAD.MOV R3, RZ, RZ, -R11.reuse ;  /* 0x000000ffff037224 */ /* 0x101fe400078e0a0b */
[----:B------:R-:W-:Y:S02]  /*0990*/  IMAD.MOV.U32 R10, RZ, RZ, RZ ;  /* 0x000000ffff0a7224 */ /* 0x000fe400078e00ff */
[----:B------:R-:W-:Y:S01]  /*09a0*/  IMAD R4, R3, R6, RZ ;  /* 0x0000000603047224 */ /* 0x000fe200078e02ff */
[----:B------:R-:W-:Y:S02]  /*09b0*/  IABS R3, R2 ;  /* 0x0000000200037213 */ /* 0x000fe40000000000 */
[----:B------:R-:W-:Y:S01]  /*09c0*/  LOP3.LUT R2, R2, c[0x0][0x214], RZ, 0x3c, !PT ;  /* 0x0000850002027a12 */ /* 0x000fe200078e3cff */
[----:B------:R-:W-:-:S03]  /*09d0*/  IMAD.HI.U32 R4, R11, R4, R10 ;  /* 0x000000040b047227 */ /* 0x000fc600078e000a */
[----:B------:R-:W-:Y:S01]  /*09e0*/  ISETP.GE.AND P2, PT, R2, RZ, PT ;  /* 0x000000ff0200720c */ /* 0x000fe20003f46270 */
[----:B------:R-:W-:Y:S02]  /*09f0*/  IMAD.MOV.U32 R7, RZ, RZ, R3 ;  /* 0x000000ffff077224 */ /* 0x000fe400078e0003 */
[----:B------:R-:W-:Y:S02]  /*0a00*/  IMAD.MOV.U32 R2, RZ, RZ, c[0x0][0x1c0] ;  /* 0x00007000ff027624 */ /* 0x000fe400078e00ff */
        /* <DEDUP_REMOVED lines=8> */
[C---:B------:R-:W-:Y:S01]  /*0a90*/  IADD3 R6, R2.reuse, -0x1, RZ ;  /* 0xffffffff02067810 */ /* 0x040fe20007ffe0ff */
[----:B------:R-:W-:-:S10]  /*0aa0*/  IMAD R2, R2, c[0x0][0x214], RZ ;  /* 0x0000850002027a24 */ /* 0x000fd400078e02ff */
[----:B------:R-:W-:-:S05]  /*0ab0*/  @P0 IADD3 R4, R4, 0x1, RZ ;  /* 0x0000000104040810 */ /* 0x000fca0007ffe0ff */
[----:B------:R-:W-:Y:S01]  /*0ac0*/  @!P2 IMAD.MOV R4, RZ, RZ, -R4 ;  /* 0x000000ffff04a224 */ /* 0x000fe200078e0a04 */
[----:B------:R-:W-:-:S05]  /*0ad0*/  @!P1 LOP3.LUT R4, RZ, c[0x0][0x214], RZ, 0x33, !PT ;  /* 0x00008500ff049a12 */ /* 0x000fca00078e33ff */
[----:B------:R-:W-:-:S05]  /*0ae0*/  IMAD R3, R4, UR4, RZ ;  /* 0x0000000404037c24 */ /* 0x000fca000f8e02ff */
[-C--:B------:R-:W-:Y:S02]  /*0af0*/  IABS R13, R3.reuse ;  /* 0x00000003000d7213 */ /* 0x080fe40000000000 */
[----:B------:R-:W-:Y:S02]  /*0b00*/  IABS R7, R3 ;  /* 0x0000000300077213 */ /* 0x000fe40000000000 */
[----:B------:R-:W0:Y:S01]  /*0b10*/  I2F.RP R12, R13 ;  /* 0x0000000d000c7306 */ /* 0x000e220000209400 */
[----:B------:R-:W-:Y:S02]  /*0b20*/  IMAD.IADD R4, R6, 0x1, R13 ;  /* 0x0000000106047824 */ /* 0x000fe400078e020d */
[----:B------:R-:W-:-:S05]  /*0b30*/  IMAD.MOV R7, RZ, RZ, -R7 ;  /* 0x000000ffff077224 */ /* 0x000fca00078e0a07 */
[----:B0-----:R-:W0:Y:S02]  /*0b40*/  MUFU.RCP R18, R12 ;  /* 0x0000000c00127308 */ /* 0x001e240000001000 */
[----:B0-----:R-:W-:-:S06]  /*0b50*/  IADD3 R18, R18, 0xffffffe, RZ ;  /* 0x0ffffffe12127810 */ /* 0x001fcc0007ffe0ff */
[----:B------:R-:W0:Y:S02]  /*0b60*/  F2I.FTZ.U32.TRUNC.NTZ R19, R18 ;  /* 0x0000001200137305 */ /* 0x000e24000021f000 */
[----:B0-----:R-:W-:Y:S02]  /*0b70*/  IMAD.MOV R10, RZ, RZ, -R19 ;  /* 0x000000ffff0a7224 */ /* 0x001fe400078e0a13 */
[----:B------:R-:W-:Y:S02]  /*0b80*/  IMAD.MOV.U32 R18, RZ, RZ, RZ ;  /* 0x000000ffff127224 */ /* 0x000fe400078e00ff */
[----:B------:R-:W-:Y:S01]  /*0b90*/  IMAD R11, R10, R13, RZ ;  /* 0x0000000d0a0b7224 */ /* 0x000fe200078e02ff */
[----:B------:R-:W-:-:S03]  /*0ba0*/  IABS R10, R4 ;  /* 0x00000004000a7213 */ /* 0x000fc60000000000 */
[----:B------:R-:W-:-:S06]  /*0bb0*/  IMAD.HI.U32 R11, R19, R11, R18 ;  /* 0x0000000b130b7227 */ /* 0x000fcc00078e0012 */
[----:B------:R-:W-:-:S04]  /*0bc0*/  IMAD.HI.U32 R11, R11, R10, RZ ;  /* 0x0000000a0b0b7227 */ /* 0x000fc800078e00ff */
[----:B------:R-:W-:Y:S01]  /*0bd0*/  IMAD R10, R11, R7, R10 ;  /* 0x000000070b0a7224 */ /* 0x000fe200078e020a */
[----:B------:R-:W-:-:S04]  /*0be0*/  LOP3.LUT R7, R4, R13, RZ, 0x3c, !PT ;  /* 0x0000000d04077212 */ /* 0x000fc800078e3cff */
[----:B------:R-:W-:Y:S02]  /*0bf0*/  ISETP.GT.U32.AND P1, PT, R13, R10, PT ;  /* 0x0000000a0d00720c */ /* 0x000fe40003f24070 */
[----:B------:R-:W-:-:S11]  /*0c00*/  ISETP.GE.AND P0, PT, R7, RZ, PT ;  /* 0x000000ff0700720c */ /* 0x000fd60003f06270 */
[----:B------:R-:W-:Y:S01]  /*0c10*/  @!P1 IMAD.IADD R10, R10, 0x1, -R13 ;  /* 0x000000010a0a9824 */ /* 0x000fe200078e0a0d */
[----:B------:R-:W-:Y:S02]  /*0c20*/  @!P1 IADD3 R11, R11, 0x1, RZ ;  /* 0x000000010b0b9810 */ /* 0x000fe40007ffe0ff */
[----:B------:R-:W-:Y:S02]  /*0c30*/  ISETP.NE.AND P1, PT, R3, RZ, PT ;  /* 0x000000ff0300720c */ /* 0x000fe40003f25270 */
[----:B------:R-:W-:-:S13]  /*0c40*/  ISETP.GE.U32.AND P2, PT, R10, R13, PT ;  /* 0x0000000d0a00720c */ /* 0x000fda0003f46070 */
[----:B------:R-:W-:-:S05]  /*0c50*/  @P2 IADD3 R11, R11, 0x1, RZ ;  /* 0x000000010b0b2810 */ /* 0x000fca0007ffe0ff */
[----:B------:R-:W-:-:S04]  /*0c60*/  IMAD.MOV.U32 R7, RZ, RZ, R11 ;  /* 0x000000ffff077224 */ /* 0x000fc800078e000b */
        /* <DEDUP_REMOVED lines=16> */
[----:B------:R-:W-:Y:S02]  /*0d70*/  MOV R40, R20 ;  /* 0x0000001400287202 */ /* 0x000fe40000000f00 */
[----:B------:R-:W-:Y:S01]  /*0d80*/  MOV R41, R21 ;  /* 0x0000001500297202 */ /* 0x000fe20000000f00 */
[----:B------:R-:W-:Y:S05]  /*0d90*/  BRA `(.L_x_102) ;  /* 0x0000013000007947 */ /* 0x000fea0003800000 */
.L_x_101:
        /* <DEDUP_REMOVED lines=19> */
.L_x_102:
[----:B------:R-:W-:Y:S05]  /*0ed0*/  BSYNC B0 ;  /* 0x0000000000007941 */ /* 0x000fea0003800000 */
.L_x_100:
[-C--:B------:R-:W-:Y:S01]  /*0ee0*/  IABS R18, R2.reuse ;  /* 0x0000000200127213 */ /* 0x080fe20000000000 */
[----:B------:R-:W-:Y:S01]  /*0ef0*/  BSSY B0, `(.L_x_103) ;  /* 0x000003b000007945 */ /* 0x000fe20003800000 */
[----:B------:R-:W-:Y:S02]  /*0f00*/  IABS R10, R2 ;  /* 0x00000002000a7213 */ /* 0x000fe40000000000 */
[----:B------:R-:W0:Y:S01]  /*0f10*/  I2F.RP R17, R18 ;  /* 0x0000001200117306 */ /* 0x000e220000209400 */
[----:B------:R-:W-:Y:S02]  /*0f20*/  IADD3 R7, R18, UR6, RZ ;  /* 0x0000000612077c10 */ /* 0x000fe4000fffe0ff */
[----:B------:R-:W-:Y:S02]  /*0f30*/  IMAD.MOV R10, RZ, RZ, -R10 ;  /* 0x000000ffff0a7224 */ /* 0x000fe400078e0a0a */
[----:B------:R-:W-:-:S03]  /*0f40*/  IABS R11, R7 ;  /* 0x00000007000b7213 */ /* 0x000fc60000000000 */
        /* <DEDUP_REMOVED lines=17> */
[----:B------:R-:W-:Y:S01]  /*1060*/  @!P0 IMAD.MOV R15, RZ, RZ, -R15 ;  /* 0x000000ffff0f8224 */ /* 0x000fe200078e0a0f */
[----:B------:R-:W-:-:S04]  /*1070*/  @!P1 LOP3.LUT R15, RZ, R18, RZ, 0x33, !PT ;  /* 0x00000012ff0f9212 */ /* 0x000fc800078e33ff */
[----:B------:R-:W-:Y:S02]  /*1080*/  ISETP.LT.U32.AND P0, PT, R8, R15, PT ;  /* 0x0000000f0800720c */ /* 0x000fe40003f01070 */
[----:B------:R-:W-:-:S04]  /*1090*/  SHF.R.S32.HI R11, RZ, 0x1f, R15 ;  /* 0x0000001fff0b7819 */ /* 0x000fc8000001140f */
[----:B------:R-:W-:-:S04]  /*10a0*/  ISETP.LT.AND.EX P0, PT, R9, R11, PT, P0 ;  /* 0x0000000b0900720c */ /* 0x000fc80003f01300 */
[----:B------:R-:W-:-:S04]  /*10b0*/  SEL R10, R9, R11, P0 ;  /* 0x0000000b090a7207 */ /* 0x000fc80000000000 */
[----:B------:R-:W-:-:S04]  /*10c0*/  LOP3.LUT R11, R9, R10, RZ, 0xfc, !PT ;  /* 0x0000000a090b7212 */ /* 0x000fc800078efcff */
[----:B------:R-:W-:Y:S02]  /*10d0*/  ISETP.NE.U32.AND P1, PT, R11, RZ, PT ;  /* 0x000000ff0b00720c */ /* 0x000fe40003f25070 */
[----:B------:R-:W-:-:S11]  /*10e0*/  SEL R11, R8, R15, P0 ;  /* 0x0000000f080b7207 */ /* 0x000fd60000000000 */
        /* <DEDUP_REMOVED lines=8> */
.L_x_104:
        /* <DEDUP_REMOVED lines=19> */
.L_x_105:
[----:B------:R-:W-:Y:S05]  /*12a0*/  BSYNC B0 ;  /* 0x0000000000007941 */ /* 0x000fea0003800000 */
.L_x_103:
[----:B------:R-:W0:Y:S01]  /*12b0*/  S2R R8, SR_TID.X ;  /* 0x0000000000087919 */ /* 0x000e220000002100 */
[----:B------:R-:W-:Y:S01]  /*12c0*/  IADD3 R24, P0, R28, -UR8, RZ ;  /* 0x800000081c187c10 */ /* 0x000fe2000ff1e0ff */
[----:B------:R-:W-:-:S03]  /*12d0*/  ULDC.64 UR10, c[0x0][0x118] ;  /* 0x00004600000a7ab9 */ /* 0x000fc60000000a00 */
[----:B------:R-:W-:Y:S02]  /*12e0*/  IADD3.X R22, R5, ~UR7, RZ, P0, !PT ;  /* 0x8000000705167c10 */ /* 0x000fe400087fe4ff */
[----:B0-----:R-:W-:-:S04]  /*12f0*/  SHF.R.S32.HI R15, RZ, 0x1f, R8 ;  /* 0x0000001fff0f7819 */ /* 0x001fc80000011408 */
[----:B------:R-:W-:-:S04]  /*1300*/  LEA.HI R18, R15, R8, RZ, 0x3 ;  /* 0x000000080f127211 */ /* 0x000fc800078f18ff */
[----:B------:R-:W-:Y:S02]  /*1310*/  LOP3.LUT R19, R18, 0xfffffff8, RZ, 0xc0, !PT ;  /* 0xfffffff812137812 */ /* 0x000fe400078ec0ff */
[----:B------:R-:W-:-:S03]  /*1320*/  SHF.R.S32.HI R18, RZ, 0x3, R18 ;  /* 0x00000003ff127819 */ /* 0x000fc60000011412 */
[----:B------:R-:W-:Y:S01]  /*1330*/  IMAD.IADD R19, R8, 0x1, -R19 ;  /* 0x0000000108137824 */ /* 0x000fe200078e0a13 */
[----:B------:R-:W-:-:S04]  /*1340*/  IADD3 R9, R18, 0x10, RZ ;  /* 0x0000001012097810 */ /* 0x000fc80007ffe0ff */
[----:B------:R-:W-:Y:S02]  /*1350*/  ISETP.GT.U32.AND P2, PT, R24, R19, PT ;  /* 0x000000131800720c */ /* 0x000fe40003f44070 */
[----:B------:R-:W-:Y:S02]  /*1360*/  SHF.R.S32.HI R17, RZ, 0x1f, R19 ;  /* 0x0000001fff117819 */ /* 0x000fe40000011413 */
[----:B------:R-:W-:Y:S02]  /*1370*/  IADD3 R30, P0, R19, UR8, RZ ;  /* 0x00000008131e7c10 */ /* 0x000fe4000ff1e0ff */
[----:B------:R-:W-:Y:S02]  /*1380*/  ISETP.GT.AND.EX P2, PT, R22, R17, PT, P2 ;  /* 0x000000111600720c */ /* 0x000fe40003f44320 */
[----:B------:R-:W-:Y:S02]  /*1390*/  IADD3.X R31, R17, UR7, RZ, P0, !PT ;  /* 0x00000007111f7c10 */ /* 0x000fe400087fe4ff */
[----:B------:R-:W-:-:S02]  /*13a0*/  ISETP.GE.OR P3, PT, R18, c[0x0][0x314], !P2 ;  /* 0x0000c50012007a0c */ /* 0x000fc40005766670 */
[----:B------:R-:W-:-:S11]  /*13b0*/  ISETP.GE.OR P2, PT, R9, c[0x0][0x314], !P2 ;  /* 0x0000c50009007a0c */ /* 0x000fd60005746670 */
[----:B------:R-:W-:Y:S02]  /*13c0*/  @!P3 SHF.R.S32.HI R17, RZ, 0x1f, R18 ;  /* 0x0000001fff11b819 */ /* 0x000fe40000011412 */
[----:B------:R-:W-:Y:S01]  /*13d0*/  @!P2 SHF.R.S32.HI R23, RZ, 0x1f, R9 ;  /* 0x0000001fff17a819 */ /* 0x000fe20000011409 */
[----:B------:R-:W-:Y:S02]  /*13e0*/  @!P2 IMAD.MOV.U32 R26, RZ, RZ, R30 ;  /* 0x000000ffff1aa224 */ /* 0x000fe400078e001e */
[----:B------:R-:W-:Y:S02]  /*13f0*/  @!P2 IMAD.MOV.U32 R27, RZ, RZ, R31 ;  /* 0x000000ffff1ba224 */ /* 0x000fe400078e001f */
[-C--:B------:R-:W-:Y:S02]  /*1400*/  @!P3 IMAD R17, R17, R28.reuse, RZ ;  /* 0x0000001c1111b224 */ /* 0x080fe400078e02ff */
[----:B------:R-:W-:Y:S02]  /*1410*/  @!P2 IMAD R22, R23, R28, RZ ;  /* 0x0000001c1716a224 */ /* 0x000fe400078e02ff */
[----:B------:R-:W-:-:S04]  /*1420*/  @!P2 IMAD.WIDE.U32 R26, R28, R9, R26 ;  /* 0x000000091c1aa225 */ /* 0x000fc800078e001a */
[----:B------:R-:W-:-:S04]  /*1430*/  @!P3 IMAD.WIDE.U32 R30, R28, R18, R30 ;  /* 0x000000121c1eb225 */ /* 0x000fc800078e001e */
[-C--:B------:R-:W-:Y:S01]  /*1440*/  @!P3 IMAD R17, R18, R5.reuse, R17 ;  /* 0x000000051211b224 */ /* 0x080fe200078e0211 */
[----:B------:R-:W-:Y:S01]  /*1450*/  @!P3 LEA R24, P1, R30, c[0x0][0x208], 0x2 ;  /* 0x000082001e18ba11 */ /* 0x000fe200078210ff */
[----:B------:R-:W-:Y:S01]  /*1460*/  @!P2 IMAD R9, R9, R5, R22 ;  /* 0x000000050909a224 */ /* 0x000fe200078e0216 */
[----:B------:R-:W-:Y:S01]  /*1470*/  @!P2 LEA R22, P0, R26, c[0x0][0x208], 0x2 ;  /* 0x000082001a16aa11 */ /* 0x000fe200078010ff */
[----:B------:R-:W-:Y:S02]  /*1480*/  @!P3 IMAD.IADD R17, R31, 0x1, R17 ;  /* 0x000000011f11b824 */ /* 0x000fe400078e0211 */
[----:B------:R-:W-:-:S03]  /*1490*/  @!P2 IMAD.IADD R9, R27, 0x1, R9 ;  /* 0x000000011b09a824 */ /* 0x000fc600078e0209 */
[----:B------:R-:W-:Y:S01]  /*14a0*/  @!P3 LEA.HI.X R25, R30, c[0x0][0x20c], R17, 0x2, P1 ;  /* 0x000083001e19ba11 */ /* 0x000fe200008f1411 */
[----:B------:R-:W-:Y:S01]  /*14b0*/  IMAD.MOV.U32 R17, RZ, RZ, -0x800000 ;  /* 0xff800000ff117424 */ /* 0x000fe200078e00ff */
[----:B------:R-:W-:Y:S01]  /*14c0*/  @!P2 LEA.HI.X R23, R26, c[0x0][0x20c], R9, 0x2, P0 ;  /* 0x000083001a17aa11 */ /* 0x000fe200000f1409 */
[----:B------:R-:W-:-:S04]  /*14d0*/  IMAD.MOV.U32 R9, RZ, RZ, -0x800000 ;  /* 0xff800000ff097424 */ /* 0x000fc800078e00ff */
[----:B------:R0:W2:Y:S04]  /*14e0*/  @!P3 LDG.E R17, [R24.64] ;  /* 0x0000000a1811b981 */ /* 0x0000a8000c1e1900 */
[----:B------:R-:W3:Y:S01]  /*14f0*/  @!P2 LDG.E R9, [R22.64] ;  /* 0x0000000a1609a981 */ /* 0x000ee2000c1e1900 */
[----:B------:R-:W-:Y:S01]  /*1500*/  ISETP.GT.AND P0, PT, R8, 0xff, PT ;  /* 0x000000ff0800780c */ /* 0x000fe20003f04270 */
[----:B------:R-:W-:Y:S01]  /*1510*/  IMAD R30, R18, 0x9, R19 ;  /* 0x00000009121e7824 */ /* 0x000fe200078e0213 */
[----:B------:R-:W-:Y:S01]  /*1520*/  ISETP.GT.AND P2, PT, R8, 0x7f, PT ;  /* 0x0000007f0800780c */ /* 0x000fe20003f44270 */
[----:B------:R-:W-:Y:S01]  /*1530*/  IMAD.MOV.U32 R34, RZ, RZ, -0x800000 ;  /* 0xff800000ff227424 */ /* 0x000fe200078e00ff */
[----:B------:R-:W-:Y:S01]  /*1540*/  LEA.HI R15, R15, R8, RZ, 0x4 ;  /* 0x000000080f0f7211 */ /* 0x000fe200078f20ff */
[----:B------:R-:W-:Y:S01]  /*1550*/  IMAD.MOV.U32 R33, RZ, RZ, -0x800000 ;  /* 0xff800000ff217424 */ /* 0x000fe200078e00ff */
[----:B------:R-:W-:Y:S01]  /*1560*/  IABS R18, c[0x0][0x214] ;  /* 0x0000850000127a13 */ /* 0x000fe20000000000 */
[----:B------:R-:W-:Y:S01]  /*1570*/  ULDC.U8 UR4, c[0x0][0x329] ;  /* 0x0000ca4000047ab9 */ /* 0x000fe20000000000 */
[----:B------:R-:W-:Y:S01]  /*1580*/  LOP3.LUT R27, R15, 0xfffffff0, RZ, 0xc0, !PT ;  /* 0xfffffff00f1b7812 */ /* 0x000fe200078ec0ff */
[----:B------:R-:W-:Y:S01]  /*1590*/  BSSY B1, `(.L_x_106) ;  /* 0x000025a000017945 */ /* 0x000fe20003800000 */
[----:B------:R-:W-:Y:S01]  /*15a0*/  SHF.R.S32.HI R15, RZ, 0x4, R15 ;  /* 0x00000004ff0f7819 */ /* 0x000fe2000001140f */
[----:B------:R-:W0:Y:S01]  /*15b0*/  I2F.RP R19, R18 ;  /* 0x0000001200137306 */ /* 0x000e220000209400 */
[----:B------:R-:W-:Y:S01]  /*15c0*/  ISETP.GT.AND P4, PT, R2, RZ, PT ;  /* 0x000000ff0200720c */ /* 0x000fe20003f84270 */
[----:B------:R-:W-:-:S04]  /*15d0*/  IMAD.IADD R36, R8, 0x1, -R27 ;  /* 0x0000000108247824 */ /* 0x000fc800078e0a1b */
[----:B------:R-:W-:Y:S02]  /*15e0*/  IMAD R27, R36, 0x9, R15 ;  /* 0x00000009241b7824 */ /* 0x000fe400078e020f */
[----:B0-----:R-:W0:Y:S02]  /*15f0*/  MUFU.RCP R24, R19 ;  /* 0x0000001300187308 */ /* 0x001e240000001000 */
[----:B0-----:R-:W-:-:S06]  /*1600*/  IADD3 R24, R24, 0xffffffe, RZ ;  /* 0x0ffffffe18187810 */ /* 0x001fcc0007ffe0ff */
[----:B------:R0:W1:Y:S02]  /*1610*/  F2I.FTZ.U32.TRUNC.NTZ R25, R24 ;  /* 0x0000001800197305 */ /* 0x000064000021f000 */
[----:B0-----:R-:W-:Y:S01]  /*1620*/  IMAD.MOV.U32 R24, RZ, RZ, RZ ;  /* 0x000000ffff187224 */ /* 0x001fe200078e00ff */
[----:B--2---:R1:W-:Y:S04]  /*1630*/  @!P0 STS [R30.X4], R17 ;  /* 0x000000111e008388 */ /* 0x0043e80000004800 */
[----:B---3--:R0:W-:Y:S04]  /*1640*/  @!P2 STS [R30.X4+0x240], R9 ;  /* 0x000240091e00a388 */ /* 0x0081e80000004800 */
[----:B------:R-:W-:Y:S01]  /*1650*/  BAR.SYNC.DEFER_BLOCKING 0x0 ;  /* 0x0000000000007b1d */ /* 0x000fe20000010000 */
[----:B-1----:R-:W-:-:S04]  /*1660*/  IMAD.MOV R17, RZ, RZ, -R25 ;  /* 0x000000ffff117224 */ /* 0x002fc800078e0a19 */
[----:B------:R-:W-:Y:S01]  /*1670*/  IMAD R17, R17, R18, RZ ;  /* 0x0000001211117224 */ /* 0x000fe200078e02ff */
[----:B0-----:R-:W-:Y:S01]  /*1680*/  IABS R9, R7 ;  /* 0x0000000700097213 */ /* 0x001fe20000000000 */
[----:B------:R-:W-:Y:S02]  /*1690*/  @!P2 LDS R34, [R27.X4] ;  /* 0x000000001b22a984 */ /* 0x000fe40000004800 */
[----:B------:R-:W-:Y:S01]  /*16a0*/  IMAD.HI.U32 R17, R25, R17, R24 ;  /* 0x0000001119117227 */ /* 0x000fe200078e0018 */
[----:B------:R-:W-:Y:S01]  /*16b0*/  LOP3.LUT R7, R7, c[0x0][0x214], RZ, 0x3c, !PT ;  /* 0x0000850007077a12 */ /* 0x000fe200078e3cff */
[----:B------:R-:W0:Y:S03]  /*16c0*/  @!P2 LDS R33, [R27.X4+0x240] ;  /* 0x000240001b21a984 */ /* 0x000e260000004800 */
[----:B------:R-:W-:Y:S02]  /*16d0*/  ISETP.GE.AND P3, PT, R7, RZ, PT ;  /* 0x000000ff0700720c */ /* 0x000fe40003f66270 */
[----:B------:R-:W-:-:S02]  /*16e0*/  SHF.R.S32.HI R7, RZ, 0x1f, R2 ;  /* 0x0000001fff077819 */ /* 0x000fc40000011402 */
[----:B------:R-:W-:-:S03]  /*16f0*/  LEA.HI.SX32 R2, R2, 0x1, 0x1 ;  /* 0x0000000102027811 */ /* 0x000fc600078f0aff */
[----:B------:R-:W-:Y:S01]  /*1700*/  @!P4 IMAD.MOV R2, RZ, RZ, R7 ;  /* 0x000000ffff02c224 */ /* 0x000fe200078e0207 */
[----:B0-----:R-:W-:-:S05]  /*1710*/  FMNMX.FTZ R26, R34, R33, !PT ;  /* 0x00000021221a7209 */ /* 0x001fca0007810000 */
[----:B------:R-:W0:Y:S02]  /*1720*/  SHFL.BFLY PT, R23, R26, 0x8, 0x1f ;  /* 0x0d001f001a177f89 */ /* 0x000e2400000e0000 */
[----:B0-----:R-:W-:-:S05]  /*1730*/  FMNMX.FTZ R23, R26, R23, !PT ;  /* 0x000000171a177209 */ /* 0x001fca0007810000 */
[----:B------:R-:W0:Y:S02]  /*1740*/  SHFL.BFLY PT, R22, R23, 0x4, 0x1f ;  /* 0x0c801f0017167f89 */ /* 0x000e2400000e0000 */
[----:B0-----:R-:W-:Y:S01]  /*1750*/  FMNMX.FTZ R22, R23, R22, !PT ;  /* 0x0000001617167209 */ /* 0x001fe20007810000 */
[----:B------:R-:W-:-:S04]  /*1760*/  IMAD.HI.U32 R23, R17, R9, RZ ;  /* 0x0000000911177227 */ /* 0x000fc800078e00ff */
[----:B------:R-:W0:Y:S01]  /*1770*/  SHFL.BFLY PT, R19, R22, 0x2, 0x1f ;  /* 0x0c401f0016137f89 */ /* 0x000e2200000e0000 */
[----:B------:R-:W-:-:S04]  /*1780*/  IMAD.MOV R17, RZ, RZ, -R23 ;  /* 0x000000ffff117224 */ /* 0x000fc800078e0a17 */
[----:B------:R-:W-:-:S05]  /*1790*/  IMAD R9, R18, R17, R9 ;  /* 0x0000001112097224 */ /* 0x000fca00078e0209 */
[----:B------:R-:W-:-:S13]  /*17a0*/  ISETP.GT.U32.AND P0, PT, R18, R9, PT ;  /* 0x000000091200720c */ /* 0x000fda0003f04070 */
[----:B------:R-:W-:Y:S01]  /*17b0*/  @!P0 IMAD.IADD R9, R9, 0x1, -R18 ;  /* 0x0000000109098824 */ /* 0x000fe200078e0a12 */
[----:B0-----:R-:W-:Y:S02]  /*17c0*/  FMNMX.FTZ R24, R22, R19, !PT ;  /* 0x0000001316187209 */ /* 0x001fe40007810000 */
[----:B------:R-:W-:Y:S02]  /*17d0*/  @!P0 IADD3 R23, R23, 0x1, RZ ;  /* 0x0000000117178810 */ /* 0x000fe40007ffe0ff */
[----:B------:R-:W-:Y:S01]  /*17e0*/  ISETP.GE.U32.AND P1, PT, R9, R18, PT ;  /* 0x000000120900720c */ /* 0x000fe20003f26070 */
[----:B------:R-:W0:Y:S01]  /*17f0*/  SHFL.BFLY PT, R17, R24, 0x1, 0x1f ;  /* 0x0c201f0018117f89 */ /* 0x000e2200000e0000 */
[----:B------:R-:W-:-:S11]  /*1800*/  ISETP.NE.AND P0, PT, RZ, c[0x0][0x214], PT ;  /* 0x00008500ff007a0c */ /* 0x000fd60003f05270 */
[----:B------:R-:W-:-:S05]  /*1810*/  @P1 IADD3 R23, R23, 0x1, RZ ;  /* 0x0000000117171810 */ /* 0x000fca0007ffe0ff */
[----:B------:R-:W-:Y:S01]  /*1820*/  @!P3 IMAD.MOV R23, RZ, RZ, -R23 ;  /* 0x000000ffff17b224 */ /* 0x000fe200078e0a17 */
[----:B------:R-:W-:-:S05]  /*1830*/  @!P0 LOP3.LUT R23, RZ, c[0x0][0x214], RZ, 0x33, !PT ;  /* 0x00008500ff178a12 */ /* 0x000fca00078e33ff */
[----:B------:R-:W-:Y:S01]  /*1840*/  IMAD R2, R2, R23, RZ ;  /* 0x0000001702027224 */ /* 0x000fe200078e02ff */
[----:B0-----:R-:W-:-:S04]  /*1850*/  FMNMX.FTZ R17, R24, R17, !PT ;  /* 0x0000001118117209 */ /* 0x001fc80007810000 */
[C---:B------:R-:W-:Y:S02]  /*1860*/  FSETP.NEU.FTZ.AND P1, PT, R17.reuse, -INF , PT ;  /* 0xff8000001100780b */ /* 0x040fe40003f3d000 */
[-C--:B------:R-:W-:Y:S02]  /*1870*/  IABS R9, R2.reuse ;  /* 0x0000000200097213 */ /* 0x080fe40000000000 */
[----:B------:R-:W-:Y:S02]  /*1880*/  FSEL R17, R17, RZ, P1 ;  /* 0x000000ff11117208 */ /* 0x000fe40000800000 */
[----:B------:R-:W0:Y:S01]  /*1890*/  I2F.RP R22, R9 ;  /* 0x0000000900167306 */ /* 0x000e220000209400 */
[----:B------:R-:W-:Y:S02]  /*18a0*/  IABS R26, R2 ;  /* 0x00000002001a7213 */ /* 0x000fe40000000000 */
[C---:B------:R-:W-:Y:S01]  /*18b0*/  FADD.FTZ R7, -R17.reuse, R34 ;  /* 0x0000002211077221 */ /* 0x040fe20000010100 */
[----:B------:R-:W-:Y:S01]  /*18c0*/  ISETP.NE.AND P6, PT, R2, RZ, PT ;  /* 0x000000ff0200720c */ /* 0x000fe20003fc5270 */
[----:B------:R-:W-:-:S02]  /*18d0*/  FADD.FTZ R24, -R17, R33 ;  /* 0x0000002111187221 */ /* 0x000fc40000010100 */
[----:B------:R-:W-:Y:S01]  /*18e0*/  FMUL.FTZ R18, R7, 1.4426950216293334961 ;  /* 0x3fb8aa3b07127820 */ /* 0x000fe20000410000 */
[----:B------:R-:W-:Y:S01]  /*18f0*/  IABS R7, c[0x0][0x1c0] ;  /* 0x0000700000077a13 */ /* 0x000fe20000000000 */
[----:B------:R-:W-:Y:S02]  /*1900*/  FMUL.FTZ R24, R24, 1.4426950216293334961 ;  /* 0x3fb8aa3b18187820 */ /* 0x000fe40000410000 */
[----:B------:R-:W-:Y:S01]  /*1910*/  IMAD.MOV R26, RZ, RZ, -R26 ;  /* 0x000000ffff1a7224 */ /* 0x000fe200078e0a1a */
[----:B------:R-:W-:Y:S08]  /*1920*/  I2F.U32.RP R23, R7 ;  /* 0x0000000700177306 */ /* 0x000ff00000209000 */
[----:B------:R-:W-:Y:S08]  /*1930*/  MUFU.EX2 R18, R18 ;  /* 0x0000001200127308 */ /* 0x000ff00000000800 */
[----:B------:R-:W1:Y:S08]  /*1940*/  MUFU.EX2 R19, R24 ;  /* 0x0000001800137308 */ /* 0x000e700000000800 */
[----:B0-----:R-:W0:Y:S01]  /*1950*/  MUFU.RCP R22, R22 ;  /* 0x0000001600167308 */ /* 0x001e220000001000 */
[----:B-1----:R-:W-:-:S07]  /*1960*/  FADD.FTZ R19, R18, R19 ;  /* 0x0000001312137221 */ /* 0x002fce0000010000 */
[----:B------:R-:W1:Y:S01]  /*1970*/  MUFU.RCP R38, R23 ;  /* 0x0000001700267308 */ /* 0x000e620000001000 */
[----:B------:R-:W2:Y:S01]  /*1980*/  SHFL.BFLY PT, R18, R19, 0x8, 0x1f ;  /* 0x0d001f0013127f89 */ /* 0x000ea200000e0000 */
[----:B0-----:R-:W-:Y:S01]  /*1990*/  IADD3 R42, R22, 0xffffffe, RZ ;  /* 0x0ffffffe162a7810 */ /* 0x001fe20007ffe0ff */
[----:B------:R-:W-:-:S05]  /*19a0*/  IMAD.IADD R22, R6, 0x1, R9 ;  /* 0x0000000106167824 */ /* 0x000fca00078e0209 */
[----:B------:R-:W0:Y:S01]  /*19b0*/  F2I.FTZ.U32.TRUNC.NTZ R43, R42 ;  /* 0x0000002a002b7305 */ /* 0x000e22000021f000 */
[----:B-1----:R-:W-:Y:S02]  /*19c0*/  IADD3 R38, R38, 0xffffffe, RZ ;  /* 0x0ffffffe26267810 */ /* 0x002fe40007ffe0ff */
[----:B------:R-:W-:-:S05]  /*19d0*/  IABS R23, R22 ;  /* 0x0000001600177213 */ /* 0x000fca0000000000 */
[----:B------:R-:W1:Y:S01]  /*19e0*/  F2I.FTZ.U32.TRUNC.NTZ R39, R38 ;  /* 0x0000002600277305 */ /* 0x000e62000021f000 */
[----:B0-----:R-:W-:Y:S02]  /*19f0*/  IMAD.MOV R30, RZ, RZ, -R43 ;  /* 0x000000ffff1e7224 */ /* 0x001fe400078e0a2b */
[----:B--2---:R-:W-:Y:S02]  /*1a00*/  FADD.FTZ R18, R19, R18 ;  /* 0x0000001213127221 */ /* 0x004fe40000010000 */
[----:B------:R-:W-:Y:S02]  /*1a10*/  IMAD R30, R30, R9, RZ ;  /* 0x000000091e1e7224 */ /* 0x000fe400078e02ff */
[----:B------:R-:W-:Y:S01]  /*1a20*/  IMAD.MOV.U32 R42, RZ, RZ, RZ ;  /* 0x000000ffff2a7224 */ /* 0x000fe200078e00ff */
[----:B------:R-:W0:Y:S01]  /*1a30*/  SHFL.BFLY PT, R25, R18, 0x4, 0x1f ;  /* 0x0c801f0012197f89 */ /* 0x000e2200000e0000 */
[----:B-1----:R-:W-:Y:S02]  /*1a40*/  IMAD.MOV R6, RZ, RZ, -R39 ;  /* 0x000000ffff067224 */ /* 0x002fe400078e0a27 */
[----:B------:R-:W-:-:S04]  /*1a50*/  IMAD.HI.U32 R30, R43, R30, R42 ;  /* 0x0000001e2b1e7227 */ /* 0x000fc800078e002a */
[----:B------:R-:W-:Y:S01]  /*1a60*/  IMAD R19, R6, R7, RZ ;  /* 0x0000000706137224 */ /* 0x000fe200078e02ff */
[----:B------:R-:W-:Y:S01]  /*1a70*/  IABS R6, R4 ;  /* 0x0000000400067213 */ /* 0x000fe20000000000 */
[----:B------:R-:W-:Y:S01]  /*1a80*/  IMAD.HI.U32 R30, R30, R23, RZ ;  /* 0x000000171e1e7227 */ /* 0x000fe200078e00ff */
[----:B------:R-:W-:-:S03]  /*1a90*/  LOP3.LUT R4, R4, c[0x0][0x1c0], RZ, 0x3c, !PT ;  /* 0x0000700004047a12 */ /* 0x000fc600078e3cff */
[----:B------:R-:W-:Y:S02]  /*1aa0*/  IMAD R26, R30, R26, R23 ;  /* 0x0000001a1e1a7224 */ /* 0x000fe400078e0217 */
[----:B------:R-:W-:-:S03]  /*1ab0*/  IMAD.MOV.U32 R38, RZ, RZ, RZ ;  /* 0x000000ffff267224 */ /* 0x000fc600078e00ff */
[----:B------:R-:W-:Y:S01]  /*1ac0*/  ISETP.GT.U32.AND P3, PT, R9, R26, PT ;  /* 0x0000001a0900720c */ /* 0x000fe20003f64070 */
[----:B------:R-:W-:-:S04]  /*1ad0*/  IMAD.HI.U32 R38, R39, R19, R38 ;  /* 0x0000001327267227 */ /* 0x000fc800078e0026 */
[----:B0-----:R-:W-:Y:S01]  /*1ae0*/  FADD.FTZ R25, R18, R25 ;  /* 0x0000001912197221 */ /* 0x001fe20000010000 */
[----:B------:R-:W-:Y:S01]  /*1af0*/  IABS R18, c[0x0][0x1c0] ;  /* 0x0000700000127a13 */ /* 0x000fe20000000000 */
[----:B------:R-:W-:-:S03]  /*1b00*/  IMAD.HI.U32 R19, R38, R6, RZ ;  /* 0x0000000626137227 */ /* 0x000fc600078e00ff */
[----:B------:R-:W0:Y:S01]  /*1b10*/  SHFL.BFLY PT, R24, R25, 0x2, 0x1f ;  /* 0x0c401f0019187f89 */ /* 0x000e2200000e0000 */
[----:B------:R-:W-:Y:S02]  /*1b20*/  IMAD.MOV R18, RZ, RZ, -R18 ;  /* 0x000000ffff127224 */ /* 0x000fe400078e0a12 */
[----:B------:R-:W-:Y:S01]  /*1b30*/  IMAD.HI.U32 R38, R38, R23, RZ ;  /* 0x0000001726267227 */ /* 0x000fe200078e00ff */
[----:B------:R-:W-:-:S03]  /*1b40*/  @!P3 IADD3 R30, R30, 0x1, RZ ;  /* 0x000000011e1eb810 */ /* 0x000fc60007ffe0ff */
[-C--:B------:R-:W-:Y:S02]  /*1b50*/  IMAD R6, R19, R18.reuse, R6 ;  /* 0x0000001213067224 */ /* 0x080fe400078e0206 */
[----:B------:R-:W-:Y:S01]  /*1b60*/  IMAD R18, R38, R18, R23 ;  /* 0x0000001226127224 */ /* 0x000fe200078e0217 */
[-C--:B------:R-:W-:Y:S01]  /*1b70*/  LOP3.LUT R23, R22, R9.reuse, RZ, 0x3c, !PT ;  /* 0x0000000916177212 */ /* 0x080fe200078e3cff */
[----:B------:R-:W-:Y:S01]  /*1b80*/  @!P3 IMAD.IADD R26, R26, 0x1, -R9 ;  /* 0x000000011a1ab824 */ /* 0x000fe200078e0a09 */
[----:B------:R-:W-:Y:S02]  /*1b90*/  ISETP.GT.U32.AND P0, PT, R7, R6, PT ;  /* 0x000000060700720c */ /* 0x000fe40003f04070 */
[----:B------:R-:W-:Y:S02]  /*1ba0*/  ISETP.GE.AND P5, PT, R23, RZ, PT ;  /* 0x000000ff1700720c */ /* 0x000fe40003fa6270 */
[----:B------:R-:W-:Y:S02]  /*1bb0*/  ISETP.GE.U32.AND P4, PT, R26, R9, PT ;  /* 0x000000091a00720c */ /* 0x000fe40003f86070 */
[----:B------:R-:W-:-:S02]  /*1bc0*/  ISETP.GT.U32.AND P1, PT, R7, R18, PT ;  /* 0x000000120700720c */ /* 0x000fc40003f24070 */
[----:B------:R-:W-:Y:S01]  /*1bd0*/  LOP3.LUT R22, R22, c[0x0][0x1c0], RZ, 0x3c, !PT ;  /* 0x0000700016167a12 */ /* 0x000fe200078e3cff */
[----:B0-----:R-:W-:-:S04]  /*1be0*/  FADD.FTZ R24, R25, R24 ;  /* 0x0000001819187221 */ /* 0x001fc80000010000 */
[----:B------:R-:W-:Y:S01]  /*1bf0*/  @!P0 IADD3 R19, R19, 0x1, RZ ;  /* 0x0000000113138810 */ /* 0x000fe20007ffe0ff */
[--C-:B------:R-:W-:Y:S01]  /*1c00*/  @!P0 IMAD.IADD R6, R6, 0x1, -R7.reuse ;  /* 0x0000000106068824 */ /* 0x100fe200078e0a07 */
[----:B------:R-:W-:Y:S01]  /*1c10*/  ISETP.GE.AND P0, PT, R4, RZ, PT ;  /* 0x000000ff0400720c */ /* 0x000fe20003f06270 */
[----:B------:R-:W-:Y:S01]  /*1c20*/  IMAD.MOV.U32 R4, RZ, RZ, c[0x0][0x214] ;  /* 0x00008500ff047624 */ /* 0x000fe200078e00ff */
[----:B------:R-:W0:Y:S01]  /*1c30*/  SHFL.BFLY PT, R23, R24, 0x1, 0x1f ;  /* 0x0c201f0018177f89 */ /* 0x000e2200000e0000 */
[----:B------:R-:W-:Y:S01]  /*1c40*/  @P4 IADD3 R30, R30, 0x1, RZ ;  /* 0x000000011e1e4810 */ /* 0x000fe20007ffe0ff */
[----:B------:R-:W-:Y:S01]  /*1c50*/  @!P1 IMAD.IADD R18, R18, 0x1, -R7 ;  /* 0x0000000112129824 */ /* 0x000fe200078e0a07 */
[----:B------:R-:W-:Y:S02]  /*1c60*/  ISETP.GT.AND P4, PT, R3, RZ, PT ;  /* 0x000000ff0300720c */ /* 0x000fe40003f84270 */
[-C--:B------:R-:W-:Y:S01]  /*1c70*/  ISETP.GE.U32.AND P3, PT, R6, R7.reuse, PT ;  /* 0x000000070600720c */ /* 0x080fe20003f66070 */
[----:B------:R-:W-:Y:S01]  /*1c80*/  @!P5 IMAD.MOV R30, RZ, RZ, -R30 ;  /* 0x000000ffff1ed224 */ /* 0x000fe200078e0a1e */
[----:B------:R-:W-:-:S02]  /*1c90*/  ISETP.GE.U32.AND P5, PT, R18, R7, PT ;  /* 0x000000071200720c */ /* 0x000fc40003fa6070 */
[----:B------:R-:W-:Y:S02]  /*1ca0*/  SHF.R.S32.HI R6, RZ, 0x1f, R3 ;  /* 0x0000001fff067819 */ /* 0x000fe40000011403 */
[----:B------:R-:W-:Y:S02]  /*1cb0*/  LEA.HI.SX32 R7, R3, 0x1, 0x1 ;  /* 0x0000000103077811 */ /* 0x000fe400078f0aff */
[----:B------:R-:W-:Y:S02]  /*1cc0*/  @!P1 IADD3 R38, R38, 0x1, RZ ;  /* 0x0000000126269810 */ /* 0x000fe40007ffe0ff */
[----:B------:R-:W-:Y:S01]  /*1cd0*/  ISETP.GE.AND P1, PT, R22, RZ, PT ;  /* 0x000000ff1600720c */ /* 0x000fe20003f26270 */
[----:B------:R-:W-:Y:S01]  /*1ce0*/  @!P4 IMAD.MOV R7, RZ, RZ, R6 ;  /* 0x000000ffff07c224 */ /* 0x000fe200078e0206 */
[----:B------:R-:W-:Y:S02]  /*1cf0*/  LOP3.LUT R6, RZ, c[0x0][0x1c0], RZ, 0x33, !PT ;  /* 0x00007000ff067a12 */ /* 0x000fe400078e33ff */
[----:B------:R-:W-:-:S02]  /*1d00*/  @P3 IADD3 R19, R19, 0x1, RZ ;  /* 0x0000000113133810 */ /* 0x000fc40007ffe0ff */
[----:B------:R-:W-:Y:S02]  /*1d10*/  @P5 IADD3 R38, R38, 0x1, RZ ;  /* 0x0000000126265810 */ /* 0x000fe40007ffe0ff */
[----:B------:R-:W-:Y:S01]  /*1d20*/  LOP3.LUT P5, RZ, R8, 0xf, RZ, 0xc0, !PT ;  /* 0x0000000f08ff7812 */ /* 0x000fe200078ac0ff */
[----:B0-----:R-:W-:Y:S01]  /*1d30*/  FADD.FTZ R23, R24, R23 ;  /* 0x0000001718177221 */ /* 0x001fe20000010000 */
[----:B------:R-:W-:Y:S01]  /*1d40*/  ISETP.NE.AND P3, PT, RZ, UR4, PT ;  /* 0x00000004ff007c0c */ /* 0x000fe2000bf65270 */
[----:B------:R-:W-:Y:S01]  /*1d50*/  @!P0 IMAD.MOV R19, RZ, RZ, -R19 ;  /* 0x000000ffff138224 */ /* 0x000fe200078e0a13 */
[----:B------:R-:W-:Y:S01]  /*1d60*/  ISETP.GT.AND P0, PT, R2, RZ, PT ;  /* 0x000000ff0200720c */ /* 0x000fe20003f04270 */
[----:B------:R-:W-:Y:S01]  /*1d70*/  @!P1 IMAD.MOV R38, RZ, RZ, -R38 ;  /* 0x000000ffff269224 */ /* 0x000fe200078e0a26 */
[----:B------:R-:W-:Y:S02]  /*1d80*/  FSETP.NE.FTZ.AND P4, PT, R23, RZ, PT ;  /* 0x000000ff1700720b */ /* 0x000fe40003f95000 */
[----:B------:R-:W-:-:S02]  /*1d90*/  ISETP.GT.OR P5, PT, R8, 0x7f, P5 ;  /* 0x0000007f0800780c */ /* 0x000fc40002fa4670 */
[----:B------:R-:W-:Y:S02]  /*1da0*/  SEL R8, R4, 0x1, !P3 ;  /* 0x0000000104087807 */ /* 0x000fe40005800000 */
[----:B------:R-:W-:Y:S02]  /*1db0*/  ISETP.NE.AND P1, PT, RZ, c[0x0][0x1c0], PT ;  /* 0x00007000ff007a0c */ /* 0x000fe40003f25270 */
[----:B------:R-:W-:Y:S02]  /*1dc0*/  @!P6 LOP3.LUT R30, RZ, R9, RZ, 0x33, !PT ;  /* 0x00000009ff1ee212 */ /* 0x000fe400078e33ff */
[C---:B------:R-:W-:Y:S02]  /*1dd0*/  SEL R25, R6.reuse, R19, !P1 ;  /* 0x0000001306197207 */ /* 0x040fe40004800000 */
[----:B------:R-:W-:Y:S01]  /*1de0*/  SHF.R.S32.HI R18, RZ, 0x1f, R2 ;  /* 0x0000001fff127819 */ /* 0x000fe20000011402 */
[----:B------:R-:W0:Y:S01]  /*1df0*/  @P4 MUFU.LG2 R4, R23 ;  /* 0x0000001700044308 */ /* 0x000e220000000c00 */
[----:B------:R-:W-:Y:S01]  /*1e00*/  SEL R31, R6, R38, !P1 ;  /* 0x00000026061f7207 */ /* 0x000fe20004800000 */
[----:B------:R-:W-:Y:S01]  /*1e10*/  IMAD R6, R25, R8, RZ ;  /* 0x0000000819067224 */ /* 0x000fe200078e02ff */
[----:B------:R-:W-:-:S02]  /*1e20*/  ISETP.LT.U32.AND P1, PT, R20, R30, PT ;  /* 0x0000001e1400720c */ /* 0x000fc40003f21070 */
[----:B------:R-:W-:Y:S01]  /*1e30*/  SHF.R.S32.HI R19, RZ, 0x1f, R30 ;  /* 0x0000001fff137819 */ /* 0x000fe2000001141e */
[----:B------:R-:W-:Y:S01]  /*1e40*/  IMAD R8, R31, R8, RZ ;  /* 0x000000081f087224 */ /* 0x000fe200078e02ff */
[----:B------:R-:W-:Y:S01]  /*1e50*/  LEA.HI.SX32 R9, R2, 0x1, 0x1 ;  /* 0x0000000102097811 */ /* 0x000fe200078f0aff */
[----:B------:R-:W-:Y:S01]  /*1e60*/  @!P0 IMAD.MOV R9, RZ, RZ, R18 ;  /* 0x000000ffff098224 */ /* 0x000fe200078e0212 */
[----:B------:R-:W-:Y:S01]  /*1e70*/  ISETP.LT.AND.EX P1, PT, R21, R19, PT, P1 ;  /* 0x000000131500720c */ /* 0x000fe20003f21310 */
[----:B------:R-:W-:Y:S02]  /*1e80*/  IMAD R7, R7, R6, RZ ;  /* 0x0000000607077224 */ /* 0x000fe400078e02ff */
[----:B------:R-:W-:Y:S02]  /*1e90*/  IMAD.MOV.U32 R31, RZ, RZ, 0x7f800000 ;  /* 0x7f800000ff1f7424 */ /* 0x000fe400078e00ff */
[----:B------:R-:W-:Y:S01]  /*1ea0*/  IMAD R6, R8, R9, RZ ;  /* 0x0000000908067224 */ /* 0x000fe200078e02ff */
[----:B------:R-:W-:Y:S01]  /*1eb0*/  SEL R9, R20, R30, P1 ;  /* 0x0000001e14097207 */ /* 0x000fe20000800000 */
[----:B0-----:R-:W-:Y:S01]  /*1ec0*/  @P4 FFMA.FTZ R31, R4, 0.69314718246459960938, R17 ;  /* 0x3f317218041f4823 */ /* 0x001fe20000010011 */
[----:B------:R-:W-:Y:S01]  /*1ed0*/  SEL R8, R21, R19, P1 ;  /* 0x0000001315087207 */ /* 0x000fe20000800000 */
[----:B------:R-:W-:Y:S05]  /*1ee0*/  @P5 BRA `(.L_x_107) ;  /* 0x00001c4000005947 */ /* 0x000fea0003800000 */
[----:B------:R-:W-:Y:S01]  /*1ef0*/  ULDC.U8 UR4, c[0x0][0x328] ;  /* 0x0000ca0000047ab9 */ /* 0x000fe20000000000 */
[----:B------:R-:W-:-:S02]  /*1f00*/  IADD3 R38, P0, R15, UR8, RZ ;  /* 0x000000080f267c10 */ /* 0x000fc4000ff1e0ff */
[----:B------:R-:W-:Y:S02]  /*1f10*/  ISETP.NE.AND P1, PT, RZ, UR4, PT ;  /* 0x00000004ff007c0c */ /* 0x000fe4000bf25270 */
        /* <DEDUP_REMOVED lines=33> */
[----:B------:R-:W-:Y:S05]  /*2130*/  CALL.REL.NOINC `($__internal_2_$__cuda_sm20_div_s64) ;  /* 0x0000257000007944 */ /* 0x000fea0003c00000 */
        /* <DEDUP_REMOVED lines=10> */
.L_x_110:
        /* <DEDUP_REMOVED lines=22> */
.L_x_111:
[----:B------:R-:W-:Y:S05]  /*2340*/  BSYNC B0 ;  /* 0x0000000000007941 */ /* 0x000fea0003800000 */
.L_x_109:
[----:B------:R-:W-:Y:S01]  /*2350*/  LOP3.LUT R19, R17, R0, RZ, 0xfc, !PT ;  /* 0x0000000011137212 */ /* 0x000fe200078efcff */
[----:B------:R-:W-:Y:S03]  /*2360*/  BSSY B0, `(.L_x_112) ;  /* 0x0000028000007945 */ /* 0x000fe60003800000 */
[----:B------:R-:W-:-:S13]  /*2370*/  ISETP.NE.U32.AND P0, PT, R19, RZ, PT ;  /* 0x000000ff1300720c */ /* 0x000fda0003f05070 */
[----:B------:R-:W-:Y:S05]  /*2380*/  @!P0 BRA `(.L_x_113) ;  /* 0x000000f000008947 */ /* 0x000fea0003800000 */
[----:B------:R-:W-:Y:S01]  /*2390*/  IMAD.MOV.U32 R26, RZ, RZ, R29 ;  /* 0x000000ffff1a7224 */ /* 0x000fe200078e001d */
[----:B------:R-:W-:Y:S02]  /*23a0*/  MOV R25, R0 ;  /* 0x0000000000197202 */ /* 0x000fe40000000f00 */
[----:B------:R-:W-:Y:S02]  /*23b0*/  MOV R24, 0x23d0 ;  /* 0x000023d000187802 */ /* 0x000fe40000000f00 */
[----:B------:R-:W-:Y:S05]  /*23c0*/  CALL.REL.NOINC `($__internal_2_$__cuda_sm20_div_s64) ;  /* 0x000022e000007944 */ /* 0x000fea0003c00000 */
        /* <DEDUP_REMOVED lines=11> */
.L_x_113:
        /* <DEDUP_REMOVED lines=22> */
.L_x_114:
[----:B------:R-:W-:Y:S05]  /*25e0*/  BSYNC B0 ;  /* 0x0000000000007941 */ /* 0x000fea0003800000 */
.L_x_112:
        /* <DEDUP_REMOVED lines=11> */
[----:B------:R-:W-:Y:S05]  /*26a0*/  CALL.REL.NOINC `($__internal_2_$__cuda_sm20_div_s64) ;  /* 0x0000200000007944 */ /* 0x000fea0003c00000 */
[----:B------:R-:W-:-:S04]  /*26b0*/  IADD3 R17, P0, RZ, -R20, RZ ;  /* 0x80000014ff117210 */ /* 0x000fc80007f1e0ff */
[----:B------:R-:W-:Y:S01]  /*26c0*/  IADD3.X R18, RZ, ~R21, RZ, P0, !PT ;  /* 0x80000015ff127210 */ /* 0x000fe200007fe4ff */
[----:B------:R-:W-:-:S04]  /*26d0*/  IMAD.WIDE.U32 R42, R5, R17, R42 ;  /* 0x00000011052a7225 */ /* 0x000fc800078e002a */
[----:B------:R-:W-:-:S04]  /*26e0*/  IMAD R18, R18, R5, RZ ;  /* 0x0000000512127224 */ /* 0x000fc800078e02ff */
[----:B------:R-:W-:-:S05]  /*26f0*/  IMAD R4, R4, R17, R18 ;  /* 0x0000001104047224 */ /* 0x000fca00078e0212 */
[----:B------:R-:W-:Y:S01]  /*2700*/  IADD3 R4, R43, R4, RZ ;  /* 0x000000042b047210 */ /* 0x000fe20007ffe0ff */
[----:B------:R-:W-:Y:S05]  /*2710*/  BRA `(.L_x_117) ;  /* 0x0000016000007947 */ /* 0x000fea0003800000 */
.L_x_116:
        /* <DEDUP_REMOVED lines=22> */
.L_x_117:
[----:B------:R-:W-:Y:S05]  /*2880*/  BSYNC B0 ;  /* 0x0000000000007941 */ /* 0x000fea0003800000 */
.L_x_115:
        /* <DEDUP_REMOVED lines=38> */
[----:B------:R-:W-:Y:S05]  /*2af0*/  CALL.REL.NOINC `($__internal_2_$__cuda_sm20_div_s64) ;  /* 0x00001bb000007944 */ /* 0x000fea0003c00000 */
        /* <DEDUP_REMOVED lines=12> */
.L_x_119:
        /* <DEDUP_REMOVED lines=23> */
.L_x_120:
[----:B------:R-:W-:Y:S05]  /*2d30*/  BSYNC B0 ;  /* 0x0000000000007941 */ /* 0x000fea0003800000 */
.L_x_118:
        /* <DEDUP_REMOVED lines=19> */
.L_x_122:
        /* <DEDUP_REMOVED lines=22> */
.L_x_123:
[----:B------:R-:W-:Y:S05]  /*2fd0*/  BSYNC B0 ;  /* 0x0000000000007941 */ /* 0x000fea0003800000 */
.L_x_121:
        /* <DEDUP_REMOVED lines=19> */
.L_x_125:
        /* <DEDUP_REMOVED lines=23> */
.L_x_126:
[----:B------:R-:W-:Y:S05]  /*3280*/  BSYNC B0 ;  /* 0x0000000000007941 */ /* 0x000fea0003800000 */
.L_x_124:
[----:B------:R-:W-:Y:S01]  /*3290*/  SHF.R.S32.HI R18, RZ, 0x1f, R7 ;  /* 0x0000001fff127819 */ /* 0x000fe20000011407 */
[----:B------:R-:W-:Y:S01]  /*32a0*/  IMAD R13, R21, R7, RZ ;  /* 0x00000007150d7224 */ /* 0x000fe200078e02ff */
[----:B------:R-:W-:Y:S01]  /*32b0*/  BSSY B0, `(.L_x_127) ;  /* 0x000003b000007945 */ /* 0x000fe20003800000 */
[----:B------:R-:W-:Y:S02]  /*32c0*/  IMAD R53, R29, c[0x0][0x214], RZ ;  /* 0x000085001d357a24 */ /* 0x000fe400078e02ff */
[----:B------:R-:W-:Y:S02]  /*32d0*/  IMAD R13, R18, R20, R13 ;  /* 0x00000014120d7224 */ /* 0x000fe400078e020d */
[----:B------:R-:W-:Y:S01]  /*32e0*/  IMAD R18, R12, R3, RZ ;  /* 0x000000030c127224 */ /* 0x000fe200078e02ff */
[----:B------:R-:W-:Y:S01]  /*32f0*/  LOP3.LUT R12, R47, R10, RZ, 0xfc, !PT ;  /* 0x0000000a2f0c7212 */ /* 0x000fe200078efcff */
[----:B------:R-:W-:Y:S01]  /*3300*/  IMAD.WIDE.U32 R48, R20, R7, RZ ;  /* 0x0000000714307225 */ /* 0x000fe200078e00ff */
[----:B------:R-:W-:-:S02]  /*3310*/  SHF.R.S32.HI R7, RZ, 0x1f, R3 ;  /* 0x0000001fff077819 */ /* 0x000fc40000011403 */
[----:B------:R-:W-:Y:S01]  /*3320*/  ISETP.NE.U32.AND P0, PT, R12, RZ, PT ;  /* 0x000000ff0c00720c */ /* 0x000fe20003f05070 */
[----:B------:R-:W-:Y:S01]  /*3330*/  IMAD R14, R14, R53, RZ ;  /* 0x000000350e0e7224 */ /* 0x000fe200078e02ff */
[----:B------:R-:W-:Y:S01]  /*3340*/  SHF.R.S32.HI R17, RZ, 0x1f, R53 ;  /* 0x0000001fff117819 */ /* 0x000fe20000011435 */
[----:B------:R-:W-:Y:S01]  /*3350*/  IMAD R7, R7, R50, R18 ;  /* 0x0000003207077224 */ /* 0x000fe200078e0212 */
[----:B------:R-:W-:Y:S01]  /*3360*/  IADD3 R12, R49, R13, RZ ;  /* 0x0000000d310c7210 */ /* 0x000fe20007ffe0ff */
[----:B------:R-:W-:-:S04]  /*3370*/  IMAD.WIDE.U32 R50, R50, R3, RZ ;  /* 0x0000000332327225 */ /* 0x000fc800078e00ff */
[----:B------:R-:W-:Y:S01]  /*3380*/  IMAD R3, R17, R16, R14 ;  /* 0x0000001011037224 */ /* 0x000fe200078e020e */
[----:B------:R-:W-:Y:S01]  /*3390*/  IADD3 R7, R51, R7, RZ ;  /* 0x0000000733077210 */ /* 0x000fe20007ffe0ff */
[----:B------:R-:W-:-:S05]  /*33a0*/  IMAD.WIDE.U32 R52, R16, R53, RZ ;  /* 0x0000003510347225 */ /* 0x000fca00078e00ff */
[----:B------:R-:W-:Y:S01]  /*33b0*/  IADD3 R3, R53, R3, RZ ;  /* 0x0000000335037210 */ /* 0x000fe20007ffe0ff */
[----:B------:R-:W-:Y:S05]  /*33c0*/  @!P0 BRA `(.L_x_128) ;  /* 0x0000012000008947 */ /* 0x000fea0003800000 */
[----:B------:R-:W-:Y:S01]  /*33d0*/  IMAD.MOV.U32 R18, RZ, RZ, R46 ;  /* 0x000000ffff127224 */ /* 0x000fe200078e002e */
[----:B------:R-:W-:Y:S01]  /*33e0*/  MOV R26, R11 ;  /* 0x0000000b001a7202 */ /* 0x000fe20000000f00 */
[----:B------:R-:W-:Y:S01]  /*33f0*/  IMAD.MOV.U32 R17, RZ, RZ, R47 ;  /* 0x000000ffff117224 */ /* 0x000fe200078e002f */
[----:B------:R-:W-:Y:S02]  /*3400*/  MOV R25, R10 ;  /* 0x0000000a00197202 */ /* 0x000fe40000000f00 */
[----:B------:R-:W-:Y:S02]  /*3410*/  MOV R24, 0x3430 ;  /* 0x0000343000187802 */ /* 0x000fe40000000f00 */
[----:B------:R-:W-:Y:S05]  /*3420*/  CALL.REL.NOINC `($__internal_2_$__cuda_sm20_div_s64) ;  /* 0x0000128000007944 */ /* 0x000fea0003c00000 */
        /* <DEDUP_REMOVED lines=12> */
.L_x_128:
        /* <DEDUP_REMOVED lines=23> */
.L_x_129:
[----:B------:R-:W-:Y:S05]  /*3660*/  BSYNC B0 ;  /* 0x0000000000007941 */ /* 0x000fea0003800000 */
.L_x_127:
        /* <DEDUP_REMOVED lines=29> */
.L_x_131:
        /* <DEDUP_REMOVED lines=23> */
.L_x_132:
[----:B------:R-:W-:Y:S05]  /*39b0*/  BSYNC B0 ;  /* 0x0000000000007941 */ /* 0x000fea0003800000 */
.L_x_130:
        /* <DEDUP_REMOVED lines=20> */
.L_x_108:
[----:B------:R-:W-:-:S04]  /*3b00*/  LEA R2, P0, R38, c[0x0][0x200], 0x2 ;  /* 0x0000800026027a11 */ /* 0x000fc800078010ff */
[----:B------:R-:W-:-:S05]  /*3b10*/  LEA.HI.X R3, R38, c[0x0][0x204], R39, 0x2, P0 ;  /* 0x0000810026037a11 */ /* 0x000fca00000f1427 */
[----:B------:R0:W-:Y:S04]  /*3b20*/  STG.E [R2.64], R31 ;  /* 0x0000001f02007986 */ /* 0x0001e8000c10190a */
.L_x_107:
[----:B------:R-:W-:Y:S05]  /*3b30*/  BSYNC B1 ;  /* 0x0000000000017941 */ /* 0x000fea0003800000 */
.L_x_106:
[C---:B------:R-:W-:Y:S01]  /*3b40*/  ISETP.GE.OR P0, PT, R36.reuse, c[0x0][0x314], P2 ;  /* 0x0000c50024007a0c */ /* 0x040fe20001706670 */
[----:B------:R-:W-:Y:S01]  /*3b50*/  HFMA2.MMA R13, -RZ, RZ, 0, 0 ;  /* 0x00000000ff0d7435 */ /* 0x000fe200000001ff */
[C---:B------:R-:W-:Y:S01]  /*3b60*/  IADD3 R0, R36.reuse, 0x10, RZ ;  /* 0x0000001024007810 */ /* 0x040fe20007ffe0ff */
[----:B------:R-:W-:Y:S01]  /*3b70*/  IMAD.SHL.U32 R36, R36, 0x4, RZ ;  /* 0x0000000424247824 */ /* 0x000fe200078e00ff */
[----:B------:R-:W-:Y:S01]  /*3b80*/  CS2R R10, SRZ ;  /* 0x00000000000a7805 */ /* 0x000fe2000001ff00 */
[----:B------:R-:W-:Y:S01]  /*3b90*/  CS2R R8, SRZ ;  /* 0x0000000000087805 */ /* 0x000fe2000001ff00 */
[----:B------:R-:W-:Y:S01]  /*3ba0*/  ISETP.GE.OR P2, PT, R0, c[0x0][0x314], P2 ;  /* 0x0000c50000007a0c */ /* 0x000fe20001746670 */
[----:B------:R-:W-:Y:S01]  /*3bb0*/  IMAD.MOV.U32 R0, RZ, RZ, c[0x0][0x314] ;  /* 0x0000c500ff007624 */ /* 0x000fe200078e00ff */
[----:B------:R-:W-:-:S05]  /*3bc0*/  CS2R R6, SRZ ;  /* 0x0000000000067805 */ /* 0x000fca000001ff00 */
[----:B0-----:R-:W-:Y:S01]  /*3bd0*/  @!P0 FADD.FTZ R4, -R31, R34 ;  /* 0x000000221f048221 */ /* 0x001fe20000010100 */
[----:B------:R-:W-:-:S03]  /*3be0*/  IADD3 R34, R36, 0x40, RZ ;  /* 0x0000004024227810 */ /* 0x000fc60007ffe0ff */
[----:B------:R-:W-:Y:S02]  /*3bf0*/  @!P0 FMUL.FTZ R4, R4, 1.4426950216293334961 ;  /* 0x3fb8aa3b04048820 */ /* 0x000fe40000410000 */
[----:B------:R-:W-:Y:S01]  /*3c00*/  @!P2 FADD.FTZ R31, -R31, R33 ;  /* 0x000000211f1fa221 */ /* 0x000fe20000010100 */
[----:B------:R-:W-:-:S03]  /*3c10*/  IADD3 R33, R36, 0x80, RZ ;  /* 0x0000008024217810 */ /* 0x000fc60007ffe0ff */
[----:B------:R-:W0:Y:S01]  /*3c20*/  @!P0 MUFU.EX2 R4, R4 ;  /* 0x0000000400048308 */ /* 0x000e220000000800 */
[----:B------:R-:W-:-:S07]  /*3c30*/  @!P2 FMUL.FTZ R2, R31, 1.4426950216293334961 ;  /* 0x3fb8aa3b1f02a820 */ /* 0x000fce0000410000 */
[----:B------:R-:W1:Y:S01]  /*3c40*/  @!P2 MUFU.EX2 R2, R2 ;  /* 0x000000020002a308 */ /* 0x000e620000000800 */
[----:B0-----:R0:W-:Y:S01]  /*3c50*/  @!P0 STS [R27.X4], R4 ;  /* 0x000000041b008388 */ /* 0x0011e20000004800 */
[----:B------:R-:W-:Y:S01]  /*3c60*/  ISETP.GE.AND P0, PT, R0, 0x1, PT ;  /* 0x000000010000780c */ /* 0x000fe20003f06270 */
[----:B------:R-:W-:Y:S02]  /*3c70*/  IMAD.MOV.U32 R0, RZ, RZ, RZ ;  /* 0x000000ffff007224 */ /* 0x000fe400078e00ff */
[----:B-1----:R1:W-:Y:S01]  /*3c80*/  @!P2 STS [R27.X4+0x240], R2 ;  /* 0x000240021b00a388 */ /* 0x0023e20000004800 */
[----:B0-----:R-:W-:Y:S01]  /*3c90*/  CS2R R4, SRZ ;  /* 0x0000000000047805 */ /* 0x001fe2000001ff00 */
[----:B-1----:R-:W-:Y:S02]  /*3ca0*/  CS2R R2, SRZ ;  /* 0x0000000000027805 */ /* 0x002fe4000001ff00 */
        /* <DEDUP_REMOVED lines=25> */
.L_x_136:
        /* <DEDUP_REMOVED lines=15> */
.L_x_135:
[----:B------:R-:W-:Y:S05]  /*3f30*/  BSYNC B0 ;  /* 0x0000000000007941 */ /* 0x000fea0003800000 */
.L_x_134:
        /* <DEDUP_REMOVED lines=19> */
.L_x_133:
        /* <DEDUP_REMOVED lines=100> */
        .weak           $__internal_2_$__cuda_sm20_div_s64
        .type           $__internal_2_$__cuda_sm20_div_s64,@function
        .size           $__internal_2_$__cuda_sm20_div_s64,(.L_x_4370 - $__internal_2_$__cuda_sm20_div_s64)
$__internal_2_$__cuda_sm20_div_s64:
        /* <DEDUP_REMOVED lines=25> */
[----:B------:R-:W-:Y:S02]  /*4840*/  IADD3 R21, P0, RZ, -R58, RZ ;  /* 0x8000003aff157210 */ /* 0x000fe40007f1e0ff */
[----:B------:R-:W-:Y:S01]  /*4850*/  ISETP.GE.AND P1, PT, R17, RZ, PT ;  /* 0x000000ff1100720c */ /* 0x000fe20003f26270 */
[----:B------:R-:W-:Y:S02]  /*4860*/  IMAD R19, R22, R44, R19 ;  /* 0x0000002c16137224 */ /* 0x000fe400078e0213 */
[----:B------:R-:W-:-:S04]  /*4870*/  IMAD.HI.U32 R56, R57, R21, RZ ;  /* 0x0000001539387227 */ /* 0x000fc800078e00ff */
[----:B------:R-:W-:Y:S01]  /*4880*/  IMAD.X R19, RZ, RZ, ~R19, P0 ;  /* 0x000000ffff137224 */ /* 0x000fe200000e0e13 */
[----:B------:R-:W-:-:S03]  /*4890*/  IADD3 R20, P0, RZ, -R18, RZ ;  /* 0x80000012ff147210 */ /* 0x000fc60007f1e0ff */
[----:B------:R-:W-:Y:S01]  /*48a0*/  IMAD.WIDE.U32 R56, P6, R57, R19, R56 ;  /* 0x0000001339387225 */ /* 0x000fe200078c0038 */
[----:B------:R-:W-:-:S05]  /*48b0*/  SEL R20, R20, R18, !P1 ;  /* 0x0000001214147207 */ /* 0x000fca0004800000 */
[----:B------:R-:W-:-:S04]  /*48c0*/  IMAD.HI.U32 R30, P5, R22, R21, R56 ;  /* 0x00000015161e7227 */ /* 0x000fc800078a0038 */
[CC--:B------:R-:W-:Y:S02]  /*48d0*/  IMAD R21, R22.reuse, R19.reuse, RZ ;  /* 0x0000001316157224 */ /* 0x0c0fe400078e02ff */
[----:B------:R-:W-:-:S03]  /*48e0*/  IMAD.HI.U32 R19, R22, R19, RZ ;  /* 0x0000001316137227 */ /* 0x000fc600078e00ff */
[----:B------:R-:W-:Y:S01]  /*48f0*/  IADD3 R21, P4, R21, R30, RZ ;  /* 0x0000001e15157210 */ /* 0x000fe20007f9e0ff */
[----:B------:R-:W-:Y:S02]  /*4900*/  IMAD.X R30, RZ, RZ, ~R17, P0 ;  /* 0x000000ffff1e7224 */ /* 0x000fe400000e0e11 */
[----:B------:R-:W-:Y:S02]  /*4910*/  IMAD.X R22, R19, 0x1, R22, P6 ;  /* 0x0000000113167824 */ /* 0x000fe400030e0616 */
[----:B------:R-:W-:Y:S01]  /*4920*/  IMAD.HI.U32 R56, R21, R20, RZ ;  /* 0x0000001415387227 */ /* 0x000fe200078e00ff */
[----:B------:R-:W-:Y:S02]  /*4930*/  SEL R19, R30, R17, !P1 ;  /* 0x000000111e137207 */ /* 0x000fe40004800000 */
[----:B------:R-:W-:Y:S01]  /*4940*/  IADD3.X R22, RZ, RZ, R22, P4, P5 ;  /* 0x000000ffff167210 */ /* 0x000fe200027ea416 */
[----:B------:R-:W-:-:S04]  /*4950*/  IMAD.MOV.U32 R57, RZ, RZ, RZ ;  /* 0x000000ffff397224 */ /* 0x000fc800078e00ff */
        /* <DEDUP_REMOVED lines=10> */
[-C--:B------:R-:W-:Y:S01]  /*4a00*/  ISETP.GE.U32.AND P4, PT, R20, R44.reuse, PT ;  /* 0x0000002c1400720c */ /* 0x080fe20003f86070 */
[-C--:B------:R-:W-:Y:S01]  /*4a10*/  IMAD R22, R30, R44.reuse, R21 ;  /* 0x0000002c1e167224 */ /* 0x080fe200078e0215 */
[----:B------:R-:W-:-:S03]  /*4a20*/  IADD3 R21, P1, R20, -R44, RZ ;  /* 0x8000002c14157210 */ /* 0x000fc60007f3e0ff */
[----:B------:R-:W-:Y:S01]  /*4a30*/  IMAD.X R19, R19, 0x1, ~R22, P0 ;  /* 0x0000000113137824 */ /* 0x000fe200000e0e16 */
[----:B------:R-:W-:-:S03]  /*4a40*/  IADD3 R23, P0, R32, 0x1, RZ ;  /* 0x0000000120177810 */ /* 0x000fc60007f1e0ff */
[C---:B------:R-:W-:Y:S01]  /*4a50*/  IMAD.X R22, R19.reuse, 0x1, ~R45, P1 ;  /* 0x0000000113167824 */ /* 0x040fe200008e0e2d */
[----:B------:R-:W-:Y:S01]  /*4a60*/  ISETP.GE.U32.AND.EX P4, PT, R19, R45, PT, P4 ;  /* 0x0000002d1300720c */ /* 0x000fe20003f86140 */
[----:B------:R-:W-:-:S03]  /*4a70*/  IMAD.X R35, RZ, RZ, R30, P0 ;  /* 0x000000ffff237224 */ /* 0x000fc600000e061e */
[----:B------:R-:W-:Y:S02]  /*4a80*/  SEL R21, R21, R20, P4 ;  /* 0x0000001415157207 */ /* 0x000fe40002000000 */
[----:B------:R-:W-:Y:S02]  /*4a90*/  SEL R19, R22, R19, P4 ;  /* 0x0000001316137207 */ /* 0x000fe40002000000 */
[----:B------:R-:W-:Y:S02]  /*4aa0*/  SEL R23, R23, R32, P4 ;  /* 0x0000002017177207 */ /* 0x000fe40002000000 */
[----:B------:R-:W-:Y:S02]  /*4ab0*/  ISETP.GE.U32.AND P0, PT, R21, R44, PT ;  /* 0x0000002c1500720c */ /* 0x000fe40003f06070 */
[----:B------:R-:W-:Y:S02]  /*4ac0*/  SEL R35, R35, R30, P4 ;  /* 0x0000001e23237207 */ /* 0x000fe40002000000 */
[----:B------:R-:W-:-:S02]  /*4ad0*/  IADD3 R20, P1, R23, 0x1, RZ ;  /* 0x0000000117147810 */ /* 0x000fc40007f3e0ff */
[----:B------:R-:W-:Y:S02]  /*4ae0*/  ISETP.GE.U32.AND.EX P0, PT, R19, R45, PT, P0 ;  /* 0x0000002d1300720c */ /* 0x000fe40003f06100 */
[----:B------:R-:W-:Y:S02]  /*4af0*/  IADD3.X R22, RZ, R35, RZ, P1, !PT ;  /* 0x00000023ff167210 */ /* 0x000fe40000ffe4ff */
[----:B------:R-:W-:Y:S01]  /*4b00*/  SEL R20, R20, R23, P0 ;  /* 0x0000001714147207 */ /* 0x000fe20000000000 */
[----:B------:R-:W-:Y:S01]  /*4b10*/  IMAD.MOV.U32 R23, RZ, RZ, 0x0 ;  /* 0x00000000ff177424 */ /* 0x000fe200078e00ff */
[----:B------:R-:W-:Y:S02]  /*4b20*/  LOP3.LUT R19, R25, R17, RZ, 0x3c, !PT ;  /* 0x0000001119137212 */ /* 0x000fe400078e3cff */
[----:B------:R-:W-:Y:S02]  /*4b30*/  SEL R22, R22, R35, P0 ;  /* 0x0000002316167207 */ /* 0x000fe40000000000 */
[----:B------:R-:W-:-:S02]  /*4b40*/  IADD3 R21, P1, RZ, -R20, RZ ;  /* 0x80000014ff157210 */ /* 0x000fc40007f3e0ff */
[----:B------:R-:W-:Y:S02]  /*4b50*/  ISETP.GE.AND P4, PT, R19, RZ, PT ;  /* 0x000000ff1300720c */ /* 0x000fe40003f86270 */
[----:B------:R-:W-:Y:S01]  /*4b60*/  ISETP.NE.U32.AND P0, PT, R26, RZ, PT ;  /* 0x000000ff1a00720c */ /* 0x000fe20003f05070 */
[----:B------:R-:W-:Y:S01]  /*4b70*/  IMAD.X R19, RZ, RZ, ~R22, P1 ;  /* 0x000000ffff137224 */ /* 0x000fe200008e0e16 */
[----:B------:R-:W-:Y:S02]  /*4b80*/  SEL R21, R21, R20, !P4 ;  /* 0x0000001415157207 */ /* 0x000fe40006000000 */
[----:B------:R-:W-:Y:S02]  /*4b90*/  ISETP.NE.AND.EX P0, PT, R25, RZ, PT, P0 ;  /* 0x000000ff1900720c */ /* 0x000fe40003f05300 */
[----:B------:R-:W-:Y:S01]  /*4ba0*/  SEL R19, R19, R22, !P4 ;  /* 0x0000001613137207 */ /* 0x000fe20006000000 */
[----:B------:R-:W-:Y:S01]  /*4bb0*/  IMAD.MOV.U32 R22, RZ, RZ, R24 ;  /* 0x000000ffff167224 */ /* 0x000fe200078e0018 */
[----:B------:R-:W-:-:S02]  /*4bc0*/  SEL R20, R21, 0xffffffff, P0 ;  /* 0xffffffff15147807 */ /* 0x000fc40000000000 */
[----:B------:R-:W-:Y:S01]  /*4bd0*/  SEL R21, R19, 0xffffffff, P0 ;  /* 0xffffffff13157807 */ /* 0x000fe20000000000 */
[----:B------:R-:W-:Y:S06]  /*4be0*/  RET.REL.NODEC R22 `(_ZN5flash32flash_fwd_splitkv_combine_kernelI23Flash_fwd_kernel_traitsILi192ELi64ELi64ELi4ELb0ELb0EN7cutlass10bfloat16_tE19Flash_kernel_traitsILi192ELi64ELi64ELi4ES3_EELi8ELi5ELb0EEEvNS_16Flash_fwd_paramsE) ;  /* 0xffffb41016007950 */ /* 0x000fec0003c3ffff */
.L_x_137:
        /* <DEDUP_REMOVED lines=9> */
.L_x_4370:


//--------------------- .text._ZN5flash32flash_fwd_splitkv_combine_kernelI23Flash_fwd_kernel_traitsILi192ELi64ELi64ELi4ELb0ELb0EN7cutlass10bfloat16_tE19Flash_kernel_traitsILi192ELi64ELi64ELi4ES3_EELi8ELi4ELb0EEEvNS_16Flash_fwd_paramsE --------------------------
	.section	.text._ZN5flash32flash_fwd_splitkv_combine_kernelI23Flash_fwd_kernel_traitsILi192ELi64ELi64ELi4ELb0ELb0EN7cutlass10bfloat16_tE19Flash_kernel_traitsILi192ELi64ELi64ELi4ES3_EELi8ELi4ELb0EEEvNS_16Flash_fwd_paramsE,"ax",@progbits
	.sectioninfo	@"SHI_REGISTERS=54"
	.align	128
        .global         _ZN5flash32flash_fwd_splitkv_combine_kernelI23Flash_fwd_kernel_traitsILi192ELi64ELi64ELi4ELb0ELb0EN7cutlass10bfloat16_tE19Flash_kernel_traitsILi192ELi64ELi64ELi4ES3_EELi8ELi4ELb0EEEvNS_16Flash_fwd_paramsE
        .type           _ZN5flash32flash_fwd_splitkv_combine_kernelI23Flash_fwd_kernel_traitsILi192ELi64ELi64ELi4ELb0ELb0EN7cutlass10bfloat16_tE19Flash_kernel_traitsILi192ELi64ELi64ELi4ES3_EELi8ELi4ELb0EEEvNS_16Flash_fwd_paramsE,@function
        .size           _ZN5flash32flash_fwd_splitkv_combine_kernelI23Flash_fwd_kernel_traitsILi192ELi64ELi64ELi4ELb0ELb0EN7cutlass10bfloat16_tE19Flash_kernel_traitsILi192ELi64ELi64ELi4ES3_EELi8ELi4ELb0EEEvNS_16Flash_fwd_paramsE,(.L_x_4371 - _ZN5flash32flash_fwd_splitkv_combine_kernelI23Flash_fwd_kernel_traitsILi192ELi64ELi64ELi4ELb0ELb0EN7cutlass10bfloat16_tE19Flash_kernel_traitsILi192ELi64ELi64ELi4ES3_EELi8ELi4ELb0EEEvNS_16Flash_fwd_paramsE)
        .other          _ZN5flash32flash_fwd_splitkv_combine_kernelI23Flash_fwd_kernel_traitsILi192ELi64ELi64ELi4ELb0ELb0EN7cutlass10bfloat16_tE19Flash_kernel_traitsILi192ELi64ELi64ELi4ES3_EELi8ELi4ELb0EEEvNS_16Flash_fwd_paramsE,@"STO_CUDA_ENTRY STV_DEFAULT"
_ZN5flash32flash_fwd_splitkv_combine_kernelI23Flash_fwd_kernel_traitsILi192ELi64ELi64ELi4ELb0ELb0EN7cutlass10bfloat16_tE19Flash_kernel_traitsILi192ELi64ELi64ELi4ES3_EELi8ELi4ELb0EEEvNS_16Flash_fwd_paramsE:
.text._ZN5flash32flash_fwd_splitkv_combine_kernelI23Flash_fwd_kernel_traitsILi192ELi64ELi64ELi4ELb0ELb0EN7cutlass10bfloat16_tE19Flash_kernel_traitsILi192ELi64ELi64ELi4ES3_EELi8ELi4ELb0EEEvNS_16Flash_fwd_paramsE:
        /* <DEDUP_REMOVED lines=11> */
[----:B------:R-:W-:Y:S01]  /*00b0*/  SEL R0, R5, R0, P0 ;  /* 0x0000000005007207 */ /* 0x000fe20000000000 */
        /* <DEDUP_REMOVED lines=11> */
[----:B------:R-:W-:Y:S05]  /*0170*/  CALL.REL.NOINC `($__internal_3_$__cuda_sm20_div_s64) ;  /* 0x0000448000007944 */ /* 0x000fea0003c00000 */
[----:B------:R-:W-:Y:S05]  /*0180*/  BRA `(.L_x_139) ;  /* 0x0000013000007947 */ /* 0x000fea0003800000 */
.L_x_138:
[----:B------:R-:W0:Y:S01]  /*0190*/  I2F.U32.RP R4, R30 ;  /* 0x0000001e00047306 */ /* 0x000e220000209000 */
[----:B------:R-:W-:Y:S01]  /*01a0*/  IMAD.MOV.U32 R6, RZ, RZ, RZ ;  /* 0x000000ffff067224 */ /* 0x000fe200078e00ff */
[----:B------:R-:W-:Y:S01]  /*01b0*/  ISETP.NE.U32.AND P0, PT, R30, RZ, PT ;  /* 0x000000ff1e00720c */ /* 0x000fe20003f05070 */
[----:B------:R-:W-:-:S05]  /*01c0*/  HFMA2.MMA R21, -RZ, RZ, 0, 0 ;  /* 0x00000000ff157435 */ /* 0x000fca00000001ff */
        /* <DEDUP_REMOVED lines=15> */
.L_x_139:
        /* <DEDUP_REMOVED lines=11> */
[----:B------:R-:W-:Y:S02]  /*0370*/  MOV R22, 0x390 ;  /* 0x0000039000167802 */ /* 0x000fe40000000f00 */
[----:B------:R-:W-:Y:S05]  /*0380*/  CALL.REL.NOINC `($__internal_3_$__cuda_sm20_div_s64) ;  /* 0x0000427000007944 */ /* 0x000fea0003c00000 */
[----:B------:R-:W-:Y:S02]  /*0390*/  MOV R8, R20 ;  /* 0x0000001400087202 */ /* 0x000fe40000000f00 */
[----:B------:R-:W-:Y:S01]  /*03a0*/  MOV R9, R21 ;  /* 0x0000001500097202 */ /* 0x000fe20000000f00 */
[----:B------:R-:W-:Y:S05]  /*03b0*/  BRA `(.L_x_142) ;  /* 0x0000013000007947 */ /* 0x000fea0003800000 */
.L_x_141:
        /* <DEDUP_REMOVED lines=19> */
.L_x_142:
[----:B------:R-:W-:Y:S05]  /*04f0*/  BSYNC B0 ;  /* 0x0000000000007941 */ /* 0x000fea0003800000 */
.L_x_140:
        /* <DEDUP_REMOVED lines=13> */
[----:B------:R-:W-:-:S04]  /*05d0*/  IMAD.HI.U32 R11, R11, R6, R10 ;  /* 0x000000060b0b7227 */ /* 0x000fc800078e000a */
[----:B------:R-:W-:-:S04]  /*05e0*/  IMAD.MOV.U32 R6, RZ, RZ, R4 ;  /* 0x000000ffff067224 */ /* 0x000fc800078e0004 */
        /* <DEDUP_REMOVED lines=8> */
[----:B------:R-:W-:-:S04]  /*0670*/  LOP3.LUT R4, R2, R7, RZ, 0x3c, !PT ;  /* 0x0000000702047212 */ /* 0x000fc800078e3cff */
[----:B------:R-:W-:-:S07]  /*0680*/  ISETP.GE.AND P0, PT, R4, RZ, PT ;  /* 0x000000ff0400720c */ /* 0x000fce0003f06270 */
[----:B------:R-:W-:-:S06]  /*0690*/  @P2 IADD3 R10, R10, 0x1, RZ ;  /* 0x000000010a0a2810 */ /* 0x000fcc0007ffe0ff */
[----:B------:R-:W-:Y:S01]  /*06a0*/  @!P0 IMAD.MOV R10, RZ, RZ, -R10 ;  /* 0x000000ffff0a8224 */ /* 0x000fe200078e0a0a */
[----:B------:R-:W-:-:S04]  /*06b0*/  @!P1 LOP3.LUT R10, RZ, R7, RZ, 0x33, !PT ;  /* 0x00000007ff0a9212 */ /* 0x000fc800078e33ff */
[----:B------:R-:W-:Y:S02]  /*06c0*/  ISETP.LT.U32.AND P0, PT, R3, R10, PT ;  /* 0x0000000a0300720c */ /* 0x000fe40003f01070 */
[----:B------:R-:W-:-:S04]  /*06d0*/  SHF.R.S32.HI R14, RZ, 0x1f, R10 ;  /* 0x0000001fff0e7819 */ /* 0x000fc8000001140a */
[----:B------:R-:W-:-:S04]  /*06e0*/  ISETP.LT.AND.EX P0, PT, R23, R14, PT, P0 ;  /* 0x0000000e1700720c */ /* 0x000fc80003f01300 */
[----:B------:R-:W-:Y:S02]  /*06f0*/  SEL R14, R23, R14, P0 ;  /* 0x0000000e170e7207 */ /* 0x000fe40000000000 */
        /* <DEDUP_REMOVED lines=11> */
.L_x_144:
        /* <DEDUP_REMOVED lines=19> */
.L_x_145:
[----:B------:R-:W-:Y:S05]  /*08e0*/  BSYNC B0 ;  /* 0x0000000000007941 */ /* 0x000fea0003800000 */
.L_x_143:
        /* <DEDUP_REMOVED lines=26> */
[----:B------:R-:W-:Y:S01]  /*0a90*/  ISETP.GE.U32.AND P0, PT, R3, R6, PT ;  /* 0x000000060300720c */ /* 0x000fe20003f06070 */
[----:B------:R-:W-:-:S05]  /*0aa0*/  IMAD.MOV.U32 R3, RZ, RZ, c[0x0][0x1c0] ;  /* 0x00007000ff037624 */ /* 0x000fca00078e00ff */
[C---:B------:R-:W-:Y:S01]  /*0ab0*/  IADD3 R6, R3.reuse, -0x1, RZ ;  /* 0xffffffff03067810 */ /* 0x040fe20007ffe0ff */
[----:B------:R-:W-:-:S06]  /*0ac0*/  IMAD R3, R3, c[0x0][0x214], RZ ;  /* 0x0000850003037a24 */ /* 0x000fcc00078e02ff */
        /* <DEDUP_REMOVED lines=44> */
[----:B------:R-:W-:Y:S02]  /*0d90*/  MOV R32, R20 ;  /* 0x0000001400207202 */ /* 0x000fe40000000f00 */
[----:B------:R-:W-:Y:S01]  /*0da0*/  MOV R33, R21 ;  /* 0x0000001500217202 */ /* 0x000fe20000000f00 */
[----:B------:R-:W-:Y:S05]  /*0db0*/  BRA `(.L_x_148) ;  /* 0x0000013000007947 */ /* 0x000fea0003800000 */
.L_x_147:
        /* <DEDUP_REMOVED lines=19> */
.L_x_148:
[----:B------:R-:W-:Y:S05]  /*0ef0*/  BSYNC B0 ;  /* 0x0000000000007941 */ /* 0x000fea0003800000 */
.L_x_146:
        /* <DEDUP_REMOVED lines=41> */
.L_x_150:
        /* <DEDUP_REMOVED lines=19> */
.L_x_151:
[----:B------:R-:W-:Y:S05]  /*12c0*/  BSYNC B0 ;  /* 0x0000000000007941 */ /* 0x000fea0003800000 */
.L_x_149:
[----:B------:R-:W-:Y:S01]  /*12d0*/  IABS R17, c[0x0][0x214] ;  /* 0x0000850000117a13 */ /* 0x000fe20000000000 */
[----:B------:R-:W-:Y:S01]  /*12e0*/  IMAD.MOV.U32 R18, RZ, RZ, RZ ;  /* 0x000000ffff127224 */ /* 0x000fe200078e00ff */
[----:B------:R-:W-:Y:S01]  /*12f0*/  ISETP.GT.AND P3, PT, R3, RZ, PT ;  /* 0x000000ff0300720c */ /* 0x000fe20003f64270 */
[----:B------:R-:W-:Y:S01]  /*1300*/  ULDC.U8 UR4, c[0x0][0x329] ;  /* 0x0000ca4000047ab9 */ /* 0x000fe20000000000 */
[----:B------:R-:W0:Y:S01]  /*1310*/  I2F.RP R22, R17 ;  /* 0x0000001100167306 */ /* 0x000e220000209400 */
[----:B------:R-:W-:Y:S01]  /*1320*/  IABS R26, R4 ;  /* 0x00000004001a7213 */ /* 0x000fe20000000000 */
[----:B------:R-:W-:Y:S01]  /*1330*/  ULDC.64 UR10, c[0x0][0x118] ;  /* 0x00004600000a7ab9 */ /* 0x000fe20000000a00 */
[----:B------:R-:W-:Y:S01]  /*1340*/  LOP3.LUT R4, R4, c[0x0][0x1c0], RZ, 0x3c, !PT ;  /* 0x0000700004047a12 */ /* 0x000fe200078e3cff */
[----:B------:R-:W-:Y:S04]  /*1350*/  BSSY B0, `(.L_x_152) ;  /* 0x000007b000007945 */ /* 0x000fe80003800000 */
[----:B0-----:R-:W0:Y:S02]  /*1360*/  MUFU.RCP R19, R22 ;  /* 0x0000001600137308 */ /* 0x001e240000001000 */
[----:B0-----:R-:W-:-:S06]  /*1370*/  IADD3 R19, R19, 0xffffffe, RZ ;  /* 0x0ffffffe13137810 */ /* 0x001fcc0007ffe0ff */
[----:B------:R-:W0:Y:S02]  /*1380*/  F2I.FTZ.U32.TRUNC.NTZ R19, R19 ;  /* 0x0000001300137305 */ /* 0x000e24000021f000 */
[----:B0-----:R-:W-:-:S04]  /*1390*/  IMAD.MOV R8, RZ, RZ, -R19 ;  /* 0x000000ffff087224 */ /* 0x001fc800078e0a13 */
[----:B------:R-:W-:Y:S01]  /*13a0*/  IMAD R9, R8, R17, RZ ;  /* 0x0000001108097224 */ /* 0x000fe200078e02ff */
[----:B------:R-:W-:Y:S02]  /*13b0*/  IABS R8, R7 ;  /* 0x0000000700087213 */ /* 0x000fe40000000000 */
[----:B------:R-:W-:Y:S01]  /*13c0*/  LOP3.LUT R7, R7, c[0x0][0x214], RZ, 0x3c, !PT ;  /* 0x0000850007077a12 */ /* 0x000fe200078e3cff */
[----:B------:R-:W-:-:S03]  /*13d0*/  IMAD.HI.U32 R9, R19, R9, R18 ;  /* 0x0000000913097227 */ /* 0x000fc600078e0012 */
[----:B------:R-:W-:Y:S02]  /*13e0*/  ISETP.GE.AND P1, PT, R7, RZ, PT ;  /* 0x000000ff0700720c */ /* 0x000fe40003f26270 */
[----:B------:R-:W-:Y:S01]  /*13f0*/  SHF.R.S32.HI R7, RZ, 0x1f, R3 ;  /* 0x0000001fff077819 */ /* 0x000fe20000011403 */
[----:B------:R-:W-:Y:S01]  /*1400*/  IMAD.HI.U32 R18, R9, R8, RZ ;  /* 0x0000000809127227 */ /* 0x000fe200078e00ff */
[----:B------:R-:W-:-:S03]  /*1410*/  LEA.HI.SX32 R3, R3, 0x1, 0x1 ;  /* 0x0000000103037811 */ /* 0x000fc600078f0aff */
[----:B------:R-:W-:Y:S02]  /*1420*/  IMAD.MOV R9, RZ, RZ, -R18 ;  /* 0x000000ffff097224 */ /* 0x000fe400078e0a12 */
[----:B------:R-:W-:Y:S02]  /*1430*/  @!P3 IMAD.MOV R3, RZ, RZ, R7 ;  /* 0x000000ffff03b224 */ /* 0x000fe400078e0207 */
[----:B------:R-:W-:-:S05]  /*1440*/  IMAD R8, R17, R9, R8 ;  /* 0x0000000911087224 */ /* 0x000fca00078e0208 */
[----:B------:R-:W-:-:S13]  /*1450*/  ISETP.GT.U32.AND P0, PT, R17, R8, PT ;  /* 0x000000081100720c */ /* 0x000fda0003f04070 */
[----:B------:R-:W-:Y:S01]  /*1460*/  @!P0 IMAD.IADD R8, R8, 0x1, -R17 ;  /* 0x0000000108088824 */ /* 0x000fe200078e0a11 */
[----:B------:R-:W-:Y:S02]  /*1470*/  @!P0 IADD3 R18, R18, 0x1, RZ ;  /* 0x0000000112128810 */ /* 0x000fe40007ffe0ff */
[----:B------:R-:W-:Y:S02]  /*1480*/  ISETP.NE.AND P0, PT, RZ, c[0x0][0x214], PT ;  /* 0x00008500ff007a0c */ /* 0x000fe40003f05270 */
[----:B------:R-:W-:Y:S02]  /*1490*/  ISETP.GE.U32.AND P2, PT, R8, R17, PT ;  /* 0x000000110800720c */ /* 0x000fe40003f46070 */
[----:B------:R-:W-:-:S04]  /*14a0*/  IABS R8, c[0x0][0x1c0] ;  /* 0x0000700000087a13 */ /* 0x000fc80000000000 */
[----:B------:R-:W0:Y:S07]  /*14b0*/  I2F.U32.RP R17, R8 ;  /* 0x0000000800117306 */ /* 0x000e2e0000209000 */
[----:B------:R-:W-:-:S05]  /*14c0*/  @P2 IADD3 R18, R18, 0x1, RZ ;  /* 0x0000000112122810 */ /* 0x000fca0007ffe0ff */
[----:B------:R-:W-:Y:S01]  /*14d0*/  @!P1 IMAD.MOV R18, RZ, RZ, -R18 ;  /* 0x000000ffff129224 */ /* 0x000fe200078e0a12 */
[----:B------:R-:W-:Y:S01]  /*14e0*/  @!P0 LOP3.LUT R18, RZ, c[0x0][0x214], RZ, 0x33, !PT ;  /* 0x00008500ff128a12 */ /* 0x000fe200078e33ff */
[----:B0-----:R-:W0:Y:S04]  /*14f0*/  MUFU.RCP R19, R17 ;  /* 0x0000001100137308 */ /* 0x001e280000001000 */
[----:B------:R-:W-:-:S05]  /*1500*/  IMAD R3, R3, R18, RZ ;  /* 0x0000001203037224 */ /* 0x000fca00078e02ff */
[----:B------:R-:W-:-:S04]  /*1510*/  IABS R7, R3 ;  /* 0x0000000300077213 */ /* 0x000fc80000000000 */
[----:B------:R-:W1:Y:S01]  /*1520*/  I2F.RP R24, R7 ;  /* 0x0000000700187306 */ /* 0x000e620000209400 */
[----:B------:R-:W-:Y:S01]  /*1530*/  IMAD.IADD R6, R6, 0x1, R7 ;  /* 0x0000000106067824 */ /* 0x000fe200078e0207 */
[----:B0-----:R-:W-:-:S06]  /*1540*/  IADD3 R19, R19, 0xffffffe, RZ ;  /* 0x0ffffffe13137810 */ /* 0x001fcc0007ffe0ff */
[----:B------:R-:W0:Y:S08]  /*1550*/  F2I.FTZ.U32.TRUNC.NTZ R19, R19 ;  /* 0x0000001300137305 */ /* 0x000e30000021f000 */
[----:B-1----:R-:W1:Y:S01]  /*1560*/  MUFU.RCP R9, R24 ;  /* 0x0000001800097308 */ /* 0x002e620000001000 */
[----:B0-----:R-:W-:-:S04]  /*1570*/  IMAD.MOV R25, RZ, RZ, -R19 ;  /* 0x000000ffff197224 */ /* 0x001fc800078e0a13 */
[----:B------:R-:W-:Y:S01]  /*1580*/  IMAD R25, R25, R8, RZ ;  /* 0x0000000819197224 */ /* 0x000fe200078e02ff */
[----:B-1----:R-:W-:Y:S02]  /*1590*/  IADD3 R22, R9, 0xffffffe, RZ ;  /* 0x0ffffffe09167810 */ /* 0x002fe40007ffe0ff */
[----:B------:R-:W-:Y:S02]  /*15a0*/  IABS R24, R6 ;  /* 0x0000000600187213 */ /* 0x000fe40000000000 */
[----:B------:R-:W0:Y:S02]  /*15b0*/  F2I.FTZ.U32.TRUNC.NTZ R23, R22 ;  /* 0x0000001600177305 */ /* 0x000e24000021f000 */
[----:B0-----:R-:W-:Y:S02]  /*15c0*/  IMAD.MOV R18, RZ, RZ, -R23 ;  /* 0x000000ffff127224 */ /* 0x001fe400078e0a17 */
[----:B------:R-:W-:Y:S02]  /*15d0*/  IMAD.MOV.U32 R22, RZ, RZ, RZ ;  /* 0x000000ffff167224 */ /* 0x000fe400078e00ff */
[----:B------:R-:W-:-:S02]  /*15e0*/  IMAD R9, R18, R7, RZ ;  /* 0x0000000712097224 */ /* 0x000fc400078e02ff */
[----:B------:R-:W-:Y:S02]  /*15f0*/  IMAD.MOV.U32 R18, RZ, RZ, RZ ;  /* 0x000000ffff127224 */ /* 0x000fe400078e00ff */
[----:B------:R-:W-:Y:S01]  /*1600*/  IMAD.HI.U32 R9, R23, R9, R22 ;  /* 0x0000000917097227 */ /* 0x000fe200078e0016 */
[----:B------:R-:W-:-:S03]  /*1610*/  IABS R22, R3 ;  /* 0x0000000300167213 */ /* 0x000fc60000000000 */
[----:B------:R-:W-:Y:S01]  /*1620*/  IMAD.HI.U32 R25, R19, R25, R18 ;  /* 0x0000001913197227 */ /* 0x000fe200078e0012 */
[----:B------:R-:W-:-:S03]  /*1630*/  IABS R19, c[0x0][0x1c0] ;  /* 0x0000700000137a13 */ /* 0x000fc60000000000 */
[----:B------:R-:W-:Y:S02]  /*1640*/  IMAD.MOV R22, RZ, RZ, -R22 ;  /* 0x000000ffff167224 */ /* 0x000fe400078e0a16 */
[----:B------:R-:W-:Y:S02]  /*1650*/  IMAD.MOV R19, RZ, RZ, -R19 ;  /* 0x000000ffff137224 */ /* 0x000fe400078e0a13 */
[----:B------:R-:W-:-:S04]  /*1660*/  IMAD.HI.U32 R18, R25, R26, RZ ;  /* 0x0000001a19127227 */ /* 0x000fc800078e00ff */
[----:B------:R-:W-:-:S04]  /*1670*/  IMAD.HI.U32 R9, R9, R24, RZ ;  /* 0x0000001809097227 */ /* 0x000fc800078e00ff */
[----:B------:R-:W-:Y:S02]  /*1680*/  IMAD R17, R18, R19, R26 ;  /* 0x0000001312117224 */ /* 0x000fe400078e021a */
[--C-:B------:R-:W-:Y:S02]  /*1690*/  IMAD R22, R9, R22, R24.reuse ;  /* 0x0000001609167224 */ /* 0x100fe400078e0218 */
[----:B------:R-:W-:Y:S01]  /*16a0*/  IMAD.HI.U32 R25, R25, R24, RZ ;  /* 0x0000001819197227 */ /* 0x000fe200078e00ff */
[----:B------:R-:W-:Y:S02]  /*16b0*/  ISETP.GT.U32.AND P3, PT, R8, R17, PT ;  /* 0x000000110800720c */ /* 0x000fe40003f64070 */
[----:B------:R-:W-:Y:S01]  /*16c0*/  ISETP.GT.U32.AND P0, PT, R7, R22, PT ;  /* 0x000000160700720c */ /* 0x000fe20003f04070 */
[----:B------:R-:W-:-:S05]  /*16d0*/  IMAD R19, R25, R19, R24 ;  /* 0x0000001319137224 */ /* 0x000fca00078e0218 */
[----:B------:R-:W-:-:S05]  /*16e0*/  ISETP.GT.U32.AND P1, PT, R8, R19, PT ;  /* 0x000000130800720c */ /* 0x000fca0003f24070 */
[--C-:B------:R-:W-:Y:S01]  /*16f0*/  @!P3 IMAD.IADD R17, R17, 0x1, -R8.reuse ;  /* 0x000000011111b824 */ /* 0x100fe200078e0a08 */
[----:B------:R-:W-:Y:S01]  /*1700*/  @!P3 IADD3 R18, R18, 0x1, RZ ;  /* 0x000000011212b810 */ /* 0x000fe20007ffe0ff */
[----:B------:R-:W-:Y:S01]  /*1710*/  @!P0 IMAD.IADD R22, R22, 0x1, -R7 ;  /* 0x0000000116168824 */ /* 0x000fe200078e0a07 */
[----:B------:R-:W-:Y:S02]  /*1720*/  @!P0 IADD3 R9, R9, 0x1, RZ ;  /* 0x0000000109098810 */ /* 0x000fe40007ffe0ff */
[----:B------:R-:W-:Y:S02]  /*1730*/  ISETP.GE.U32.AND P6, PT, R17, R8, PT ;  /* 0x000000081100720c */ /* 0x000fe40003fc6070 */
[----:B------:R-:W0:Y:S01]  /*1740*/  S2R R17, SR_TID.X ;  /* 0x0000000000117919 */ /* 0x000e220000002100 */
[-C--:B------:R-:W-:Y:S01]  /*1750*/  ISETP.GE.U32.AND P2, PT, R22, R7.reuse, PT ;  /* 0x000000071600720c */ /* 0x080fe20003f46070 */
[----:B------:R-:W-:Y:S01]  /*1760*/  @!P1 IMAD.IADD R19, R19, 0x1, -R8 ;  /* 0x0000000113139824 */ /* 0x000fe200078e0a08 */
[----:B------:R-:W-:-:S02]  /*1770*/  LOP3.LUT R22, R6, R7, RZ, 0x3c, !PT ;  /* 0x0000000706167212 */ /* 0x000fc400078e3cff */
[----:B------:R-:W-:Y:S02]  /*1780*/  ISETP.GE.AND P0, PT, R4, RZ, PT ;  /* 0x000000ff0400720c */ /* 0x000fe40003f06270 */
[----:B------:R-:W-:Y:S02]  /*1790*/  ISETP.GE.AND P4, PT, R22, RZ, PT ;  /* 0x000000ff1600720c */ /* 0x000fe40003f86270 */
[----:B------:R-:W-:Y:S02]  /*17a0*/  ISETP.GT.AND P3, PT, R2, RZ, PT ;  /* 0x000000ff0200720c */ /* 0x000fe40003f64270 */
[----:B------:R-:W-:Y:S02]  /*17b0*/  @P6 IADD3 R18, R18, 0x1, RZ ;  /* 0x0000000112126810 */ /* 0x000fe40007ffe0ff */
[----:B------:R-:W-:Y:S02]  /*17c0*/  ISETP.NE.AND P6, PT, R3, RZ, PT ;  /* 0x000000ff0300720c */ /* 0x000fe40003fc5270 */
[----:B------:R-:W-:-:S02]  /*17d0*/  @P2 IADD3 R9, R9, 0x1, RZ ;  /* 0x0000000109092810 */ /* 0x000fc40007ffe0ff */
[----:B------:R-:W-:Y:S01]  /*17e0*/  ISETP.GE.U32.AND P5, PT, R19, R8, PT ;  /* 0x000000081300720c */ /* 0x000fe20003fa6070 */
[----:B------:R-:W-:Y:S01]  /*17f0*/  IMAD.MOV.U32 R19, RZ, RZ, c[0x0][0x214] ;  /* 0x00008500ff137624 */ /* 0x000fe200078e00ff */
[----:B------:R-:W-:Y:S01]  /*1800*/  LOP3.LUT R6, R6, c[0x0][0x1c0], RZ, 0x3c, !PT ;  /* 0x0000700006067a12 */ /* 0x000fe200078e3cff */
[----:B------:R-:W-:Y:S01]  /*1810*/  @!P4 IMAD.MOV R9, RZ, RZ, -R9 ;  /* 0x000000ffff09c224 */ /* 0x000fe200078e0a09 */
[----:B------:R-:W-:Y:S01]  /*1820*/  @!P1 IADD3 R25, R25, 0x1, RZ ;  /* 0x0000000119199810 */ /* 0x000fe20007ffe0ff */
[----:B------:R-:W-:Y:S01]  /*1830*/  @!P0 IMAD.MOV R18, RZ, RZ, -R18 ;  /* 0x000000ffff128224 */ /* 0x000fe200078e0a12 */
[----:B------:R-:W-:Y:S02]  /*1840*/  ISETP.GE.AND P2, PT, R6, RZ, PT ;  /* 0x000000ff0600720c */ /* 0x000fe40003f46270 */
[----:B------:R-:W-:Y:S02]  /*1850*/  ISETP.NE.AND P4, PT, RZ, c[0x0][0x1c0], PT ;  /* 0x00007000ff007a0c */ /* 0x000fe40003f85270 */
[----:B------:R-:W-:-:S02]  /*1860*/  LOP3.LUT R6, RZ, c[0x0][0x1c0], RZ, 0x33, !PT ;  /* 0x00007000ff067a12 */ /* 0x000fc400078e33ff */
[----:B------:R-:W-:Y:S02]  /*1870*/  SHF.R.S32.HI R8, RZ, 0x1f, R2 ;  /* 0x0000001fff087819 */ /* 0x000fe40000011402 */
[----:B------:R-:W-:Y:S02]  /*1880*/  ISETP.NE.AND P1, PT, RZ, UR4, PT ;  /* 0x00000004ff007c0c */ /* 0x000fe4000bf25270 */
[----:B0-----:R-:W-:Y:S02]  /*1890*/  SHF.R.S32.HI R4, RZ, 0x1f, R17 ;  /* 0x0000001fff047819 */ /* 0x001fe40000011411 */
[----:B------:R-:W-:Y:S01]  /*18a0*/  LEA.HI.SX32 R22, R2, 0x1, 0x1 ;  /* 0x0000000102167811 */ /* 0x000fe200078f0aff */
[----:B------:R-:W-:Y:S01]  /*18b0*/  @!P3 IMAD.MOV R22, RZ, RZ, R8 ;  /* 0x000000ffff16b224 */ /* 0x000fe200078e0208 */
[----:B------:R-:W-:Y:S02]  /*18c0*/  SEL R19, R19, 0x1, !P1 ;  /* 0x0000000113137807 */ /* 0x000fe40004800000 */
[----:B------:R-:W-:-:S02]  /*18d0*/  SEL R18, R6, R18, !P4 ;  /* 0x0000001206127207 */ /* 0x000fc40006000000 */
[----:B------:R-:W-:Y:S02]  /*18e0*/  @!P6 LOP3.LUT R9, RZ, R7, RZ, 0x33, !PT ;  /* 0x00000007ff09e212 */ /* 0x000fe400078e33ff */
[----:B------:R-:W-:Y:S01]  /*18f0*/  LEA.HI R8, R4, R17, RZ, 0x3 ;  /* 0x0000001104087211 */ /* 0x000fe200078f18ff */
[----:B------:R-:W-:Y:S01]  /*1900*/  IMAD R7, R18, R19, RZ ;  /* 0x0000001312077224 */ /* 0x000fe200078e02ff */
[----:B------:R-:W-:Y:S02]  /*1910*/  @P5 IADD3 R25, R25, 0x1, RZ ;  /* 0x0000000119195810 */ /* 0x000fe40007ffe0ff */
[----:B------:R-:W-:Y:S01]  /*1920*/  ISETP.LT.U32.AND P0, PT, R20, R9, PT ;  /* 0x000000091400720c */ /* 0x000fe20003f01070 */
[----:B------:R-:W-:Y:S01]  /*1930*/  IMAD R7, R22, R7, RZ ;  /* 0x0000000716077224 */ /* 0x000fe200078e02ff */
[----:B------:R-:W-:Y:S01]  /*1940*/  SHF.R.S32.HI R23, RZ, 0x1f, R9 ;  /* 0x0000001fff177819 */ /* 0x000fe20000011409 */
[----:B------:R-:W-:Y:S01]  /*1950*/  @!P2 IMAD.MOV R25, RZ, RZ, -R25 ;  /* 0x000000ffff19a224 */ /* 0x000fe200078e0a19 */
[----:B------:R-:W-:-:S02]  /*1960*/  SHF.R.S32.HI R18, RZ, 0x3, R8 ;  /* 0x00000003ff127819 */ /* 0x000fc40000011408 */
[C---:B------:R-:W-:Y:S02]  /*1970*/  ISETP.LT.AND.EX P2, PT, R21.reuse, R23, PT, P0 ;  /* 0x000000171500720c */ /* 0x040fe40003f41300 */
[----:B------:R-:W-:Y:S02]  /*1980*/  ISETP.GE.AND P0, PT, R18, c[0x0][0x314], PT ;  /* 0x0000c50012007a0c */ /* 0x000fe40003f06270 */
[----:B------:R-:W-:Y:S02]  /*1990*/  LOP3.LUT R22, R8, 0xfffffff8, RZ, 0xc0, !PT ;  /* 0xfffffff808167812 */ /* 0x000fe400078ec0ff */
[----:B------:R-:W-:Y:S01]  /*19a0*/  SEL R9, R20, R9, P2 ;  /* 0x0000000914097207 */ /* 0x000fe20001000000 */
[----:B------:R-:W-:Y:S01]  /*19b0*/  IMAD.MOV.U32 R20, RZ, RZ, -0x800000 ;  /* 0xff800000ff147424 */ /* 0x000fe200078e00ff */
[----:B------:R-:W-:Y:S01]  /*19c0*/  SEL R8, R21, R23, P2 ;  /* 0x0000001715087207 */ /* 0x000fe20001000000 */
[----:B------:R-:W-:Y:S01]  /*19d0*/  IMAD.IADD R23, R17, 0x1, -R22 ;  /* 0x0000000111177824 */ /* 0x000fe200078e0a16 */
[----:B------:R-:W-:-:S05]  /*19e0*/  SEL R6, R6, R25, !P4 ;  /* 0x0000001906067207 */ /* 0x000fca0006000000 */
[----:B------:R-:W-:Y:S05]  /*19f0*/  @P0 BRA `(.L_x_153) ;  /* 0x0000010000000947 */ /* 0x000fea0003800000 */
[----:B------:R-:W-:Y:S02]  /*1a00*/  IADD3 R22, P2, R15, -UR8, RZ ;  /* 0x800000080f167c10 */ /* 0x000fe4000ff5e0ff */
[----:B------:R-:W-:Y:S02]  /*1a10*/  SHF.R.S32.HI R21, RZ, 0x1f, R23 ;  /* 0x0000001fff157819 */ /* 0x000fe40000011417 */
[----:B------:R-:W-:Y:S02]  /*1a20*/  ISETP.GT.U32.AND P0, PT, R22, R23, PT ;  /* 0x000000171600720c */ /* 0x000fe40003f04070 */
[----:B------:R-:W-:-:S04]  /*1a30*/  IADD3.X R22, R5, ~UR7, RZ, P2, !PT ;  /* 0x8000000705167c10 */ /* 0x000fc800097fe4ff */
[----:B------:R-:W-:-:S13]  /*1a40*/  ISETP.GT.AND.EX P0, PT, R22, R21, PT, P0 ;  /* 0x000000151600720c */ /* 0x000fda0003f04300 */
[----:B------:R-:W-:Y:S05]  /*1a50*/  @!P0 BRA `(.L_x_153) ;  /* 0x000000a000008947 */ /* 0x000fea0003800000 */
[----:B------:R-:W-:Y:S01]  /*1a60*/  IADD3 R24, P0, R23, UR8, RZ ;  /* 0x0000000817187c10 */ /* 0x000fe2000ff1e0ff */
[----:B------:R-:W-:Y:S01]  /*1a70*/  IMAD R20, R5, R18, RZ ;  /* 0x0000001205147224 */ /* 0x000fe200078e02ff */
[----:B------:R-:W-:Y:S02]  /*1a80*/  SHF.R.S32.HI R22, RZ, 0x1f, R18 ;  /* 0x0000001fff167819 */ /* 0x000fe40000011412 */
[----:B------:R-:W-:-:S03]  /*1a90*/  IADD3.X R25, R21, UR7, RZ, P0, !PT ;  /* 0x0000000715197c10 */ /* 0x000fc600087fe4ff */
[C---:B------:R-:W-:Y:S02]  /*1aa0*/  IMAD R20, R15.reuse, R22, R20 ;  /* 0x000000160f147224 */ /* 0x040fe400078e0214 */
[----:B------:R-:W-:-:S04]  /*1ab0*/  IMAD.WIDE.U32 R24, R15, R18, R24 ;  /* 0x000000120f187225 */ /* 0x000fc800078e0018 */
[----:B------:R-:W-:Y:S01]  /*1ac0*/  IMAD.IADD R20, R25, 0x1, R20 ;  /* 0x0000000119147824 */ /* 0x000fe200078e0214 */
[----:B------:R-:W-:-:S04]  /*1ad0*/  LEA R26, P0, R24, c[0x0][0x208], 0x2 ;  /* 0x00008200181a7a11 */ /* 0x000fc800078010ff */
[----:B------:R-:W-:-:S05]  /*1ae0*/  LEA.HI.X R27, R24, c[0x0][0x20c], R20, 0x2, P0 ;  /* 0x00008300181b7a11 */ /* 0x000fca00000f1414 */
[----:B------:R0:W5:Y:S04]  /*1af0*/  LDG.E R20, [R26.64] ;  /* 0x0000000a1a147981 */ /* 0x000168000c1e1900 */
.L_x_153:
[----:B------:R-:W-:Y:S05]  /*1b00*/  BSYNC B0 ;  /* 0x0000000000007941 */ /* 0x000fea0003800000 */
.L_x_152:
[C---:B------:R-:W-:Y:S01]  /*1b10*/  ISETP.GT.AND P0, PT, R17.reuse, 0x7f, PT ;  /* 0x0000007f1100780c */ /* 0x040fe20003f04270 */
[----:B------:R-:W-:Y:S01]  /*1b20*/  IMAD.MOV.U32 R29, RZ, RZ, -0x800000 ;  /* 0xff800000ff1d7424 */ /* 0x000fe200078e00ff */
[----:B------:R-:W-:Y:S01]  /*1b30*/  LOP3.LUT P2, RZ, R17, 0xf, RZ, 0xc0, !PT ;  /* 0x0000000f11ff7812 */ /* 0x000fe2000784c0ff */
[----:B------:R-:W-:Y:S01]  /*1b40*/  IMAD R19, R6, R19, RZ ;  /* 0x0000001306137224 */ /* 0x000fe200078e02ff */
[----:B------:R-:W-:Y:S01]  /*1b50*/  ISETP.GT.AND P3, PT, R3, RZ, PT ;  /* 0x000000ff0300720c */ /* 0x000fe20003f64270 */
[----:B------:R-:W-:Y:S01]  /*1b60*/  BSSY B1, `(.L_x_154) ;  /* 0x00001f0000017945 */ /* 0x000fe20003800000 */
[----:B------:R-:W-:Y:S01]  /*1b70*/  ISETP.GT.OR P2, PT, R17, 0x7f, P2 ;  /* 0x0000007f1100780c */ /* 0x000fe20001744670 */
[----:B------:R-:W-:-:S06]  /*1b80*/  IMAD.MOV.U32 R28, RZ, RZ, 0x7f800000 ;  /* 0x7f800000ff1c7424 */ /* 0x000fcc00078e00ff */
[----:B------:R-:W-:Y:S01]  /*1b90*/  @!P0 IMAD R23, R18, 0x9, R23 ;  /* 0x0000000912178824 */ /* 0x000fe200078e0217 */
[----:B------:R-:W-:-:S04]  /*1ba0*/  @!P0 LEA.HI R21, R4, R17, RZ, 0x4 ;  /* 0x0000001104158211 */ /* 0x000fc800078f20ff */
[----:B-----5:R-:W-:Y:S01]  /*1bb0*/  @!P0 STS [R23.X4], R20 ;  /* 0x0000001417008388 */ /* 0x020fe20000004800 */
[----:B------:R-:W-:Y:S02]  /*1bc0*/  @!P0 LOP3.LUT R22, R21, 0xfffffff0, RZ, 0xc0, !PT ;  /* 0xfffffff015168812 */ /* 0x000fe400078ec0ff */
[----:B------:R-:W-:-:S03]  /*1bd0*/  @!P0 SHF.R.S32.HI R21, RZ, 0x4, R21 ;  /* 0x00000004ff158819 */ /* 0x000fc60000011415 */
[----:B------:R-:W-:-:S04]  /*1be0*/  @!P0 IMAD.IADD R22, R17, 0x1, -R22 ;  /* 0x0000000111168824 */ /* 0x000fc800078e0a16 */
[----:B------:R-:W-:Y:S01]  /*1bf0*/  @!P0 IMAD R21, R22, 0x9, R21 ;  /* 0x0000000916158824 */ /* 0x000fe200078e0215 */
[----:B------:R-:W-:Y:S06]  /*1c00*/  BAR.SYNC.DEFER_BLOCKING 0x0 ;  /* 0x0000000000007b1d */ /* 0x000fec0000010000 */
[----:B------:R-:W1:Y:S04]  /*1c10*/  @!P0 LDS R29, [R21.X4] ;  /* 0x00000000151d8984 */ /* 0x000e680000004800 */
[----:B-1----:R-:W1:Y:S02]  /*1c20*/  SHFL.BFLY PT, R18, R29, 0x8, 0x1f ;  /* 0x0d001f001d127f89 */ /* 0x002e6400000e0000 */
[----:B-1----:R-:W-:-:S05]  /*1c30*/  FMNMX.FTZ R25, R18, R29, !PT ;  /* 0x0000001d12197209 */ /* 0x002fca0007810000 */
[----:B------:R-:W1:Y:S02]  /*1c40*/  SHFL.BFLY PT, R24, R25, 0x4, 0x1f ;  /* 0x0c801f0019187f89 */ /* 0x000e6400000e0000 */
[----:B-1----:R-:W-:-:S05]  /*1c50*/  FMNMX.FTZ R24, R25, R24, !PT ;  /* 0x0000001819187209 */ /* 0x002fca0007810000 */
[----:B0-----:R-:W0:Y:S02]  /*1c60*/  SHFL.BFLY PT, R27, R24, 0x2, 0x1f ;  /* 0x0c401f00181b7f89 */ /* 0x001e2400000e0000 */
[----:B0-----:R-:W-:-:S05]  /*1c70*/  FMNMX.FTZ R27, R24, R27, !PT ;  /* 0x0000001b181b7209 */ /* 0x001fca0007810000 */
[----:B------:R-:W0:Y:S02]  /*1c80*/  SHFL.BFLY PT, R18, R27, 0x1, 0x1f ;  /* 0x0c201f001b127f89 */ /* 0x000e2400000e0000 */
[----:B0-----:R-:W-:-:S04]  /*1c90*/  FMNMX.FTZ R18, R27, R18, !PT ;  /* 0x000000121b127209 */ /* 0x001fc80007810000 */
[----:B------:R-:W-:-:S04]  /*1ca0*/  FSETP.NEU.FTZ.AND P0, PT, R18, -INF , PT ;  /* 0xff8000001200780b */ /* 0x000fc80003f1d000 */
[----:B------:R-:W-:-:S05]  /*1cb0*/  FSEL R18, R18, RZ, P0 ;  /* 0x000000ff12127208 */ /* 0x000fca0000000000 */
[----:B------:R-:W-:-:S04]  /*1cc0*/  FADD.FTZ R22, -R18, R29 ;  /* 0x0000001d12167221 */ /* 0x000fc80000010100 */
[----:B------:R-:W-:-:S06]  /*1cd0*/  FMUL.FTZ R22, R22, 1.4426950216293334961 ;  /* 0x3fb8aa3b16167820 */ /* 0x000fcc0000410000 */
[----:B------:R-:W0:Y:S02]  /*1ce0*/  MUFU.EX2 R22, R22 ;  /* 0x0000001600167308 */ /* 0x000e240000000800 */
[----:B0-----:R-:W0:Y:S02]  /*1cf0*/  SHFL.BFLY PT, R25, R22, 0x8, 0x1f ;  /* 0x0d001f0016197f89 */ /* 0x001e2400000e0000 */
[----:B0-----:R-:W-:Y:S01]  /*1d00*/  FADD.FTZ R25, R22, R25 ;  /* 0x0000001916197221 */ /* 0x001fe20000010000 */
[----:B------:R-:W-:-:S04]  /*1d10*/  SHF.R.S32.HI R22, RZ, 0x1f, R3 ;  /* 0x0000001fff167819 */ /* 0x000fc80000011403 */
[----:B------:R-:W0:Y:S02]  /*1d20*/  SHFL.BFLY PT, R24, R25, 0x4, 0x1f ;  /* 0x0c801f0019187f89 */ /* 0x000e2400000e0000 */
[----:B0-----:R-:W-:-:S05]  /*1d30*/  FADD.FTZ R24, R25, R24 ;  /* 0x0000001819187221 */ /* 0x001fca0000010000 */
[----:B------:R-:W0:Y:S02]  /*1d40*/  SHFL.BFLY PT, R23, R24, 0x2, 0x1f ;  /* 0x0c401f0018177f89 */ /* 0x000e2400000e0000 */
[----:B0-----:R-:W-:-:S05]  /*1d50*/  FADD.FTZ R23, R24, R23 ;  /* 0x0000001718177221 */ /* 0x001fca0000010000 */
[----:B------:R-:W0:Y:S02]  /*1d60*/  SHFL.BFLY PT, R20, R23, 0x1, 0x1f ;  /* 0x0c201f0017147f89 */ /* 0x000e2400000e0000 */
[----:B0-----:R-:W-:Y:S01]  /*1d70*/  FADD.FTZ R21, R23, R20 ;  /* 0x0000001417157221 */ /* 0x001fe20000010000 */
[----:B------:R-:W-:Y:S01]  /*1d80*/  LEA.HI.SX32 R20, R3, 0x1, 0x1 ;  /* 0x0000000103147811 */ /* 0x000fe200078f0aff */
[----:B------:R-:W-:-:S03]  /*1d90*/  @!P3 IMAD.MOV R20, RZ, RZ, R22 ;  /* 0x000000ffff14b224 */ /* 0x000fc600078e0216 */
[----:B------:R-:W-:Y:S01]  /*1da0*/  FSETP.NE.FTZ.AND P0, PT, R21, RZ, PT ;  /* 0x000000ff1500720b */ /* 0x000fe20003f15000 */
[----:B------:R-:W-:-:S12]  /*1db0*/  IMAD R6, R19, R20, RZ ;  /* 0x0000001413067224 */ /* 0x000fd800078e02ff */
[----:B------:R-:W0:Y:S02]  /*1dc0*/  @P0 MUFU.LG2 R21, R21 ;  /* 0x0000001500150308 */ /* 0x000e240000000c00 */
[----:B0-----:R-:W-:Y:S01]  /*1dd0*/  @P0 FFMA.FTZ R28, R21, 0.69314718246459960938, R18 ;  /* 0x3f317218151c0823 */ /* 0x001fe20000010012 */
[----:B------:R-:W-:Y:S05]  /*1de0*/  @P2 BRA `(.L_x_155) ;  /* 0x00001c7000002947 */ /* 0x000fea0003800000 */
[----:B------:R-:W-:Y:S01]  /*1df0*/  ULDC.U8 UR4, c[0x0][0x328] ;  /* 0x0000ca0000047ab9 */ /* 0x000fe20000000000 */
[----:B------:R-:W-:Y:S02]  /*1e00*/  LEA.HI R4, R4, R17, RZ, 0x4 ;  /* 0x0000001104047211 */ /* 0x000fe400078f20ff */
[----:B------:R-:W-:Y:S02]  /*1e10*/  ISETP.NE.AND P2, PT, RZ, UR4, PT ;  /* 0x00000004ff007c0c */ /* 0x000fe4000bf45270 */
[----:B------:R-:W-:-:S04]  /*1e20*/  SHF.R.S32.HI R4, RZ, 0x4, R4 ;  /* 0x00000004ff047819 */ /* 0x000fc80000011404 */
[----:B------:R-:W-:-:S04]  /*1e30*/  IADD3 R36, P0, R4, UR8, RZ ;  /* 0x0000000804247c10 */ /* 0x000fc8000ff1e0ff */
[----:B------:R-:W-:-:S03]  /*1e40*/  LEA.HI.X.SX32 R37, R4, UR7, 0x1, P0 ;  /* 0x0000000704257c11 */ /* 0x000fc600080f0eff */
        /* <DEDUP_REMOVED lines=43> */
.L_x_158:
        /* <DEDUP_REMOVED lines=22> */
.L_x_159:
[----:B------:R-:W-:Y:S05]  /*2260*/  BSYNC B0 ;  /* 0x0000000000007941 */ /* 0x000fea0003800000 */
.L_x_157:
[----:B------:R-:W-:Y:S01]  /*2270*/  LOP3.LUT R19, R17, R0, RZ, 0xfc, !PT ;  /* 0x0000000011137212 */ /* 0x000fe200078efcff */
[----:B------:R-:W-:Y:S03]  /*2280*/  BSSY B0, `(.L_x_160) ;  /* 0x0000028000007945 */ /* 0x000fe60003800000 */
[----:B------:R-:W-:-:S13]  /*2290*/  ISETP.NE.U32.AND P0, PT, R19, RZ, PT ;  /* 0x000000ff1300720c */ /* 0x000fda0003f05070 */
[----:B------:R-:W-:Y:S05]  /*22a0*/  @!P0 BRA `(.L_x_161) ;  /* 0x000000f000008947 */ /* 0x000fea0003800000 */
[----:B------:R-:W-:Y:S01]  /*22b0*/  IMAD.MOV.U32 R24, RZ, RZ, R30 ;  /* 0x000000ffff187224 */ /* 0x000fe200078e001e */
[----:B------:R-:W-:Y:S02]  /*22c0*/  MOV R23, R0 ;  /* 0x0000000000177202 */ /* 0x000fe40000000f00 */
[----:B------:R-:W-:Y:S02]  /*22d0*/  MOV R22, 0x22f0 ;  /* 0x000022f000167802 */ /* 0x000fe40000000f00 */
[----:B------:R-:W-:Y:S05]  /*22e0*/  CALL.REL.NOINC `($__internal_3_$__cuda_sm20_div_s64) ;  /* 0x0000231000007944 */ /* 0x000fea0003c00000 */
        /* <DEDUP_REMOVED lines=11> */
.L_x_161:
        /* <DEDUP_REMOVED lines=22> */
.L_x_162:
[----:B------:R-:W-:Y:S05]  /*2500*/  BSYNC B0 ;  /* 0x0000000000007941 */ /* 0x000fea0003800000 */
.L_x_160:
        /* <DEDUP_REMOVED lines=11> */
[----:B------:R-:W-:Y:S05]  /*25c0*/  CALL.REL.NOINC `($__internal_3_$__cuda_sm20_div_s64) ;  /* 0x0000203000007944 */ /* 0x000fea0003c00000 */
[----:B------:R-:W-:-:S04]  /*25d0*/  IADD3 R17, P0, RZ, -R20, RZ ;  /* 0x80000014ff117210 */ /* 0x000fc80007f1e0ff */
[----:B------:R-:W-:Y:S01]  /*25e0*/  IADD3.X R18, RZ, ~R21, RZ, P0, !PT ;  /* 0x80000015ff127210 */ /* 0x000fe200007fe4ff */
[----:B------:R-:W-:-:S04]  /*25f0*/  IMAD.WIDE.U32 R36, R5, R17, R36 ;  /* 0x0000001105247225 */ /* 0x000fc800078e0024 */
[----:B------:R-:W-:-:S04]  /*2600*/  IMAD R18, R18, R5, RZ ;  /* 0x0000000512127224 */ /* 0x000fc800078e02ff */
[----:B------:R-:W-:-:S05]  /*2610*/  IMAD R4, R4, R17, R18 ;  /* 0x0000001104047224 */ /* 0x000fca00078e0212 */
[----:B------:R-:W-:Y:S01]  /*2620*/  IADD3 R4, R37, R4, RZ ;  /* 0x0000000425047210 */ /* 0x000fe20007ffe0ff */
[----:B------:R-:W-:Y:S05]  /*2630*/  BRA `(.L_x_165) ;  /* 0x0000016000007947 */ /* 0x000fea0003800000 */
.L_x_164:
        /* <DEDUP_REMOVED lines=22> */
.L_x_165:
[----:B------:R-:W-:Y:S05]  /*27a0*/  BSYNC B0 ;  /* 0x0000000000007941 */ /* 0x000fea0003800000 */
.L_x_163:
        /* <DEDUP_REMOVED lines=38> */
[----:B------:R-:W-:Y:S05]  /*2a10*/  CALL.REL.NOINC `($__internal_3_$__cuda_sm20_div_s64) ;  /* 0x00001be000007944 */ /* 0x000fea0003c00000 */
        /* <DEDUP_REMOVED lines=12> */
.L_x_167:
        /* <DEDUP_REMOVED lines=23> */
.L_x_168:
[----:B------:R-:W-:Y:S05]  /*2c50*/  BSYNC B0 ;  /* 0x0000000000007941 */ /* 0x000fea0003800000 */
.L_x_166:
        /* <DEDUP_REMOVED lines=19> */
.L_x_170:
        /* <DEDUP_REMOVED lines=22> */
.L_x_171:
[----:B------:R-:W-:Y:S05]  /*2ef0*/  BSYNC B0 ;  /* 0x0000000000007941 */ /* 0x000fea0003800000 */
.L_x_169:
        /* <DEDUP_REMOVED lines=10> */
[----:B------:R-:W-:Y:S02]  /*2fa0*/  IADD3 R17, P0, RZ, -R20, RZ ;  /* 0x80000014ff117210 */ /* 0x000fe40007f1e0ff */
[----:B------:R-:W-:Y:S02]  /*2fb0*/  MOV R22, R42 ;  /* 0x0000002a00167202 */ /* 0x000fe40000000f00 */
[----:B------:R-:W-:Y:S02]  /*2fc0*/  IADD3.X R18, RZ, ~R21, RZ, P0, !PT ;  /* 0x80000015ff127210 */ /* 0x000fe400007fe4ff */
[----:B------:R-:W-:-:S03]  /*2fd0*/  MOV R23, R43 ;  /* 0x0000002b00177202 */ /* 0x000fc60000000f00 */
[----:B------:R-:W-:Y:S02]  /*2fe0*/  IMAD R18, R18, R13, RZ ;  /* 0x0000000d12127224 */ /* 0x000fe400078e02ff */
[----:B------:R-:W-:-:S04]  /*2ff0*/  IMAD.WIDE.U32 R22, R13, R17, R22 ;  /* 0x000000110d167225 */ /* 0x000fc800078e0016 */
[----:B------:R-:W-:Y:S01]  /*3000*/  IMAD R17, R12, R17, R18 ;  /* 0x000000110c117224 */ /* 0x000fe200078e0212 */
[----:B------:R-:W-:-:S04]  /*3010*/  MOV R13, R22 ;  /* 0x00000016000d7202 */ /* 0x000fc80000000f00 */
[----:B------:R-:W-:Y:S01]  /*3020*/  IADD3 R17, R23, R17, RZ ;  /* 0x0000001117117210 */ /* 0x000fe20007ffe0ff */
[----:B------:R-:W-:Y:S05]  /*3030*/  BRA `(.L_x_174) ;  /* 0x0000017000007947 */ /* 0x000fea0003800000 */
.L_x_173:
        /* <DEDUP_REMOVED lines=12> */
[----:B------:R-:W-:Y:S02]  /*3100*/  IMAD R18, R13, R17, R42 ;  /* 0x000000110d127224 */ /* 0x000fe400078e022a */
[----:B------:R-:W-:-:S03]  /*3110*/  IMAD.MOV.U32 R17, RZ, RZ, RZ ;  /* 0x000000ffff117224 */ /* 0x000fc600078e00ff */
        /* <DEDUP_REMOVED lines=9> */
.L_x_174:
[----:B------:R-:W-:Y:S05]  /*31b0*/  BSYNC B0 ;  /* 0x0000000000007941 */ /* 0x000fea0003800000 */
.L_x_172:
[----:B------:R-:W-:Y:S01]  /*31c0*/  SHF.R.S32.HI R19, RZ, 0x1f, R7 ;  /* 0x0000001fff137819 */ /* 0x000fe20000011407 */
[-C--:B------:R-:W-:Y:S01]  /*31d0*/  IMAD R12, R21, R7.reuse, RZ ;  /* 0x00000007150c7224 */ /* 0x080fe200078e02ff */
[----:B------:R-:W-:Y:S01]  /*31e0*/  SHF.R.S32.HI R18, RZ, 0x1f, R2 ;  /* 0x0000001fff127819 */ /* 0x000fe20000011402 */
[----:B------:R-:W-:Y:S01]  /*31f0*/  IMAD.WIDE.U32 R42, R20, R7, RZ ;  /* 0x00000007142a7225 */ /* 0x000fe200078e00ff */
[----:B------:R-:W-:Y:S03]  /*3200*/  BSSY B0, `(.L_x_175) ;  /* 0x0000039000007945 */ /* 0x000fe60003800000 */
[----:B------:R-:W-:Y:S01]  /*3210*/  IMAD R7, R19, R20, R12 ;  /* 0x0000001413077224 */ /* 0x000fe200078e020c */
[----:B------:R-:W-:Y:S01]  /*3220*/  LOP3.LUT R12, R41, R10, RZ, 0xfc, !PT ;  /* 0x0000000a290c7212 */ /* 0x000fe200078efcff */
[----:B------:R-:W-:Y:S02]  /*3230*/  IMAD R47, R25, c[0x0][0x214], RZ ;  /* 0x00008500192f7a24 */ /* 0x000fe400078e02ff */
[-C--:B------:R-:W-:Y:S01]  /*3240*/  IMAD R17, R17, R2.reuse, RZ ;  /* 0x0000000211117224 */ /* 0x080fe200078e02ff */
        /* <DEDUP_REMOVED lines=16> */
[----:B------:R-:W-:Y:S05]  /*3350*/  CALL.REL.NOINC `($__internal_3_$__cuda_sm20_div_s64) ;  /* 0x000012a000007944 */ /* 0x000fea0003c00000 */
        /* <DEDUP_REMOVED lines=12> */
.L_x_176:
        /* <DEDUP_REMOVED lines=23> */
.L_x_177:
[----:B------:R-:W-:Y:S05]  /*3590*/  BSYNC B0 ;  /* 0x0000000000007941 */ /* 0x000fea0003800000 */
.L_x_175:
        /* <DEDUP_REMOVED lines=29> */
.L_x_179:
        /* <DEDUP_REMOVED lines=23> */
.L_x_180:
[----:B------:R-:W-:Y:S05]  /*38e0*/  BSYNC B0 ;  /* 0x0000000000007941 */ /* 0x000fea0003800000 */
.L_x_178:
[----:B------:R-:W-:-:S04]  /*38f0*/  IADD3 R31, P1, P0, R36, R32, R30 ;  /* 0x00000020241f7210 */ /* 0x000fc8000783e01e */
[----:B------:R-:W-:Y:S02]  /*3900*/  IADD3 R31, P3, P2, R42, R31, R46 ;  /* 0x0000001f2a1f7210 */ /* 0x000fe40007a7e02e */
[----:B------:R-:W-:Y:S01]  /*3910*/  IADD3.X R0, R4, R5, R0, P1, P0 ;  /* 0x0000000504007210 */ /* 0x000fe20000fe0400 */
[----:B------:R-:W-:Y:S01]  /*3920*/  IMAD R5, R21, R6, RZ ;  /* 0x0000000615057224 */ /* 0x000fe200078e02ff */
[----:B------:R-:W-:Y:S02]  /*3930*/  IADD3 R44, P1, P0, R48, R31, R44 ;  /* 0x0000001f302c7210 */ /* 0x000fe4000783e02c */
[----:B------:R-:W-:Y:S02]  /*3940*/  IADD3.X R0, R7, R0, R2, P3, P2 ;  /* 0x0000000007007210 */ /* 0x000fe40001fe4402 */
[----:B------:R-:W-:Y:S02]  /*3950*/  SHF.R.S32.HI R2, RZ, 0x1f, R6 ;  /* 0x0000001fff027819 */ /* 0x000fe40000011406 */
[----:B------:R-:W-:-:S02]  /*3960*/  IADD3.X R45, R11, R0, R12, P1, P0 ;  /* 0x000000000b2d7210 */ /* 0x000fc40000fe040c */
[----:B------:R-:W-:Y:S01]  /*3970*/  SHF.R.S32.HI R0, RZ, 0x1f, R3 ;  /* 0x0000001fff007819 */ /* 0x000fe20000011403 */
[-C--:B------:R-:W-:Y:S02]  /*3980*/  IMAD R2, R2, R20.reuse, R5 ;  /* 0x0000001402027224 */ /* 0x080fe400078e0205 */
[----:B------:R-:W-:-:S04]  /*3990*/  IMAD.WIDE.U32 R44, R6, R20, R44 ;  /* 0x00000014062c7225 */ /* 0x000fc800078e002c */
[----:B------:R-:W-:Y:S02]  /*39a0*/  IMAD R5, R8, R3, RZ ;  /* 0x0000000308057224 */ /* 0x000fe400078e02ff */
        /* <DEDUP_REMOVED lines=8> */
.L_x_156:
[----:B------:R-:W-:-:S04]  /*3a30*/  LEA R2, P0, R36, c[0x0][0x200], 0x2 ;  /* 0x0000800024027a11 */ /* 0x000fc800078010ff */
[----:B------:R-:W-:-:S05]  /*3a40*/  LEA.HI.X R3, R36, c[0x0][0x204], R37, 0x2, P0 ;  /* 0x0000810024037a11 */ /* 0x000fca00000f1425 */
[----:B------:R0:W-:Y:S04]  /*3a50*/  STG.E [R2.64], R28 ;  /* 0x0000001c02007986 */ /* 0x0001e8000c10190a */
.L_x_155:
[----:B------:R-:W-:Y:S05]  /*3a60*/  BSYNC B1 ;  /* 0x0000000000017941 */ /* 0x000fea0003800000 */
.L_x_154:
[----:B0-----:R-:W0:Y:S01]  /*3a70*/  S2R R2, SR_TID.X ;  /* 0x0000000000027919 */ /* 0x001e220000002100 */
[----:B------:R-:W-:Y:S01]  /*3a80*/  IMAD.MOV.U32 R13, RZ, RZ, RZ ;  /* 0x000000ffff0d7224 */ /* 0x000fe200078e00ff */
[----:B------:R-:W-:Y:S01]  /*3a90*/  CS2R R10, SRZ ;  /* 0x00000000000a7805 */ /* 0x000fe2000001ff00 */
[----:B------:R-:W-:Y:S01]  /*3aa0*/  CS2R R8, SRZ ;  /* 0x0000000000087805 */ /* 0x000fe2000001ff00 */
[----:B------:R-:W-:Y:S01]  /*3ab0*/  CS2R R6, SRZ ;  /* 0x0000000000067805 */ /* 0x000fe2000001ff00 */
[----:B------:R-:W-:Y:S01]  /*3ac0*/  CS2R R4, SRZ ;  /* 0x0000000000047805 */ /* 0x000fe2000001ff00 */
[----:B0-----:R-:W-:-:S04]  /*3ad0*/  SHF.R.S32.HI R3, RZ, 0x1f, R2 ;  /* 0x0000001fff037819 */ /* 0x001fc80000011402 */
[----:B------:R-:W-:-:S04]  /*3ae0*/  LEA.HI R0, R3, R2, RZ, 0x4 ;  /* 0x0000000203007211 */ /* 0x000fc800078f20ff */
[----:B------:R-:W-:-:S05]  /*3af0*/  LOP3.LUT R35, R0, 0xfffffff0, RZ, 0xc0, !PT ;  /* 0xfffffff000237812 */ /* 0x000fca00078ec0ff */
[----:B------:R-:W-:-:S05]  /*3b00*/  IMAD.IADD R35, R2, 0x1, -R35 ;  /* 0x0000000102237824 */ /* 0x000fca00078e0a23 */
[----:B------:R-:W-:-:S04]  /*3b10*/  ISETP.GE.AND P0, PT, R35, c[0x0][0x314], PT ;  /* 0x0000c50023007a0c */ /* 0x000fc80003f06270 */
[----:B------:R-:W-:-:S13]  /*3b20*/  ISETP.LT.AND P0, PT, R2, 0x80, !P0 ;  /* 0x000000800200780c */ /* 0x000fda0004701270 */
[----:B------:R-:W-:Y:S01]  /*3b30*/  @P0 FADD.FTZ R3, -R28, R29 ;  /* 0x0000001d1c030221 */ /* 0x000fe20000010100 */
[----:B------:R-:W-:Y:S01]  /*3b40*/  SHF.R.S32.HI R28, RZ, 0x4, R0 ;  /* 0x00000004ff1c7819 */ /* 0x000fe20000011400 */
[----:B------:R-:W-:Y:S02]  /*3b50*/  IMAD.MOV.U32 R0, RZ, RZ, c[0x0][0x314] ;  /* 0x0000c500ff007624 */ /* 0x000fe400078e00ff */
[----:B------:R-:W-:Y:S02]  /*3b60*/  @P0 FMUL.FTZ R3, R3, 1.4426950216293334961 ;  /* 0x3fb8aa3b03030820 */ /* 0x000fe40000410000 */
[C---:B------:R-:W-:Y:S02]  /*3b70*/  @P0 IMAD R2, R35.reuse, 0x9, R28 ;  /* 0x0000000923020824 */ /* 0x040fe400078e021c */
[----:B------:R-:W-:Y:S02]  /*3b80*/  IMAD.SHL.U32 R35, R35, 0x4, RZ ;  /* 0x0000000423237824 */ /* 0x000fe400078e00ff */
[----:B------:R-:W0:Y:S03]  /*3b90*/  @P0 MUFU.EX2 R3, R3 ;  /* 0x0000000300030308 */ /* 0x000e260000000800 */
[----:B------:R-:W-:-:S02]  /*3ba0*/  IADD3 R34, R35, 0x40, RZ ;  /* 0x0000004023227810 */ /* 0x000fc40007ffe0ff */
[----:B------:R-:W-:Y:S01]  /*3bb0*/  IADD3 R33, R35, 0x80, RZ ;  /* 0x0000008023217810 */ /* 0x000fe20007ffe0ff */
[----:B0-----:R0:W-:Y:S04]  /*3bc0*/  @P0 STS [R2.X4], R3 ;  /* 0x0000000302000388 */ /* 0x0011e80000004800 */
[----:B------:R-:W-:Y:S01]  /*3bd0*/  BAR.SYNC.DEFER_BLOCKING 0x0 ;  /* 0x0000000000007b1d */ /* 0x000fe20000010000 */
[----:B------:R-:W-:Y:S01]  /*3be0*/  ISETP.GE.AND P0, PT, R0, 0x1, PT ;  /* 0x000000010000780c */ /* 0x000fe20003f06270 */
[----:B------:R-:W-:Y:S01]  /*3bf0*/  IMAD.MOV.U32 R0, RZ, RZ, RZ ;  /* 0x000000ffff007224 */ /* 0x000fe200078e00ff */
[----:B0-----:R-:W-:-:S11]  /*3c00*/  CS2R R2, SRZ ;  /* 0x0000000000027805 */ /* 0x001fd6000001ff00 */
        /* <DEDUP_REMOVED lines=24> */
.L_x_184:
        /* <DEDUP_REMOVED lines=15> */
.L_x_183:
[----:B------:R-:W-:Y:S05]  /*3e80*/  BSYNC B0 ;  /* 0x0000000000007941 */ /* 0x000fea0003800000 */
.L_x_182:
        /* <DEDUP_REMOVED lines=19> */
.L_x_181:
        /* <DEDUP_REMOVED lines=42> */
[-C--:B------:R-:W-:Y:S01]  /*4260*/  @!P1 LOP3.LUT R4, RZ, R5.reuse, RZ, 0x33, !PT ;  /* 0x00000005ff049212 */ /* 0x080fe200078e33ff */
[----:B0-----:R-:W-:Y:S02]  /*4270*/  IMAD.MOV R2, RZ, RZ, -R13 ;  /* 0x000000ffff027224 */ /* 0x001fe400078e0a0d */
[----:B------:R-:W-:Y:S02]  /*4280*/  IMAD.MOV.U32 R12, RZ, RZ, RZ ;  /* 0x000000ffff0c7224 */ /* 0x000fe400078e00ff */
[----:B------:R-:W-:Y:S02]  /*4290*/  IMAD R5, R4, R5, RZ ;  /* 0x0000000504057224 */ /* 0x000fe400078e02ff */
[----:B------:R-:W-:Y:S02]  /*42a0*/  IMAD R2, R2, R3, RZ ;  /* 0x0000000302027224 */ /* 0x000fe400078e02ff */
[----:B------:R-:W-:-:S02]  /*42b0*/  IMAD.IADD R10, R28, 0x1, -R5 ;  /* 0x000000011c0a7824 */ /* 0x000fc400078e0a05 */
        /* <DEDUP_REMOVED lines=29> */
[----:B------:R-:W-:Y:S02]  /*4490*/  IMAD R0, R0, c[0x0][0x1e8], RZ ;  /* 0x00007a0000007a24 */ /* 0x000fe400078e02ff */
[----:B------:R-:W-:Y:S02]  /*44a0*/  IMAD.IADD R13, R13, 0x1, R2 ;  /* 0x000000010d0d7824 */ /* 0x000fe400078e0202 */
        /* <DEDUP_REMOVED lines=21> */
        .weak           $__internal_3_$__cuda_sm20_div_s64
        .type           $__internal_3_$__cuda_sm20_div_s64,@function
        .size           $__internal_3_$__cuda_sm20_div_s64,(.L_x_4371 - $__internal_3_$__cuda_sm20_div_s64)
$__internal_3_$__cuda_sm20_div_s64:
        /* <DEDUP_REMOVED lines=29> */
[----:B------:R-:W-:-:S04]  /*47d0*/  IMAD.X R26, RZ, RZ, ~R26, P0 ;  /* 0x000000ffff1a7224 */ /* 0x000fc800000e0e1a */
[----:B------:R-:W-:-:S04]  /*47e0*/  IMAD.WIDE.U32 R34, P5, R35, R26, R34 ;  /* 0x0000001a23227225 */ /* 0x000fc800078a0022 */
[C---:B------:R-:W-:Y:S02]  /*47f0*/  IMAD R21, R27.reuse, R26, RZ ;  /* 0x0000001a1b157224 */ /* 0x040fe400078e02ff */
[----:B------:R-:W-:-:S04]  /*4800*/  IMAD.HI.U32 R20, P4, R27, R20, R34 ;  /* 0x000000141b147227 */ /* 0x000fc80007880022 */
[----:B------:R-:W-:Y:S01]  /*4810*/  IMAD.HI.U32 R19, R27, R26, RZ ;  /* 0x0000001a1b137227 */ /* 0x000fe200078e00ff */
[----:B------:R-:W-:Y:S02]  /*4820*/  IADD3 R21, P3, R21, R20, RZ ;  /* 0x0000001415157210 */ /* 0x000fe40007f7e0ff */
[-C--:B------:R-:W-:Y:S01]  /*4830*/  IADD3 R20, P0, RZ, -R18.reuse, RZ ;  /* 0x80000012ff147210 */ /* 0x080fe20007f1e0ff */
[----:B------:R-:W-:Y:S02]  /*4840*/  IMAD.X R27, R19, 0x1, R27, P5 ;  /* 0x00000001131b7824 */ /* 0x000fe400028e061b */
[----:B------:R-:W-:Y:S01]  /*4850*/  IMAD.MOV.U32 R35, RZ, RZ, RZ ;  /* 0x000000ffff237224 */ /* 0x000fe200078e00ff */
[----:B------:R-:W-:Y:S01]  /*4860*/  SEL R20, R20, R18, !P2 ;  /* 0x0000001214147207 */ /* 0x000fe20005000000 */
[----:B------:R-:W-:-:S04]  /*4870*/  IMAD.X R26, RZ, RZ, ~R17, P0 ;  /* 0x000000ffff1a7224 */ /* 0x000fc800000e0e11 */
        /* <DEDUP_REMOVED lines=14> */
[-C--:B------:R-:W-:Y:S01]  /*4960*/  IMAD R34, R26, R38.reuse, R21 ;  /* 0x000000261a227224 */ /* 0x080fe200078e0215 */
[----:B------:R-:W-:-:S03]  /*4970*/  IADD3 R21, P3, R20, -R38, RZ ;  /* 0x8000002614157210 */ /* 0x000fc60007f7e0ff */
[----:B------:R-:W-:Y:S01]  /*4980*/  IMAD.X R19, R19, 0x1, ~R34, P0 ;  /* 0x0000000113137824 */ /* 0x000fe200000e0e22 */
[----:B------:R-:W-:-:S04]  /*4990*/  IADD3 R34, P2, R27, 0x1, RZ ;  /* 0x000000011b227810 */ /* 0x000fc80007f5e0ff */
[----:B------:R-:W-:-:S04]  /*49a0*/  ISETP.GE.U32.AND.EX P4, PT, R19, R39, PT, P4 ;  /* 0x000000271300720c */ /* 0x000fc80003f86140 */
[----:B------:R-:W-:Y:S01]  /*49b0*/  SEL R21, R21, R20, P4 ;  /* 0x0000001415157207 */ /* 0x000fe20002000000 */
[----:B------:R-:W-:Y:S01]  /*49c0*/  IMAD.X R20, R19, 0x1, ~R39, P3 ;  /* 0x0000000113147824 */ /* 0x000fe200018e0e27 */
[----:B------:R-:W-:Y:S02]  /*49d0*/  SEL R34, R34, R27, P4 ;  /* 0x0000001b22227207 */ /* 0x000fe40002000000 */
[----:B------:R-:W-:Y:S01]  /*49e0*/  ISETP.GE.U32.AND P0, PT, R21, R38, PT ;  /* 0x000000261500720c */ /* 0x000fe20003f06070 */
[----:B------:R-:W-:Y:S01]  /*49f0*/  IMAD.X R21, RZ, RZ, R26, P2 ;  /* 0x000000ffff157224 */ /* 0x000fe200010e061a */
[----:B------:R-:W-:Y:S02]  /*4a00*/  SEL R19, R20, R19, P4 ;  /* 0x0000001314137207 */ /* 0x000fe40002000000 */
[----:B------:R-:W-:Y:S02]  /*4a10*/  IADD3 R27, P2, R34, 0x1, RZ ;  /* 0x00000001221b7810 */ /* 0x000fe40007f5e0ff */
[----:B------:R-:W-:Y:S01]  /*4a20*/  SEL R21, R21, R26, P4 ;  /* 0x0000001a15157207 */ /* 0x000fe20002000000 */
[----:B------:R-:W-:Y:S01]  /*4a30*/  IMAD.MOV.U32 R26, RZ, RZ, R22 ;  /* 0x000000ffff1a7224 */ /* 0x000fe200078e0016 */
[----:B------:R-:W-:-:S02]  /*4a40*/  ISETP.GE.U32.AND.EX P0, PT, R19, R39, PT, P0 ;  /* 0x000000271300720c */ /* 0x000fc40003f06100 */
[----:B------:R-:W-:Y:S02]  /*4a50*/  IADD3.X R20, RZ, R21, RZ, P2, !PT ;  /* 0x00000015ff147210 */ /* 0x000fe400017fe4ff */
[----:B------:R-:W-:Y:S02]  /*4a60*/  SEL R27, R27, R34, P0 ;  /* 0x000000221b1b7207 */ /* 0x000fe40000000000 */
[----:B------:R-:W-:Y:S02]  /*4a70*/  LOP3.LUT R19, R23, R17, RZ, 0x3c, !PT ;  /* 0x0000001117137212 */ /* 0x000fe400078e3cff */
[----:B------:R-:W-:Y:S02]  /*4a80*/  SEL R21, R20, R21, P0 ;  /* 0x0000001514157207 */ /* 0x000fe40000000000 */
[----:B------:R-:W-:Y:S02]  /*4a90*/  IADD3 R20, P2, RZ, -R27, RZ ;  /* 0x8000001bff147210 */ /* 0x000fe40007f5e0ff */
[----:B------:R-:W-:-:S02]  /*4aa0*/  ISETP.GE.AND P3, PT, R19, RZ, PT ;  /* 0x000000ff1300720c */ /* 0x000fc40003f66270 */
[----:B------:R-:W-:Y:S01]  /*4ab0*/  ISETP.NE.U32.AND P0, PT, R24, RZ, PT ;  /* 0x000000ff1800720c */ /* 0x000fe20003f05070 */
[----:B------:R-:W-:Y:S01]  /*4ac0*/  IMAD.X R24, RZ, RZ, ~R21, P2 ;  /* 0x000000ffff187224 */ /* 0x000fe200010e0e15 */
[----:B------:R-:W-:Y:S01]  /*4ad0*/  SEL R20, R20, R27, !P3 ;  /* 0x0000001b14147207 */ /* 0x000fe20005800000 */
[----:B------:R-:W-:Y:S01]  /*4ae0*/  IMAD.MOV.U32 R27, RZ, RZ, 0x0 ;  /* 0x00000000ff1b7424 */ /* 0x000fe200078e00ff */
[----:B------:R-:W-:Y:S02]  /*4af0*/  ISETP.NE.AND.EX P0, PT, R23, RZ, PT, P0 ;  /* 0x000000ff1700720c */ /* 0x000fe40003f05300 */
[----:B------:R-:W-:Y:S02]  /*4b00*/  SEL R24, R24, R21, !P3 ;  /* 0x0000001518187207 */ /* 0x000fe40005800000 */
[----:B------:R-:W-:Y:S02]  /*4b10*/  SEL R20, R20, 0xffffffff, P0 ;  /* 0xffffffff14147807 */ /* 0x000fe40000000000 */
[----:B------:R-:W-:Y:S01]  /*4b20*/  SEL R21, R24, 0xffffffff, P0 ;  /* 0xffffffff18157807 */ /* 0x000fe20000000000 */
[----:B------:R-:W-:Y:S06]  /*4b30*/  RET.REL.NODEC R26 `(_ZN5flash32flash_fwd_splitkv_combine_kernelI23Flash_fwd_kernel_traitsILi192ELi64ELi64ELi4ELb0ELb0EN7cutlass10bfloat16_tE19Flash_kernel_traitsILi192ELi64ELi64ELi4ES3_EELi8ELi4ELb0EEEvNS_16Flash_fwd_paramsE) ;  /* 0xffffb4c01a007950 */ /* 0x000fec0003c3ffff */
.L_x_185:
        /* <DEDUP_REMOVED lines=12> */
.L_x_4371:


//--------------------- .text._ZN5flash32flash_fwd_splitkv_combine_kernelI23Flash_fwd_kernel_traitsILi192ELi64ELi64ELi4ELb0ELb0EN7cutlass10bfloat16_tE19Flash_kernel_traitsILi192ELi64ELi64ELi4ES3_EELi8ELi3ELb0EEEvNS_16Flash_fwd_paramsE --------------------------
	.section	.text._ZN5flash32flash_fwd_splitkv_combine_kernelI23Flash_fwd_kernel_traitsILi192ELi64ELi64ELi4ELb0ELb0EN7cutlass10bfloat16_tE19Flash_kernel_traitsILi192ELi64ELi64ELi4ES3_EELi8ELi3ELb0EEEvNS_16Flash_fwd_paramsE,"ax",@progbits
	.sectioninfo	@"SHI_REGISTERS=54"
	.align	128
        .global         _ZN5flash32flash_fwd_splitkv_combine_kernelI23Flash_fwd_kernel_traitsILi192ELi64ELi64ELi4ELb0ELb0EN7cutlass10bfloat16_tE19Flash_kernel_traitsILi192ELi64ELi64ELi4ES3_EELi8ELi3ELb0EEEvNS_16Flash_fwd_paramsE
        .type           _ZN5flash32flash_fwd_splitkv_combine_kernelI23Flash_fwd_kernel_traitsILi192ELi64ELi64ELi4ELb0ELb0EN7cutlass10bfloat16_tE19Flash_kernel_traitsILi192ELi64ELi64ELi4ES3_EELi8ELi3ELb0EEEvNS_16Flash_fwd_paramsE,@function
        .size           _ZN5flash32flash_fwd_splitkv_combine_kernelI23Flash_fwd_kernel_traitsILi192ELi64ELi64ELi4ELb0ELb0EN7cutlass10bfloat16_tE19Flash_kernel_traitsILi192ELi64ELi64ELi4ES3_EELi8ELi3ELb0EEEvNS_16Flash_fwd_paramsE,(.L_x_4372 - _ZN5flash32flash_fwd_splitkv_combine_kernelI23Flash_fwd_kernel_traitsILi192ELi64ELi64ELi4ELb0ELb0EN7cutlass10bfloat16_tE19Flash_kernel_traitsILi192ELi64ELi64ELi4ES3_EELi8ELi3ELb0EEEvNS_16Flash_fwd_paramsE)
        .other          _ZN5flash32flash_fwd_splitkv_combine_kernelI23Flash_fwd_kernel_traitsILi192ELi64ELi64ELi4ELb0ELb0EN7cutlass10bfloat16_tE19Flash_kernel_traitsILi192ELi64ELi64ELi4ES3_EELi8ELi3ELb0EEEvNS_16Flash_fwd_paramsE,@"STO_CUDA_ENTRY STV_DEFAULT"
_ZN5flash32flash_fwd_splitkv_combine_kernelI23Flash_fwd_kernel_traitsILi192ELi64ELi64ELi4ELb0ELb0EN7cutlass10bfloat16_tE19Flash_kernel_traitsILi192ELi64ELi64ELi4ES3_EELi8ELi3ELb0EEEvNS_16Flash_fwd_paramsE:
.text._ZN5flash32flash_fwd_splitkv_combine_kernelI23Flash_fwd_kernel_traitsILi192ELi64ELi64ELi4ELb0ELb0EN7cutlass10bfloat16_tE19Flash_kernel_traitsILi192ELi64ELi64ELi4ES3_EELi8ELi3ELb0EEEvNS_16Flash_fwd_paramsE:
        /* <DEDUP_REMOVED lines=23> */
[----:B------:R-:W-:Y:S05]  /*0170*/  CALL.REL.NOINC `($__internal_4_$__cuda_sm20_div_s64) ;  /* 0x0000444000007944 */ /* 0x000fea0003c00000 */
[----:B------:R-:W-:Y:S01]  /*0180*/  MOV R24, R0 ;  /* 0x0000000000187202 */ /* 0x000fe20000000f00 */
[----:B------:R-:W-:Y:S05]  /*0190*/  BRA `(.L_x_187) ;  /* 0x0000013000007947 */ /* 0x000fea0003800000 */
.L_x_186:
        /* <DEDUP_REMOVED lines=19> */
.L_x_187:
        /* <DEDUP_REMOVED lines=8> */
[----:B------:R-:W-:Y:S02]  /*0350*/  MOV R21, R25 ;  /* 0x0000001900157202 */ /* 0x000fe40000000f00 */
[----:B------:R-:W-:Y:S02]  /*0360*/  MOV R20, 0x380 ;  /* 0x0000038000147802 */ /* 0x000fe40000000f00 */
[----:B------:R-:W-:Y:S05]  /*0370*/  CALL.REL.NOINC `($__internal_4_$__cuda_sm20_div_s64) ;  /* 0x0000424000007944 */ /* 0x000fea0003c00000 */
[----:B------:R-:W-:Y:S02]  /*0380*/  MOV R28, R0 ;  /* 0x00000000001c7202 */ /* 0x000fe40000000f00 */
[----:B------:R-:W-:Y:S01]  /*0390*/  MOV R29, R25 ;  /* 0x00000019001d7202 */ /* 0x000fe20000000f00 */
[----:B------:R-:W-:Y:S05]  /*03a0*/  BRA `(.L_x_190) ;  /* 0x0000013000007947 */ /* 0x000fea0003800000 */
.L_x_189:
        /* <DEDUP_REMOVED lines=19> */
.L_x_190:
[----:B------:R-:W-:Y:S05]  /*04e0*/  BSYNC B0 ;  /* 0x0000000000007941 */ /* 0x000fea0003800000 */
.L_x_188:
        /* <DEDUP_REMOVED lines=44> */
.L_x_192:
        /* <DEDUP_REMOVED lines=19> */
.L_x_193:
[----:B------:R-:W-:Y:S05]  /*08e0*/  BSYNC B0 ;  /* 0x0000000000007941 */ /* 0x000fea0003800000 */
.L_x_191:
        /* <DEDUP_REMOVED lines=38> */
[----:B------:R-:W-:-:S03]  /*0b50*/  IMAD.MOV R0, RZ, RZ, -R0 ;  /* 0x000000ffff007224 */ /* 0x000fc600078e0a00 */
[----:B------:R-:W-:Y:S02]  /*0b60*/  IABS R2, R8 ;  /* 0x0000000800027213 */ /* 0x000fe40000000000 */
        /* <DEDUP_REMOVED lines=30> */
[----:B------:R-:W-:Y:S02]  /*0d50*/  MOV R20, 0xd70 ;  /* 0x00000d7000147802 */ /* 0x000fe40000000f00 */
[----:B------:R-:W-:Y:S05]  /*0d60*/  CALL.REL.NOINC `($__internal_4_$__cuda_sm20_div_s64) ;  /* 0x0000385000007944 */ /* 0x000fea0003c00000 */
[----:B------:R-:W-:Y:S02]  /*0d70*/  MOV R32, R0 ;  /* 0x0000000000207202 */ /* 0x000fe40000000f00 */
[----:B------:R-:W-:Y:S01]  /*0d80*/  MOV R33, R25 ;  /* 0x0000001900217202 */ /* 0x000fe20000000f00 */
[----:B------:R-:W-:Y:S05]  /*0d90*/  BRA `(.L_x_196) ;  /* 0x0000013000007947 */ /* 0x000fea0003800000 */
.L_x_195:
        /* <DEDUP_REMOVED lines=19> */
.L_x_196:
[----:B------:R-:W-:Y:S05]  /*0ed0*/  BSYNC B0 ;  /* 0x0000000000007941 */ /* 0x000fea0003800000 */
.L_x_194:
        /* <DEDUP_REMOVED lines=15> */
[----:B------:R-:W-:-:S05]  /*0fd0*/  IMAD R0, R13, R0, R2 ;  /* 0x000000000d007224 */ /* 0x000fca00078e0202 */
[----:B------:R-:W-:-:S13]  /*0fe0*/  ISETP.GT.U32.AND P1, PT, R11, R0, PT ;  /* 0x000000000b00720c */ /* 0x000fda0003f24070 */
[----:B------:R-:W-:Y:S01]  /*0ff0*/  @!P1 IMAD.IADD R0, R0, 0x1, -R11 ;  /* 0x0000000100009824 */ /* 0x000fe200078e0a0b */
[----:B------:R-:W-:Y:S02]  /*1000*/  @!P1 IADD3 R13, R13, 0x1, RZ ;  /* 0x000000010d0d9810 */ /* 0x000fe40007ffe0ff */
[----:B------:R-:W-:Y:S02]  /*1010*/  ISETP.NE.AND P1, PT, R5, RZ, PT ;  /* 0x000000ff0500720c */ /* 0x000fe40003f25270 */
[-C--:B------:R-:W-:Y:S02]  /*1020*/  ISETP.GE.U32.AND P2, PT, R0, R11.reuse, PT ;  /* 0x0000000b0000720c */ /* 0x080fe40003f46070 */
[----:B------:R-:W-:-:S04]  /*1030*/  LOP3.LUT R0, R10, R11, RZ, 0x3c, !PT ;  /* 0x0000000b0a007212 */ /* 0x000fc800078e3cff */
[----:B------:R-:W-:-:S07]  /*1040*/  ISETP.GE.AND P0, PT, R0, RZ, PT ;  /* 0x000000ff0000720c */ /* 0x000fce0003f06270 */
        /* <DEDUP_REMOVED lines=20> */
.L_x_198:
        /* <DEDUP_REMOVED lines=19> */
.L_x_199:
[----:B------:R-:W-:Y:S05]  /*12c0*/  BSYNC B0 ;  /* 0x0000000000007941 */ /* 0x000fea0003800000 */
.L_x_197:
[----:B------:R-:W-:Y:S01]  /*12d0*/  IABS R6, c[0x0][0x214] ;  /* 0x0000850000067a13 */ /* 0x000fe20000000000 */
[----:B------:R-:W-:Y:S01]  /*12e0*/  IMAD.MOV.U32 R26, RZ, RZ, RZ ;  /* 0x000000ffff1a7224 */ /* 0x000fe200078e00ff */
[----:B------:R-:W-:Y:S01]  /*12f0*/  ISETP.GT.AND P3, PT, R5, RZ, PT ;  /* 0x000000ff0500720c */ /* 0x000fe20003f64270 */
[----:B------:R-:W-:Y:S01]  /*1300*/  ULDC.U8 UR4, c[0x0][0x329] ;  /* 0x0000ca4000047ab9 */ /* 0x000fe20000000000 */
[----:B------:R-:W0:Y:S01]  /*1310*/  I2F.RP R11, R6 ;  /* 0x00000006000b7306 */ /* 0x000e220000209400 */
[----:B------:R-:W-:Y:S01]  /*1320*/  ULDC.64 UR10, c[0x0][0x118] ;  /* 0x00004600000a7ab9 */ /* 0x000fe20000000a00 */
[----:B------:R-:W-:Y:S06]  /*1330*/  BSSY B0, `(.L_x_200) ;  /* 0x000007f000007945 */ /* 0x000fec0003800000 */
        /* <DEDUP_REMOVED lines=9> */
[----:B------:R-:W-:-:S03]  /*13d0*/  ISETP.GE.AND P1, PT, R10, RZ, PT ;  /* 0x000000ff0a00720c */ /* 0x000fc60003f26270 */
[----:B------:R-:W-:-:S04]  /*13e0*/  IMAD.HI.U32 R2, R2, R0, RZ ;  /* 0x0000000002027227 */ /* 0x000fc800078e00ff */
[----:B------:R-:W-:-:S04]  /*13f0*/  IMAD.MOV R11, RZ, RZ, -R2 ;  /* 0x000000ffff0b7224 */ /* 0x000fc800078e0a02 */
[C---:B------:R-:W-:Y:S01]  /*1400*/  IMAD R11, R6.reuse, R11, R0 ;  /* 0x0000000b060b7224 */ /* 0x040fe200078e0200 */
[----:B------:R-:W-:Y:S02]  /*1410*/  SHF.R.S32.HI R0, RZ, 0x1f, R5 ;  /* 0x0000001fff007819 */ /* 0x000fe40000011405 */
[----:B------:R-:W-:Y:S02]  /*1420*/  LEA.HI.SX32 R5, R5, 0x1, 0x1 ;  /* 0x0000000105057811 */ /* 0x000fe400078f0aff */
[----:B------:R-:W-:Y:S01]  /*1430*/  ISETP.GT.U32.AND P0, PT, R6, R11, PT ;  /* 0x0000000b0600720c */ /* 0x000fe20003f04070 */
[----:B------:R-:W-:-:S12]  /*1440*/  @!P3 IMAD.MOV R5, RZ, RZ, R0 ;  /* 0x000000ffff05b224 */ /* 0x000fd800078e0200 */
[----:B------:R-:W-:Y:S01]  /*1450*/  @!P0 IMAD.IADD R11, R11, 0x1, -R6 ;  /* 0x000000010b0b8824 */ /* 0x000fe200078e0a06 */
[----:B------:R-:W-:Y:S02]  /*1460*/  @!P0 IADD3 R2, R2, 0x1, RZ ;  /* 0x0000000102028810 */ /* 0x000fe40007ffe0ff */
[----:B------:R-:W-:Y:S02]  /*1470*/  ISETP.NE.AND P0, PT, RZ, c[0x0][0x214], PT ;  /* 0x00008500ff007a0c */ /* 0x000fe40003f05270 */
[----:B------:R-:W-:-:S13]  /*1480*/  ISETP.GE.U32.AND P2, PT, R11, R6, PT ;  /* 0x000000060b00720c */ /* 0x000fda0003f46070 */
[----:B------:R-:W-:-:S05]  /*1490*/  @P2 IADD3 R2, R2, 0x1, RZ ;  /* 0x0000000102022810 */ /* 0x000fca0007ffe0ff */
[----:B------:R-:W-:Y:S01]  /*14a0*/  @!P1 IMAD.MOV R2, RZ, RZ, -R2 ;  /* 0x000000ffff029224 */ /* 0x000fe200078e0a02 */
[----:B------:R-:W-:-:S05]  /*14b0*/  @!P0 LOP3.LUT R2, RZ, c[0x0][0x214], RZ, 0x33, !PT ;  /* 0x00008500ff028a12 */ /* 0x000fca00078e33ff */
[----:B------:R-:W-:Y:S01]  /*14c0*/  IMAD R5, R5, R2, RZ ;  /* 0x0000000205057224 */ /* 0x000fe200078e02ff */
[----:B------:R-:W-:-:S04]  /*14d0*/  IABS R2, c[0x0][0x1c0] ;  /* 0x0000700000027a13 */ /* 0x000fc80000000000 */
[----:B------:R-:W0:Y:S01]  /*14e0*/  I2F.U32.RP R10, R2 ;  /* 0x00000002000a7306 */ /* 0x000e220000209000 */
[----:B------:R-:W-:-:S05]  /*14f0*/  IABS R6, R5 ;  /* 0x0000000500067213 */ /* 0x000fca0000000000 */
[----:B------:R-:W-:Y:S02]  /*1500*/  IMAD.IADD R9, R9, 0x1, R6 ;  /* 0x0000000109097824 */ /* 0x000fe400078e0206 */
[----:B------:R-:W1:Y:S08]  /*1510*/  I2F.RP R20, R6 ;  /* 0x0000000600147306 */ /* 0x000e700000209400 */
[----:B0-----:R-:W0:Y:S08]  /*1520*/  MUFU.RCP R22, R10 ;  /* 0x0000000a00167308 */ /* 0x001e300000001000 */
[----:B-1----:R-:W1:Y:S01]  /*1530*/  MUFU.RCP R0, R20 ;  /* 0x0000001400007308 */ /* 0x002e620000001000 */
[----:B0-----:R-:W-:-:S07]  /*1540*/  IADD3 R22, R22, 0xffffffe, RZ ;  /* 0x0ffffffe16167810 */ /* 0x001fce0007ffe0ff */
[----:B------:R-:W0:Y:S01]  /*1550*/  F2I.FTZ.U32.TRUNC.NTZ R23, R22 ;  /* 0x0000001600177305 */ /* 0x000e22000021f000 */
[----:B-1----:R-:W-:-:S07]  /*1560*/  IADD3 R0, R0, 0xffffffe, RZ ;  /* 0x0ffffffe00007810 */ /* 0x002fce0007ffe0ff */
[----:B------:R-:W1:Y:S01]  /*1570*/  F2I.FTZ.U32.TRUNC.NTZ R27, R0 ;  /* 0x00000000001b7305 */ /* 0x000e62000021f000 */
[----:B0-----:R-:W-:Y:S02]  /*1580*/  IMAD.MOV R11, RZ, RZ, -R23 ;  /* 0x000000ffff0b7224 */ /* 0x001fe400078e0a17 */
[----:B------:R-:W-:Y:S02]  /*1590*/  IMAD.MOV.U32 R22, RZ, RZ, RZ ;  /* 0x000000ffff167224 */ /* 0x000fe400078e00ff */
[----:B------:R-:W-:Y:S02]  /*15a0*/  IMAD R20, R11, R2, RZ ;  /* 0x000000020b147224 */ /* 0x000fe400078e02ff */
[----:B-1----:R-:W-:Y:S01]  /*15b0*/  IMAD.MOV R21, RZ, RZ, -R27 ;  /* 0x000000ffff157224 */ /* 0x002fe200078e0a1b */
[----:B------:R-:W-:Y:S01]  /*15c0*/  IABS R0, c[0x0][0x1c0] ;  /* 0x0000700000007a13 */ /* 0x000fe20000000000 */
[----:B------:R-:W-:Y:S01]  /*15d0*/  IMAD.HI.U32 R20, R23, R20, R22 ;  /* 0x0000001417147227 */ /* 0x000fe200078e0016 */
[----:B------:R-:W-:-:S02]  /*15e0*/  IABS R23, R8 ;  /* 0x0000000800177213 */ /* 0x000fc40000000000 */
[----:B------:R-:W-:Y:S01]  /*15f0*/  LOP3.LUT R8, R8, c[0x0][0x1c0], RZ, 0x3c, !PT ;  /* 0x0000700008087a12 */ /* 0x000fe200078e3cff */
[----:B------:R-:W-:Y:S01]  /*1600*/  IMAD R12, R21, R6, RZ ;  /* 0x00000006150c7224 */ /* 0x000fe200078e02ff */
[----:B------:R-:W-:Y:S01]  /*1610*/  IABS R21, R9 ;  /* 0x0000000900157213 */ /* 0x000fe20000000000 */
[----:B------:R-:W-:Y:S02]  /*1620*/  IMAD.MOV R0, RZ, RZ, -R0 ;  /* 0x000000ffff007224 */ /* 0x000fe400078e0a00 */
[----:B------:R-:W-:Y:S01]  /*1630*/  IMAD.HI.U32 R12, R27, R12, R26 ;  /* 0x0000000c1b0c7227 */ /* 0x000fe200078e001a */
[----:B------:R-:W-:-:S03]  /*1640*/  IABS R27, R5 ;  /* 0x00000005001b7213 */ /* 0x000fc60000000000 */
[----:B------:R-:W-:-:S04]  /*1650*/  IMAD.HI.U32 R10, R20, R23, RZ ;  /* 0x00000017140a7227 */ /* 0x000fc800078e00ff */
[----:B------:R-:W-:Y:S02]  /*1660*/  IMAD R23, R10, R0, R23 ;  /* 0x000000000a177224 */ /* 0x000fe400078e0217 */
[----:B------:R-:W-:Y:S02]  /*1670*/  IMAD.MOV R27, RZ, RZ, -R27 ;  /* 0x000000ffff1b7224 */ /* 0x000fe400078e0a1b */
[----:B------:R-:W-:Y:S01]  /*1680*/  IMAD.HI.U32 R12, R12, R21, RZ ;  /* 0x000000150c0c7227 */ /* 0x000fe200078e00ff */
[----:B------:R-:W-:-:S03]  /*1690*/  ISETP.GT.U32.AND P3, PT, R2, R23, PT ;  /* 0x000000170200720c */ /* 0x000fc60003f64070 */
[----:B------:R-:W-:Y:S02]  /*16a0*/  IMAD R27, R12, R27, R21 ;  /* 0x0000001b0c1b7224 */ /* 0x000fe400078e0215 */
[----:B------:R-:W-:-:S03]  /*16b0*/  IMAD.HI.U32 R11, R20, R21, RZ ;  /* 0x00000015140b7227 */ /* 0x000fc600078e00ff */
[----:B------:R-:W-:Y:S01]  /*16c0*/  ISETP.GT.U32.AND P0, PT, R6, R27, PT ;  /* 0x0000001b0600720c */ /* 0x000fe20003f04070 */
[----:B------:R-:W-:Y:S01]  /*16d0*/  IMAD R21, R11, R0, R21 ;  /* 0x000000000b157224 */ /* 0x000fe200078e0215 */
[C---:B------:R-:W-:Y:S02]  /*16e0*/  LOP3.LUT R0, R9.reuse, R6, RZ, 0x3c, !PT ;  /* 0x0000000609007212 */ /* 0x040fe400078e3cff */
[----:B------:R-:W-:Y:S01]  /*16f0*/  LOP3.LUT R9, R9, c[0x0][0x1c0], RZ, 0x3c, !PT ;  /* 0x0000700009097a12 */ /* 0x000fe200078e3cff */
[----:B------:R-:W-:Y:S01]  /*1700*/  @!P3 IMAD.IADD R23, R23, 0x1, -R2 ;  /* 0x000000011717b824 */ /* 0x000fe200078e0a02 */
[----:B------:R-:W-:Y:S02]  /*1710*/  ISETP.GT.U32.AND P1, PT, R2, R21, PT ;  /* 0x000000150200720c */ /* 0x000fe40003f24070 */
[----:B------:R-:W-:Y:S02]  /*1720*/  ISETP.GE.AND P4, PT, R0, RZ, PT ;  /* 0x000000ff0000720c */ /* 0x000fe40003f86270 */
[----:B------:R-:W-:Y:S01]  /*1730*/  ISETP.GE.U32.AND P6, PT, R23, R2, PT ;  /* 0x000000021700720c */ /* 0x000fe20003fc6070 */
[----:B------:R-:W0:Y:S01]  /*1740*/  S2R R0, SR_TID.X ;  /* 0x0000000000007919 */ /* 0x000e220000002100 */
[----:B------:R-:W-:Y:S01]  /*1750*/  @!P3 IADD3 R10, R10, 0x1, RZ ;  /* 0x000000010a0ab810 */ /* 0x000fe20007ffe0ff */
[----:B------:R-:W-:Y:S01]  /*1760*/  @!P0 IMAD.IADD R27, R27, 0x1, -R6 ;  /* 0x000000011b1b8824 */ /* 0x000fe200078e0a06 */
[----:B------:R-:W-:-:S02]  /*1770*/  @!P0 IADD3 R12, R12, 0x1, RZ ;  /* 0x000000010c0c8810 */ /* 0x000fc40007ffe0ff */
[----:B------:R-:W-:Y:S01]  /*1780*/  ISETP.GE.AND P0, PT, R8, RZ, PT ;  /* 0x000000ff0800720c */ /* 0x000fe20003f06270 */
[----:B------:R-:W-:Y:S01]  /*1790*/  IMAD.MOV.U32 R8, RZ, RZ, c[0x0][0x214] ;  /* 0x00008500ff087624 */ /* 0x000fe200078e00ff */
[----:B------:R-:W-:Y:S01]  /*17a0*/  ISETP.GE.U32.AND P2, PT, R27, R6, PT ;  /* 0x000000061b00720c */ /* 0x000fe20003f46070 */
[----:B------:R-:W-:Y:S01]  /*17b0*/  @!P1 IMAD.IADD R21, R21, 0x1, -R2 ;  /* 0x0000000115159824 */ /* 0x000fe200078e0a02 */
[----:B------:R-:W-:Y:S02]  /*17c0*/  ISETP.GT.AND P3, PT, R4, RZ, PT ;  /* 0x000000ff0400720c */ /* 0x000fe40003f64270 */
[----:B------:R-:W-:Y:S02]  /*17d0*/  @!P1 IADD3 R11, R11, 0x1, RZ ;  /* 0x000000010b0b9810 */ /* 0x000fe40007ffe0ff */
[----:B------:R-:W-:Y:S02]  /*17e0*/  ISETP.GE.U32.AND P5, PT, R21, R2, PT ;  /* 0x000000021500720c */ /* 0x000fe40003fa6070 */
[----:B------:R-:W-:-:S02]  /*17f0*/  @P6 IADD3 R10, R10, 0x1, RZ ;  /* 0x000000010a0a6810 */ /* 0x000fc40007ffe0ff */
[----:B------:R-:W-:Y:S02]  /*1800*/  ISETP.NE.AND P6, PT, R5, RZ, PT ;  /* 0x000000ff0500720c */ /* 0x000fe40003fc5270 */
[----:B------:R-:W-:Y:S01]  /*1810*/  SHF.R.S32.HI R2, RZ, 0x1f, R4 ;  /* 0x0000001fff027819 */ /* 0x000fe20000011404 */
[----:B------:R-:W-:Y:S01]  /*1820*/  IMAD.MOV.U32 R20, RZ, RZ, R10 ;  /* 0x000000ffff147224 */ /* 0x000fe200078e000a */
[----:B------:R-:W-:Y:S02]  /*1830*/  @P2 IADD3 R12, R12, 0x1, RZ ;  /* 0x000000010c0c2810 */ /* 0x000fe40007ffe0ff */
[----:B------:R-:W-:Y:S01]  /*1840*/  ISETP.GE.AND P2, PT, R9, RZ, PT ;  /* 0x000000ff0900720c */ /* 0x000fe20003f46270 */
[----:B------:R-:W-:Y:S01]  /*1850*/  @!P0 IMAD.MOV R20, RZ, RZ, -R20 ;  /* 0x000000ffff148224 */ /* 0x000fe200078e0a14 */
[----:B0-----:R-:W-:Y:S01]  /*1860*/  SHF.R.S32.HI R23, RZ, 0x1f, R0 ;  /* 0x0000001fff177819 */ /* 0x001fe20000011400 */
[----:B------:R-:W-:Y:S01]  /*1870*/  @!P4 IMAD.MOV R12, RZ, RZ, -R12 ;  /* 0x000000ffff0cc224 */ /* 0x000fe200078e0a0c */
[----:B------:R-:W-:-:S02]  /*1880*/  ISETP.NE.AND P4, PT, RZ, c[0x0][0x1c0], PT ;  /* 0x00007000ff007a0c */ /* 0x000fc40003f85270 */
[----:B------:R-:W-:Y:S02]  /*1890*/  LOP3.LUT R9, RZ, c[0x0][0x1c0], RZ, 0x33, !PT ;  /* 0x00007000ff097a12 */ /* 0x000fe400078e33ff */
[----:B------:R-:W-:Y:S02]  /*18a0*/  @P5 IADD3 R11, R11, 0x1, RZ ;  /* 0x000000010b0b5810 */ /* 0x000fe40007ffe0ff */
[----:B------:R-:W-:Y:S02]  /*18b0*/  @!P6 LOP3.LUT R12, RZ, R6, RZ, 0x33, !PT ;  /* 0x00000006ff0ce212 */ /* 0x000fe400078e33ff */
[----:B------:R-:W-:Y:S02]  /*18c0*/  LEA.HI R6, R23, R0, RZ, 0x3 ;  /* 0x0000000017067211 */ /* 0x000fe400078f18ff */
[----:B------:R-:W-:Y:S01]  /*18d0*/  SEL R21, R9, R20, !P4 ;  /* 0x0000001409157207 */ /* 0x000fe20006000000 */
[----:B------:R-:W-:Y:S01]  /*18e0*/  IMAD.MOV.U32 R20, RZ, RZ, R11 ;  /* 0x000000ffff147224 */ /* 0x000fe200078e000b */
[----:B------:R-:W-:Y:S01]  /*18f0*/  LEA.HI.SX32 R10, R4, 0x1, 0x1 ;  /* 0x00000001040a7811 */ /* 0x000fe200078f0aff */
[----:B------:R-:W-:Y:S01]  /*1900*/  @!P3 IMAD.MOV R10, RZ, RZ, R2 ;  /* 0x000000ffff0ab224 */ /* 0x000fe200078e0202 */
[----:B------:R-:W-:Y:S01]  /*1910*/  ISETP.LT.U32.AND P0, PT, R24, R12, PT ;  /* 0x0000000c1800720c */ /* 0x000fe20003f01070 */
[----:B------:R-:W-:Y:S01]  /*1920*/  @!P2 IMAD.MOV R20, RZ, RZ, -R20 ;  /* 0x000000ffff14a224 */ /* 0x000fe200078e0a14 */
[----:B------:R-:W-:-:S02]  /*1930*/  SHF.R.S32.HI R11, RZ, 0x1f, R12 ;  /* 0x0000001fff0b7819 */ /* 0x000fc4000001140c */
[----:B------:R-:W-:Y:S02]  /*1940*/  ISETP.NE.AND P1, PT, RZ, UR4, PT ;  /* 0x00000004ff007c0c */ /* 0x000fe4000bf25270 */
[----:B------:R-:W-:Y:S02]  /*1950*/  SHF.R.S32.HI R2, RZ, 0x3, R6 ;  /* 0x00000003ff027819 */ /* 0x000fe40000011406 */
[-C--:B------:R-:W-:Y:S02]  /*1960*/  ISETP.LT.AND.EX P2, PT, R25, R11.reuse, PT, P0 ;  /* 0x0000000b1900720c */ /* 0x080fe40003f41300 */
[----:B------:R-:W-:Y:S02]  /*1970*/  SEL R8, R8, 0x1, !P1 ;  /* 0x0000000108087807 */ /* 0x000fe40004800000 */
[----:B------:R-:W-:Y:S02]  /*1980*/  ISETP.GE.AND P0, PT, R2, c[0x0][0x314], PT ;  /* 0x0000c50002007a0c */ /* 0x000fe40003f06270 */
[----:B------:R-:W-:Y:S01]  /*1990*/  SEL R9, R9, R20, !P4 ;  /* 0x0000001409097207 */ /* 0x000fe20006000000 */
[----:B------:R-:W-:Y:S01]  /*19a0*/  IMAD R21, R21, R8, RZ ;  /* 0x0000000815157224 */ /* 0x000fe200078e02ff */
[----:B------:R-:W-:Y:S01]  /*19b0*/  SEL R12, R24, R12, P2 ;  /* 0x0000000c180c7207 */ /* 0x000fe20001000000 */
[----:B------:R-:W-:Y:S01]  /*19c0*/  IMAD.MOV.U32 R20, RZ, RZ, -0x800000 ;  /* 0xff800000ff147424 */ /* 0x000fe200078e00ff */
[----:B------:R-:W-:Y:S01]  /*19d0*/  SEL R11, R25, R11, P2 ;  /* 0x0000000b190b7207 */ /* 0x000fe20001000000 */
[----:B------:R-:W-:Y:S01]  /*19e0*/  IMAD R10, R10, R21, RZ ;  /* 0x000000150a0a7224 */ /* 0x000fe200078e02ff */
[----:B------:R-:W-:-:S05]  /*19f0*/  LOP3.LUT R21, R6, 0xfffffff8, RZ, 0xc0, !PT ;  /* 0xfffffff806157812 */ /* 0x000fca00078ec0ff */
[----:B------:R-:W-:Y:S01]  /*1a00*/  IMAD.IADD R23, R0, 0x1, -R21 ;  /* 0x0000000100177824 */ /* 0x000fe200078e0a15 */
        /* <DEDUP_REMOVED lines=17> */
.L_x_201:
[----:B------:R-:W-:Y:S05]  /*1b20*/  BSYNC B0 ;  /* 0x0000000000007941 */ /* 0x000fea0003800000 */
.L_x_200:
[C---:B------:R-:W-:Y:S01]  /*1b30*/  ISETP.GT.AND P0, PT, R0.reuse, 0x3f, PT ;  /* 0x0000003f0000780c */ /* 0x040fe20003f04270 */
[----:B------:R-:W-:Y:S01]  /*1b40*/  IMAD.MOV.U32 R29, RZ, RZ, -0x800000 ;  /* 0xff800000ff1d7424 */ /* 0x000fe200078e00ff */
[C---:B------:R-:W-:Y:S01]  /*1b50*/  LOP3.LUT P2, RZ, R0.reuse, 0x7, RZ, 0xc0, !PT ;  /* 0x0000000700ff7812 */ /* 0x040fe2000784c0ff */
[----:B------:R-:W-:Y:S01]  /*1b60*/  IMAD R9, R9, R8, RZ ;  /* 0x0000000809097224 */ /* 0x000fe200078e02ff */
[----:B------:R-:W-:Y:S01]  /*1b70*/  ISETP.GT.AND P3, PT, R5, RZ, PT ;  /* 0x000000ff0500720c */ /* 0x000fe20003f64270 */
[----:B------:R-:W-:Y:S01]  /*1b80*/  BSSY B1, `(.L_x_202) ;  /* 0x00001e9000017945 */ /* 0x000fe20003800000 */
[----:B------:R-:W-:Y:S01]  /*1b90*/  ISETP.GT.OR P2, PT, R0, 0x3f, P2 ;  /* 0x0000003f0000780c */ /* 0x000fe20001744670 */
[----:B------:R-:W-:-:S06]  /*1ba0*/  IMAD.MOV.U32 R28, RZ, RZ, 0x7f800000 ;  /* 0x7f800000ff1c7424 */ /* 0x000fcc00078e00ff */
[----:B------:R-:W-:Y:S02]  /*1bb0*/  @!P0 IMAD R21, R2, 0x9, R23 ;  /* 0x0000000902158824 */ /* 0x000fe400078e0217 */
[----:B------:R-:W-:-:S03]  /*1bc0*/  IMAD R23, R23, 0x9, R2 ;  /* 0x0000000917177824 */ /* 0x000fc600078e0202 */
[----:B-----5:R-:W-:Y:S04]  /*1bd0*/  @!P0 STS [R21.X4], R20 ;  /* 0x0000001415008388 */ /* 0x020fe80000004800 */
[----:B------:R-:W-:Y:S06]  /*1be0*/  BAR.SYNC.DEFER_BLOCKING 0x0 ;  /* 0x0000000000007b1d */ /* 0x000fec0000010000 */
[----:B------:R-:W1:Y:S04]  /*1bf0*/  @!P0 LDS R29, [R23.X4] ;  /* 0x00000000171d8984 */ /* 0x000e680000004800 */
[----:B-1----:R-:W1:Y:S02]  /*1c00*/  SHFL.BFLY PT, R22, R29, 0x4, 0x1f ;  /* 0x0c801f001d167f89 */ /* 0x002e6400000e0000 */
[----:B-1----:R-:W-:-:S05]  /*1c10*/  FMNMX.FTZ R22, R22, R29, !PT ;  /* 0x0000001d16167209 */ /* 0x002fca0007810000 */
[----:B------:R-:W1:Y:S02]  /*1c20*/  SHFL.BFLY PT, R31, R22, 0x2, 0x1f ;  /* 0x0c401f00161f7f89 */ /* 0x000e6400000e0000 */
[----:B-1----:R-:W-:Y:S02]  /*1c30*/  FMNMX.FTZ R31, R22, R31, !PT ;  /* 0x0000001f161f7209 */ /* 0x002fe40007810000 */
[----:B------:R-:W-:-:S03]  /*1c40*/  SHF.R.S32.HI R22, RZ, 0x1f, R5 ;  /* 0x0000001fff167819 */ /* 0x000fc60000011405 */
[----:B------:R-:W1:Y:S02]  /*1c50*/  SHFL.BFLY PT, R6, R31, 0x1, 0x1f ;  /* 0x0c201f001f067f89 */ /* 0x000e6400000e0000 */
[----:B-1----:R-:W-:-:S04]  /*1c60*/  FMNMX.FTZ R6, R31, R6, !PT ;  /* 0x000000061f067209 */ /* 0x002fc80007810000 */
[----:B------:R-:W-:-:S04]  /*1c70*/  FSETP.NEU.FTZ.AND P0, PT, R6, -INF , PT ;  /* 0xff8000000600780b */ /* 0x000fc80003f1d000 */
[----:B------:R-:W-:-:S05]  /*1c80*/  FSEL R6, R6, RZ, P0 ;  /* 0x000000ff06067208 */ /* 0x000fca0000000000 */
[----:B0-----:R-:W-:-:S04]  /*1c90*/  FADD.FTZ R27, -R6, R29 ;  /* 0x0000001d061b7221 */ /* 0x001fc80000010100 */
[----:B------:R-:W-:-:S06]  /*1ca0*/  FMUL.FTZ R27, R27, 1.4426950216293334961 ;  /* 0x3fb8aa3b1b1b7820 */ /* 0x000fcc0000410000 */
[----:B------:R-:W0:Y:S02]  /*1cb0*/  MUFU.EX2 R27, R27 ;  /* 0x0000001b001b7308 */ /* 0x000e240000000800 */
[----:B0-----:R-:W0:Y:S02]  /*1cc0*/  SHFL.BFLY PT, R24, R27, 0x4, 0x1f ;  /* 0x0c801f001b187f89 */ /* 0x001e2400000e0000 */
[----:B0-----:R-:W-:-:S05]  /*1cd0*/  FADD.FTZ R24, R27, R24 ;  /* 0x000000181b187221 */ /* 0x001fca0000010000 */
[----:B------:R-:W0:Y:S02]  /*1ce0*/  SHFL.BFLY PT, R25, R24, 0x2, 0x1f ;  /* 0x0c401f0018197f89 */ /* 0x000e2400000e0000 */
[----:B0-----:R-:W-:-:S05]  /*1cf0*/  FADD.FTZ R25, R24, R25 ;  /* 0x0000001918197221 */ /* 0x001fca0000010000 */
[----:B------:R-:W0:Y:S02]  /*1d00*/  SHFL.BFLY PT, R20, R25, 0x1, 0x1f ;  /* 0x0c201f0019147f89 */ /* 0x000e2400000e0000 */
[----:B0-----:R-:W-:Y:S01]  /*1d10*/  FADD.FTZ R21, R25, R20 ;  /* 0x0000001419157221 */ /* 0x001fe20000010000 */
[----:B------:R-:W-:Y:S02]  /*1d20*/  LEA.HI.SX32 R20, R5, 0x1, 0x1 ;  /* 0x0000000105147811 */ /* 0x000fe400078f0aff */
[----:B------:R-:W-:Y:S02]  /*1d30*/  @!P3 IADD3 R20, R22, RZ, RZ ;  /* 0x000000ff1614b210 */ /* 0x000fe40007ffe0ff */
[----:B------:R-:W-:-:S03]  /*1d40*/  FSETP.NE.FTZ.AND P0, PT, R21, RZ, PT ;  /* 0x000000ff1500720b */ /* 0x000fc60003f15000 */
[----:B------:R-:W-:-:S10]  /*1d50*/  IMAD R9, R9, R20, RZ ;  /* 0x0000001409097224 */ /* 0x000fd400078e02ff */
[----:B------:R-:W0:Y:S02]  /*1d60*/  @P0 MUFU.LG2 R21, R21 ;  /* 0x0000001500150308 */ /* 0x000e240000000c00 */
[----:B0-----:R-:W-:Y:S01]  /*1d70*/  @P0 FFMA.FTZ R28, R21, 0.69314718246459960938, R6 ;  /* 0x3f317218151c0823 */ /* 0x001fe20000010006 */
[----:B------:R-:W-:Y:S05]  /*1d80*/  @P2 BRA `(.L_x_203) ;  /* 0x00001c8000002947 */ /* 0x000fea0003800000 */
[----:B------:R-:W-:Y:S01]  /*1d90*/  ULDC.U8 UR4, c[0x0][0x328] ;  /* 0x0000ca0000047ab9 */ /* 0x000fe20000000000 */
[C---:B------:R-:W-:Y:S02]  /*1da0*/  IADD3 R34, P0, R2.reuse, UR8, RZ ;  /* 0x0000000802227c10 */ /* 0x040fe4000ff1e0ff */
        /* <DEDUP_REMOVED lines=35> */
[-C--:B------:R-:W-:Y:S02]  /*1fe0*/  IADD3 R27, P0, RZ, -R0.reuse, RZ ;  /* 0x80000000ff1b7210 */ /* 0x080fe40007f1e0ff */
[----:B------:R-:W-:Y:S02]  /*1ff0*/  MOV R40, R0 ;  /* 0x0000000000287202 */ /* 0x000fe40000000f00 */
[----:B------:R-:W-:Y:S01]  /*2000*/  IADD3.X R21, RZ, ~R25, RZ, P0, !PT ;  /* 0x80000019ff157210 */ /* 0x000fe200007fe4ff */
[----:B------:R-:W-:Y:S01]  /*2010*/  IMAD.WIDE.U32 R34, R36, R27, R34 ;  /* 0x0000001b24227225 */ /* 0x000fe200078e0022 */
[----:B------:R-:W-:-:S03]  /*2020*/  MOV R41, R25 ;  /* 0x0000001900297202 */ /* 0x000fc60000000f00 */
[----:B------:R-:W-:Y:S01]  /*2030*/  IMAD R21, R21, R36, RZ ;  /* 0x0000002415157224 */ /* 0x000fe200078e02ff */
[----:B------:R-:W-:-:S03]  /*2040*/  MOV R26, R34 ;  /* 0x00000022001a7202 */ /* 0x000fc60000000f00 */
[----:B------:R-:W-:-:S05]  /*2050*/  IMAD R21, R6, R27, R21 ;  /* 0x0000001b06157224 */ /* 0x000fca00078e0215 */
[----:B------:R-:W-:Y:S01]  /*2060*/  IADD3 R21, R35, R21, RZ ;  /* 0x0000001523157210 */ /* 0x000fe20007ffe0ff */
[----:B------:R-:W-:Y:S05]  /*2070*/  BRA `(.L_x_207) ;  /* 0x0000016000007947 */ /* 0x000fea0003800000 */
.L_x_206:
        /* <DEDUP_REMOVED lines=22> */
.L_x_207:
[----:B------:R-:W-:Y:S05]  /*21e0*/  BSYNC B0 ;  /* 0x0000000000007941 */ /* 0x000fea0003800000 */
.L_x_205:
        /* <DEDUP_REMOVED lines=8> */
[----:B------:R-:W-:Y:S05]  /*2270*/  CALL.REL.NOINC `($__internal_4_$__cuda_sm20_div_s64) ;  /* 0x0000234000007944 */ /* 0x000fea0003c00000 */
[----:B------:R-:W-:Y:S02]  /*2280*/  IADD3 R2, P0, RZ, -R0, RZ ;  /* 0x80000000ff027210 */ /* 0x000fe40007f1e0ff */
[----:B------:R-:W-:Y:S02]  /*2290*/  MOV R20, R26 ;  /* 0x0000001a00147202 */ /* 0x000fe40000000f00 */
[-C--:B------:R-:W-:Y:S02]  /*22a0*/  IADD3.X R27, RZ, ~R25.reuse, RZ, P0, !PT ;  /* 0x80000019ff1b7210 */ /* 0x080fe400007fe4ff */
[----:B------:R-:W-:Y:S02]  /*22b0*/  MOV R34, R0 ;  /* 0x0000000000227202 */ /* 0x000fe40000000f00 */
[----:B------:R-:W-:Y:S01]  /*22c0*/  MOV R35, R25 ;  /* 0x0000001900237202 */ /* 0x000fe20000000f00 */
[----:B------:R-:W-:-:S02]  /*22d0*/  IMAD R27, R27, R30, RZ ;  /* 0x0000001e1b1b7224 */ /* 0x000fc400078e02ff */
[----:B------:R-:W-:-:S04]  /*22e0*/  IMAD.WIDE.U32 R30, R30, R2, R20 ;  /* 0x000000021e1e7225 */ /* 0x000fc800078e0014 */
[----:B------:R-:W-:-:S05]  /*22f0*/  IMAD R3, R3, R2, R27 ;  /* 0x0000000203037224 */ /* 0x000fca00078e021b */
[----:B------:R-:W-:Y:S01]  /*2300*/  IADD3 R3, R31, R3, RZ ;  /* 0x000000031f037210 */ /* 0x000fe20007ffe0ff */
[----:B------:R-:W-:Y:S05]  /*2310*/  BRA `(.L_x_210) ;  /* 0x0000016000007947 */ /* 0x000fea0003800000 */
.L_x_209:
        /* <DEDUP_REMOVED lines=22> */
.L_x_210:
[----:B------:R-:W-:Y:S05]  /*2480*/  BSYNC B0 ;  /* 0x0000000000007941 */ /* 0x000fea0003800000 */
.L_x_208:
        /* <DEDUP_REMOVED lines=11> */
[----:B------:R-:W-:Y:S05]  /*2540*/  CALL.REL.NOINC `($__internal_4_$__cuda_sm20_div_s64) ;  /* 0x0000207000007944 */ /* 0x000fea0003c00000 */
[-C--:B------:R-:W-:Y:S02]  /*2550*/  IADD3 R2, P0, RZ, -R0.reuse, RZ ;  /* 0x80000000ff027210 */ /* 0x080fe40007f1e0ff */
[----:B------:R-:W-:Y:S02]  /*2560*/  MOV R24, R0 ;  /* 0x0000000000187202 */ /* 0x000fe40000000f00 */
[----:B------:R-:W-:Y:S01]  /*2570*/  IADD3.X R21, RZ, ~R25, RZ, P0, !PT ;  /* 0x80000019ff157210 */ /* 0x000fe200007fe4ff */
[----:B------:R-:W-:-:S04]  /*2580*/  IMAD.WIDE.U32 R34, R8, R2, R34 ;  /* 0x0000000208227225 */ /* 0x000fc800078e0022 */
[----:B------:R-:W-:Y:S01]  /*2590*/  IMAD R21, R21, R8, RZ ;  /* 0x0000000815157224 */ /* 0x000fe200078e02ff */
[----:B------:R-:W-:-:S03]  /*25a0*/  MOV R8, R34 ;  /* 0x0000002200087202 */ /* 0x000fc60000000f00 */
[----:B------:R-:W-:-:S05]  /*25b0*/  IMAD R2, R7, R2, R21 ;  /* 0x0000000207027224 */ /* 0x000fca00078e0215 */
[----:B------:R-:W-:Y:S01]  /*25c0*/  IADD3 R2, R35, R2, RZ ;  /* 0x0000000223027210 */ /* 0x000fe20007ffe0ff */
[----:B------:R-:W-:Y:S05]  /*25d0*/  BRA `(.L_x_213) ;  /* 0x0000016000007947 */ /* 0x000fea0003800000 */
.L_x_212:
[----:B------:R-:W0:Y:S01]  /*25e0*/  I2F.U32.RP R2, R8 ;  /* 0x0000000800027306 */ /* 0x000e220000209000 */
[----:B------:R-:W-:Y:S01]  /*25f0*/  ISETP.NE.U32.AND P0, PT, R8, RZ, PT ;  /* 0x000000ff0800720c */ /* 0x000fe20003f05070 */
[----:B------:R-:W-:-:S06]  /*2600*/  IMAD.MOV.U32 R25, RZ, RZ, RZ ;  /* 0x000000ffff197224 */ /* 0x000fcc00078e00ff */
[----:B0-----:R-:W0:Y:S02]  /*2610*/  MUFU.RCP R6, R2 ;  /* 0x0000000200067308 */ /* 0x001e240000001000 */
[----:B0-----:R-:W-:Y:S02]  /*2620*/  IADD3 R6, R6, 0xffffffe, RZ ;  /* 0x0ffffffe06067810 */ /* 0x001fe40007ffe0ff */
[----:B------:R-:W-:-:S04]  /*2630*/  MOV R2, RZ ;  /* 0x000000ff00027202 */ /* 0x000fc80000000f00 */
        /* <DEDUP_REMOVED lines=16> */
.L_x_213:
[----:B------:R-:W-:Y:S05]  /*2740*/  BSYNC B0 ;  /* 0x0000000000007941 */ /* 0x000fea0003800000 */
.L_x_211:
        /* <DEDUP_REMOVED lines=8> */
[----:B------:R-:W-:Y:S01]  /*27d0*/  IMAD.WIDE.U32 R32, R20, R17, RZ ;  /* 0x0000001114207225 */ /* 0x000fe200078e00ff */
[----:B------:R-:W-:Y:S02]  /*27e0*/  USEL UR5, UR5, 0x1, !UP0 ;  /* 0x0000000105057887 */ /* 0x000fe4000c000000 */
[----:B------:R-:W-:Y:S01]  /*27f0*/  IADD3 R0, R21, R7, RZ ;  /* 0x0000000715007210 */ /* 0x000fe20007ffe0ff */
[----:B------:R-:W-:Y:S01]  /*2800*/  IMAD R3, R3, R26, RZ ;  /* 0x0000001a03037224 */ /* 0x000fe200078e02ff */
[----:B------:R-:W-:Y:S01]  /*2810*/  SHF.R.S32.HI R7, RZ, 0x1f, R26 ;  /* 0x0000001fff077819 */ /* 0x000fe2000001141a */
[----:B------:R-:W-:Y:S01]  /*2820*/  USHF.R.S32.HI UR9, URZ, 0x1f, UR4 ;  /* 0x0000001f3f097899 */ /* 0x000fe20008011404 */
[----:B------:R-:W-:Y:S01]  /*2830*/  IMAD.WIDE.U32 R36, R8, UR4, RZ ;  /* 0x0000000408247c25 */ /* 0x000fe2000f8e00ff */
[----:B------:R-:W-:-:S03]  /*2840*/  USHF.R.S32.HI UR6, URZ, 0x1f, UR5 ;  /* 0x0000001f3f067899 */ /* 0x000fc60008011405 */
[----:B------:R-:W-:Y:S02]  /*2850*/  IMAD R21, R0, R17, RZ ;  /* 0x0000001100157224 */ /* 0x000fe400078e02ff */
[----:B------:R-:W-:Y:S02]  /*2860*/  IMAD R3, R7, R30, R3 ;  /* 0x0000001e07037224 */ /* 0x000fe400078e0203 */
[----:B------:R-:W-:Y:S02]  /*2870*/  IMAD R21, R16, R20, R21 ;  /* 0x0000001410157224 */ /* 0x000fe400078e0215 */
[----:B------:R-:W-:Y:S02]  /*2880*/  IMAD R7, R2, UR4, RZ ;  /* 0x0000000402077c24 */ /* 0x000fe4000f8e02ff */
[----:B------:R-:W-:Y:S01]  /*2890*/  IMAD.WIDE.U32 R30, R30, R26, RZ ;  /* 0x0000001a1e1e7225 */ /* 0x000fe200078e00ff */
[----:B------:R-:W-:-:S03]  /*28a0*/  IADD3 R6, R33, R21, RZ ;  /* 0x0000001521067210 */ /* 0x000fc60007ffe0ff */
[----:B------:R-:W-:Y:S01]  /*28b0*/  IMAD R21, R25, UR5, RZ ;  /* 0x0000000519157c24 */ /* 0x000fe2000f8e02ff */
[----:B------:R-:W-:Y:S01]  /*28c0*/  LOP3.LUT R0, R41, R6, RZ, 0xfc, !PT ;  /* 0x0000000629007212 */ /* 0x000fe200078efcff */
[----:B------:R-:W-:Y:S01]  /*28d0*/  IMAD R7, R8, UR9, R7 ;  /* 0x0000000908077c24 */ /* 0x000fe2000f8e0207 */
[----:B------:R-:W-:Y:S01]  /*28e0*/  IADD3 R3, R31, R3, RZ ;  /* 0x000000031f037210 */ /* 0x000fe20007ffe0ff */
[----:B------:R-:W-:Y:S01]  /*28f0*/  IMAD R21, R24, UR6, R21 ;  /* 0x0000000618157c24 */ /* 0x000fe2000f8e0215 */
[----:B------:R-:W-:Y:S01]  /*2900*/  ISETP.NE.U32.AND P0, PT, R0, RZ, PT ;  /* 0x000000ff0000720c */ /* 0x000fe20003f05070 */
[----:B------:R-:W-:Y:S01]  /*2910*/  IMAD.WIDE.U32 R34, R24, UR5, RZ ;  /* 0x0000000518227c25 */ /* 0x000fe2000f8e00ff */
[----:B------:R-:W-:-:S03]  /*2920*/  IADD3 R7, R37, R7, RZ ;  /* 0x0000000725077210 */ /* 0x000fc60007ffe0ff */
        /* <DEDUP_REMOVED lines=11> */
[----:B------:R-:W-:Y:S02]  /*29e0*/  IADD3.X R21, RZ, ~R25, RZ, P0, !PT ;  /* 0x80000019ff157210 */ /* 0x000fe400007fe4ff */
[----:B------:R-:W-:Y:S01]  /*29f0*/  MOV R39, R41 ;  /* 0x0000002900277202 */ /* 0x000fe20000000f00 */
[----:B------:R-:W-:Y:S01]  /*2a00*/  IMAD.MOV.U32 R41, RZ, RZ, R25 ;  /* 0x000000ffff297224 */ /* 0x000fe200078e0019 */
[----:B------:R-:W-:Y:S01]  /*2a10*/  MOV R40, R0 ;  /* 0x0000000000287202 */ /* 0x000fe20000000f00 */
[----:B------:R-:W-:-:S02]  /*2a20*/  IMAD R21, R21, R32, RZ ;  /* 0x0000002015157224 */ /* 0x000fc400078e02ff */
[----:B------:R-:W-:-:S04]  /*2a30*/  IMAD.WIDE.U32 R32, R27, R32, R38 ;  /* 0x000000201b207225 */ /* 0x000fc800078e0026 */
[----:B------:R-:W-:-:S04]  /*2a40*/  IMAD R21, R6, R27, R21 ;  /* 0x0000001b06157224 */ /* 0x000fc800078e0215 */
[----:B------:R-:W-:Y:S01]  /*2a50*/  IMAD.IADD R21, R33, 0x1, R21 ;  /* 0x0000000121157824 */ /* 0x000fe200078e0215 */
[----:B------:R-:W-:Y:S05]  /*2a60*/  BRA `(.L_x_216) ;  /* 0x0000017000007947 */ /* 0x000fea0003800000 */
.L_x_215:
        /* <DEDUP_REMOVED lines=23> */
.L_x_216:
[----:B------:R-:W-:Y:S05]  /*2be0*/  BSYNC B0 ;  /* 0x0000000000007941 */ /* 0x000fea0003800000 */
.L_x_214:
        /* <DEDUP_REMOVED lines=11> */
[-C--:B------:R-:W-:Y:S02]  /*2ca0*/  IADD3.X R2, RZ, ~R25.reuse, RZ, P0, !PT ;  /* 0x80000019ff027210 */ /* 0x080fe400007fe4ff */
[----:B------:R-:W-:Y:S01]  /*2cb0*/  MOV R44, R0 ;  /* 0x00000000002c7202 */ /* 0x000fe20000000f00 */
[----:B------:R-:W-:Y:S01]  /*2cc0*/  IMAD.WIDE.U32 R32, R19, R6, R32 ;  /* 0x0000000613207225 */ /* 0x000fe200078e0020 */
[----:B------:R-:W-:-:S03]  /*2cd0*/  MOV R45, R25 ;  /* 0x00000019002d7202 */ /* 0x000fc60000000f00 */
[----:B------:R-:W-:-:S04]  /*2ce0*/  IMAD R27, R2, R19, RZ ;  /* 0x00000013021b7224 */ /* 0x000fc800078e02ff */
[----:B------:R-:W-:-:S05]  /*2cf0*/  IMAD R18, R18, R6, R27 ;  /* 0x0000000612127224 */ /* 0x000fca00078e021b */
[----:B------:R-:W-:Y:S01]  /*2d00*/  IADD3 R18, R33, R18, RZ ;  /* 0x0000001221127210 */ /* 0x000fe20007ffe0ff */
[----:B------:R-:W-:Y:S05]  /*2d10*/  BRA `(.L_x_219) ;  /* 0x0000016000007947 */ /* 0x000fea0003800000 */
.L_x_218:
[----:B------:R-:W0:Y:S01]  /*2d20*/  I2F.U32.RP R6, R19 ;  /* 0x0000001300067306 */ /* 0x000e220000209000 */
[----:B------:R-:W-:Y:S01]  /*2d30*/  HFMA2.MMA R20, -RZ, RZ, 0, 0 ;  /* 0x00000000ff147435 */ /* 0x000fe200000001ff */
[----:B------:R-:W-:Y:S01]  /*2d40*/  ISETP.NE.U32.AND P0, PT, R19, RZ, PT ;  /* 0x000000ff1300720c */ /* 0x000fe20003f05070 */
[----:B------:R-:W-:Y:S01]  /*2d50*/  IMAD.MOV.U32 R45, RZ, RZ, RZ ;  /* 0x000000ffff2d7224 */ /* 0x000fe200078e00ff */
[----:B------:R-:W-:-:S04]  /*2d60*/  MOV R18, RZ ;  /* 0x000000ff00127202 */ /* 0x000fc80000000f00 */
        /* <DEDUP_REMOVED lines=17> */
.L_x_219:
[----:B------:R-:W-:Y:S05]  /*2e80*/  BSYNC B0 ;  /* 0x0000000000007941 */ /* 0x000fea0003800000 */
.L_x_217:
        /* <DEDUP_REMOVED lines=21> */
.L_x_221:
        /* <DEDUP_REMOVED lines=23> */
.L_x_222:
[----:B------:R-:W-:Y:S05]  /*3150*/  BSYNC B0 ;  /* 0x0000000000007941 */ /* 0x000fea0003800000 */
.L_x_220:
[----:B------:R-:W-:Y:S01]  /*3160*/  LOP3.LUT R6, R41, R13, RZ, 0xfc, !PT ;  /* 0x0000000d29067212 */ /* 0x000fe200078efcff */
[----:B------:R-:W-:Y:S01]  /*3170*/  IMAD R33, R26, c[0x0][0x214], RZ ;  /* 0x000085001a217a24 */ /* 0x000fe200078e02ff */
[----:B------:R-:W-:Y:S01]  /*3180*/  SHF.R.S32.HI R0, RZ, 0x1f, R10 ;  /* 0x0000001fff007819 */ /* 0x000fe2000001140a */
[----:B------:R-:W-:Y:S01]  /*3190*/  IMAD R17, R25, R10, RZ ;  /* 0x0000000a19117224 */ /* 0x000fe200078e02ff */
[----:B------:R-:W-:Y:S01]  /*31a0*/  ISETP.NE.U32.AND P0, PT, R6, RZ, PT ;  /* 0x000000ff0600720c */ /* 0x000fe20003f05070 */
[----:B------:R-:W-:Y:S01]  /*31b0*/  IMAD R19, R19, R4, RZ ;  /* 0x0000000413137224 */ /* 0x000fe200078e02ff */
[----:B------:R-:W-:Y:S01]  /*31c0*/  SHF.R.S32.HI R25, RZ, 0x1f, R4 ;  /* 0x0000001fff197819 */ /* 0x000fe20000011404 */
[----:B------:R-:W-:Y:S01]  /*31d0*/  IMAD R17, R0, R24, R17 ;  /* 0x0000001800117224 */ /* 0x000fe200078e0211 */
[----:B------:R-:W-:Y:S01]  /*31e0*/  SHF.R.S32.HI R21, RZ, 0x1f, R33 ;  /* 0x0000001fff157819 */ /* 0x000fe20000011421 */
[----:B------:R-:W-:Y:S01]  /*31f0*/  IMAD R0, R18, R33, RZ ;  /* 0x0000002112007224 */ /* 0x000fe200078e02ff */
[----:B------:R-:W-:Y:S01]  /*3200*/  BSSY B0, `(.L_x_223) ;  /* 0x0000033000007945 */ /* 0x000fe20003800000 */
[----:B------:R-:W-:-:S02]  /*3210*/  IMAD R25, R25, R2, R19 ;  /* 0x0000000219197224 */ /* 0x000fc400078e0213 */
[----:B------:R-:W-:Y:S02]  /*3220*/  IMAD R21, R21, R32, R0 ;  /* 0x0000002015157224 */ /* 0x000fe400078e0200 */
[----:B------:R-:W-:-:S04]  /*3230*/  IMAD.WIDE.U32 R44, R24, R10, RZ ;  /* 0x0000000a182c7225 */ /* 0x000fc800078e00ff */
[----:B------:R-:W-:Y:S01]  /*3240*/  IMAD.WIDE.U32 R18, R2, R4, RZ ;  /* 0x0000000402127225 */ /* 0x000fe200078e00ff */
[----:B------:R-:W-:-:S03]  /*3250*/  IADD3 R17, R45, R17, RZ ;  /* 0x000000112d117210 */ /* 0x000fc60007ffe0ff */
        /* <DEDUP_REMOVED lines=13> */
[----:B------:R-:W-:-:S02]  /*3330*/  IADD3.X R21, RZ, ~R25, RZ, P0, !PT ;  /* 0x80000019ff157210 */ /* 0x000fc400007fe4ff */
        /* <DEDUP_REMOVED lines=8> */
.L_x_224:
[----:B------:R-:W0:Y:S01]  /*33c0*/  I2F.U32.RP R6, R14 ;  /* 0x0000000e00067306 */ /* 0x000e220000209000 */
[----:B------:R-:W-:Y:S01]  /*33d0*/  IMAD.MOV.U32 R20, RZ, RZ, RZ ;  /* 0x000000ffff147224 */ /* 0x000fe200078e00ff */
[----:B------:R-:W-:Y:S01]  /*33e0*/  ISETP.NE.U32.AND P0, PT, R14, RZ, PT ;  /* 0x000000ff0e00720c */ /* 0x000fe20003f05070 */
[----:B------:R-:W-:-:S05]  /*33f0*/  IMAD.MOV.U32 R41, RZ, RZ, RZ ;  /* 0x000000ffff297224 */ /* 0x000fca00078e00ff */
        /* <DEDUP_REMOVED lines=18> */
[----:B------:R-:W-:Y:S02]  /*3520*/  MOV R40, R0 ;  /* 0x0000000000287202 */ /* 0x000fe40000000f00 */
.L_x_225:
[----:B------:R-:W-:Y:S05]  /*3530*/  BSYNC B0 ;  /* 0x0000000000007941 */ /* 0x000fea0003800000 */
.L_x_223:
        /* <DEDUP_REMOVED lines=23> */
[----:B------:R-:W-:-:S03]  /*36b0*/  MOV R27, R41 ;  /* 0x00000029001b7202 */ /* 0x000fc60000000f00 */
[----:B------:R-:W-:Y:S02]  /*36c0*/  IMAD R21, R21, R12, RZ ;  /* 0x0000000c15157224 */ /* 0x000fe400078e02ff */
[----:B------:R-:W-:-:S04]  /*36d0*/  IMAD.WIDE.U32 R26, R12, R2, R26 ;  /* 0x000000020c1a7225 */ /* 0x000fc800078e001a */
[----:B------:R-:W-:Y:S02]  /*36e0*/  IMAD R2, R11, R2, R21 ;  /* 0x000000020b027224 */ /* 0x000fe400078e0215 */
[----:B------:R-:W-:-:S03]  /*36f0*/  IMAD.MOV.U32 R12, RZ, RZ, R26 ;  /* 0x000000ffff0c7224 */ /* 0x000fc600078e001a */
[----:B------:R-:W-:Y:S01]  /*3700*/  IADD3 R2, R27, R2, RZ ;  /* 0x000000021b027210 */ /* 0x000fe20007ffe0ff */
[----:B------:R-:W-:Y:S05]  /*3710*/  BRA `(.L_x_228) ;  /* 0x0000017000007947 */ /* 0x000fea0003800000 */
.L_x_227:
        /* <DEDUP_REMOVED lines=23> */
.L_x_228:
[----:B------:R-:W-:Y:S05]  /*3890*/  BSYNC B0 ;  /* 0x0000000000007941 */ /* 0x000fea0003800000 */
.L_x_226:
[----:B------:R-:W-:Y:S02]  /*38a0*/  IADD3 R31, P1, P0, R36, R34, R30 ;  /* 0x00000022241f7210 */ /* 0x000fe4000783e01e */
[----:B------:R-:W-:Y:S02]  /*38b0*/  SHF.R.S32.HI R0, RZ, 0x1f, R9 ;  /* 0x0000001fff007819 */ /* 0x000fe40000011409 */
[----:B------:R-:W-:Y:S02]  /*38c0*/  IADD3 R31, P3, P2, R44, R31, R32 ;  /* 0x0000001f2c1f7210 */ /* 0x000fe40007a7e020 */
[----:B------:R-:W-:Y:S02]  /*38d0*/  IADD3.X R3, R7, R8, R3, P1, P0 ;  /* 0x0000000807037210 */ /* 0x000fe40000fe0403 */
[----:B------:R-:W-:Y:S02]  /*38e0*/  IADD3 R18, P1, P0, R46, R31, R18 ;  /* 0x0000001f2e127210 */ /* 0x000fe4000783e012 */
[----:B------:R-:W-:Y:S01]  /*38f0*/  IADD3.X R4, R17, R3, R4, P3, P2 ;  /* 0x0000000311047210 */ /* 0x000fe20001fe4404 */
[----:B------:R-:W-:-:S03]  /*3900*/  IMAD R3, R25, R9, RZ ;  /* 0x0000000919037224 */ /* 0x000fc600078e02ff */
[----:B------:R-:W-:Y:S01]  /*3910*/  IADD3.X R19, R13, R4, R10, P1, P0 ;  /* 0x000000040d137210 */ /* 0x000fe20000fe040a */
[-C--:B------:R-:W-:Y:S02]  /*3920*/  IMAD R0, R0, R24.reuse, R3 ;  /* 0x0000001800007224 */ /* 0x080fe400078e0203 */
[----:B------:R-:W-:Y:S01]  /*3930*/  IMAD R3, R2, R5, RZ ;  /* 0x0000000502037224 */ /* 0x000fe200078e02ff */
[----:B------:R-:W-:Y:S01]  /*3940*/  SHF.R.S32.HI R2, RZ, 0x1f, R5 ;  /* 0x0000001fff027819 */ /* 0x000fe20000011405 */
        /* <DEDUP_REMOVED lines=9> */
.L_x_204:
[----:B------:R-:W-:-:S04]  /*39e0*/  LEA R2, P0, R34, c[0x0][0x200], 0x2 ;  /* 0x0000800022027a11 */ /* 0x000fc800078010ff */
[----:B------:R-:W-:-:S05]  /*39f0*/  LEA.HI.X R3, R34, c[0x0][0x204], R35, 0x2, P0 ;  /* 0x0000810022037a11 */ /* 0x000fca00000f1423 */
[----:B------:R0:W-:Y:S04]  /*3a00*/  STG.E [R2.64], R28 ;  /* 0x0000001c02007986 */ /* 0x0001e8000c10190a */
.L_x_203:
[----:B------:R-:W-:Y:S05]  /*3a10*/  BSYNC B1 ;  /* 0x0000000000017941 */ /* 0x000fea0003800000 */
.L_x_202:
[----:B------:R-:W1:Y:S01]  /*3a20*/  S2R R34, SR_TID.X ;  /* 0x0000000000227919 */ /* 0x000e620000002100 */
[----:B0-----:R-:W-:Y:S01]  /*3a30*/  IMAD.MOV.U32 R2, RZ, RZ, c[0x0][0x314] ;  /* 0x0000c500ff027624 */ /* 0x001fe200078e00ff */
[----:B------:R-:W-:Y:S01]  /*3a40*/  CS2R R10, SRZ ;  /* 0x00000000000a7805 */ /* 0x000fe2000001ff00 */
[----:B------:R-:W-:Y:S01]  /*3a50*/  IMAD.MOV.U32 R13, RZ, RZ, RZ ;  /* 0x000000ffff0d7224 */ /* 0x000fe200078e00ff */
[----:B------:R-:W-:Y:S01]  /*3a60*/  CS2R R8, SRZ ;  /* 0x0000000000087805 */ /* 0x000fe2000001ff00 */
[----:B------:R-:W-:Y:S01]  /*3a70*/  CS2R R6, SRZ ;  /* 0x0000000000067805 */ /* 0x000fe2000001ff00 */
[----:B------:R-:W-:Y:S01]  /*3a80*/  ISETP.GE.AND P0, PT, R2, 0x1, PT ;  /* 0x000000010200780c */ /* 0x000fe20003f06270 */
[----:B------:R-:W-:Y:S01]  /*3a90*/  CS2R R4, SRZ ;  /* 0x0000000000047805 */ /* 0x000fe2000001ff00 */
[----:B-1----:R-:W-:-:S04]  /*3aa0*/  SHF.R.S32.HI R33, RZ, 0x1f, R34 ;  /* 0x0000001fff217819 */ /* 0x002fc80000011422 */
[CC--:B------:R-:W-:Y:S02]  /*3ab0*/  LEA.HI R3, R33.reuse, R34.reuse, RZ, 0x3 ;  /* 0x0000002221037211 */ /* 0x0c0fe400078f18ff */
[----:B------:R-:W-:Y:S02]  /*3ac0*/  LEA.HI R33, R33, R34, RZ, 0x4 ;  /* 0x0000002221217211 */ /* 0x000fe400078f20ff */
[----:B------:R-:W-:-:S05]  /*3ad0*/  LOP3.LUT R3, R3, 0xfffffff8, RZ, 0xc0, !PT ;  /* 0xfffffff803037812 */ /* 0x000fca00078ec0ff */
[----:B------:R-:W-:Y:S01]  /*3ae0*/  IMAD.IADD R0, R34, 0x1, -R3 ;  /* 0x0000000122007824 */ /* 0x000fe200078e0a03 */
[----:B------:R-:W-:Y:S02]  /*3af0*/  LOP3.LUT R3, R33, 0x3ffffff0, RZ, 0xc0, !PT ;  /* 0x3ffffff021037812 */ /* 0x000fe400078ec0ff */
[----:B------:R-:W-:Y:S02]  /*3b00*/  SHF.R.S32.HI R33, RZ, 0x4, R33 ;  /* 0x00000004ff217819 */ /* 0x000fe40000011421 */
[----:B------:R-:W-:-:S04]  /*3b10*/  ISETP.GE.AND P1, PT, R0, c[0x0][0x314], PT ;  /* 0x0000c50000007a0c */ /* 0x000fc80003f26270 */
[C---:B------:R-:W-:Y:S01]  /*3b20*/  ISETP.GT.OR P1, PT, R34.reuse, 0x3f, P1 ;  /* 0x0000003f2200780c */ /* 0x040fe20000f24670 */
[----:B------:R-:W-:Y:S02]  /*3b30*/  IMAD.IADD R34, R34, 0x1, -R3 ;  /* 0x0000000122227824 */ /* 0x000fe400078e0a03 */
[----:B------:R-:W-:Y:S02]  /*3b40*/  CS2R R2, SRZ ;  /* 0x0000000000027805 */ /* 0x000fe4000001ff00 */
[----:B------:R-:W-:-:S05]  /*3b50*/  IMAD.SHL.U32 R34, R34, 0x4, RZ ;  /* 0x0000000422227824 */ /* 0x000fca00078e00ff */
[C---:B------:R-:W-:Y:S02]  /*3b60*/  IADD3 R32, R34.reuse, 0x40, RZ ;  /* 0x0000004022207810 */ /* 0x040fe40007ffe0ff */
[----:B------:R-:W-:Y:S01]  /*3b70*/  IADD3 R31, R34, 0x80, RZ ;  /* 0x00000080221f7810 */ /* 0x000fe20007ffe0ff */
[----:B------:R-:W-:-:S04]  /*3b80*/  @!P1 FADD.FTZ R0, -R28, R29 ;  /* 0x0000001d1c009221 */ /* 0x000fc80000010100 */
[----:B------:R-:W-:-:S06]  /*3b90*/  @!P1 FMUL.FTZ R0, R0, 1.4426950216293334961 ;  /* 0x3fb8aa3b00009820 */ /* 0x000fcc0000410000 */
[----:B------:R-:W0:Y:S02]  /*3ba0*/  @!P1 MUFU.EX2 R0, R0 ;  /* 0x0000000000009308 */ /* 0x000e240000000800 */
[----:B0-----:R0:W-:Y:S02]  /*3bb0*/  @!P1 STS [R23.X4], R0 ;  /* 0x0000000017009388 */ /* 0x0011e40000004800 */
[----:B0-----:R-:W-:Y:S02]  /*3bc0*/  IMAD.MOV.U32 R0, RZ, RZ, RZ ;  /* 0x000000ffff007224 */ /* 0x001fe400078e00ff */
[----:B------:R-:W-:Y:S06]  /*3bd0*/  BAR.SYNC.DEFER_BLOCKING 0x0 ;  /* 0x0000000000007b1d */ /* 0x000fec0000010000 */
[----:B------:R-:W-:Y:S05]  /*3be0*/  @!P0 BRA `(.L_x_229) ;  /* 0x0000039000008947 */ /* 0x000fea0003800000 */
[----:B------:R-:W-:Y:S01]  /*3bf0*/  ULDC UR5, c[0x0][0x22c] ;  /* 0x00008b0000057ab9 */ /* 0x000fe20000000800 */
[----:B------:R-:W-:Y:S01]  /*3c00*/  IMAD R29, R33, 0xc0, R34 ;  /* 0x000000c0211d7824 */ /* 0x000fe200078e0222 */
        /* <DEDUP_REMOVED lines=20> */
[----:B------:R-:W-:Y:S02]  /*3d50*/  IMAD.X R29, RZ, RZ, R29, P0 ;  /* 0x000000ffff1d7224 */ /* 0x000fe400000e061d */
.L_x_232:
        /* <DEDUP_REMOVED lines=14> */
.L_x_231:
[----:B------:R-:W-:Y:S05]  /*3e40*/  BSYNC B0 ;  /* 0x0000000000007941 */ /* 0x000fea0003800000 */
.L_x_230:
        /* <DEDUP_REMOVED lines=19> */
.L_x_229:
        /* <DEDUP_REMOVED lines=100> */
        .weak           $__internal_4_$__cuda_sm20_div_s64
        .type           $__internal_4_$__cuda_sm20_div_s64,@function
        .size           $__internal_4_$__cuda_sm20_div_s64,(.L_x_4372 - $__internal_4_$__cuda_sm20_div_s64)
$__internal_4_$__cuda_sm20_div_s64:
        /* <DEDUP_REMOVED lines=30> */
[----:B------:R-:W-:-:S06]  /*47a0*/  IMAD.WIDE.U32 R42, P0, R43, R0, R42 ;  /* 0x000000002b2a7225 */ /* 0x000fcc000780002a */
[----:B------:R-:W-:-:S04]  /*47b0*/  IMAD.HI.U32 R25, P4, R27, R2, R42 ;  /* 0x000000021b197227 */ /* 0x000fc8000788002a */
[----:B------:R-:W-:-:S04]  /*47c0*/  IMAD.HI.U32 R2, R27, R0, RZ ;  /* 0x000000001b027227 */ /* 0x000fc800078e00ff */
[----:B------:R-:W-:Y:S02]  /*47d0*/  IMAD R0, R27, R0, RZ ;  /* 0x000000001b007224 */ /* 0x000fe400078e02ff */
[----:B------:R-:W-:Y:S01]  /*47e0*/  IMAD.X R2, R2, 0x1, R27, P0 ;  /* 0x0000000102027824 */ /* 0x000fe200000e061b */
[-C--:B------:R-:W-:Y:S01]  /*47f0*/  IADD3 R27, P0, RZ, -R24.reuse, RZ ;  /* 0x80000018ff1b7210 */ /* 0x080fe20007f1e0ff */
[----:B------:R-:W-:Y:S01]  /*4800*/  IMAD.MOV.U32 R43, RZ, RZ, RZ ;  /* 0x000000ffff2b7224 */ /* 0x000fe200078e00ff */
[----:B------:R-:W-:Y:S02]  /*4810*/  IADD3 R25, P3, R0, R25, RZ ;  /* 0x0000001900197210 */ /* 0x000fe40007f7e0ff */
[----:B------:R-:W-:Y:S01]  /*4820*/  SEL R24, R27, R24, !P2 ;  /* 0x000000181b187207 */ /* 0x000fe20005000000 */
[----:B------:R-:W-:Y:S01]  /*4830*/  IMAD.X R0, RZ, RZ, ~R21, P0 ;  /* 0x000000ffff007224 */ /* 0x000fe200000e0e15 */
[----:B------:R-:W-:-:S03]  /*4840*/  IADD3.X R27, RZ, RZ, R2, P3, P4 ;  /* 0x000000ffff1b7210 */ /* 0x000fc60001fe8402 */
[----:B------:R-:W-:Y:S01]  /*4850*/  IMAD.HI.U32 R42, R25, R24, RZ ;  /* 0x00000018192a7227 */ /* 0x000fe200078e00ff */
[----:B------:R-:W-:-:S05]  /*4860*/  SEL R0, R0, R21, !P2 ;  /* 0x0000001500007207 */ /* 0x000fca0005000000 */
[----:B------:R-:W-:-:S04]  /*4870*/  IMAD.WIDE.U32 R42, R25, R0, R42 ;  /* 0x00000000192a7225 */ /* 0x000fc800078e002a */
[C---:B------:R-:W-:Y:S02]  /*4880*/  IMAD R25, R27.reuse, R0, RZ ;  /* 0x000000001b197224 */ /* 0x040fe400078e02ff */
[----:B------:R-:W-:-:S05]  /*4890*/  IMAD.HI.U32 R2, P0, R27, R24, R42 ;  /* 0x000000181b027227 */ /* 0x000fca000780002a */
[----:B------:R-:W-:Y:S01]  /*48a0*/  IADD3 R25, P2, R25, R2, RZ ;  /* 0x0000000219197210 */ /* 0x000fe20007f5e0ff */
[----:B------:R-:W-:-:S04]  /*48b0*/  IMAD.HI.U32 R2, R27, R0, RZ ;  /* 0x000000001b027227 */ /* 0x000fc800078e00ff */
[----:B------:R-:W-:Y:S01]  /*48c0*/  IMAD.WIDE.U32 R42, R25, R38, RZ ;  /* 0x00000026192a7225 */ /* 0x000fe200078e00ff */
[----:B------:R-:W-:-:S03]  /*48d0*/  IADD3.X R2, R2, RZ, RZ, P0, !PT ;  /* 0x000000ff02027210 */ /* 0x000fc600007fe4ff */
[C---:B------:R-:W-:Y:S01]  /*48e0*/  IMAD R43, R25.reuse, R39, R43 ;  /* 0x00000027192b7224 */ /* 0x040fe200078e022b */
[----:B------:R-:W-:Y:S01]  /*48f0*/  IADD3 R27, P0, -R42, R24, RZ ;  /* 0x000000182a1b7210 */ /* 0x000fe20007f1e1ff */
[----:B------:R-:W-:Y:S01]  /*4900*/  IMAD.X R2, RZ, RZ, R2, P2 ;  /* 0x000000ffff027224 */ /* 0x000fe200010e0602 */
[----:B------:R-:W-:Y:S02]  /*4910*/  IADD3 R24, P2, R25, 0x1, RZ ;  /* 0x0000000119187810 */ /* 0x000fe40007f5e0ff */
[-C--:B------:R-:W-:Y:S01]  /*4920*/  ISETP.GE.U32.AND P4, PT, R27, R38.reuse, PT ;  /* 0x000000261b00720c */ /* 0x080fe20003f86070 */
[----:B------:R-:W-:-:S04]  /*4930*/  IMAD R43, R2, R38, R43 ;  /* 0x00000026022b7224 */ /* 0x000fc800078e022b */
[----:B------:R-:W-:Y:S01]  /*4940*/  IMAD.X R43, R0, 0x1, ~R43, P0 ;  /* 0x00000001002b7824 */ /* 0x000fe200000e0e2b */
[----:B------:R-:W-:-:S04]  /*4950*/  IADD3 R0, P3, R27, -R38, RZ ;  /* 0x800000261b007210 */ /* 0x000fc80007f7e0ff */
        /* <DEDUP_REMOVED lines=25> */
[----:B------:R-:W-:Y:S06]  /*4af0*/  RET.REL.NODEC R38 `(_ZN5flash32flash_fwd_splitkv_combine_kernelI23Flash_fwd_kernel_traitsILi192ELi64ELi64ELi4ELb0ELb0EN7cutlass10bfloat16_tE19Flash_kernel_traitsILi192ELi64ELi64ELi4ES3_EELi8ELi3ELb0EEEvNS_16Flash_fwd_paramsE) ;  /* 0xffffb50026007950 */ /* 0x000fec0003c3ffff */
.L_x_233:
        /* <DEDUP_REMOVED lines=16> */
.L_x_4372:


//--------------------- .text._ZN5flash32flash_fwd_splitkv_combine_kernelI23Flash_fwd_kernel_traitsILi192ELi64ELi64ELi4ELb0ELb0EN7cutlass10bfloat16_tE19Flash_kernel_traitsILi192ELi64ELi64ELi4ES3_EELi8ELi2ELb0EEEvNS_16Flash_fwd_paramsE --------------------------
	.section	.text._ZN5flash32flash_fwd_splitkv_combine_kernelI23Flash_fwd_kernel_traitsILi192ELi64ELi64ELi4ELb0ELb0EN7cutlass10bfloat16_tE19Flash_kernel_traitsILi192ELi64ELi64ELi4ES3_EELi8ELi2ELb0EEEvNS_16Flash_fwd_paramsE,"ax",@progbits
	.sectioninfo	@"SHI_REGISTERS=54"
	.align	128
        .global         _ZN5flash32flash_fwd_splitkv_combine_kernelI23Flash_fwd_kernel_traitsILi192ELi64ELi64ELi4ELb0ELb0EN7cutlass10bfloat16_tE19Flash_kernel_traitsILi192ELi64ELi64ELi4ES3_EELi8ELi2ELb0EEEvNS_16Flash_fwd_paramsE
        .type           _ZN5flash32flash_fwd_splitkv_combine_kernelI23Flash_fwd_kernel_traitsILi192ELi64ELi64ELi4ELb0ELb0EN7cutlass10bfloat16_tE19Flash_kernel_traitsILi192ELi64ELi64ELi4ES3_EELi8ELi2ELb0EEEvNS_16Flash_fwd_paramsE,@function
        .size           _ZN5flash32flash_fwd_splitkv_combine_kernelI23Flash_fwd_kernel_traitsILi192ELi64ELi64ELi4ELb0ELb0EN7cutlass10bfloat16_tE19Flash_kernel_traitsILi192ELi64ELi64ELi4ES3_EELi8ELi2ELb0EEEvNS_16Flash_fwd_paramsE,(.L_x_4373 - _ZN5flash32flash_fwd_splitkv_combine_kernelI23Flash_fwd_kernel_traitsILi192ELi64ELi64ELi4ELb0ELb0EN7cutlass10bfloat16_tE19Flash_kernel_traitsILi192ELi64ELi64ELi4ES3_EELi8ELi2ELb0EEEvNS_16Flash_fwd_paramsE)
        .other          _ZN5flash32flash_fwd_splitkv_combine_kernelI23Flash_fwd_kernel_traitsILi192ELi64ELi64ELi4ELb0ELb0EN7cutlass10bfloat16_tE19Flash_kernel_traitsILi192ELi64ELi64ELi4ES3_EELi8ELi2ELb0EEEvNS_16Flash_fwd_paramsE,@"STO_CUDA_ENTRY STV_DEFAULT"
_ZN5flash32flash_fwd_splitkv_combine_kernelI23Flash_fwd_kernel_traitsILi192ELi64ELi64ELi4ELb0ELb0EN7cutlass10bfloat16_tE19Flash_kernel_traitsILi192ELi64ELi64ELi4ES3_EELi8ELi2ELb0EEEvNS_16Flash_fwd_paramsE:
.text._ZN5flash32flash_fwd_splitkv_combine_kernelI23Flash_fwd_kernel_traitsILi192ELi64ELi64ELi4ELb0ELb0EN7cutlass10bfloat16_tE19Flash_kernel_traitsILi192ELi64ELi64ELi4ES3_EELi8ELi2ELb0EEEvNS_16Flash_fwd_paramsE:
        /* <DEDUP_REMOVED lines=23> */
[----:B------:R-:W-:Y:S05]  /*0170*/  CALL.REL.NOINC `($__internal_5_$__cuda_sm20_div_s64) ;  /* 0x0000441000007944 */ /* 0x000fea0003c00000 */
[----:B------:R-:W-:Y:S05]  /*0180*/  BRA `(.L_x_235) ;  /* 0x0000013000007947 */ /* 0x000fea0003800000 */
.L_x_234:
        /* <DEDUP_REMOVED lines=19> */
.L_x_235:
        /* <DEDUP_REMOVED lines=12> */
[----:B------:R-:W-:Y:S05]  /*0380*/  CALL.REL.NOINC `($__internal_5_$__cuda_sm20_div_s64) ;  /* 0x0000420000007944 */ /* 0x000fea0003c00000 */
[----:B------:R-:W-:Y:S02]  /*0390*/  MOV R8, R20 ;  /* 0x0000001400087202 */ /* 0x000fe40000000f00 */
[----:B------:R-:W-:Y:S01]  /*03a0*/  MOV R9, R21 ;  /* 0x0000001500097202 */ /* 0x000fe20000000f00 */
[----:B------:R-:W-:Y:S05]  /*03b0*/  BRA `(.L_x_238) ;  /* 0x0000013000007947 */ /* 0x000fea0003800000 */
.L_x_237:
        /* <DEDUP_REMOVED lines=19> */
.L_x_238:
[----:B------:R-:W-:Y:S05]  /*04f0*/  BSYNC B0 ;  /* 0x0000000000007941 */ /* 0x000fea0003800000 */
.L_x_236:
[----:B------:R-:W-:Y:S01]  /*0500*/  IABS R7, c[0x0][0x214] ;  /* 0x0000850000077a13 */ /* 0x000fe20000000000 */
[----:B------:R-:W-:Y:S01]  /*0510*/  IMAD.MOV.U32 R2, RZ, RZ, c[0x0][0x214] ;  /* 0x00008500ff027624 */ /* 0x000fe200078e00ff */
[----:B------:R-:W-:Y:S01]  /*0520*/  BSSY B0, `(.L_x_239) ;  /* 0x000003b000007945 */ /* 0x000fe20003800000 */
[----:B------:R-:W-:Y:S01]  /*0530*/  IMAD.MOV.U32 R10, RZ, RZ, RZ ;  /* 0x000000ffff0a7224 */ /* 0x000fe200078e00ff */
[----:B------:R-:W0:Y:S02]  /*0540*/  I2F.RP R13, R7 ;  /* 0x00000007000d7306 */ /* 0x000e240000209400 */
[----:B------:R-:W-:-:S04]  /*0550*/  IADD3 R2, R7, -0x1, R2 ;  /* 0xffffffff07027810 */ /* 0x000fc80007ffe002 */
[----:B------:R-:W-:Y:S02]  /*0560*/  IABS R4, R2 ;  /* 0x0000000200047213 */ /* 0x000fe40000000000 */
[----:B0-----:R-:W0:Y:S02]  /*0570*/  MUFU.RCP R12, R13 ;  /* 0x0000000d000c7308 */ /* 0x001e240000001000 */
[----:B0-----:R-:W-:-:S06]  /*0580*/  IADD3 R12, R12, 0xffffffe, RZ ;  /* 0x0ffffffe0c0c7810 */ /* 0x001fcc0007ffe0ff */
[----:B------:R-:W0:Y:S02]  /*0590*/  F2I.FTZ.U32.TRUNC.NTZ R11, R12 ;  /* 0x0000000c000b7305 */ /* 0x000e24000021f000 */
[----:B0-----:R-:W-:-:S04]  /*05a0*/  IMAD.MOV R6, RZ, RZ, -R11 ;  /* 0x000000ffff067224 */ /* 0x001fc800078e0a0b */
        /* <DEDUP_REMOVED lines=31> */
.L_x_240:
        /* <DEDUP_REMOVED lines=19> */
.L_x_241:
[----:B------:R-:W-:Y:S05]  /*08d0*/  BSYNC B0 ;  /* 0x0000000000007941 */ /* 0x000fea0003800000 */
.L_x_239:
        /* <DEDUP_REMOVED lines=74> */
[----:B------:R-:W-:Y:S02]  /*0d80*/  MOV R32, R20 ;  /* 0x0000001400207202 */ /* 0x000fe40000000f00 */
[----:B------:R-:W-:Y:S01]  /*0d90*/  MOV R33, R21 ;  /* 0x0000001500217202 */ /* 0x000fe20000000f00 */
[----:B------:R-:W-:Y:S05]  /*0da0*/  BRA `(.L_x_244) ;  /* 0x0000013000007947 */ /* 0x000fea0003800000 */
.L_x_243:
        /* <DEDUP_REMOVED lines=19> */
.L_x_244:
[----:B------:R-:W-:Y:S05]  /*0ee0*/  BSYNC B0 ;  /* 0x0000000000007941 */ /* 0x000fea0003800000 */
.L_x_242:
[-C--:B------:R-:W-:Y:S01]  /*0ef0*/  IABS R18, R3.reuse ;  /* 0x0000000300127213 */ /* 0x080fe20000000000 */
[----:B------:R-:W-:Y:S01]  /*0f00*/  IMAD.MOV.U32 R7, RZ, RZ, 0x1 ;  /* 0x00000001ff077424 */ /* 0x000fe200078e00ff */
[----:B------:R-:W-:Y:S01]  /*0f10*/  IABS R10, R3 ;  /* 0x00000003000a7213 */ /* 0x000fe20000000000 */
[----:B------:R-:W-:Y:S01]  /*0f20*/  BSSY B0, `(.L_x_245) ;  /* 0x000003a000007945 */ /* 0x000fe20003800000 */
[----:B------:R-:W0:Y:S02]  /*0f30*/  I2F.RP R19, R18 ;  /* 0x0000001200137306 */ /* 0x000e240000209400 */
[----:B------:R-:W-:Y:S01]  /*0f40*/  IADD3 R7, R18, c[0x0][0x214], -R7 ;  /* 0x0000850012077a10 */ /* 0x000fe20007ffe807 */
        /* <DEDUP_REMOVED lines=36> */
.L_x_246:
        /* <DEDUP_REMOVED lines=19> */
.L_x_247:
[----:B------:R-:W-:Y:S05]  /*12c0*/  BSYNC B0 ;  /* 0x0000000000007941 */ /* 0x000fea0003800000 */
.L_x_245:
        /* <DEDUP_REMOVED lines=131> */
.L_x_249:
[----:B------:R-:W-:Y:S05]  /*1b00*/  BSYNC B0 ;  /* 0x0000000000007941 */ /* 0x000fea0003800000 */
.L_x_248:
        /* <DEDUP_REMOVED lines=11> */
[----:B------:R-:W-:-:S05]  /*1bc0*/  @!P0 LOP3.LUT R22, R22, 0xfffffffc, RZ, 0xc0, !PT ;  /* 0xfffffffc16168812 */ /* 0x000fca00078ec0ff */
[----:B------:R-:W-:-:S04]  /*1bd0*/  @!P0 IMAD.IADD R21, R17, 0x1, -R22 ;  /* 0x0000000111158824 */ /* 0x000fc800078e0a16 */
[----:B------:R-:W-:Y:S01]  /*1be0*/  @!P0 IMAD R21, R21, 0x24, R22 ;  /* 0x0000002415158824 */ /* 0x000fe200078e0216 */
[----:B------:R-:W-:Y:S01]  /*1bf0*/  BAR.SYNC.DEFER_BLOCKING 0x0 ;  /* 0x0000000000007b1d */ /* 0x000fe20000010000 */
[----:B------:R-:W-:-:S05]  /*1c00*/  SHF.R.S32.HI R22, RZ, 0x1f, R3 ;  /* 0x0000001fff167819 */ /* 0x000fca0000011403 */
[----:B------:R-:W1:Y:S04]  /*1c10*/  @!P0 LDS R29, [R21] ;  /* 0x00000000151d8984 */ /* 0x000e680000000800 */
[----:B-1----:R-:W1:Y:S02]  /*1c20*/  SHFL.BFLY PT, R18, R29, 0x2, 0x1f ;  /* 0x0c401f001d127f89 */ /* 0x002e6400000e0000 */
[----:B-1----:R-:W-:-:S05]  /*1c30*/  FMNMX.FTZ R25, R18, R29, !PT ;  /* 0x0000001d12197209 */ /* 0x002fca0007810000 */
[----:B------:R-:W1:Y:S02]  /*1c40*/  SHFL.BFLY PT, R18, R25, 0x1, 0x1f ;  /* 0x0c201f0019127f89 */ /* 0x000e6400000e0000 */
[----:B-1----:R-:W-:-:S04]  /*1c50*/  FMNMX.FTZ R18, R25, R18, !PT ;  /* 0x0000001219127209 */ /* 0x002fc80007810000 */
[----:B------:R-:W-:-:S04]  /*1c60*/  FSETP.NEU.FTZ.AND P0, PT, R18, -INF , PT ;  /* 0xff8000001200780b */ /* 0x000fc80003f1d000 */
[----:B------:R-:W-:-:S05]  /*1c70*/  FSEL R18, R18, RZ, P0 ;  /* 0x000000ff12127208 */ /* 0x000fca0000000000 */
[----:B------:R-:W-:-:S04]  /*1c80*/  FADD.FTZ R24, -R18, R29 ;  /* 0x0000001d12187221 */ /* 0x000fc80000010100 */
[----:B------:R-:W-:-:S06]  /*1c90*/  FMUL.FTZ R24, R24, 1.4426950216293334961 ;  /* 0x3fb8aa3b18187820 */ /* 0x000fcc0000410000 */
[----:B------:R-:W1:Y:S02]  /*1ca0*/  MUFU.EX2 R24, R24 ;  /* 0x0000001800187308 */ /* 0x000e640000000800 */
[----:B-1----:R-:W1:Y:S02]  /*1cb0*/  SHFL.BFLY PT, R23, R24, 0x2, 0x1f ;  /* 0x0c401f0018177f89 */ /* 0x002e6400000e0000 */
[----:B-1----:R-:W-:-:S05]  /*1cc0*/  FADD.FTZ R23, R24, R23 ;  /* 0x0000001718177221 */ /* 0x002fca0000010000 */
[----:B------:R-:W1:Y:S02]  /*1cd0*/  SHFL.BFLY PT, R20, R23, 0x1, 0x1f ;  /* 0x0c201f0017147f89 */ /* 0x000e6400000e0000 */
[----:B-1----:R-:W-:Y:S01]  /*1ce0*/  FADD.FTZ R21, R23, R20 ;  /* 0x0000001417157221 */ /* 0x002fe20000010000 */
[----:B------:R-:W-:Y:S01]  /*1cf0*/  LEA.HI.SX32 R20, R3, 0x1, 0x1 ;  /* 0x0000000103147811 */ /* 0x000fe200078f0aff */
[----:B------:R-:W-:-:S03]  /*1d00*/  @!P3 IMAD.MOV R20, RZ, RZ, R22 ;  /* 0x000000ffff14b224 */ /* 0x000fc600078e0216 */
[----:B------:R-:W-:Y:S01]  /*1d10*/  FSETP.NE.FTZ.AND P0, PT, R21, RZ, PT ;  /* 0x000000ff1500720b */ /* 0x000fe20003f15000 */
[----:B------:R-:W-:-:S12]  /*1d20*/  IMAD R6, R19, R20, RZ ;  /* 0x0000001413067224 */ /* 0x000fd800078e02ff */
[----:B------:R-:W1:Y:S02]  /*1d30*/  @P0 MUFU.LG2 R21, R21 ;  /* 0x0000001500150308 */ /* 0x000e640000000c00 */
[----:B-1----:R-:W-:Y:S01]  /*1d40*/  @P0 FFMA.FTZ R28, R21, 0.69314718246459960938, R18 ;  /* 0x3f317218151c0823 */ /* 0x002fe20000010012 */
        /* <DEDUP_REMOVED lines=39> */
[----:B0-----:R-:W-:Y:S05]  /*1fc0*/  CALL.REL.NOINC `($__internal_5_$__cuda_sm20_div_s64) ;  /* 0x000025c000007944 */ /* 0x001fea0003c00000 */
        /* <DEDUP_REMOVED lines=10> */
.L_x_254:
[----:B------:R-:W1:Y:S01]  /*2070*/  I2F.U32.RP R20, R40 ;  /* 0x0000002800147306 */ /* 0x000e620000209000 */
[----:B------:R-:W-:Y:S01]  /*2080*/  ISETP.NE.U32.AND P0, PT, R40, RZ, PT ;  /* 0x000000ff2800720c */ /* 0x000fe20003f05070 */
[----:B------:R-:W-:-:S06]  /*2090*/  IMAD.MOV.U32 R43, RZ, RZ, RZ ;  /* 0x000000ffff2b7224 */ /* 0x000fcc00078e00ff */
[----:B-1----:R-:W1:Y:S02]  /*20a0*/  MUFU.RCP R18, R20 ;  /* 0x0000001400127308 */ /* 0x002e640000001000 */
[----:B-1----:R-:W-:-:S06]  /*20b0*/  IADD3 R18, R18, 0xffffffe, RZ ;  /* 0x0ffffffe12127810 */ /* 0x002fcc0007ffe0ff */
[----:B------:R1:W2:Y:S02]  /*20c0*/  F2I.FTZ.U32.TRUNC.NTZ R19, R18 ;  /* 0x0000001200137305 */ /* 0x0002a4000021f000 */
[----:B-1----:R-:W-:Y:S01]  /*20d0*/  HFMA2.MMA R18, -RZ, RZ, 0, 0 ;  /* 0x00000000ff127435 */ /* 0x002fe200000001ff */
[----:B--2---:R-:W-:-:S04]  /*20e0*/  IMAD.MOV R17, RZ, RZ, -R19 ;  /* 0x000000ffff117224 */ /* 0x004fc800078e0a13 */
        /* <DEDUP_REMOVED lines=14> */
.L_x_255:
[----:B------:R-:W-:Y:S05]  /*21d0*/  BSYNC B0 ;  /* 0x0000000000007941 */ /* 0x000fea0003800000 */
.L_x_253:
[----:B------:R-:W-:Y:S01]  /*21e0*/  LOP3.LUT R19, R17, R0, RZ, 0xfc, !PT ;  /* 0x0000000011137212 */ /* 0x000fe200078efcff */
[----:B------:R-:W-:Y:S03]  /*21f0*/  BSSY B0, `(.L_x_256) ;  /* 0x0000028000007945 */ /* 0x000fe60003800000 */
[----:B------:R-:W-:-:S13]  /*2200*/  ISETP.NE.U32.AND P0, PT, R19, RZ, PT ;  /* 0x000000ff1300720c */ /* 0x000fda0003f05070 */
[----:B------:R-:W-:Y:S05]  /*2210*/  @!P0 BRA `(.L_x_257) ;  /* 0x000000f000008947 */ /* 0x000fea0003800000 */
[----:B------:R-:W-:Y:S01]  /*2220*/  IMAD.MOV.U32 R24, RZ, RZ, R30 ;  /* 0x000000ffff187224 */ /* 0x000fe200078e001e */
[----:B------:R-:W-:Y:S02]  /*2230*/  MOV R23, R0 ;  /* 0x0000000000177202 */ /* 0x000fe40000000f00 */
[----:B------:R-:W-:Y:S02]  /*2240*/  MOV R22, 0x2260 ;  /* 0x0000226000167802 */ /* 0x000fe40000000f00 */
[----:B0-----:R-:W-:Y:S05]  /*2250*/  CALL.REL.NOINC `($__internal_5_$__cuda_sm20_div_s64) ;  /* 0x0000233000007944 */ /* 0x001fea0003c00000 */
        /* <DEDUP_REMOVED lines=11> */
.L_x_257:
        /* <DEDUP_REMOVED lines=22> */
.L_x_258:
[----:B------:R-:W-:Y:S05]  /*2470*/  BSYNC B0 ;  /* 0x0000000000007941 */ /* 0x000fea0003800000 */
.L_x_256:
        /* <DEDUP_REMOVED lines=11> */
[----:B0-----:R-:W-:Y:S05]  /*2530*/  CALL.REL.NOINC `($__internal_5_$__cuda_sm20_div_s64) ;  /* 0x0000205000007944 */ /* 0x001fea0003c00000 */
[----:B------:R-:W-:-:S04]  /*2540*/  IADD3 R17, P0, RZ, -R20, RZ ;  /* 0x80000014ff117210 */ /* 0x000fc80007f1e0ff */
[----:B------:R-:W-:Y:S01]  /*2550*/  IADD3.X R18, RZ, ~R21, RZ, P0, !PT ;  /* 0x80000015ff127210 */ /* 0x000fe200007fe4ff */
[----:B------:R-:W-:-:S04]  /*2560*/  IMAD.WIDE.U32 R36, R5, R17, R36 ;  /* 0x0000001105247225 */ /* 0x000fc800078e0024 */
[----:B------:R-:W-:-:S04]  /*2570*/  IMAD R18, R18, R5, RZ ;  /* 0x0000000512127224 */ /* 0x000fc800078e02ff */
[----:B------:R-:W-:-:S05]  /*2580*/  IMAD R4, R4, R17, R18 ;  /* 0x0000001104047224 */ /* 0x000fca00078e0212 */
[----:B------:R-:W-:Y:S01]  /*2590*/  IADD3 R4, R37, R4, RZ ;  /* 0x0000000425047210 */ /* 0x000fe20007ffe0ff */
[----:B------:R-:W-:Y:S05]  /*25a0*/  BRA `(.L_x_261) ;  /* 0x0000016000007947 */ /* 0x000fea0003800000 */
.L_x_260:
        /* <DEDUP_REMOVED lines=22> */
.L_x_261:
[----:B------:R-:W-:Y:S05]  /*2710*/  BSYNC B0 ;  /* 0x0000000000007941 */ /* 0x000fea0003800000 */
.L_x_259:
        /* <DEDUP_REMOVED lines=38> */
[----:B0-----:R-:W-:Y:S05]  /*2980*/  CALL.REL.NOINC `($__internal_5_$__cuda_sm20_div_s64) ;  /* 0x00001c0000007944 */ /* 0x001fea0003c00000 */
        /* <DEDUP_REMOVED lines=12> */
.L_x_263:
[----:B------:R-:W1:Y:S01]  /*2a50*/  I2F.U32.RP R20, R40 ;  /* 0x0000002800147306 */ /* 0x000e620000209000 */
[----:B------:R-:W-:Y:S01]  /*2a60*/  ISETP.NE.U32.AND P0, PT, R40, RZ, PT ;  /* 0x000000ff2800720c */ /* 0x000fe20003f05070 */
[----:B------:R-:W-:-:S06]  /*2a70*/  IMAD.MOV.U32 R41, RZ, RZ, RZ ;  /* 0x000000ffff297224 */ /* 0x000fcc00078e00ff */
[----:B-1----:R-:W1:Y:S02]  /*2a80*/  MUFU.RCP R18, R20 ;  /* 0x0000001400127308 */ /* 0x002e640000001000 */
[----:B-1----:R-:W-:-:S06]  /*2a90*/  IADD3 R18, R18, 0xffffffe, RZ ;  /* 0x0ffffffe12127810 */ /* 0x002fcc0007ffe0ff */
[----:B------:R-:W1:Y:S02]  /*2aa0*/  F2I.FTZ.U32.TRUNC.NTZ R19, R18 ;  /* 0x0000001200137305 */ /* 0x000e64000021f000 */
[----:B-1----:R-:W-:Y:S02]  /*2ab0*/  IMAD.MOV R17, RZ, RZ, -R19 ;  /* 0x000000ffff117224 */ /* 0x002fe400078e0a13 */
        /* <DEDUP_REMOVED lines=16> */
.L_x_264:
[----:B------:R-:W-:Y:S05]  /*2bc0*/  BSYNC B0 ;  /* 0x0000000000007941 */ /* 0x000fea0003800000 */
.L_x_262:
        /* <DEDUP_REMOVED lines=19> */
.L_x_266:
[----:B------:R-:W1:Y:S01]  /*2d00*/  I2F.U32.RP R20, R16 ;  /* 0x0000001000147306 */ /* 0x000e620000209000 */
[----:B------:R-:W-:Y:S01]  /*2d10*/  HFMA2.MMA R22, -RZ, RZ, 0, 0 ;  /* 0x00000000ff167435 */ /* 0x000fe200000001ff */
[----:B------:R-:W-:Y:S01]  /*2d20*/  ISETP.NE.U32.AND P0, PT, R16, RZ, PT ;  /* 0x000000ff1000720c */ /* 0x000fe20003f05070 */
[----:B------:R-:W-:-:S05]  /*2d30*/  IMAD.MOV.U32 R43, RZ, RZ, RZ ;  /* 0x000000ffff2b7224 */ /* 0x000fca00078e00ff */
[----:B-1----:R-:W1:Y:S02]  /*2d40*/  MUFU.RCP R19, R20 ;  /* 0x0000001400137308 */ /* 0x002e640000001000 */
[----:B-1----:R-:W-:-:S06]  /*2d50*/  IADD3 R19, R19, 0xffffffe, RZ ;  /* 0x0ffffffe13137810 */ /* 0x002fcc0007ffe0ff */
[----:B------:R-:W1:Y:S02]  /*2d60*/  F2I.FTZ.U32.TRUNC.NTZ R23, R19 ;  /* 0x0000001300177305 */ /* 0x000e64000021f000 */
[----:B-1----:R-:W-:-:S04]  /*2d70*/  IMAD.MOV R14, RZ, RZ, -R23 ;  /* 0x000000ffff0e7224 */ /* 0x002fc800078e0a17 */
        /* <DEDUP_REMOVED lines=14> */
.L_x_267:
[----:B------:R-:W-:Y:S05]  /*2e60*/  BSYNC B0 ;  /* 0x0000000000007941 */ /* 0x000fea0003800000 */
.L_x_265:
        /* <DEDUP_REMOVED lines=9> */
[----:B0-----:R-:W-:Y:S05]  /*2f00*/  CALL.REL.NOINC `($__internal_5_$__cuda_sm20_div_s64) ;  /* 0x0000168000007944 */ /* 0x001fea0003c00000 */
        /* <DEDUP_REMOVED lines=10> */
.L_x_269:
[----:B------:R-:W1:Y:S01]  /*2fb0*/  I2F.U32.RP R20, R13 ;  /* 0x0000000d00147306 */ /* 0x000e620000209000 */
[----:B------:R-:W-:Y:S01]  /*2fc0*/  IMAD.MOV.U32 R18, RZ, RZ, RZ ;  /* 0x000000ffff127224 */ /* 0x000fe200078e00ff */
[----:B------:R-:W-:Y:S01]  /*2fd0*/  ISETP.NE.U32.AND P0, PT, R13, RZ, PT ;  /* 0x000000ff0d00720c */ /* 0x000fe20003f05070 */
[----:B------:R-:W-:-:S05]  /*2fe0*/  IMAD.MOV.U32 R21, RZ, RZ, RZ ;  /* 0x000000ffff157224 */ /* 0x000fca00078e00ff */
[----:B-1----:R-:W1:Y:S02]  /*2ff0*/  MUFU.RCP R19, R20 ;  /* 0x0000001400137308 */ /* 0x002e640000001000 */
[----:B-1----:R-:W-:-:S06]  /*3000*/  IADD3 R19, R19, 0xffffffe, RZ ;  /* 0x0ffffffe13137810 */ /* 0x002fcc0007ffe0ff */
[----:B------:R-:W1:Y:S02]  /*3010*/  F2I.FTZ.U32.TRUNC.NTZ R19, R19 ;  /* 0x0000001300137305 */ /* 0x000e64000021f000 */
[----:B-1----:R-:W-:-:S04]  /*3020*/  IMAD.MOV R12, RZ, RZ, -R19 ;  /* 0x000000ffff0c7224 */ /* 0x002fc800078e0a13 */
        /* <DEDUP_REMOVED lines=15> */
.L_x_270:
[----:B------:R-:W-:Y:S05]  /*3120*/  BSYNC B0 ;  /* 0x0000000000007941 */ /* 0x000fea0003800000 */
.L_x_268:
        /* <DEDUP_REMOVED lines=25> */
[----:B0-----:R-:W-:Y:S05]  /*32c0*/  CALL.REL.NOINC `($__internal_5_$__cuda_sm20_div_s64) ;  /* 0x000012c000007944 */ /* 0x001fea0003c00000 */
        /* <DEDUP_REMOVED lines=12> */
.L_x_272:
        /* <DEDUP_REMOVED lines=23> */
.L_x_273:
[----:B------:R-:W-:Y:S05]  /*3500*/  BSYNC B0 ;  /* 0x0000000000007941 */ /* 0x000fea0003800000 */
.L_x_271:
        /* <DEDUP_REMOVED lines=29> */
.L_x_275:
        /* <DEDUP_REMOVED lines=23> */
.L_x_276:
[----:B------:R-:W-:Y:S05]  /*3850*/  BSYNC B0 ;  /* 0x0000000000007941 */ /* 0x000fea0003800000 */
.L_x_274:
        /* <DEDUP_REMOVED lines=20> */
.L_x_252:
[----:B------:R-:W-:-:S04]  /*39a0*/  LEA R2, P0, R36, c[0x0][0x200], 0x2 ;  /* 0x0000800024027a11 */ /* 0x000fc800078010ff */
[----:B------:R-:W-:-:S05]  /*39b0*/  LEA.HI.X R3, R36, c[0x0][0x204], R37, 0x2, P0 ;  /* 0x0000810024037a11 */ /* 0x000fca00000f1425 */
[----:B------:R1:W-:Y:S04]  /*39c0*/  STG.E [R2.64], R28 ;  /* 0x0000001c02007986 */ /* 0x0003e8000c10190a */
.L_x_251:
[----:B------:R-:W-:Y:S05]  /*39d0*/  BSYNC B1 ;  /* 0x0000000000017941 */ /* 0x000fea0003800000 */
.L_x_250:
[----:B------:R-:W2:Y:S01]  /*39e0*/  S2R R34, SR_TID.X ;  /* 0x0000000000227919 */ /* 0x000ea20000002100 */
[----:B------:R-:W-:Y:S01]  /*39f0*/  IMAD.MOV.U32 R13, RZ, RZ, RZ ;  /* 0x000000ffff0d7224 */ /* 0x000fe200078e00ff */
[----:B------:R-:W-:Y:S01]  /*3a00*/  CS2R R10, SRZ ;  /* 0x00000000000a7805 */ /* 0x000fe2000001ff00 */
[----:B------:R-:W-:Y:S01]  /*3a10*/  CS2R R8, SRZ ;  /* 0x0000000000087805 */ /* 0x000fe2000001ff00 */
[----:B------:R-:W-:Y:S01]  /*3a20*/  CS2R R6, SRZ ;  /* 0x0000000000067805 */ /* 0x000fe2000001ff00 */
[----:B--2---:R-:W-:-:S04]  /*3a30*/  SHF.R.S32.HI R33, RZ, 0x1f, R34 ;  /* 0x0000001fff217819 */ /* 0x004fc80000011422 */
[CC--:B-1----:R-:W-:Y:S02]  /*3a40*/  LEA.HI R3, R33.reuse, R34.reuse, RZ, 0x2 ;  /* 0x0000002221037211 */ /* 0x0c2fe400078f10ff */
[----:B------:R-:W-:Y:S02]  /*3a50*/  LEA.HI R33, R33, R34, RZ, 0x4 ;  /* 0x0000002221217211 */ /* 0x000fe400078f20ff */
[----:B------:R-:W-:Y:S02]  /*3a60*/  LOP3.LUT R3, R3, 0xfffffffc, RZ, 0xc0, !PT ;  /* 0xfffffffc03037812 */ /* 0x000fe400078ec0ff */
[----:B------:R-:W-:Y:S02]  /*3a70*/  LOP3.LUT R5, R33, 0x3ffffff0, RZ, 0xc0, !PT ;  /* 0x3ffffff021057812 */ /* 0x000fe400078ec0ff */
[----:B------:R-:W-:Y:S01]  /*3a80*/  SHF.R.S32.HI R33, RZ, 0x4, R33 ;  /* 0x00000004ff217819 */ /* 0x000fe20000011421 */
[----:B------:R-:W-:-:S05]  /*3a90*/  IMAD.IADD R0, R34, 0x1, -R3 ;  /* 0x0000000122007824 */ /* 0x000fca00078e0a03 */
[----:B------:R-:W-:-:S04]  /*3aa0*/  ISETP.GE.AND P1, PT, R0, c[0x0][0x314], PT ;  /* 0x0000c50000007a0c */ /* 0x000fc80003f26270 */
[C---:B------:R-:W-:Y:S01]  /*3ab0*/  ISETP.GT.OR P1, PT, R34.reuse, 0x1f, P1 ;  /* 0x0000001f2200780c */ /* 0x040fe20000f24670 */
[----:B------:R-:W-:Y:S02]  /*3ac0*/  IMAD.IADD R34, R34, 0x1, -R5 ;  /* 0x0000000122227824 */ /* 0x000fe400078e0a05 */
[----:B------:R-:W-:Y:S02]  /*3ad0*/  CS2R R4, SRZ ;  /* 0x0000000000047805 */ /* 0x000fe4000001ff00 */
[----:B------:R-:W-:-:S05]  /*3ae0*/  IMAD.SHL.U32 R34, R34, 0x4, RZ ;  /* 0x0000000422227824 */ /* 0x000fca00078e00ff */
[C---:B------:R-:W-:Y:S02]  /*3af0*/  IADD3 R32, R34.reuse, 0x40, RZ ;  /* 0x0000004022207810 */ /* 0x040fe40007ffe0ff */
[----:B------:R-:W-:Y:S01]  /*3b00*/  IADD3 R31, R34, 0x80, RZ ;  /* 0x00000080221f7810 */ /* 0x000fe20007ffe0ff */
[----:B------:R-:W-:Y:S02]  /*3b10*/  @!P1 FADD.FTZ R2, -R28, R29 ;  /* 0x0000001d1c029221 */ /* 0x000fe40000010100 */
[----:B------:R-:W-:Y:S02]  /*3b20*/  @!P1 IMAD R3, R0, 0x24, R3 ;  /* 0x0000002400039824 */ /* 0x000fe400078e0203 */
[----:B------:R-:W-:Y:S02]  /*3b30*/  @!P1 FMUL.FTZ R2, R2, 1.4426950216293334961 ;  /* 0x3fb8aa3b02029820 */ /* 0x000fe40000410000 */
[----:B------:R-:W-:-:S04]  /*3b40*/  IMAD.MOV.U32 R0, RZ, RZ, c[0x0][0x314] ;  /* 0x0000c500ff007624 */ /* 0x000fc800078e00ff */
[----:B------:R-:W1:Y:S01]  /*3b50*/  @!P1 MUFU.EX2 R2, R2 ;  /* 0x0000000200029308 */ /* 0x000e620000000800 */
[----:B------:R-:W-:Y:S01]  /*3b60*/  ISETP.GE.AND P0, PT, R0, 0x1, PT ;  /* 0x000000010000780c */ /* 0x000fe20003f06270 */
[----:B------:R-:W-:Y:S01]  /*3b70*/  IMAD.MOV.U32 R0, RZ, RZ, RZ ;  /* 0x000000ffff007224 */ /* 0x000fe200078e00ff */
[----:B-1----:R1:W-:Y:S02]  /*3b80*/  @!P1 STS [R3], R2 ;  /* 0x0000000203009388 */ /* 0x0023e40000000800 */
[----:B-1----:R-:W-:Y:S02]  /*3b90*/  CS2R R2, SRZ ;  /* 0x0000000000027805 */ /* 0x002fe4000001ff00 */
[----:B------:R-:W-:Y:S07]  /*3ba0*/  BAR.SYNC.DEFER_BLOCKING 0x0 ;  /* 0x0000000000007b1d */ /* 0x000fee0000010000 */
        /* <DEDUP_REMOVED lines=19> */
[----:B0-----:R-:W-:Y:S01]  /*3ce0*/  CS2R R26, SRZ ;  /* 0x00000000001a7805 */ /* 0x001fe2000001ff00 */
[----:B------:R-:W-:Y:S01]  /*3cf0*/  LEA.HI.X R29, R12, c[0x0][0x1dc], R29, 0x2, P0 ;  /* 0x000077000c1d7a11 */ /* 0x000fe200000f141d */
[----:B------:R-:W-:Y:S01]  /*3d00*/  IMAD.WIDE R36, R36, 0x4, RZ ;  /* 0x0000000424247825 */ /* 0x000fe200078e02ff */
[----:B------:R-:W-:-:S05]  /*3d10*/  IADD3 R28, P0, R28, 0x200, RZ ;  /* 0x000002001c1c7810 */ /* 0x000fca0007f1e0ff */
[----:B------:R-:W-:Y:S02]  /*3d20*/  IMAD.X R29, RZ, RZ, R29, P0 ;  /* 0x000000ffff1d7224 */ /* 0x000fe400000e061d */
.L_x_280:
        /* <DEDUP_REMOVED lines=14> */
.L_x_279:
[----:B------:R-:W-:Y:S05]  /*3e10*/  BSYNC B0 ;  /* 0x0000000000007941 */ /* 0x000fea0003800000 */
.L_x_278:
        /* <DEDUP_REMOVED lines=19> */
.L_x_277:
        /* <DEDUP_REMOVED lines=18> */
[----:B------:R-:W1:Y:S03]  /*4070*/  I2F.RP R4, R2 ;  /* 0x0000000200047306 */ /* 0x000e660000209400 */
[----:B------:R-:W-:-:S05]  /*4080*/  IMAD.MOV R11, RZ, RZ, -R11 ;  /* 0x000000ffff0b7224 */ /* 0x000fca00078e0a0b */
[----:B-1----:R-:W1:Y:S02]  /*4090*/  MUFU.RCP R14, R4 ;  /* 0x00000004000e7308 */ /* 0x002e640000001000 */
[----:B-1----:R-:W-:-:S06]  /*40a0*/  IADD3 R14, R14, 0xffffffe, RZ ;  /* 0x0ffffffe0e0e7810 */ /* 0x002fcc0007ffe0ff */
[----:B------:R-:W1:Y:S02]  /*40b0*/  F2I.FTZ.U32.TRUNC.NTZ R15, R14 ;  /* 0x0000000e000f7305 */ /* 0x000e64000021f000 */
[--C-:B-1----:R-:W-:Y:S02]  /*40c0*/  IMAD.MOV R0, RZ, RZ, -R15.reuse ;  /* 0x000000ffff007224 */ /* 0x102fe400078e0a0f */
[----:B------:R-:W-:Y:S02]  /*40d0*/  IMAD.MOV.U32 R14, RZ, RZ, RZ ;  /* 0x000000ffff0e7224 */ /* 0x000fe400078e00ff */
[----:B------:R-:W-:Y:S02]  /*40e0*/  IMAD R13, R0, R2, RZ ;  /* 0x00000002000d7224 */ /* 0x000fe400078e02ff */
[----:B------:R-:W1:Y:S02]  /*40f0*/  I2F.RP R0, R3 ;  /* 0x0000000300007306 */ /* 0x000e640000209400 */
[----:B------:R-:W-:-:S06]  /*4100*/  IMAD.HI.U32 R13, R15, R13, R14 ;  /* 0x0000000d0f0d7227 */ /* 0x000fcc00078e000e */
[----:B------:R-:W-:-:S04]  /*4110*/  IMAD.HI.U32 R4, R13, R10, RZ ;  /* 0x0000000a0d047227 */ /* 0x000fc800078e00ff */
[----:B------:R-:W-:Y:S01]  /*4120*/  IMAD R11, R4, R11, R10 ;  /* 0x0000000b040b7224 */ /* 0x000fe200078e020a */
[----:B-1----:R-:W1:Y:S04]  /*4130*/  MUFU.RCP R0, R0 ;  /* 0x0000000000007308 */ /* 0x002e680000001000 */
[----:B------:R-:W-:-:S13]  /*4140*/  ISETP.GT.U32.AND P1, PT, R2, R11, PT ;  /* 0x0000000b0200720c */ /* 0x000fda0003f24070 */
[----:B------:R-:W-:Y:S01]  /*4150*/  @!P1 IMAD.IADD R11, R11, 0x1, -R2 ;  /* 0x000000010b0b9824 */ /* 0x000fe200078e0a02 */
[----:B------:R-:W-:Y:S02]  /*4160*/  @!P1 IADD3 R4, R4, 0x1, RZ ;  /* 0x0000000104049810 */ /* 0x000fe40007ffe0ff */
[----:B-1----:R-:W-:Y:S02]  /*4170*/  IADD3 R14, R0, 0xffffffe, RZ ;  /* 0x0ffffffe000e7810 */ /* 0x002fe40007ffe0ff */
[----:B------:R-:W-:Y:S02]  /*4180*/  ISETP.GE.U32.AND P2, PT, R11, R2, PT ;  /* 0x000000020b00720c */ /* 0x000fe40003f46070 */
[----:B------:R-:W-:Y:S01]  /*4190*/  LOP3.LUT R2, R12, R5, RZ, 0x3c, !PT ;  /* 0x000000050c027212 */ /* 0x000fe200078e3cff */
[----:B------:R-:W1:Y:S01]  /*41a0*/  F2I.FTZ.U32.TRUNC.NTZ R15, R14 ;  /* 0x0000000e000f7305 */ /* 0x000e62000021f000 */
[----:B------:R-:W-:Y:S02]  /*41b0*/  ISETP.NE.AND P1, PT, R5, RZ, PT ;  /* 0x000000ff0500720c */ /* 0x000fe40003f25270 */
[----:B------:R-:W-:-:S07]  /*41c0*/  ISETP.GE.AND P0, PT, R2, RZ, PT ;  /* 0x000000ff0200720c */ /* 0x000fce0003f06270 */
[----:B------:R-:W-:-:S06]  /*41d0*/  @P2 IADD3 R4, R4, 0x1, RZ ;  /* 0x0000000104042810 */ /* 0x000fcc0007ffe0ff */
[----:B------:R-:W-:Y:S01]  /*41e0*/  @!P0 IMAD.MOV R4, RZ, RZ, -R4 ;  /* 0x000000ffff048224 */ /* 0x000fe200078e0a04 */
[-C--:B------:R-:W-:Y:S01]  /*41f0*/  @!P1 LOP3.LUT R4, RZ, R5.reuse, RZ, 0x33, !PT ;  /* 0x00000005ff049212 */ /* 0x080fe200078e33ff */
[----:B-1----:R-:W-:Y:S02]  /*4200*/  IMAD.MOV R2, RZ, RZ, -R15 ;  /* 0x000000ffff027224 */ /* 0x002fe400078e0a0f */
        /* <DEDUP_REMOVED lines=56> */
        .weak           $__internal_5_$__cuda_sm20_div_s64
        .type           $__internal_5_$__cuda_sm20_div_s64,@function
        .size           $__internal_5_$__cuda_sm20_div_s64,(.L_x_4373 - $__internal_5_$__cuda_sm20_div_s64)
$__internal_5_$__cuda_sm20_div_s64:
        /* <DEDUP_REMOVED lines=83> */
[----:B------:R-:W-:Y:S06]  /*4ac0*/  RET.REL.NODEC R26 `(_ZN5flash32flash_fwd_splitkv_combine_kernelI23Flash_fwd_kernel_traitsILi192ELi64ELi64ELi4ELb0ELb0EN7cutlass10bfloat16_tE19Flash_kernel_traitsILi192ELi64ELi64ELi4ES3_EELi8ELi2ELb0EEEvNS_16Flash_fwd_paramsE) ;  /* 0xffffb5301a007950 */ /* 0x000fec0003c3ffff */
.L_x_281:
        /* <DEDUP_REMOVED lines=11> */
.L_x_4373:


//--------------------- .text._ZN5flash32flash_fwd_splitkv_combine_kernelI23Flash_fwd_kernel_traitsILi192ELi64ELi64ELi4ELb0ELb0EN7cutlass10bfloat16_tE19Flash_kernel_traitsILi192ELi64ELi64ELi4ES3_EELi8ELi1ELb0EEEvNS_16Flash_fwd_paramsE --------------------------
	.section	.text._ZN5flash32flash_fwd_splitkv_combine_kernelI23Flash_fwd_kernel_traitsILi192ELi64ELi64ELi4ELb0ELb0EN7cutlass10bfloat16_tE19Flash_kernel_traitsILi192ELi64ELi64ELi4ES3_EELi8ELi1ELb0EEEvNS_16Flash_fwd_paramsE,"ax",@progbits
	.sectioninfo	@"SHI_REGISTERS=54"
	.align	128
        .global         _ZN5flash32flash_fwd_splitkv_combine_kernelI23Flash_fwd_kernel_traitsILi192ELi64ELi64ELi4ELb0ELb0EN7cutlass10bfloat16_tE19Flash_kernel_traitsILi192ELi64ELi64ELi4ES3_EELi8ELi1ELb0EEEvNS_16Flash_fwd_paramsE
        .type           _ZN5flash32flash_fwd_splitkv_combine_kernelI23Flash_fwd_kernel_traitsILi192ELi64ELi64ELi4ELb0ELb0EN7cutlass10bfloat16_tE19Flash_kernel_traitsILi192ELi64ELi64ELi4ES3_EELi8ELi1ELb0EEEvNS_16Flash_fwd_paramsE,@function
        .size           _ZN5flash32flash_fwd_splitkv_combine_kernelI23Flash_fwd_kernel_traitsILi192ELi64ELi64ELi4ELb0ELb0EN7cutlass10bfloat16_tE19Flash_kernel_traitsILi192ELi64ELi64ELi4ES3_EELi8ELi1ELb0EEEvNS_16Flash_fwd_paramsE,(.L_x_4374 - _ZN5flash32flash_fwd_splitkv_combine_kernelI23Flash_fwd_kernel_traitsILi192ELi64ELi64ELi4ELb0ELb0EN7cutlass10bfloat16_tE19Flash_kernel_traitsILi192ELi64ELi64ELi4ES3_EELi8ELi1ELb0EEEvNS_16Flash_fwd_paramsE)
        .other          _ZN5flash32flash_fwd_splitkv_combine_kernelI23Flash_fwd_kernel_traitsILi192ELi64ELi64ELi4ELb0ELb0EN7cutlass10bfloat16_tE19Flash_kernel_traitsILi192ELi64ELi64ELi4ES3_EELi8ELi1ELb0EEEvNS_16Flash_fwd_paramsE,@"STO_CUDA_ENTRY STV_DEFAULT"
_ZN5flash32flash_fwd_splitkv_combine_kernelI23Flash_fwd_kernel_traitsILi192ELi64ELi64ELi4ELb0ELb0EN7cutlass10bfloat16_tE19Flash_kernel_traitsILi192ELi64ELi64ELi4ES3_EELi8ELi1ELb0EEEvNS_16Flash_fwd_paramsE:
.text._ZN5flash32flash_fwd_splitkv_combine_kernelI23Flash_fwd_kernel_traitsILi192ELi64ELi64ELi4ELb0ELb0EN7cutlass10bfloat16_tE19Flash_kernel_traitsILi192ELi64ELi64ELi4ES3_EELi8ELi1ELb0EEEvNS_16Flash_fwd_paramsE:
        /* <DEDUP_REMOVED lines=23> */
[----:B------:R-:W-:Y:S05]  /*0170*/  CALL.REL.NOINC `($__internal_6_$__cuda_sm20_div_s64) ;  /* 0x0000443000007944 */ /* 0x000fea0003c00000 */
[----:B------:R-:W-:Y:S05]  /*0180*/  BRA `(.L_x_283) ;  /* 0x0000013000007947 */ /* 0x000fea0003800000 */
.L_x_282:
        /* <DEDUP_REMOVED lines=19> */
.L_x_283:
        /* <DEDUP_REMOVED lines=12> */
[----:B------:R-:W-:Y:S05]  /*0380*/  CALL.REL.NOINC `($__internal_6_$__cuda_sm20_div_s64) ;  /* 0x0000422000007944 */ /* 0x000fea0003c00000 */
[----:B------:R-:W-:Y:S02]  /*0390*/  MOV R8, R20 ;  /* 0x0000001400087202 */ /* 0x000fe40000000f00 */
[----:B------:R-:W-:Y:S01]  /*03a0*/  MOV R9, R21 ;  /* 0x0000001500097202 */ /* 0x000fe20000000f00 */
[----:B------:R-:W-:Y:S05]  /*03b0*/  BRA `(.L_x_286) ;  /* 0x0000013000007947 */ /* 0x000fea0003800000 */
.L_x_285:
        /* <DEDUP_REMOVED lines=19> */
.L_x_286:
[----:B------:R-:W-:Y:S05]  /*04f0*/  BSYNC B0 ;  /* 0x0000000000007941 */ /* 0x000fea0003800000 */
.L_x_284:
        /* <DEDUP_REMOVED lines=42> */
.L_x_288:
        /* <DEDUP_REMOVED lines=19> */
.L_x_289:
[----:B------:R-:W-:Y:S05]  /*08d0*/  BSYNC B0 ;  /* 0x0000000000007941 */ /* 0x000fea0003800000 */
.L_x_287:
        /* <DEDUP_REMOVED lines=74> */
[----:B------:R-:W-:Y:S02]  /*0d80*/  MOV R32, R20 ;  /* 0x0000001400207202 */ /* 0x000fe40000000f00 */
[----:B------:R-:W-:Y:S01]  /*0d90*/  MOV R33, R21 ;  /* 0x0000001500217202 */ /* 0x000fe20000000f00 */
[----:B------:R-:W-:Y:S05]  /*0da0*/  BRA `(.L_x_292) ;  /* 0x0000013000007947 */ /* 0x000fea0003800000 */
.L_x_291:
        /* <DEDUP_REMOVED lines=19> */
.L_x_292:
[----:B------:R-:W-:Y:S05]  /*0ee0*/  BSYNC B0 ;  /* 0x0000000000007941 */ /* 0x000fea0003800000 */
.L_x_290:
        /* <DEDUP_REMOVED lines=42> */
.L_x_294:
        /* <DEDUP_REMOVED lines=19> */
.L_x_295:
[----:B------:R-:W-:Y:S05]  /*12c0*/  BSYNC B0 ;  /* 0x0000000000007941 */ /* 0x000fea0003800000 */
.L_x_293:
        /* <DEDUP_REMOVED lines=20> */
[----:B------:R-:W-:Y:S01]  /*1410*/  @!P3 IMAD.MOV R3, RZ, RZ, R7 ;  /* 0x000000ffff03b224 */ /* 0x000fe200078e0207 */
[----:B------:R-:W-:Y:S01]  /*1420*/  IABS R7, c[0x0][0x1c0] ;  /* 0x0000700000077a13 */ /* 0x000fe20000000000 */
[----:B------:R-:W-:-:S05]  /*1430*/  IMAD R8, R17, R9, R8 ;  /* 0x0000000911087224 */ /* 0x000fca00078e0208 */
[----:B------:R-:W-:-:S13]  /*1440*/  ISETP.GT.U32.AND P0, PT, R17, R8, PT ;  /* 0x000000081100720c */ /* 0x000fda0003f04070 */
[----:B------:R-:W-:Y:S01]  /*1450*/  @!P0 IMAD.IADD R8, R8, 0x1, -R17 ;  /* 0x0000000108088824 */ /* 0x000fe200078e0a11 */
[----:B------:R-:W-:Y:S02]  /*1460*/  @!P0 IADD3 R18, R18, 0x1, RZ ;  /* 0x0000000112128810 */ /* 0x000fe40007ffe0ff */
[----:B------:R-:W-:Y:S02]  /*1470*/  ISETP.NE.AND P0, PT, RZ, c[0x0][0x214], PT ;  /* 0x00008500ff007a0c */ /* 0x000fe40003f05270 */
[----:B------:R-:W-:Y:S02]  /*1480*/  ISETP.GE.U32.AND P2, PT, R8, R17, PT ;  /* 0x000000110800720c */ /* 0x000fe40003f46070 */
[----:B------:R-:W0:Y:S11]  /*1490*/  I2F.U32.RP R17, R7 ;  /* 0x0000000700117306 */ /* 0x000e360000209000 */
        /* <DEDUP_REMOVED lines=8> */
[----:B0-----:R-:W-:Y:S02]  /*1520*/  IADD3 R24, R24, 0xffffffe, RZ ;  /* 0x0ffffffe18187810 */ /* 0x001fe40007ffe0ff */
[----:B------:R-:W-:-:S04]  /*1530*/  IABS R17, c[0x0][0x1c0] ;  /* 0x0000700000117a13 */ /* 0x000fc80000000000 */
[----:B------:R0:W-:Y:S01]  /*1540*/  F2I.FTZ.U32.TRUNC.NTZ R25, R24 ;  /* 0x0000001800197305 */ /* 0x0001e2000021f000 */
[----:B------:R-:W-:-:S07]  /*1550*/  IMAD.MOV R17, RZ, RZ, -R17 ;  /* 0x000000ffff117224 */ /* 0x000fce00078e0a11 */
[----:B-1----:R-:W1:Y:S01]  /*1560*/  MUFU.RCP R8, R26 ;  /* 0x0000001a00087308 */ /* 0x002e620000001000 */
[----:B0-----:R-:W-:Y:S01]  /*1570*/  IMAD.MOV.U32 R24, RZ, RZ, RZ ;  /* 0x000000ffff187224 */ /* 0x001fe200078e00ff */
[----:B-1----:R-:W-:Y:S01]  /*1580*/  IADD3 R22, R8, 0xffffffe, RZ ;  /* 0x0ffffffe08167810 */ /* 0x002fe20007ffe0ff */
[----:B------:R-:W-:Y:S01]  /*1590*/  IMAD.MOV R8, RZ, RZ, -R25 ;  /* 0x000000ffff087224 */ /* 0x000fe200078e0a19 */
[----:B------:R-:W-:-:S04]  /*15a0*/  IABS R26, R3 ;  /* 0x00000003001a7213 */ /* 0x000fc80000000000 */
[----:B------:R-:W0:Y:S01]  /*15b0*/  F2I.FTZ.U32.TRUNC.NTZ R23, R22 ;  /* 0x0000001600177305 */ /* 0x000e22000021f000 */
[----:B------:R-:W-:Y:S02]  /*15c0*/  IMAD.MOV R26, RZ, RZ, -R26 ;  /* 0x000000ffff1a7224 */ /* 0x000fe400078e0a1a */
[----:B0-----:R-:W-:Y:S02]  /*15d0*/  IMAD.MOV R18, RZ, RZ, -R23 ;  /* 0x000000ffff127224 */ /* 0x001fe400078e0a17 */
[----:B------:R-:W-:Y:S02]  /*15e0*/  IMAD.MOV.U32 R22, RZ, RZ, RZ ;  /* 0x000000ffff167224 */ /* 0x000fe400078e00ff */
[----:B------:R-:W-:-:S04]  /*15f0*/  IMAD R19, R18, R9, RZ ;  /* 0x0000000912137224 */ /* 0x000fc800078e02ff */
[----:B------:R-:W-:Y:S01]  /*1600*/  IMAD.HI.U32 R19, R23, R19, R22 ;  /* 0x0000001317137227 */ /* 0x000fe200078e0016 */
[----:B------:R-:W-:-:S03]  /*1610*/  IABS R22, R6 ;  /* 0x0000000600167213 */ /* 0x000fc60000000000 */
[----:B------:R-:W-:Y:S02]  /*1620*/  IMAD R23, R8, R7, RZ ;  /* 0x0000000708177224 */ /* 0x000fe400078e02ff */
[----:B------:R-:W-:-:S04]  /*1630*/  IMAD.HI.U32 R19, R19, R22, RZ ;  /* 0x0000001613137227 */ /* 0x000fc800078e00ff */
[----:B------:R-:W-:Y:S01]  /*1640*/  IMAD.HI.U32 R23, R25, R23, R24 ;  /* 0x0000001719177227 */ /* 0x000fe200078e0018 */
[----:B------:R-:W-:Y:S02]  /*1650*/  IABS R24, R4 ;  /* 0x0000000400187213 */ /* 0x000fe40000000000 */
[----:B------:R-:W-:Y:S01]  /*1660*/  LOP3.LUT R4, R4, c[0x0][0x1c0], RZ, 0x3c, !PT ;  /* 0x0000700004047a12 */ /* 0x000fe200078e3cff */
[----:B------:R-:W-:Y:S02]  /*1670*/  IMAD R26, R19, R26, R22 ;  /* 0x0000001a131a7224 */ /* 0x000fe400078e0216 */
[----:B------:R-:W-:-:S03]  /*1680*/  IMAD.HI.U32 R8, R23, R24, RZ ;  /* 0x0000001817087227 */ /* 0x000fc600078e00ff */
[----:B------:R-:W-:Y:S01]  /*1690*/  ISETP.GT.U32.AND P0, PT, R9, R26, PT ;  /* 0x0000001a0900720c */ /* 0x000fe20003f04070 */
[-C--:B------:R-:W-:Y:S02]  /*16a0*/  IMAD R24, R8, R17.reuse, R24 ;  /* 0x0000001108187224 */ /* 0x080fe400078e0218 */
[----:B------:R-:W-:Y:S01]  /*16b0*/  IMAD.HI.U32 R18, R23, R22, RZ ;  /* 0x0000001617127227 */ /* 0x000fe200078e00ff */
[----:B------:R-:W-:Y:S02]  /*16c0*/  LOP3.LUT R23, RZ, c[0x0][0x1c0], RZ, 0x33, !PT ;  /* 0x00007000ff177a12 */ /* 0x000fe400078e33ff */
[----:B------:R-:W-:Y:S01]  /*16d0*/  ISETP.GT.U32.AND P3, PT, R7, R24, PT ;  /* 0x000000180700720c */ /* 0x000fe20003f64070 */
[----:B------:R-:W-:Y:S01]  /*16e0*/  IMAD R22, R18, R17, R22 ;  /* 0x0000001112167224 */ /* 0x000fe200078e0216 */
[C---:B------:R-:W-:Y:S02]  /*16f0*/  LOP3.LUT R17, R6.reuse, R9, RZ, 0x3c, !PT ;  /* 0x0000000906117212 */ /* 0x040fe400078e3cff */
[----:B------:R-:W-:-:S02]  /*1700*/  LOP3.LUT R6, R6, c[0x0][0x1c0], RZ, 0x3c, !PT ;  /* 0x0000700006067a12 */ /* 0x000fc400078e3cff */
[----:B------:R-:W-:Y:S01]  /*1710*/  ISETP.GT.U32.AND P1, PT, R7, R22, PT ;  /* 0x000000160700720c */ /* 0x000fe20003f24070 */
[----:B------:R-:W-:Y:S01]  /*1720*/  @!P0 IMAD.IADD R26, R26, 0x1, -R9 ;  /* 0x000000011a1a8824 */ /* 0x000fe200078e0a09 */
[----:B------:R-:W-:Y:S02]  /*1730*/  ISETP.GE.AND P4, PT, R17, RZ, PT ;  /* 0x000000ff1100720c */ /* 0x000fe40003f86270 */
[----:B------:R-:W0:Y:S01]  /*1740*/  S2R R17, SR_TID.X ;  /* 0x0000000000117919 */ /* 0x000e220000002100 */
[----:B------:R-:W-:Y:S02]  /*1750*/  @!P0 IADD3 R19, R19, 0x1, RZ ;  /* 0x0000000113138810 */ /* 0x000fe40007ffe0ff */
[--C-:B------:R-:W-:Y:S01]  /*1760*/  @!P3 IMAD.IADD R24, R24, 0x1, -R7.reuse ;  /* 0x000000011818b824 */ /* 0x100fe200078e0a07 */
[----:B------:R-:W-:Y:S02]  /*1770*/  ISETP.GE.U32.AND P2, PT, R26, R9, PT ;  /* 0x000000091a00720c */ /* 0x000fe40003f46070 */
[----:B------:R-:W-:Y:S01]  /*1780*/  ISETP.GE.AND P0, PT, R4, RZ, PT ;  /* 0x000000ff0400720c */ /* 0x000fe20003f06270 */
[----:B------:R-:W-:Y:S01]  /*1790*/  IMAD.MOV.U32 R4, RZ, RZ, c[0x0][0x214] ;  /* 0x00008500ff047624 */ /* 0x000fe200078e00ff */
[----:B------:R-:W-:Y:S01]  /*17a0*/  ISETP.GE.U32.AND P6, PT, R24, R7, PT ;  /* 0x000000071800720c */ /* 0x000fe20003fc6070 */
[----:B------:R-:W-:Y:S01]  /*17b0*/  @!P1 IMAD.IADD R22, R22, 0x1, -R7 ;  /* 0x0000000116169824 */ /* 0x000fe200078e0a07 */
[----:B------:R-:W-:-:S02]  /*17c0*/  @!P3 IADD3 R8, R8, 0x1, RZ ;  /* 0x000000010808b810 */ /* 0x000fc40007ffe0ff */
[----:B------:R-:W-:Y:S02]  /*17d0*/  ISETP.GT.AND P3, PT, R2, RZ, PT ;  /* 0x000000ff0200720c */ /* 0x000fe40003f64270 */
[----:B------:R-:W-:Y:S02]  /*17e0*/  ISETP.GE.U32.AND P5, PT, R22, R7, PT ;  /* 0x000000071600720c */ /* 0x000fe40003fa6070 */
[----:B------:R-:W-:Y:S02]  /*17f0*/  @!P1 IADD3 R18, R18, 0x1, RZ ;  /* 0x0000000112129810 */ /* 0x000fe40007ffe0ff */
[----:B------:R-:W-:Y:S02]  /*1800*/  @P2 IADD3 R19, R19, 0x1, RZ ;  /* 0x0000000113132810 */ /* 0x000fe40007ffe0ff */
[----:B------:R-:W-:Y:S02]  /*1810*/  ISETP.GE.AND P2, PT, R6, RZ, PT ;  /* 0x000000ff0600720c */ /* 0x000fe40003f46270 */
[----:B------:R-:W-:Y:S01]  /*1820*/  @P6 IADD3 R8, R8, 0x1, RZ ;  /* 0x0000000108086810 */ /* 0x000fe20007ffe0ff */
[----:B------:R-:W-:Y:S01]  /*1830*/  @!P4 IMAD.MOV R19, RZ, RZ, -R19 ;  /* 0x000000ffff13c224 */ /* 0x000fe200078e0a13 */
[----:B------:R-:W-:-:S02]  /*1840*/  ISETP.NE.AND P6, PT, R3, RZ, PT ;  /* 0x000000ff0300720c */ /* 0x000fc40003fc5270 */
[----:B------:R-:W-:Y:S01]  /*1850*/  ISETP.NE.AND P4, PT, RZ, c[0x0][0x1c0], PT ;  /* 0x00007000ff007a0c */ /* 0x000fe20003f85270 */
[----:B------:R-:W-:Y:S01]  /*1860*/  IMAD.MOV.U32 R22, RZ, RZ, R8 ;  /* 0x000000ffff167224 */ /* 0x000fe200078e0008 */
[----:B------:R-:W-:Y:S02]  /*1870*/  ISETP.NE.AND P1, PT, RZ, UR4, PT ;  /* 0x00000004ff007c0c */ /* 0x000fe4000bf25270 */
[----:B0-----:R-:W-:Y:S01]  /*1880*/  SHF.R.S32.HI R8, RZ, 0x1f, R17 ;  /* 0x0000001fff087819 */ /* 0x001fe20000011411 */
[----:B------:R-:W-:Y:S01]  /*1890*/  @!P0 IMAD.MOV R22, RZ, RZ, -R22 ;  /* 0x000000ffff168224 */ /* 0x000fe200078e0a16 */
[----:B------:R-:W-:Y:S02]  /*18a0*/  SEL R4, R4, 0x1, !P1 ;  /* 0x0000000104047807 */ /* 0x000fe40004800000 */
[----:B------:R-:W-:Y:S02]  /*18b0*/  SHF.R.S32.HI R6, RZ, 0x1f, R2 ;  /* 0x0000001fff067819 */ /* 0x000fe40000011402 */
[----:B------:R-:W-:-:S02]  /*18c0*/  SEL R25, R23, R22, !P4 ;  /* 0x0000001617197207 */ /* 0x000fc40006000000 */
[----:B------:R-:W-:Y:S02]  /*18d0*/  @!P6 LOP3.LUT R19, RZ, R9, RZ, 0x33, !PT ;  /* 0x00000009ff13e212 */ /* 0x000fe400078e33ff */
[----:B------:R-:W-:Y:S01]  /*18e0*/  LEA.HI R8, R8, R17, RZ, 0x3 ;  /* 0x0000001108087211 */ /* 0x000fe200078f18ff */
[----:B------:R-:W-:Y:S01]  /*18f0*/  IMAD R22, R25, R4, RZ ;  /* 0x0000000419167224 */ /* 0x000fe200078e02ff */
[----:B------:R-:W-:Y:S02]  /*1900*/  @P5 IADD3 R18, R18, 0x1, RZ ;  /* 0x0000000112125810 */ /* 0x000fe40007ffe0ff */
[----:B------:R-:W-:Y:S01]  /*1910*/  LEA.HI.SX32 R7, R2, 0x1, 0x1 ;  /* 0x0000000102077811 */ /* 0x000fe200078f0aff */
[----:B------:R-:W-:Y:S01]  /*1920*/  @!P3 IMAD.MOV R7, RZ, RZ, R6 ;  /* 0x000000ffff07b224 */ /* 0x000fe200078e0206 */
[----:B------:R-:W-:Y:S01]  /*1930*/  ISETP.LT.U32.AND P0, PT, R20, R19, PT ;  /* 0x000000131400720c */ /* 0x000fe20003f01070 */
[----:B------:R-:W-:Y:S01]  /*1940*/  @!P2 IMAD.MOV R18, RZ, RZ, -R18 ;  /* 0x000000ffff12a224 */ /* 0x000fe200078e0a12 */
[----:B------:R-:W-:Y:S01]  /*1950*/  SHF.R.S32.HI R25, RZ, 0x1f, R19 ;  /* 0x0000001fff197819 */ /* 0x000fe20000011413 */
[----:B------:R-:W-:Y:S01]  /*1960*/  IMAD R7, R7, R22, RZ ;  /* 0x0000001607077224 */ /* 0x000fe200078e02ff */
[----:B------:R-:W-:-:S02]  /*1970*/  SHF.R.S32.HI R6, RZ, 0x3, R8 ;  /* 0x00000003ff067819 */ /* 0x000fc40000011408 */
[----:B------:R-:W-:Y:S02]  /*1980*/  ISETP.LT.AND.EX P2, PT, R21, R25, PT, P0 ;  /* 0x000000191500720c */ /* 0x000fe40003f41300 */
[----:B------:R-:W-:Y:S02]  /*1990*/  ISETP.GE.AND P0, PT, R6, c[0x0][0x314], PT ;  /* 0x0000c50006007a0c */ /* 0x000fe40003f06270 */
[----:B------:R-:W-:Y:S02]  /*19a0*/  SEL R23, R23, R18, !P4 ;  /* 0x0000001217177207 */ /* 0x000fe40006000000 */
[----:B------:R-:W-:Y:S02]  /*19b0*/  LOP3.LUT R18, R8, 0xfffffff8, RZ, 0xc0, !PT ;  /* 0xfffffff808127812 */ /* 0x000fe400078ec0ff */
[----:B------:R-:W-:Y:S01]  /*19c0*/  SEL R9, R20, R19, P2 ;  /* 0x0000001314097207 */ /* 0x000fe20001000000 */
[----:B------:R-:W-:Y:S01]  /*19d0*/  IMAD.MOV.U32 R19, RZ, RZ, -0x800000 ;  /* 0xff800000ff137424 */ /* 0x000fe200078e00ff */
[----:B------:R-:W-:Y:S01]  /*19e0*/  SEL R8, R21, R25, P2 ;  /* 0x0000001915087207 */ /* 0x000fe20001000000 */
[----:B------:R-:W-:-:S04]  /*19f0*/  IMAD.IADD R25, R17, 0x1, -R18 ;  /* 0x0000000111197824 */ /* 0x000fc800078e0a12 */
        /* <DEDUP_REMOVED lines=15> */
[----:B------:R-:W-:-:S06]  /*1af0*/  LEA.HI.X R19, R26, c[0x0][0x20c], R19, 0x2, P0 ;  /* 0x000083001a137a11 */ /* 0x000fcc00000f1413 */
[----:B------:R0:W5:Y:S03]  /*1b00*/  LDG.E R19, [R18.64] ;  /* 0x0000000a12137981 */ /* 0x000166000c1e1900 */
.L_x_297:
[----:B------:R-:W-:Y:S05]  /*1b10*/  BSYNC B0 ;  /* 0x0000000000007941 */ /* 0x000fea0003800000 */
.L_x_296:
[----:B------:R-:W-:Y:S01]  /*1b20*/  ISETP.GT.AND P0, PT, R17, 0xf, PT ;  /* 0x0000000f1100780c */ /* 0x000fe20003f04270 */
[----:B------:R-:W-:Y:S01]  /*1b30*/  IMAD.MOV.U32 R29, RZ, RZ, -0x800000 ;  /* 0xff800000ff1d7424 */ /* 0x000fe200078e00ff */
[----:B------:R-:W-:Y:S01]  /*1b40*/  ISETP.GT.AND P3, PT, R3, RZ, PT ;  /* 0x000000ff0300720c */ /* 0x000fe20003f64270 */
[----:B------:R-:W-:Y:S01]  /*1b50*/  IMAD R23, R23, R4, RZ ;  /* 0x0000000417177224 */ /* 0x000fe200078e02ff */
[----:B------:R-:W-:Y:S01]  /*1b60*/  BSSY B1, `(.L_x_298) ;  /* 0x00001e7000017945 */ /* 0x000fe20003800000 */
[----:B------:R-:W-:-:S08]  /*1b70*/  IMAD.MOV.U32 R28, RZ, RZ, 0x7f800000 ;  /* 0x7f800000ff1c7424 */ /* 0x000fd000078e00ff */
[----:B------:R-:W-:Y:S01]  /*1b80*/  @!P0 IMAD R6, R6, 0x9, R25 ;  /* 0x0000000906068824 */ /* 0x000fe200078e0219 */
[----:B0-----:R-:W-:-:S04]  /*1b90*/  @!P0 LEA.HI R18, R17, R17, RZ, 0x1 ;  /* 0x0000001111128211 */ /* 0x001fc800078f08ff */
[----:B-----5:R0:W-:Y:S01]  /*1ba0*/  @!P0 STS [R6.X4], R19 ;  /* 0x0000001306008388 */ /* 0x0201e20000004800 */
[C---:B------:R-:W-:Y:S01]  /*1bb0*/  @!P0 LOP3.LUT R20, R18.reuse, 0xfffffffe, RZ, 0xc0, !PT ;  /* 0xfffffffe12148812 */ /* 0x040fe200078ec0ff */
[----:B------:R-:W-:-:S04]  /*1bc0*/  @!P0 IMAD.SHL.U32 R18, R18, 0x2, RZ ;  /* 0x0000000212128824 */ /* 0x000fc800078e00ff */
[----:B------:R-:W-:Y:S01]  /*1bd0*/  @!P0 IMAD.IADD R21, R17, 0x1, -R20 ;  /* 0x0000000111158824 */ /* 0x000fe200078e0a14 */
[----:B------:R-:W-:-:S05]  /*1be0*/  @!P0 LOP3.LUT R18, R18, 0xfffffffc, RZ, 0xc0, !PT ;  /* 0xfffffffc12128812 */ /* 0x000fca00078ec0ff */
[----:B------:R-:W-:Y:S01]  /*1bf0*/  @!P0 IMAD R21, R21, 0x24, R18 ;  /* 0x0000002415158824 */ /* 0x000fe200078e0212 */
[----:B------:R-:W-:Y:S01]  /*1c00*/  BAR.SYNC.DEFER_BLOCKING 0x0 ;  /* 0x0000000000007b1d */ /* 0x000fe20000010000 */
[----:B0-----:R-:W-:-:S05]  /*1c10*/  LEA.HI.SX32 R6, R3, 0x1, 0x1 ;  /* 0x0000000103067811 */ /* 0x001fca00078f0aff */
[----:B------:R0:W1:Y:S02]  /*1c20*/  @!P0 LDS R29, [R21] ;  /* 0x00000000151d8984 */ /* 0x0000640000000800 */
[----:B0-----:R-:W-:-:S05]  /*1c30*/  SHF.R.S32.HI R21, RZ, 0x1f, R3 ;  /* 0x0000001fff157819 */ /* 0x001fca0000011403 */
[----:B------:R-:W-:-:S04]  /*1c40*/  @!P3 IMAD.MOV R6, RZ, RZ, R21 ;  /* 0x000000ffff06b224 */ /* 0x000fc800078e0215 */
[----:B------:R-:W-:Y:S01]  /*1c50*/  IMAD R6, R23, R6, RZ ;  /* 0x0000000617067224 */ /* 0x000fe200078e02ff */
[----:B-1----:R-:W0:Y:S02]  /*1c60*/  SHFL.BFLY PT, R18, R29, 0x1, 0x1f ;  /* 0x0c201f001d127f89 */ /* 0x002e2400000e0000 */
        /* <DEDUP_REMOVED lines=8> */
[----:B------:R-:W-:-:S04]  /*1cf0*/  LOP3.LUT R20, R17, 0x1, RZ, 0xc0, !PT ;  /* 0x0000000111147812 */ /* 0x000fc800078ec0ff */
[----:B------:R-:W-:Y:S02]  /*1d00*/  FSETP.NE.FTZ.AND P2, PT, R19, RZ, PT ;  /* 0x000000ff1300720b */ /* 0x000fe40003f55000 */
[----:B------:R-:W-:-:S04]  /*1d10*/  ISETP.NE.U32.AND P0, PT, R20, 0x1, PT ;  /* 0x000000011400780c */ /* 0x000fc80003f05070 */
[----:B------:R-:W-:-:S07]  /*1d20*/  ISETP.GT.OR P0, PT, R17, 0xf, !P0 ;  /* 0x0000000f1100780c */ /* 0x000fce0004704670 */
[----:B------:R-:W0:Y:S02]  /*1d30*/  @P2 MUFU.LG2 R19, R19 ;  /* 0x0000001300132308 */ /* 0x000e240000000c00 */
[----:B0-----:R-:W-:-:S04]  /*1d40*/  @P2 FFMA.FTZ R28, R19, 0.69314718246459960938, R18 ;  /* 0x3f317218131c2823 */ /* 0x001fc80000010012 */
        /* <DEDUP_REMOVED lines=50> */
.L_x_302:
        /* <DEDUP_REMOVED lines=22> */
.L_x_303:
[----:B------:R-:W-:Y:S05]  /*21d0*/  BSYNC B0 ;  /* 0x0000000000007941 */ /* 0x000fea0003800000 */
.L_x_301:
[----:B------:R-:W-:Y:S01]  /*21e0*/  LOP3.LUT R19, R17, R0, RZ, 0xfc, !PT ;  /* 0x0000000011137212 */ /* 0x000fe200078efcff */
[----:B------:R-:W-:Y:S03]  /*21f0*/  BSSY B0, `(.L_x_304) ;  /* 0x0000028000007945 */ /* 0x000fe60003800000 */
[----:B------:R-:W-:-:S13]  /*2200*/  ISETP.NE.U32.AND P0, PT, R19, RZ, PT ;  /* 0x000000ff1300720c */ /* 0x000fda0003f05070 */
[----:B------:R-:W-:Y:S05]  /*2210*/  @!P0 BRA `(.L_x_305) ;  /* 0x000000f000008947 */ /* 0x000fea0003800000 */
[----:B------:R-:W-:Y:S01]  /*2220*/  IMAD.MOV.U32 R24, RZ, RZ, R30 ;  /* 0x000000ffff187224 */ /* 0x000fe200078e001e */
[----:B------:R-:W-:Y:S02]  /*2230*/  MOV R23, R0 ;  /* 0x0000000000177202 */ /* 0x000fe40000000f00 */
[----:B------:R-:W-:Y:S02]  /*2240*/  MOV R22, 0x2260 ;  /* 0x0000226000167802 */ /* 0x000fe40000000f00 */
[----:B------:R-:W-:Y:S05]  /*2250*/  CALL.REL.NOINC `($__internal_6_$__cuda_sm20_div_s64) ;  /* 0x0000235000007944 */ /* 0x000fea0003c00000 */
        /* <DEDUP_REMOVED lines=11> */
.L_x_305:
        /* <DEDUP_REMOVED lines=22> */
.L_x_306:
[----:B------:R-:W-:Y:S05]  /*2470*/  BSYNC B0 ;  /* 0x0000000000007941 */ /* 0x000fea0003800000 */
.L_x_304:
        /* <DEDUP_REMOVED lines=11> */
[----:B------:R-:W-:Y:S05]  /*2530*/  CALL.REL.NOINC `($__internal_6_$__cuda_sm20_div_s64) ;  /* 0x0000207000007944 */ /* 0x000fea0003c00000 */
[----:B------:R-:W-:-:S04]  /*2540*/  IADD3 R17, P0, RZ, -R20, RZ ;  /* 0x80000014ff117210 */ /* 0x000fc80007f1e0ff */
[----:B------:R-:W-:Y:S01]  /*2550*/  IADD3.X R18, RZ, ~R21, RZ, P0, !PT ;  /* 0x80000015ff127210 */ /* 0x000fe200007fe4ff */
[----:B------:R-:W-:-:S04]  /*2560*/  IMAD.WIDE.U32 R36, R5, R17, R36 ;  /* 0x0000001105247225 */ /* 0x000fc800078e0024 */
[----:B------:R-:W-:-:S04]  /*2570*/  IMAD R18, R18, R5, RZ ;  /* 0x0000000512127224 */ /* 0x000fc800078e02ff */
[----:B------:R-:W-:-:S05]  /*2580*/  IMAD R4, R4, R17, R18 ;  /* 0x0000001104047224 */ /* 0x000fca00078e0212 */
[----:B------:R-:W-:Y:S01]  /*2590*/  IADD3 R4, R37, R4, RZ ;  /* 0x0000000425047210 */ /* 0x000fe20007ffe0ff */
[----:B------:R-:W-:Y:S05]  /*25a0*/  BRA `(.L_x_309) ;  /* 0x0000016000007947 */ /* 0x000fea0003800000 */
.L_x_308:
        /* <DEDUP_REMOVED lines=22> */
.L_x_309:
[----:B------:R-:W-:Y:S05]  /*2710*/  BSYNC B0 ;  /* 0x0000000000007941 */ /* 0x000fea0003800000 */
.L_x_307:
        /* <DEDUP_REMOVED lines=38> */
[----:B------:R-:W-:Y:S05]  /*2980*/  CALL.REL.NOINC `($__internal_6_$__cuda_sm20_div_s64) ;  /* 0x00001c2000007944 */ /* 0x000fea0003c00000 */
        /* <DEDUP_REMOVED lines=12> */
.L_x_311:
        /* <DEDUP_REMOVED lines=23> */
.L_x_312:
[----:B------:R-:W-:Y:S05]  /*2bc0*/  BSYNC B0 ;  /* 0x0000000000007941 */ /* 0x000fea0003800000 */
.L_x_310:
        /* <DEDUP_REMOVED lines=19> */
.L_x_314:
        /* <DEDUP_REMOVED lines=22> */
.L_x_315:
[----:B------:R-:W-:Y:S05]  /*2e60*/  BSYNC B0 ;  /* 0x0000000000007941 */ /* 0x000fea0003800000 */
.L_x_313:
        /* <DEDUP_REMOVED lines=20> */
.L_x_317:
        /* <DEDUP_REMOVED lines=23> */
.L_x_318:
[----:B------:R-:W-:Y:S05]  /*3120*/  BSYNC B0 ;  /* 0x0000000000007941 */ /* 0x000fea0003800000 */
.L_x_316:
        /* <DEDUP_REMOVED lines=25> */
[----:B------:R-:W-:Y:S05]  /*32c0*/  CALL.REL.NOINC `($__internal_6_$__cuda_sm20_div_s64) ;  /* 0x000012e000007944 */ /* 0x000fea0003c00000 */
        /* <DEDUP_REMOVED lines=12> */
.L_x_320:
        /* <DEDUP_REMOVED lines=23> */
.L_x_321:
[----:B------:R-:W-:Y:S05]  /*3500*/  BSYNC B0 ;  /* 0x0000000000007941 */ /* 0x000fea0003800000 */
.L_x_319:
        /* <DEDUP_REMOVED lines=29> */
.L_x_323:
        /* <DEDUP_REMOVED lines=23> */
.L_x_324:
[----:B------:R-:W-:Y:S05]  /*3850*/  BSYNC B0 ;  /* 0x0000000000007941 */ /* 0x000fea0003800000 */
.L_x_322:
        /* <DEDUP_REMOVED lines=20> */
.L_x_300:
[----:B------:R-:W-:-:S04]  /*39a0*/  LEA R2, P0, R36, c[0x0][0x200], 0x2 ;  /* 0x0000800024027a11 */ /* 0x000fc800078010ff */
[----:B------:R-:W-:-:S05]  /*39b0*/  LEA.HI.X R3, R36, c[0x0][0x204], R37, 0x2, P0 ;  /* 0x0000810024037a11 */ /* 0x000fca00000f1425 */
[----:B------:R0:W-:Y:S04]  /*39c0*/  STG.E [R2.64], R28 ;  /* 0x0000001c02007986 */ /* 0x0001e8000c10190a */
.L_x_299:
[----:B------:R-:W-:Y:S05]  /*39d0*/  BSYNC B1 ;  /* 0x0000000000017941 */ /* 0x000fea0003800000 */
.L_x_298:
[----:B------:R-:W1:Y:S01]  /*39e0*/  S2R R34, SR_TID.X ;  /* 0x0000000000227919 */ /* 0x000e620000002100 */
[----:B------:R-:W-:Y:S01]  /*39f0*/  IMAD.MOV.U32 R13, RZ, RZ, RZ ;  /* 0x000000ffff0d7224 */ /* 0x000fe200078e00ff */
[----:B------:R-:W-:Y:S01]  /*3a00*/  CS2R R10, SRZ ;  /* 0x00000000000a7805 */ /* 0x000fe2000001ff00 */
[----:B------:R-:W-:Y:S01]  /*3a10*/  CS2R R8, SRZ ;  /* 0x0000000000087805 */ /* 0x000fe2000001ff00 */
[----:B------:R-:W-:Y:S01]  /*3a20*/  CS2R R6, SRZ ;  /* 0x0000000000067805 */ /* 0x000fe2000001ff00 */
[-C--:B01----:R-:W-:Y:S02]  /*3a30*/  LEA.HI R2, R34, R34.reuse, RZ, 0x1 ;  /* 0x0000002222027211 */ /* 0x083fe400078f08ff */
[----:B------:R-:W-:Y:S02]  /*3a40*/  SHF.R.S32.HI R33, RZ, 0x1f, R34 ;  /* 0x0000001fff217819 */ /* 0x000fe40000011422 */
[----:B------:R-:W-:Y:S02]  /*3a50*/  LOP3.LUT R3, R2, 0xfffffffe, RZ, 0xc0, !PT ;  /* 0xfffffffe02037812 */ /* 0x000fe400078ec0ff */
[----:B------:R-:W-:-:S03]  /*3a60*/  LEA.HI R33, R33, R34, RZ, 0x4 ;  /* 0x0000002221217211 */ /* 0x000fc600078f20ff */
[----:B------:R-:W-:-:S05]  /*3a70*/  IMAD.IADD R0, R34, 0x1, -R3 ;  /* 0x0000000122007824 */ /* 0x000fca00078e0a03 */
[----:B------:R-:W-:-:S04]  /*3a80*/  ISETP.GE.AND P1, PT, R0, c[0x0][0x314], PT ;  /* 0x0000c50000007a0c */ /* 0x000fc80003f26270 */
[----:B------:R-:W-:-:S13]  /*3a90*/  ISETP.GT.OR P1, PT, R34, 0xf, P1 ;  /* 0x0000000f2200780c */ /* 0x000fda0000f24670 */
[----:B------:R-:W-:Y:S02]  /*3aa0*/  @!P1 FADD.FTZ R3, -R28, R29 ;  /* 0x0000001d1c039221 */ /* 0x000fe40000010100 */
[----:B------:R-:W-:Y:S02]  /*3ab0*/  @!P1 IMAD.SHL.U32 R5, R2, 0x2, RZ ;  /* 0x0000000202059824 */ /* 0x000fe400078e00ff */
[----:B------:R-:W-:Y:S02]  /*3ac0*/  @!P1 FMUL.FTZ R3, R3, 1.4426950216293334961 ;  /* 0x3fb8aa3b03039820 */ /* 0x000fe40000410000 */
[----:B------:R-:W-:Y:S01]  /*3ad0*/  IMAD.MOV.U32 R2, RZ, RZ, c[0x0][0x314] ;  /* 0x0000c500ff027624 */ /* 0x000fe200078e00ff */
[----:B------:R-:W-:-:S03]  /*3ae0*/  @!P1 LOP3.LUT R5, R5, 0xfffffffc, RZ, 0xc0, !PT ;  /* 0xfffffffc05059812 */ /* 0x000fc600078ec0ff */
[----:B------:R-:W0:Y:S01]  /*3af0*/  @!P1 MUFU.EX2 R3, R3 ;  /* 0x0000000300039308 */ /* 0x000e220000000800 */
[----:B------:R-:W-:Y:S01]  /*3b00*/  ISETP.GE.AND P0, PT, R2, 0x1, PT ;  /* 0x000000010200780c */ /* 0x000fe20003f06270 */
[----:B------:R-:W-:Y:S01]  /*3b10*/  @!P1 IMAD R0, R0, 0x24, R5 ;  /* 0x0000002400009824 */ /* 0x000fe200078e0205 */
[----:B------:R-:W-:Y:S02]  /*3b20*/  LOP3.LUT R5, R33, 0x3ffffff0, RZ, 0xc0, !PT ;  /* 0x3ffffff021057812 */ /* 0x000fe400078ec0ff */
[----:B------:R-:W-:-:S03]  /*3b30*/  SHF.R.S32.HI R33, RZ, 0x4, R33 ;  /* 0x00000004ff217819 */ /* 0x000fc60000011421 */
[----:B------:R-:W-:Y:S02]  /*3b40*/  IMAD.IADD R34, R34, 0x1, -R5 ;  /* 0x0000000122227824 */ /* 0x000fe400078e0a05 */
[----:B------:R-:W-:Y:S02]  /*3b50*/  CS2R R4, SRZ ;  /* 0x0000000000047805 */ /* 0x000fe4000001ff00 */
[----:B------:R-:W-:Y:S01]  /*3b60*/  IMAD.SHL.U32 R34, R34, 0x4, RZ ;  /* 0x0000000422227824 */ /* 0x000fe200078e00ff */
[----:B0-----:R0:W-:Y:S04]  /*3b70*/  @!P1 STS [R0], R3 ;  /* 0x0000000300009388 */ /* 0x0011e80000000800 */
[C---:B------:R-:W-:Y:S02]  /*3b80*/  IADD3 R32, R34.reuse, 0x40, RZ ;  /* 0x0000004022207810 */ /* 0x040fe40007ffe0ff */
[----:B------:R-:W-:Y:S01]  /*3b90*/  IADD3 R31, R34, 0x80, RZ ;  /* 0x00000080221f7810 */ /* 0x000fe20007ffe0ff */
[----:B0-----:R-:W-:Y:S01]  /*3ba0*/  CS2R R2, SRZ ;  /* 0x0000000000027805 */ /* 0x001fe2000001ff00 */
[----:B------:R-:W-:Y:S01]  /*3bb0*/  IMAD.MOV.U32 R0, RZ, RZ, RZ ;  /* 0x000000ffff007224 */ /* 0x000fe200078e00ff */
        /* <DEDUP_REMOVED lines=25> */
.L_x_328:
        /* <DEDUP_REMOVED lines=14> */
.L_x_327:
[----:B------:R-:W-:Y:S05]  /*3e30*/  BSYNC B0 ;  /* 0x0000000000007941 */ /* 0x000fea0003800000 */
.L_x_326:
        /* <DEDUP_REMOVED lines=19> */
.L_x_325:
        /* <DEDUP_REMOVED lines=100> */
        .weak           $__internal_6_$__cuda_sm20_div_s64
        .type           $__internal_6_$__cuda_sm20_div_s64,@function
        .size           $__internal_6_$__cuda_sm20_div_s64,(.L_x_4374 - $__internal_6_$__cuda_sm20_div_s64)
$__internal_6_$__cuda_sm20_div_s64:
        /* <DEDUP_REMOVED lines=83> */
[----:B------:R-:W-:Y:S06]  /*4ae0*/  RET.REL.NODEC R26 `(_ZN5flash32flash_fwd_splitkv_combine_kernelI23Flash_fwd_kernel_traitsILi192ELi64ELi64ELi4ELb0ELb0EN7cutlass10bfloat16_tE19Flash_kernel_traitsILi192ELi64ELi64ELi4ES3_EELi8ELi1ELb0EEEvNS_16Flash_fwd_paramsE) ;  /* 0xffffb5101a007950 */ /* 0x000fec0003c3ffff */
.L_x_329:
        /* <DEDUP_REMOVED lines=9> */
.L_x_4374:


//--------------------- .text._ZN5flash32flash_fwd_splitkv_combine_kernelI23Flash_fwd_kernel_traitsILi192ELi64ELi64ELi4ELb0ELb0EN7cutlass10bfloat16_tE19Flash_kernel_traitsILi192ELi64ELi64ELi4ES3_EELi8ELi7ELb1EEEvNS_16Flash_fwd_paramsE --------------------------
	.section	.text._ZN5flash32flash_fwd_splitkv_combine_kernelI23Flash_fwd_kernel_traitsILi192ELi64ELi64ELi4ELb0ELb0EN7cutlass10bfloat16_tE19Flash_kernel_traitsILi192ELi64ELi64ELi4ES3_EELi8ELi7ELb1EEEvNS_16Flash_fwd_paramsE,"ax",@progbits
	.sectioninfo	@"SHI_REGISTERS=62"
	.align	128
        .global         _ZN5flash32flash_fwd_splitkv_combine_kernelI23Flash_fwd_kernel_traitsILi192ELi64ELi64ELi4ELb0ELb0EN7cutlass10bfloat16_tE19Flash_kernel_traitsILi192ELi64ELi64ELi4ES3_EELi8ELi7ELb1EEEvNS_16Flash_fwd_paramsE
        .type           _ZN5flash32flash_fwd_splitkv_combine_kernelI23Flash_fwd_kernel_traitsILi192ELi64ELi64ELi4ELb0ELb0EN7cutlass10bfloat16_tE19Flash_kernel_traitsILi192ELi64ELi64ELi4ES3_EELi8ELi7ELb1EEEvNS_16Flash_fwd_paramsE,@function
        .size           _ZN5flash32flash_fwd_splitkv_combine_kernelI23Flash_fwd_kernel_traitsILi192ELi64ELi64ELi4ELb0ELb0EN7cutlass10bfloat16_tE19Flash_kernel_traitsILi192ELi64ELi64ELi4ES3_EELi8ELi7ELb1EEEvNS_16Flash_fwd_paramsE,(.L_x_4375 - _ZN5flash32flash_fwd_splitkv_combine_kernelI23Flash_fwd_kernel_traitsILi192ELi64ELi64ELi4ELb0ELb0EN7cutlass10bfloat16_tE19Flash_kernel_traitsILi192ELi64ELi64ELi4ES3_EELi8ELi7ELb1EEEvNS_16Flash_fwd_paramsE)
        .other          _ZN5flash32flash_fwd_splitkv_combine_kernelI23Flash_fwd_kernel_traitsILi192ELi64ELi64ELi4ELb0ELb0EN7cutlass10bfloat16_tE19Flash_kernel_traitsILi192ELi64ELi64ELi4ES3_EELi8ELi7ELb1EEEvNS_16Flash_fwd_paramsE,@"STO_CUDA_ENTRY STV_DEFAULT"
_ZN5flash32flash_fwd_splitkv_combine_kernelI23Flash_fwd_kernel_traitsILi192ELi64ELi64ELi4ELb0ELb0EN7cutlass10bfloat16_tE19Flash_kernel_traitsILi192ELi64ELi64ELi4ES3_EELi8ELi7ELb1EEEvNS_16Flash_fwd_paramsE:
.text._ZN5flash32flash_fwd_splitkv_combine_kernelI23Flash_fwd_kernel_traitsILi192ELi64ELi64ELi4ELb0ELb0EN7cutlass10bfloat16_tE19Flash_kernel_traitsILi192ELi64ELi64ELi4ES3_EELi8ELi7ELb1EEEvNS_16Flash_fwd_paramsE:
        /* <DEDUP_REMOVED lines=23> */
[----:B------:R-:W-:Y:S05]  /*0170*/  CALL.REL.NOINC `($__internal_7_$__cuda_sm20_div_s64) ;  /* 0x0000579000007944 */ /* 0x000fea0003c00000 */
[----:B------:R-:W-:Y:S02]  /*0180*/  MOV R8, R0 ;  /* 0x0000000000087202 */ /* 0x000fe40000000f00 */
[----:B------:R-:W-:Y:S01]  /*0190*/  MOV R9, R21 ;  /* 0x0000001500097202 */ /* 0x000fe20000000f00 */
[----:B------:R-:W-:Y:S05]  /*01a0*/  BRA `(.L_x_331) ;  /* 0x0000013000007947 */ /* 0x000fea0003800000 */
.L_x_330:
        /* <DEDUP_REMOVED lines=19> */
.L_x_331:
        /* <DEDUP_REMOVED lines=17> */
.L_x_333:
        /* <DEDUP_REMOVED lines=20> */
.L_x_334:
[----:B------:R-:W-:Y:S05]  /*0530*/  BSYNC B0 ;  /* 0x0000000000007941 */ /* 0x000fea0003800000 */
.L_x_332:
        /* <DEDUP_REMOVED lines=57> */
.L_x_336:
        /* <DEDUP_REMOVED lines=19> */
.L_x_337:
[----:B------:R-:W-:Y:S05]  /*0a00*/  BSYNC B0 ;  /* 0x0000000000007941 */ /* 0x000fea0003800000 */
.L_x_335:
        /* <DEDUP_REMOVED lines=107> */
.L_x_339:
        /* <DEDUP_REMOVED lines=19> */
.L_x_340:
[----:B------:R-:W-:Y:S05]  /*11f0*/  BSYNC B0 ;  /* 0x0000000000007941 */ /* 0x000fea0003800000 */
.L_x_338:
        /* <DEDUP_REMOVED lines=163> */
[----:B------:R-:W-:Y:S05]  /*1c30*/  CALL.REL.NOINC `($__internal_7_$__cuda_sm20_div_s64) ;  /* 0x00003cd000007944 */ /* 0x000fea0003c00000 */
[----:B------:R-:W-:Y:S02]  /*1c40*/  MOV R42, R0 ;  /* 0x00000000002a7202 */ /* 0x000fe40000000f00 */
[----:B------:R-:W-:Y:S01]  /*1c50*/  MOV R43, R21 ;  /* 0x00000015002b7202 */ /* 0x000fe20000000f00 */
[----:B------:R-:W-:Y:S05]  /*1c60*/  BRA `(.L_x_343) ;  /* 0x0000013000007947 */ /* 0x000fea0003800000 */
.L_x_342:
        /* <DEDUP_REMOVED lines=19> */
.L_x_343:
[----:B------:R-:W-:Y:S05]  /*1da0*/  BSYNC B0 ;  /* 0x0000000000007941 */ /* 0x000fea0003800000 */
.L_x_341:
        /* <DEDUP_REMOVED lines=205> */
.L_x_348:
        /* <DEDUP_REMOVED lines=21> */
.L_x_349:
[----:B------:R-:W-:Y:S05]  /*2bd0*/  BSYNC B0 ;  /* 0x0000000000007941 */ /* 0x000fea0003800000 */
.L_x_347:
        /* <DEDUP_REMOVED lines=8> */
[----:B------:R-:W-:Y:S05]  /*2c60*/  CALL.REL.NOINC `($__internal_7_$__cuda_sm20_div_s64) ;  /* 0x00002ca000007944 */ /* 0x000fea0003c00000 */
        /* <DEDUP_REMOVED lines=12> */
.L_x_351:
        /* <DEDUP_REMOVED lines=22> */
.L_x_352:
[----:B------:R-:W-:Y:S05]  /*2e90*/  BSYNC B0 ;  /* 0x0000000000007941 */ /* 0x000fea0003800000 */
.L_x_350:
        /* <DEDUP_REMOVED lines=11> */
[----:B------:R-:W-:Y:S05]  /*2f50*/  CALL.REL.NOINC `($__internal_7_$__cuda_sm20_div_s64) ;  /* 0x000029b000007944 */ /* 0x000fea0003c00000 */
        /* <DEDUP_REMOVED lines=11> */
.L_x_354:
        /* <DEDUP_REMOVED lines=22> */
.L_x_355:
[----:B------:R-:W-:Y:S05]  /*3170*/  BSYNC B0 ;  /* 0x0000000000007941 */ /* 0x000fea0003800000 */
.L_x_353:
        /* <DEDUP_REMOVED lines=52> */
.L_x_357:
        /* <DEDUP_REMOVED lines=22> */
.L_x_358:
[----:B------:R-:W-:Y:S05]  /*3620*/  BSYNC B0 ;  /* 0x0000000000007941 */ /* 0x000fea0003800000 */
.L_x_356:
        /* <DEDUP_REMOVED lines=22> */
.L_x_360:
        /* <DEDUP_REMOVED lines=22> */
.L_x_361:
[----:B------:R-:W-:Y:S05]  /*38f0*/  BSYNC B0 ;  /* 0x0000000000007941 */ /* 0x000fea0003800000 */
.L_x_359:
        /* <DEDUP_REMOVED lines=21> */
.L_x_363:
        /* <DEDUP_REMOVED lines=23> */
.L_x_364:
[----:B------:R-:W-:Y:S05]  /*3bc0*/  BSYNC B0 ;  /* 0x0000000000007941 */ /* 0x000fea0003800000 */
.L_x_362:
        /* <DEDUP_REMOVED lines=38> */
.L_x_366:
        /* <DEDUP_REMOVED lines=23> */
.L_x_367:
[----:B------:R-:W-:Y:S05]  /*3fa0*/  BSYNC B0 ;  /* 0x0000000000007941 */ /* 0x000fea0003800000 */
.L_x_365:
        /* <DEDUP_REMOVED lines=31> */
.L_x_369:
        /* <DEDUP_REMOVED lines=23> */
.L_x_370:
[----:B------:R-:W-:Y:S05]  /*4310*/  BSYNC B0 ;  /* 0x0000000000007941 */ /* 0x000fea0003800000 */
.L_x_368:
        /* <DEDUP_REMOVED lines=20> */
.L_x_346:
[----:B------:R-:W-:-:S04]  /*4460*/  LEA R2, P0, R44, c[0x0][0x200], 0x2 ;  /* 0x000080002c027a11 */ /* 0x000fc800078010ff */
[----:B------:R-:W-:-:S05]  /*4470*/  LEA.HI.X R3, R44, c[0x0][0x204], R45, 0x2, P0 ;  /* 0x000081002c037a11 */ /* 0x000fca00000f142d */
[----:B------:R0:W-:Y:S04]  /*4480*/  STG.E [R2.64], R30 ;  /* 0x0000001e02007986 */ /* 0x0001e8000c101908 */
.L_x_345:
[----:B------:R-:W-:Y:S05]  /*4490*/  BSYNC B1 ;  /* 0x0000000000017941 */ /* 0x000fea0003800000 */
.L_x_344:
[C---:B------:R-:W-:Y:S01]  /*44a0*/  IADD3 R0, R39.reuse, 0x10, RZ ;  /* 0x0000001027007810 */ /* 0x040fe20007ffe0ff */
[----:B------:R-:W-:Y:S01]  /*44b0*/  IMAD.MOV.U32 R29, RZ, RZ, c[0x0][0x314] ;  /* 0x0000c500ff1d7624 */ /* 0x000fe200078e00ff */
[C---:B------:R-:W-:Y:S01]  /*44c0*/  ISETP.GE.OR P5, PT, R39.reuse, c[0x0][0x314], P6 ;  /* 0x0000c50027007a0c */ /* 0x040fe200037a6670 */
[----:B0-----:R-:W-:Y:S01]  /*44d0*/  CS2R R4, SRZ ;  /* 0x0000000000047805 */ /* 0x001fe2000001ff00 */
[----:B------:R-:W-:Y:S01]  /*44e0*/  ISETP.GE.OR P0, PT, R0, c[0x0][0x314], P6 ;  /* 0x0000c50000007a0c */ /* 0x000fe20003706670 */
[----:B------:R-:W-:Y:S01]  /*44f0*/  CS2R R6, SRZ ;  /* 0x0000000000067805 */ /* 0x000fe2000001ff00 */
[----:B------:R-:W-:Y:S01]  /*4500*/  IADD3 R0, R39, 0x20, RZ ;  /* 0x0000002027007810 */ /* 0x000fe20007ffe0ff */
[----:B------:R-:W-:Y:S01]  /*4510*/  CS2R R8, SRZ ;  /* 0x0000000000087805 */ /* 0x000fe2000001ff00 */
[----:B------:R-:W-:Y:S01]  /*4520*/  CS2R R10, SRZ ;  /* 0x00000000000a7805 */ /* 0x000fe2000001ff00 */
[----:B------:R-:W-:Y:S02]  /*4530*/  MOV R12, RZ ;  /* 0x000000ff000c7202 */ /* 0x000fe40000000f00 */
[----:B------:R-:W-:-:S02]  /*4540*/  ISETP.GE.OR P4, PT, R0, c[0x0][0x314], P6 ;  /* 0x0000c50000007a0c */ /* 0x000fc40003786670 */
[----:B------:R-:W-:Y:S02]  /*4550*/  IADD3 R0, R39, 0x30, RZ ;  /* 0x0000003027007810 */ /* 0x000fe40007ffe0ff */
[C---:B------:R-:W-:Y:S02]  /*4560*/  @!P5 FADD.FTZ R37, -R30.reuse, R37 ;  /* 0x000000251e25d221 */ /* 0x040fe40000010100 */
[----:B------:R-:W-:Y:S01]  /*4570*/  @!P0 FADD.FTZ R2, -R30, R38 ;  /* 0x000000261e028221 */ /* 0x000fe20000010100 */
[----:B------:R-:W-:Y:S01]  /*4580*/  ISETP.GE.OR P3, PT, R0, c[0x0][0x314], P6 ;  /* 0x0000c50000007a0c */ /* 0x000fe20003766670 */
[----:B------:R-:W-:Y:S01]  /*4590*/  @!P5 FMUL.FTZ R37, R37, 1.4426950216293334961 ;  /* 0x3fb8aa3b2525d820 */ /* 0x000fe20000410000 */
[----:B------:R-:W-:Y:S01]  /*45a0*/  IADD3 R0, R39, 0x40, RZ ;  /* 0x0000004027007810 */ /* 0x000fe20007ffe0ff */
[----:B------:R-:W-:-:S03]  /*45b0*/  @!P0 FMUL.FTZ R2, R2, 1.4426950216293334961 ;  /* 0x3fb8aa3b02028820 */ /* 0x000fc60000410000 */
        /* <DEDUP_REMOVED lines=8> */
[----:B------:R-:W-:Y:S01]  /*4640*/  @!P3 FMUL.FTZ R36, R36, 1.4426950216293334961 ;  /* 0x3fb8aa3b2424b820 */ /* 0x000fe20000410000 */
[----:B------:R-:W1:Y:S01]  /*4650*/  @!P5 MUFU.EX2 R37, R37 ;  /* 0x000000250025d308 */ /* 0x000e620000000800 */
[----:B------:R-:W-:-:S04]  /*4660*/  @!P2 FADD.FTZ R33, -R30, R33 ;  /* 0x000000211e21a221 */ /* 0x000fc80000010100 */
[----:B------:R-:W-:Y:S01]  /*4670*/  @!P2 FMUL.FTZ R33, R33, 1.4426950216293334961 ;  /* 0x3fb8aa3b2121a820 */ /* 0x000fe20000410000 */
[----:B0-----:R0:W-:Y:S01]  /*4680*/  @!P0 STS [R25.X4+0x240], R2 ;  /* 0x0002400219008388 */ /* 0x0011e20000004800 */
[----:B------:R-:W-:Y:S01]  /*4690*/  ISETP.GE.OR P0, PT, R0, c[0x0][0x314], P6 ;  /* 0x0000c50000007a0c */ /* 0x000fe20003706670 */
[----:B------:R-:W-:Y:S01]  /*46a0*/  @!P1 FADD.FTZ R34, -R30, R34 ;  /* 0x000000221e229221 */ /* 0x000fe20000010100 */
[C---:B------:R-:W-:Y:S01]  /*46b0*/  IADD3 R0, R39.reuse, 0x70, RZ ;  /* 0x0000007027007810 */ /* 0x040fe20007ffe0ff */
[----:B------:R-:W2:Y:S01]  /*46c0*/  @!P4 MUFU.EX2 R35, R35 ;  /* 0x000000230023c308 */ /* 0x000ea20000000800 */
[----:B------:R-:W-:Y:S02]  /*46d0*/  IMAD.SHL.U32 R39, R39, 0x4, RZ ;  /* 0x0000000427277824 */ /* 0x000fe400078e00ff */
[----:B------:R-:W-:Y:S01]  /*46e0*/  ISETP.GE.OR P6, PT, R0, c[0x0][0x314], P6 ;  /* 0x0000c50000007a0c */ /* 0x000fe200037c6670 */
[----:B------:R-:W-:Y:S01]  /*46f0*/  @!P1 FMUL.FTZ R34, R34, 1.4426950216293334961 ;  /* 0x3fb8aa3b22229820 */ /* 0x000fe20000410000 */
[----:B-1----:R-:W-:Y:S03]  /*4700*/  @!P5 STS [R25.X4], R37 ;  /* 0x000000251900d388 */ /* 0x002fe60000004800 */
[----:B------:R-:W1:Y:S02]  /*4710*/  @!P3 MUFU.EX2 R36, R36 ;  /* 0x000000240024b308 */ /* 0x000e640000000800 */
[----:B------:R-:W-:-:S04]  /*4720*/  @!P0 FADD.FTZ R31, -R30, R31 ;  /* 0x0000001f1e1f8221 */ /* 0x000fc80000010100 */
[----:B------:R-:W-:Y:S02]  /*4730*/  @!P0 FMUL.FTZ R31, R31, 1.4426950216293334961 ;  /* 0x3fb8aa3b1f1f8820 */ /* 0x000fe40000410000 */
[----:B------:R-:W-:Y:S01]  /*4740*/  @!P6 FADD.FTZ R30, -R30, R32 ;  /* 0x000000201e1ee221 */ /* 0x000fe20000010100 */
[----:B------:R-:W3:Y:S01]  /*4750*/  @!P2 MUFU.EX2 R33, R33 ;  /* 0x000000210021a308 */ /* 0x000ee20000000800 */
[----:B--2---:R-:W-:Y:S02]  /*4760*/  @!P4 STS [R25.X4+0x480], R35 ;  /* 0x000480231900c388 */ /* 0x004fe40000004800 */
[----:B------:R-:W-:Y:S01]  /*4770*/  @!P6 FMUL.FTZ R0, R30, 1.4426950216293334961 ;  /* 0x3fb8aa3b1e00e820 */ /* 0x000fe20000410000 */
[----:B0-----:R-:W-:Y:S01]  /*4780*/  CS2R R2, SRZ ;  /* 0x0000000000027805 */ /* 0x001fe2000001ff00 */
[----:B-1----:R-:W-:Y:S03]  /*4790*/  @!P3 STS [R25.X4+0x6c0], R36 ;  /* 0x0006c0241900b388 */ /* 0x002fe60000004800 */
[----:B------:R-:W0:Y:S08]  /*47a0*/  @!P0 MUFU.EX2 R31, R31 ;  /* 0x0000001f001f8308 */ /* 0x000e300000000800 */
[----:B------:R-:W1:Y:S01]  /*47b0*/  @!P1 MUFU.EX2 R34, R34 ;  /* 0x0000002200229308 */ /* 0x000e620000000800 */
[----:B---3--:R-:W-:Y:S07]  /*47c0*/  @!P2 STS [R25.X4+0x900], R33 ;  /* 0x000900211900a388 */ /* 0x008fee0000004800 */
[----:B------:R-:W2:Y:S01]  /*47d0*/  @!P6 MUFU.EX2 R0, R0 ;  /* 0x000000000000e308 */ /* 0x000ea20000000800 */
[----:B0-----:R-:W-:Y:S01]  /*47e0*/  @!P0 STS [R25.X4+0xd80], R31 ;  /* 0x000d801f19008388 */ /* 0x001fe20000004800 */
[----:B------:R-:W-:-:S03]  /*47f0*/  ISETP.GE.AND P0, PT, R29, 0x1, PT ;  /* 0x000000011d00780c */ /* 0x000fc60003f06270 */
[----:B-1----:R-:W-:Y:S04]  /*4800*/  @!P1 STS [R25.X4+0xb40], R34 ;  /* 0x000b402219009388 */ /* 0x002fe80000004800 */
[----:B--2---:R0:W-:Y:S02]  /*4810*/  @!P6 STS [R25.X4+0xfc0], R0 ;  /* 0x000fc0001900e388 */ /* 0x0041e40000004800 */
[----:B0-----:R-:W-:Y:S02]  /*4820*/  HFMA2.MMA R0, -RZ, RZ, 0, 0 ;  /* 0x00000000ff007435 */ /* 0x001fe400000001ff */
[----:B------:R-:W-:Y:S06]  /*4830*/  BAR.SYNC.DEFER_BLOCKING 0x0 ;  /* 0x0000000000007b1d */ /* 0x000fec0000010000 */
[----:B------:R-:W-:Y:S05]  /*4840*/  @!P0 BRA `(.L_x_371) ;  /* 0x00000ad000008947 */ /* 0x000fea0003800000 */
[----:B------:R-:W-:Y:S01]  /*4850*/  ULDC UR5, c[0x0][0x22c] ;  /* 0x00008b0000057ab9 */ /* 0x000fe20000000800 */
[----:B------:R-:W-:Y:S01]  /*4860*/  IMAD R35, R15, 0xc0, R39 ;  /* 0x000000c00f237824 */ /* 0x000fe200078e0227 */
[----:B------:R-:W-:Y:S01]  /*4870*/  UIMAD UR5, UR7, UR5, URZ ;  /* 0x00000005070572a4 */ /* 0x000fe2000f8e023f */
[----:B------:R-:W-:Y:S01]  /*4880*/  ISETP.GT.AND P1, PT, R29, 0x3, PT ;  /* 0x000000031d00780c */ /* 0x000fe20003f24270 */
[C---:B------:R-:W-:Y:S01]  /*4890*/  IMAD R32, R28.reuse, c[0x0][0x22c], RZ ;  /* 0x00008b001c207a24 */ /* 0x040fe200078e02ff */
[----:B------:R-:W-:Y:S01]  /*48a0*/  PLOP3.LUT P4, PT, PT, PT, PT, 0x80, 0x0 ;  /* 0x000000000000781c */ /* 0x000fe20003f8f070 */
[----:B------:R-:W-:Y:S01]  /*48b0*/  USHF.R.S32.HI UR4, URZ, 0x1f, UR5 ;  /* 0x0000001f3f047899 */ /* 0x000fe20008011405 */
[----:B------:R-:W-:Y:S01]  /*48c0*/  IMAD.SHL.U32 R14, R15, 0x4, RZ ;  /* 0x000000040f0e7824 */ /* 0x000fe200078e00ff */
[C---:B------:R-:W-:Y:S01]  /*48d0*/  IADD3 R0, P0, R35.reuse, UR5, RZ ;  /* 0x0000000523007c10 */ /* 0x040fe2000ff1e0ff */
[----:B------:R-:W-:Y:S01]  /*48e0*/  IMAD.MOV.U32 R30, RZ, RZ, RZ ;  /* 0x000000ffff1e7224 */ /* 0x000fe200078e00ff */
[----:B------:R-:W-:Y:S01]  /*48f0*/  IADD3 R31, R28, -UR7, RZ ;  /* 0x800000071c1f7c10 */ /* 0x000fe2000fffe0ff */
[----:B------:R-:W-:Y:S01]  /*4900*/  CS2R R16, SRZ ;  /* 0x0000000000107805 */ /* 0x000fe2000001ff00 */
[----:B------:R-:W-:Y:S01]  /*4910*/  LEA.HI.X.SX32 R35, R35, UR4, 0x1, P0 ;  /* 0x0000000423237c11 */ /* 0x000fe200080f0eff */
[----:B------:R-:W-:Y:S01]  /*4920*/  CS2R R18, SRZ ;  /* 0x0000000000127805 */ /* 0x000fe2000001ff00 */
[C---:B------:R-:W-:Y:S01]  /*4930*/  LEA R34, P0, R0.reuse, c[0x0][0x1d8], 0x2 ;  /* 0x0000760000227a11 */ /* 0x040fe200078010ff */
[----:B------:R-:W-:Y:S01]  /*4940*/  CS2R R20, SRZ ;  /* 0x0000000000147805 */ /* 0x000fe2000001ff00 */
[----:B------:R-:W-:Y:S01]  /*4950*/  CS2R R22, SRZ ;  /* 0x0000000000167805 */ /* 0x000fe2000001ff00 */
[----:B------:R-:W-:Y:S01]  /*4960*/  CS2R R24, SRZ ;  /* 0x0000000000187805 */ /* 0x000fe2000001ff00 */
[----:B------:R-:W-:Y:S01]  /*4970*/  LEA.HI.X R35, R0, c[0x0][0x1dc], R35, 0x2, P0 ;  /* 0x0000770000237a11 */ /* 0x000fe200000f1423 */
[----:B------:R-:W-:Y:S01]  /*4980*/  IMAD.MOV.U32 R0, RZ, RZ, RZ ;  /* 0x000000ffff007224 */ /* 0x000fe200078e00ff */
[----:B------:R-:W-:Y:S01]  /*4990*/  IADD3 R34, P0, R34, 0x200, RZ ;  /* 0x0000020022227810 */ /* 0x000fe20007f1e0ff */
[----:B------:R-:W-:Y:S01]  /*49a0*/  CS2R R26, SRZ ;  /* 0x00000000001a7805 */ /* 0x000fe2000001ff00 */
[----:B------:R-:W-:-:S04]  /*49b0*/  IMAD.WIDE R32, R32, 0x4, RZ ;  /* 0x0000000420207825 */ /* 0x000fc800078e02ff */
[----:B------:R-:W-:Y:S01]  /*49c0*/  IMAD.X R35, RZ, RZ, R35, P0 ;  /* 0x000000ffff237224 */ /* 0x000fe200000e0623 */
[----:B------:R-:W-:Y:S05]  /*49d0*/  @!P1 BRA `(.L_x_372) ;  /* 0x0000051000009947 */ /* 0x000fea0003800000 */
[----:B------:R-:W-:Y:S02]  /*49e0*/  PLOP3.LUT P4, PT, PT, PT, PT, 0x8, 0x0 ;  /* 0x000000000000781c */ /* 0x000fe40003f8e170 */
[CC--:B------:R-:W-:Y:S02]  /*49f0*/  ISETP.GE.AND P3, PT, R15.reuse, R31.reuse, PT ;  /* 0x0000001f0f00720c */ /* 0x0c0fe40003f66270 */
[----:B------:R-:W-:Y:S02]  /*4a00*/  ISETP.GE.AND P0, PT, R15, R31, PT ;  /* 0x0000001f0f00720c */ /* 0x000fe40003f06270 */
[----:B------:R-:W-:-:S09]  /*4a10*/  IADD3 R29, R29, -0x3, RZ ;  /* 0xfffffffd1d1d7810 */ /* 0x000fd20007ffe0ff */
.L_x_373:
[----:B------:R0:W2:Y:S01]  /*4a20*/  @!P3 LDG.E.128 R16, [R34.64+-0x200] ;  /* 0xfffe00082210b981 */ /* 0x0000a2000c1e1d00 */
[----:B------:R-:W-:Y:S02]  /*4a30*/  IADD3 R36, P1, R32, R34, RZ ;  /* 0x0000002220247210 */ /* 0x000fe40007f3e0ff */
[----:B------:R-:W-:Y:S01]  /*4a40*/  IADD3 R30, R30, 0x4, RZ ;  /* 0x000000041e1e7810 */ /* 0x000fe20007ffe0ff */
[----:B------:R0:W3:Y:S01]  /*4a50*/  @!P3 LDG.E.128 R20, [R34.64+-0x100] ;  /* 0xffff00082214b981 */ /* 0x0000e2000c1e1d00 */
[C---:B------:R-:W-:Y:S02]  /*4a60*/  IADD3.X R37, R33.reuse, R35, RZ, P1, !PT ;  /* 0x0000002321257210 */ /* 0x040fe40000ffe4ff */
[----:B------:R-:W-:Y:S01]  /*4a70*/  ISETP.GE.AND P2, PT, R30, R29, PT ;  /* 0x0000001d1e00720c */ /* 0x000fe20003f46270 */
[----:B------:R0:W4:Y:S01]  /*4a80*/  @!P3 LDG.E.128 R24, [R34.64] ;  /* 0x000000082218b981 */ /* 0x000122000c1e1d00 */
[----:B------:R-:W-:Y:S03]  /*4a90*/  PLOP3.LUT P3, PT, P0, PT, PT, 0x80, 0x0 ;  /* 0x000000000000781c */ /* 0x000fe6000076f070 */
[----:B------:R-:W2:Y:S01]  /*4aa0*/  LDS R13, [R14] ;  /* 0x000000000e0d7984 */ /* 0x000ea20000000800 */
[C---:B0-----:R-:W-:Y:S04]  /*4ab0*/  IADD3 R34, P1, R32.reuse, R36, RZ ;  /* 0x0000002420227210 */ /* 0x041fe80007f3e0ff */
[----:B------:R-:W-:Y:S01]  /*4ac0*/  IADD3.X R35, R33, R37, RZ, P1, !PT ;  /* 0x0000002521237210 */ /* 0x000fe20000ffe4ff */
[C---:B--2---:R-:W-:Y:S02]  /*4ad0*/  FFMA.FTZ R12, R13.reuse, R16, R12 ;  /* 0x000000100d0c7223 */ /* 0x044fe4000001000c */
[C---:B------:R-:W-:Y:S02]  /*4ae0*/  FFMA.FTZ R11, R13.reuse, R17, R11 ;  /* 0x000000110d0b7223 */ /* 0x040fe4000001000b */
[C---:B------:R-:W-:Y:S02]  /*4af0*/  FFMA.FTZ R10, R13.reuse, R18, R10 ;  /* 0x000000120d0a7223 */ /* 0x040fe4000001000a */
[C---:B------:R-:W-:Y:S02]  /*4b00*/  FFMA.FTZ R9, R13.reuse, R19, R9 ;  /* 0x000000130d097223 */ /* 0x040fe40000010009 */
[C---:B---3--:R-:W-:Y:S01]  /*4b10*/  FFMA.FTZ R8, R13.reuse, R20, R8 ;  /* 0x000000140d087223 */ /* 0x048fe20000010008 */
[----:B------:R-:W2:Y:S01]  /*4b20*/  @!P3 LDG.E.128 R16, [R36.64+-0x200] ;  /* 0xfffe00082410b981 */ /* 0x000ea2000c1e1d00 */
[C---:B------:R-:W-:Y:S02]  /*4b30*/  FFMA.FTZ R7, R13.reuse, R21, R7 ;  /* 0x000000150d077223 */ /* 0x040fe40000010007 */
[C---:B------:R-:W-:Y:S02]  /*4b40*/  FFMA.FTZ R6, R13.reuse, R22, R6 ;  /* 0x000000160d067223 */ /* 0x040fe40000010006 */
[C---:B------:R-:W-:Y:S02]  /*4b50*/  FFMA.FTZ R5, R13.reuse, R23, R5 ;  /* 0x000000170d057223 */ /* 0x040fe40000010005 */
[C---:B----4-:R-:W-:Y:S01]  /*4b60*/  FFMA.FTZ R4, R13.reuse, R24, R4 ;  /* 0x000000180d047223 */ /* 0x050fe20000010004 */
[----:B------:R-:W3:Y:S01]  /*4b70*/  @!P3 LDG.E.128 R20, [R36.64+-0x100] ;  /* 0xffff00082414b981 */ /* 0x000ee2000c1e1d00 */
[C---:B------:R-:W-:Y:S02]  /*4b80*/  FFMA.FTZ R3, R13.reuse, R25, R3 ;  /* 0x000000190d037223 */ /* 0x040fe40000010003 */
[C---:B------:R-:W-:Y:S02]  /*4b90*/  FFMA.FTZ R2, R13.reuse, R26, R2 ;  /* 0x0000001a0d027223 */ /* 0x040fe40000010002 */
[----:B------:R-:W-:Y:S02]  /*4ba0*/  FFMA.FTZ R0, R13, R27, R0 ;  /* 0x0000001b0d007223 */ /* 0x000fe40000010000 */
[----:B------:R-:W4:Y:S04]  /*4bb0*/  @!P3 LDG.E.128 R24, [R36.64] ;  /* 0x000000082418b981 */ /* 0x000f28000c1e1d00 */
[----:B------:R-:W2:Y:S02]  /*4bc0*/  LDS R13, [R14+0x24] ;  /* 0x000024000e0d7984 */ /* 0x000ea40000000800 */
[C---:B--2---:R-:W-:Y:S02]  /*4bd0*/  FFMA.FTZ R12, R13.reuse, R16, R12 ;  /* 0x000000100d0c7223 */ /* 0x044fe4000001000c */
[C---:B------:R-:W-:Y:S02]  /*4be0*/  FFMA.FTZ R11, R13.reuse, R17, R11 ;  /* 0x000000110d0b7223 */ /* 0x040fe4000001000b */
[C---:B------:R-:W-:Y:S02]  /*4bf0*/  FFMA.FTZ R10, R13.reuse, R18, R10 ;  /* 0x000000120d0a7223 */ /* 0x040fe4000001000a */
[C---:B------:R-:W-:Y:S02]  /*4c00*/  FFMA.FTZ R9, R13.reuse, R19, R9 ;  /* 0x000000130d097223 */ /* 0x040fe40000010009 */
[C---:B---3--:R-:W-:Y:S01]  /*4c10*/  FFMA.FTZ R8, R13.reuse, R20, R8 ;  /* 0x000000140d087223 */ /* 0x048fe20000010008 */
[----:B------:R0:W2:Y:S01]  /*4c20*/  @!P3 LDG.E.128 R16, [R34.64+-0x200] ;  /* 0xfffe00082210b981 */ /* 0x0000a2000c1e1d00 */
[C---:B------:R-:W-:Y:S02]  /*4c30*/  FFMA.FTZ R7, R13.reuse, R21, R7 ;  /* 0x000000150d077223 */ /* 0x040fe40000010007 */
[C---:B------:R-:W-:Y:S02]  /*4c40*/  FFMA.FTZ R6, R13.reuse, R22, R6 ;  /* 0x000000160d067223 */ /* 0x040fe40000010006 */
[C---:B------:R-:W-:Y:S02]  /*4c50*/  FFMA.FTZ R5, R13.reuse, R23, R5 ;  /* 0x000000170d057223 */ /* 0x040fe40000010005 */
[C---:B----4-:R-:W-:Y:S01]  /*4c60*/  FFMA.FTZ R4, R13.reuse, R24, R4 ;  /* 0x000000180d047223 */ /* 0x050fe20000010004 */
[----:B------:R0:W3:Y:S01]  /*4c70*/  @!P3 LDG.E.128 R20, [R34.64+-0x100] ;  /* 0xffff00082214b981 */ /* 0x0000e2000c1e1d00 */
[C---:B------:R-:W-:Y:S02]  /*4c80*/  FFMA.FTZ R3, R13.reuse, R25, R3 ;  /* 0x000000190d037223 */ /* 0x040fe40000010003 */
[C---:B------:R-:W-:Y:S02]  /*4c90*/  FFMA.FTZ R2, R13.reuse, R26, R2 ;  /* 0x0000001a0d027223 */ /* 0x040fe40000010002 */
[----:B------:R-:W-:Y:S02]  /*4ca0*/  FFMA.FTZ R0, R13, R27, R0 ;  /* 0x0000001b0d007223 */ /* 0x000fe40000010000 */
[----:B------:R0:W4:Y:S04]  /*4cb0*/  @!P3 LDG.E.128 R24, [R34.64] ;  /* 0x000000082218b981 */ /* 0x000128000c1e1d00 */
[----:B------:R-:W2:Y:S01]  /*4cc0*/  LDS R13, [R14+0x48] ;  /* 0x000048000e0d7984 */ /* 0x000ea20000000800 */
[C---:B0-----:R-:W-:Y:S04]  /*4cd0*/  IADD3 R34, P1, R32.reuse, R34, RZ ;  /* 0x0000002220227210 */ /* 0x041fe80007f3e0ff */
[----:B------:R-:W-:Y:S01]  /*4ce0*/  IADD3.X R35, R33, R35, RZ, P1, !PT ;  /* 0x0000002321237210 */ /* 0x000fe20000ffe4ff */
        /* <DEDUP_REMOVED lines=15> */
[----:B------:R1:W2:Y:S01]  /*4de0*/  LDS R13, [R14+0x6c] ;  /* 0x00006c000e0d7984 */ /* 0x0002a20000000800 */
[----:B0-----:R-:W-:Y:S02]  /*4df0*/  IADD3 R34, P1, R32, R34, RZ ;  /* 0x0000002220227210 */ /* 0x001fe40007f3e0ff */
[----:B-1----:R-:W-:Y:S02]  /*4e00*/  IADD3 R14, R14, 0x90, RZ ;  /* 0x000000900e0e7810 */ /* 0x002fe40007ffe0ff */
[----:B------:R-:W-:Y:S01]  /*4e10*/  IADD3.X R35, R33, R35, RZ, P1, !PT ;  /* 0x0000002321237210 */ /* 0x000fe20000ffe4ff */
[C---:B--2---:R-:W-:Y:S02]  /*4e20*/  FFMA.FTZ R12, R13.reuse, R16, R12 ;  /* 0x000000100d0c7223 */ /* 0x044fe4000001000c */
[C---:B------:R-:W-:Y:S02]  /*4e30*/  FFMA.FTZ R11, R13.reuse, R17, R11 ;  /* 0x000000110d0b7223 */ /* 0x040fe4000001000b */
[C---:B------:R-:W-:Y:S02]  /*4e40*/  FFMA.FTZ R10, R13.reuse, R18, R10 ;  /* 0x000000120d0a7223 */ /* 0x040fe4000001000a */
[C---:B------:R-:W-:Y:S02]  /*4e50*/  FFMA.FTZ R9, R13.reuse, R19, R9 ;  /* 0x000000130d097223 */ /* 0x040fe40000010009 */
[C---:B---3--:R-:W-:Y:S02]  /*4e60*/  FFMA.FTZ R8, R13.reuse, R20, R8 ;  /* 0x000000140d087223 */ /* 0x048fe40000010008 */
[C---:B------:R-:W-:Y:S02]  /*4e70*/  FFMA.FTZ R7, R13.reuse, R21, R7 ;  /* 0x000000150d077223 */ /* 0x040fe40000010007 */
[C---:B------:R-:W-:Y:S02]  /*4e80*/  FFMA.FTZ R6, R13.reuse, R22, R6 ;  /* 0x000000160d067223 */ /* 0x040fe40000010006 */
[C---:B------:R-:W-:Y:S02]  /*4e90*/  FFMA.FTZ R5, R13.reuse, R23, R5 ;  /* 0x000000170d057223 */ /* 0x040fe40000010005 */
[C---:B----4-:R-:W-:Y:S02]  /*4ea0*/  FFMA.FTZ R4, R13.reuse, R24, R4 ;  /* 0x000000180d047223 */ /* 0x050fe40000010004 */
[C---:B------:R-:W-:Y:S02]  /*4eb0*/  FFMA.FTZ R3, R13.reuse, R25, R3 ;  /* 0x000000190d037223 */ /* 0x040fe40000010003 */
[C---:B------:R-:W-:Y:S02]  /*4ec0*/  FFMA.FTZ R2, R13.reuse, R26, R2 ;  /* 0x0000001a0d027223 */ /* 0x040fe40000010002 */
[----:B------:R-:W-:Y:S01]  /*4ed0*/  FFMA.FTZ R0, R13, R27, R0 ;  /* 0x0000001b0d007223 */ /* 0x000fe20000010000 */
[----:B------:R-:W-:-:S05]  /*4ee0*/  @!P2 BRA `(.L_x_373) ;  /* 0xfffffb300000a947 */ /* 0x000fca000383ffff */
.L_x_372:
[----:B------:R-:W-:-:S04]  /*4ef0*/  IADD3 R13, -R30, c[0x0][0x314], RZ ;  /* 0x0000c5001e0d7a10 */ /* 0x000fc80007ffe1ff */
[----:B------:R-:W-:-:S13]  /*4f00*/  ISETP.GT.AND P0, PT, R13, 0x1, PT ;  /* 0x000000010d00780c */ /* 0x000fda0003f04270 */
[----:B------:R-:W-:Y:S05]  /*4f10*/  @!P0 BRA `(.L_x_374) ;  /* 0x000002a000008947 */ /* 0x000fea0003800000 */
[----:B------:R-:W-:Y:S01]  /*4f20*/  ISETP.GE.AND P0, PT, R15, R31, PT ;  /* 0x0000001f0f00720c */ /* 0x000fe20003f06270 */
[----:B------:R-:W0:-:S12]  /*4f30*/  LDS R13, [R14] ;  /* 0x000000000e0d7984 */ /* 0x000e180000000800 */
[----:B------:R1:W0:Y:S04]  /*4f40*/  @!P0 LDG.E.128 R16, [R34.64+-0x200] ;  /* 0xfffe000822108981 */ /* 0x000228000c1e1d00 */
[----:B------:R1:W2:Y:S04]  /*4f50*/  @!P0 LDG.E.128 R20, [R34.64+-0x100] ;  /* 0xffff000822148981 */ /* 0x0002a8000c1e1d00 */
[----:B------:R1:W3:Y:S02]  /*4f60*/  @!P0 LDG.E.128 R24, [R34.64] ;  /* 0x0000000822188981 */ /* 0x0002e4000c1e1d00 */
[----:B-1----:R-:W-:-:S04]  /*4f70*/  IADD3 R34, P1, R32, R34, RZ ;  /* 0x0000002220227210 */ /* 0x002fc80007f3e0ff */
[----:B------:R-:W-:Y:S01]  /*4f80*/  IADD3.X R35, R33, R35, RZ, P1, !PT ;  /* 0x0000002321237210 */ /* 0x000fe20000ffe4ff */
[-C--:B0-----:R-:W-:Y:S02]  /*4f90*/  FFMA.FTZ R12, R16, R13.reuse, R12 ;  /* 0x0000000d100c7223 */ /* 0x081fe4000001000c */
[-C--:B------:R-:W-:Y:S02]  /*4fa0*/  FFMA.FTZ R11, R17, R13.reuse, R11 ;  /* 0x0000000d110b7223 */ /* 0x080fe4000001000b */
[-C--:B------:R-:W-:Y:S02]  /*4fb0*/  FFMA.FTZ R10, R18, R13.reuse, R10 ;  /* 0x0000000d120a7223 */ /* 0x080fe4000001000a */
[-C--:B------:R-:W-:Y:S02]  /*4fc0*/  FFMA.FTZ R9, R19, R13.reuse, R9 ;  /* 0x0000000d13097223 */ /* 0x080fe40000010009 */
[-C--:B--2---:R-:W-:Y:S01]  /*4fd0*/  FFMA.FTZ R8, R20, R13.reuse, R8 ;  /* 0x0000000d14087223 */ /* 0x084fe20000010008 */
[----:B------:R0:W2:Y:S01]  /*4fe0*/  @!P0 LDG.E.128 R16, [R34.64+-0x200] ;  /* 0xfffe000822108981 */ /* 0x0000a2000c1e1d00 */
[----:B------:R-:W-:-:S02]  /*4ff0*/  FFMA.FTZ R7, R21, R13, R7 ;  /* 0x0000000d15077223 */ /* 0x000fc40000010007 */
[-C--:B------:R-:W-:Y:S02]  /*5000*/  FFMA.FTZ R6, R22, R13.reuse, R6 ;  /* 0x0000000d16067223 */ /* 0x080fe40000010006 */
[-C--:B------:R-:W-:Y:S02]  /*5010*/  FFMA.FTZ R5, R23, R13.reuse, R5 ;  /* 0x0000000d17057223 */ /* 0x080fe40000010005 */
[-C--:B---3--:R-:W-:Y:S01]  /*5020*/  FFMA.FTZ R4, R24, R13.reuse, R4 ;  /* 0x0000000d18047223 */ /* 0x088fe20000010004 */
[----:B------:R0:W3:Y:S01]  /*5030*/  @!P0 LDG.E.128 R20, [R34.64+-0x100] ;  /* 0xffff000822148981 */ /* 0x0000e2000c1e1d00 */
[-C--:B------:R-:W-:Y:S02]  /*5040*/  FFMA.FTZ R3, R25, R13.reuse, R3 ;  /* 0x0000000d19037223 */ /* 0x080fe40000010003 */
[-C--:B------:R-:W-:Y:S02]  /*5050*/  FFMA.FTZ R2, R26, R13.reuse, R2 ;  /* 0x0000000d1a027223 */ /* 0x080fe40000010002 */
[----:B------:R-:W-:-:S02]  /*5060*/  FFMA.FTZ R0, R27, R13, R0 ;  /* 0x0000000d1b007223 */ /* 0x000fc40000010000 */
[----:B------:R0:W4:Y:S04]  /*5070*/  @!P0 LDG.E.128 R24, [R34.64] ;  /* 0x0000000822188981 */ /* 0x000128000c1e1d00 */
[----:B------:R1:W2:Y:S01]  /*5080*/  LDS R13, [R14+0x24] ;  /* 0x000024000e0d7984 */ /* 0x0002a20000000800 */
[----:B------:R-:W-:Y:S02]  /*5090*/  IADD3 R30, R30, 0x1, RZ ;  /* 0x000000011e1e7810 */ /* 0x000fe40007ffe0ff */
[----:B------:R-:W-:Y:S02]  /*50a0*/  PLOP3.LUT P4, PT, PT, PT, PT, 0x8, 0x0 ;  /* 0x000000000000781c */ /* 0x000fe40003f8e170 */
[----:B------:R-:W-:Y:S02]  /*50b0*/  IADD3 R30, R30, 0x1, RZ ;  /* 0x000000011e1e7810 */ /* 0x000fe40007ffe0ff */
[----:B0-----:R-:W-:-:S02]  /*50c0*/  IADD3 R34, P0, R32, R34, RZ ;  /* 0x0000002220227210 */ /* 0x001fc40007f1e0ff */
[----:B-1----:R-:W-:Y:S02]  /*50d0*/  IADD3 R14, R14, 0x24, RZ ;  /* 0x000000240e0e7810 */ /* 0x002fe40007ffe0ff */
[----:B------:R-:W-:Y:S02]  /*50e0*/  IADD3.X R35, R33, R35, RZ, P0, !PT ;  /* 0x0000002321237210 */ /* 0x000fe400007fe4ff */
[----:B------:R-:W-:Y:S01]  /*50f0*/  IADD3 R14, R14, 0x24, RZ ;  /* 0x000000240e0e7810 */ /* 0x000fe20007ffe0ff */
[-C--:B--2---:R-:W-:Y:S02]  /*5100*/  FFMA.FTZ R12, R16, R13.reuse, R12 ;  /* 0x0000000d100c7223 */ /* 0x084fe4000001000c */
[-C--:B------:R-:W-:Y:S02]  /*5110*/  FFMA.FTZ R11, R17, R13.reuse, R11 ;  /* 0x0000000d110b7223 */ /* 0x080fe4000001000b */
[-C--:B------:R-:W-:Y:S02]  /*5120*/  FFMA.FTZ R10, R18, R13.reuse, R10 ;  /* 0x0000000d120a7223 */ /* 0x080fe4000001000a */
[----:B------:R-:W-:-:S02]  /*5130*/  FFMA.FTZ R9, R19, R13, R9 ;  /* 0x0000000d13097223 */ /* 0x000fc40000010009 */
[-C--:B---3--:R-:W-:Y:S02]  /*5140*/  FFMA.FTZ R8, R20, R13.reuse, R8 ;  /* 0x0000000d14087223 */ /* 0x088fe40000010008 */
[-C--:B------:R-:W-:Y:S02]  /*5150*/  FFMA.FTZ R7, R21, R13.reuse, R7 ;  /* 0x0000000d15077223 */ /* 0x080fe40000010007 */
[-C--:B------:R-:W-:Y:S02]  /*5160*/  FFMA.FTZ R6, R22, R13.reuse, R6 ;  /* 0x0000000d16067223 */ /* 0x080fe40000010006 */
[-C--:B------:R-:W-:Y:S02]  /*5170*/  FFMA.FTZ R5, R23, R13.reuse, R5 ;  /* 0x0000000d17057223 */ /* 0x080fe40000010005 */
[-C--:B----4-:R-:W-:Y:S02]  /*5180*/  FFMA.FTZ R4, R24, R13.reuse, R4 ;  /* 0x0000000d18047223 */ /* 0x090fe40000010004 */
[----:B------:R-:W-:-:S02]  /*5190*/  FFMA.FTZ R3, R25, R13, R3 ;  /* 0x0000000d19037223 */ /* 0x000fc40000010003 */
[-C--:B------:R-:W-:Y:S02]  /*51a0*/  FFMA.FTZ R2, R26, R13.reuse, R2 ;  /* 0x0000000d1a027223 */ /* 0x080fe40000010002 */
[----:B------:R-:W-:Y:S02]  /*51b0*/  FFMA.FTZ R0, R27, R13, R0 ;  /* 0x0000000d1b007223 */ /* 0x000fe40000010000 */
.L_x_374:
[----:B------:R-:W-:-:S13]  /*51c0*/  ISETP.LT.OR P4, PT, R30, c[0x0][0x314], P4 ;  /* 0x0000c5001e007a0c */ /* 0x000fda0002781670 */
[----:B------:R-:W-:Y:S05]  /*51d0*/  @!P4 BRA `(.L_x_371) ;  /* 0x000001400000c947 */ /* 0x000fea0003800000 */
[----:B------:R-:W-:Y:S01]  /*51e0*/  ISETP.GE.AND P0, PT, R15, R31, PT ;  /* 0x0000001f0f00720c */ /* 0x000fe20003f06270 */
[----:B------:R-:W-:-:S12]  /*51f0*/  BSSY B0, `(.L_x_375) ;  /* 0x0000005000007945 */ /* 0x000fd80003800000 */
[----:B------:R-:W-:Y:S05]  /*5200*/  @P0 BRA `(.L_x_376) ;  /* 0x0000003000000947 */ /* 0x000fea0003800000 */
[----:B------:R0:W5:Y:S04]  /*5210*/  LDG.E.128 R16, [R34.64+-0x200] ;  /* 0xfffe000822107981 */ /* 0x000168000c1e1d00 */
[----:B------:R0:W5:Y:S04]  /*5220*/  LDG.E.128 R20, [R34.64+-0x100] ;  /* 0xffff000822147981 */ /* 0x000168000c1e1d00 */
[----:B------:R0:W5:Y:S02]  /*5230*/  LDG.E.128 R24, [R34.64] ;  /* 0x0000000822187981 */ /* 0x000164000c1e1d00 */
.L_x_376:
[----:B------:R-:W-:Y:S05]  /*5240*/  BSYNC B0 ;  /* 0x0000000000007941 */ /* 0x000fea0003800000 */
.L_x_375:
[----:B------:R-:W1:Y:S02]  /*5250*/  LDS R14, [R14] ;  /* 0x000000000e0e7984 */ /* 0x000e640000000800 */
[----:B-1---5:R-:W-:-:S02]  /*5260*/  FFMA.FTZ R12, R14, R16, R12 ;  /* 0x000000100e0c7223 */ /* 0x022fc4000001000c */
[C---:B------:R-:W-:Y:S02]  /*5270*/  FFMA.FTZ R11, R14.reuse, R17, R11 ;  /* 0x000000110e0b7223 */ /* 0x040fe4000001000b */
[C---:B------:R-:W-:Y:S02]  /*5280*/  FFMA.FTZ R10, R14.reuse, R18, R10 ;  /* 0x000000120e0a7223 */ /* 0x040fe4000001000a */
[C---:B------:R-:W-:Y:S02]  /*5290*/  FFMA.FTZ R9, R14.reuse, R19, R9 ;  /* 0x000000130e097223 */ /* 0x040fe40000010009 */
[C---:B------:R-:W-:Y:S02]  /*52a0*/  FFMA.FTZ R8, R14.reuse, R20, R8 ;  /* 0x000000140e087223 */ /* 0x040fe40000010008 */
[C---:B------:R-:W-:Y:S02]  /*52b0*/  FFMA.FTZ R7, R14.reuse, R21, R7 ;  /* 0x000000150e077223 */ /* 0x040fe40000010007 */
[----:B------:R-:W-:-:S02]  /*52c0*/  FFMA.FTZ R6, R14, R22, R6 ;  /* 0x000000160e067223 */ /* 0x000fc40000010006 */
[C---:B------:R-:W-:Y:S02]  /*52d0*/  FFMA.FTZ R5, R14.reuse, R23, R5 ;  /* 0x000000170e057223 */ /* 0x040fe40000010005 */
[C---:B------:R-:W-:Y:S02]  /*52e0*/  FFMA.FTZ R4, R14.reuse, R24, R4 ;  /* 0x000000180e047223 */ /* 0x040fe40000010004 */
[C---:B------:R-:W-:Y:S02]  /*52f0*/  FFMA.FTZ R3, R14.reuse, R25, R3 ;  /* 0x000000190e037223 */ /* 0x040fe40000010003 */
[C---:B------:R-:W-:Y:S02]  /*5300*/  FFMA.FTZ R2, R14.reuse, R26, R2 ;  /* 0x0000001a0e027223 */ /* 0x040fe40000010002 */
[----:B------:R-:W-:Y:S02]  /*5310*/  FFMA.FTZ R0, R14, R27, R0 ;  /* 0x0000001b0e007223 */ /* 0x000fe40000010000 */
.L_x_371:
[----:B------:R-:W-:Y:S02]  /*5320*/  IADD3 R15, R15, UR7, RZ ;  /* 0x000000070f0f7c10 */ /* 0x000fe4000fffe0ff */
[----:B------:R-:W-:-:S02]  /*5330*/  F2FP.BF16.PACK_AB R13, R9, R10 ;  /* 0x0000000a090d723e */ /* 0x000fc400000010ff */
[----:B------:R-:W-:Y:S02]  /*5340*/  ISETP.GE.AND P0, PT, R15, R28, PT ;  /* 0x0000001c0f00720c */ /* 0x000fe40003f06270 */
[----:B------:R-:W-:Y:S02]  /*5350*/  F2FP.BF16.PACK_AB R9, R5, R6 ;  /* 0x000000060509723e */ /* 0x000fe400000010ff */
[----:B------:R-:W-:Y:S02]  /*5360*/  F2FP.BF16.PACK_AB R12, R11, R12 ;  /* 0x0000000c0b0c723e */ /* 0x000fe400000010ff */
[----:B------:R-:W-:Y:S02]  /*5370*/  F2FP.BF16.PACK_AB R8, R7, R8 ;  /* 0x000000080708723e */ /* 0x000fe400000010ff */
[----:B------:R-:W-:Y:S02]  /*5380*/  F2FP.BF16.PACK_AB R4, R3, R4 ;  /* 0x000000040304723e */ /* 0x000fe400000010ff */
        /* <DEDUP_REMOVED lines=32> */
[----:B------:R-:W-:Y:S01]  /*5590*/  @!P1 LOP3.LUT R7, RZ, R6, RZ, 0x33, !PT ;  /* 0x00000006ff079212 */ /* 0x000fe200078e33ff */
[----:B-1----:R-:W-:-:S04]  /*55a0*/  IMAD.MOV R2, RZ, RZ, -R17 ;  /* 0x000000ffff027224 */ /* 0x002fc800078e0a11 */
        /* <DEDUP_REMOVED lines=8> */
[----:B------:R-:W-:Y:S02]  /*5630*/  ISETP.GE.AND P1, PT, R10, RZ, PT ;  /* 0x000000ff0a00720c */ /* 0x000fe40003f26270 */
[----:B------:R-:W-:Y:S01]  /*5640*/  IADD3 R10, R39, 0x80, RZ ;  /* 0x00000080270a7810 */ /* 0x000fe20007ffe0ff */
        /* <DEDUP_REMOVED lines=13> */
[----:B------:R-:W-:-:S04]  /*5720*/  @!P0 LOP3.LUT R11, RZ, c[0x0][0x214], RZ, 0x33, !PT ;  /* 0x00008500ff0b8a12 */ /* 0x000fc800078e33ff */
[----:B------:R-:W-:Y:S01]  /*5730*/  SHF.R.S32.HI R2, RZ, 0x1f, R11 ;  /* 0x0000001fff027819 */ /* 0x000fe2000001140b */
[C---:B------:R-:W-:Y:S02]  /*5740*/  IMAD R6, R11.reuse, c[0x0][0x214], R6 ;  /* 0x000085000b067a24 */ /* 0x040fe400078e0206 */
[----:B------:R-:W-:-:S04]  /*5750*/  IMAD.WIDE.U32 R16, R11, c[0x0][0x1f0], R16 ;  /* 0x00007c000b107a25 */ /* 0x000fc800078e0010 */
[----:B------:R-:W-:Y:S02]  /*5760*/  IMAD.IADD R6, R15, 0x1, -R6 ;  /* 0x000000010f067824 */ /* 0x000fe400078e0a06 */
[----:B------:R-:W-:Y:S02]  /*5770*/  IMAD R2, R2, c[0x0][0x1f0], RZ ;  /* 0x00007c0002027a24 */ /* 0x000fe400078e02ff */
[----:B------:R-:W-:Y:S01]  /*5780*/  IMAD.MOV.U32 R14, RZ, RZ, R16 ;  /* 0x000000ffff0e7224 */ /* 0x000fe200078e0010 */
[----:B------:R-:W-:Y:S01]  /*5790*/  SHF.R.S32.HI R7, RZ, 0x1f, R6 ;  /* 0x0000001fff077819 */ /* 0x000fe20000011406 */
[----:B------:R-:W-:-:S04]  /*57a0*/  IMAD R2, R11, c[0x0][0x1f4], R2 ;  /* 0x00007d000b027a24 */ /* 0x000fc800078e0202 */
[----:B------:R-:W-:Y:S02]  /*57b0*/  IMAD.IADD R15, R17, 0x1, R2 ;  /* 0x00000001110f7824 */ /* 0x000fe400078e0202 */
[----:B------:R-:W-:Y:S02]  /*57c0*/  IMAD R7, R7, c[0x0][0x1e8], RZ ;  /* 0x00007a0007077a24 */ /* 0x000fe400078e02ff */
[----:B------:R-:W-:-:S04]  /*57d0*/  IMAD.WIDE.U32 R14, R6, c[0x0][0x1e8], R14 ;  /* 0x00007a00060e7a25 */ /* 0x000fc800078e000e */
[----:B------:R-:W-:Y:S01]  /*57e0*/  IMAD R7, R6, c[0x0][0x1ec], R7 ;  /* 0x00007b0006077a24 */ /* 0x000fe200078e0207 */
[C---:B------:R-:W-:Y:S02]  /*57f0*/  IADD3 R6, R39.reuse, 0x40, RZ ;  /* 0x0000004027067810 */ /* 0x040fe40007ffe0ff */
[-C--:B------:R-:W-:Y:S01]  /*5800*/  IADD3 R0, P2, R39, R14.reuse, RZ ;  /* 0x0000000e27007210 */ /* 0x080fe20007f5e0ff */
[----:B------:R-:W-:Y:S01]  /*5810*/  IMAD.IADD R7, R15, 0x1, R7 ;  /* 0x000000010f077824 */ /* 0x000fe200078e0207 */
[-C--:B------:R-:W-:Y:S02]  /*5820*/  IADD3 R2, P1, R6, R14.reuse, RZ ;  /* 0x0000000e06027210 */ /* 0x080fe40007f3e0ff */
[----:B------:R-:W-:Y:S02]  /*5830*/  IADD3 R3, P0, R10, R14, RZ ;  /* 0x0000000e0a037210 */ /* 0x000fe40007f1e0ff */
[-C--:B------:R-:W-:Y:S02]  /*5840*/  LEA.HI.X.SX32 R39, R39, R7.reuse, 0x1, P2 ;  /* 0x0000000727277211 */ /* 0x080fe400010f0eff */
[----:B------:R-:W-:-:S02]  /*5850*/  LEA.HI.X.SX32 R6, R6, R7, 0x1, P1 ;  /* 0x0000000706067211 */ /* 0x000fc400008f0eff */
[----:B------:R-:W-:Y:S02]  /*5860*/  LEA R16, P2, R0, c[0x0][0x1d0], 0x1 ;  /* 0x0000740000107a11 */ /* 0x000fe400078408ff */
[----:B------:R-:W-:Y:S02]  /*5870*/  LEA.HI.X.SX32 R7, R10, R7, 0x1, P0 ;  /* 0x000000070a077211 */ /* 0x000fe400000f0eff */
[----:B------:R-:W-:Y:S02]  /*5880*/  LEA R14, P1, R2, c[0x0][0x1d0], 0x1 ;  /* 0x00007400020e7a11 */ /* 0x000fe400078208ff */
[----:B------:R-:W-:Y:S02]  /*5890*/  LEA R10, P0, R3, c[0x0][0x1d0], 0x1 ;  /* 0x00007400030a7a11 */ /* 0x000fe400078008ff */
[----:B------:R-:W-:Y:S02]  /*58a0*/  LEA.HI.X R17, R0, c[0x0][0x1d4], R39, 0x1, P2 ;  /* 0x0000750000117a11 */ /* 0x000fe400010f0c27 */
[----:B------:R-:W-:-:S02]  /*58b0*/  LEA.HI.X R15, R2, c[0x0][0x1d4], R6, 0x1, P1 ;  /* 0x00007500020f7a11 */ /* 0x000fc400008f0c06 */
[----:B------:R-:W-:Y:S01]  /*58c0*/  LEA.HI.X R11, R3, c[0x0][0x1d4], R7, 0x1, P0 ;  /* 0x00007500030b7a11 */ /* 0x000fe200000f0c07 */
[----:B------:R-:W-:Y:S04]  /*58d0*/  STG.E.64 [R16.64], R12 ;  /* 0x0000000c10007986 */ /* 0x000fe8000c101b08 */
[----:B------:R-:W-:Y:S04]  /*58e0*/  STG.E.64 [R14.64], R8 ;  /* 0x000000080e007986 */ /* 0x000fe8000c101b08 */
[----:B------:R-:W-:Y:S01]  /*58f0*/  STG.E.64 [R10.64], R4 ;  /* 0x000000040a007986 */ /* 0x000fe2000c101b08 */
[----:B------:R-:W-:Y:S05]  /*5900*/  EXIT ;  /* 0x000000000000794d */ /* 0x000fea0003800000 */
        .weak           $__internal_7_$__cuda_sm20_div_s64
        .type           $__internal_7_$__cuda_sm20_div_s64,@function
        .size           $__internal_7_$__cuda_sm20_div_s64,(.L_x_4375 - $__internal_7_$__cuda_sm20_div_s64)
$__internal_7_$__cuda_sm20_div_s64:
        /* <DEDUP_REMOVED lines=82> */
[----:B------:R-:W-:Y:S06]  /*5e30*/  RET.REL.NODEC R22 `(_ZN5flash32flash_fwd_splitkv_combine_kernelI23Flash_fwd_kernel_traitsILi192ELi64ELi64ELi4ELb0ELb0EN7cutlass10bfloat16_tE19Flash_kernel_traitsILi192ELi64ELi64ELi4ES3_EELi8ELi7ELb1EEEvNS_16Flash_fwd_paramsE) ;  /* 0xffffa1c016007950 */ /* 0x000fec0003c3ffff */
.L_x_377:
        /* <DEDUP_REMOVED lines=12> */
.L_x_4375:


//--------------------- .text._ZN5flash32flash_fwd_splitkv_combine_kernelI23Flash_fwd_kernel_traitsILi192ELi64ELi64ELi4ELb0ELb0EN7cutlass10bfloat16_tE19Flash_kernel_traitsILi192ELi64ELi64ELi4ES3_EELi8ELi6ELb1EEEvNS_16Flash_fwd_paramsE --------------------------
	.section	.text._ZN5flash32flash_fwd_splitkv_combine_kernelI23Flash_fwd_kernel_traitsILi192ELi64ELi64ELi4ELb0ELb0EN7cutlass10bfloat16_tE19Flash_kernel_traitsILi192ELi64ELi64ELi4ES3_EELi8ELi6ELb1EEEvNS_16Flash_fwd_paramsE,"ax",@progbits
	.sectioninfo	@"SHI_REGISTERS=64"
	.align	128
        .global         _ZN5flash32flash_fwd_splitkv_combine_kernelI23Flash_fwd_kernel_traitsILi192ELi64ELi64ELi4ELb0ELb0EN7cutlass10bfloat16_tE19Flash_kernel_traitsILi192ELi64ELi64ELi4ES3_EELi8ELi6ELb1EEEvNS_16Flash_fwd_paramsE
        .type           _ZN5flash32flash_fwd_splitkv_combine_kernelI23Flash_fwd_kernel_traitsILi192ELi64ELi64ELi4ELb0ELb0EN7cutlass10bfloat16_tE19Flash_kernel_traitsILi192ELi64ELi64ELi4ES3_EELi8ELi6ELb1EEEvNS_16Flash_fwd_paramsE,@function
        .size           _ZN5flash32flash_fwd_splitkv_combine_kernelI23Flash_fwd_kernel_traitsILi192ELi64ELi64ELi4ELb0ELb0EN7cutlass10bfloat16_tE19Flash_kernel_traitsILi192ELi64ELi64ELi4ES3_EELi8ELi6ELb1EEEvNS_16Flash_fwd_paramsE,(.L_x_4376 - _ZN5flash32flash_fwd_splitkv_combine_kernelI23Flash_fwd_kernel_traitsILi192ELi64ELi64ELi4ELb0ELb0EN7cutlass10bfloat16_tE19Flash_kernel_traitsILi192ELi64ELi64ELi4ES3_EELi8ELi6ELb1EEEvNS_16Flash_fwd_paramsE)
        .other          _ZN5flash32flash_fwd_splitkv_combine_kernelI23Flash_fwd_kernel_traitsILi192ELi64ELi64ELi4ELb0ELb0EN7cutlass10bfloat16_tE19Flash_kernel_traitsILi192ELi64ELi64ELi4ES3_EELi8ELi6ELb1EEEvNS_16Flash_fwd_paramsE,@"STO_CUDA_ENTRY STV_DEFAULT"
_ZN5flash32flash_fwd_splitkv_combine_kernelI23Flash_fwd_kernel_traitsILi192ELi64ELi64ELi4ELb0ELb0EN7cutlass10bfloat16_tE19Flash_kernel_traitsILi192ELi64ELi64ELi4ES3_EELi8ELi6ELb1EEEvNS_16Flash_fwd_paramsE:
.text._ZN5flash32flash_fwd_splitkv_combine_kernelI23Flash_fwd_kernel_traitsILi192ELi64ELi64ELi4ELb0ELb0EN7cutlass10bfloat16_tE19Flash_kernel_traitsILi192ELi64ELi64ELi4ES3_EELi8ELi6ELb1EEEvNS_16Flash_fwd_paramsE:
        /* <DEDUP_REMOVED lines=23> */
[----:B------:R-:W-:Y:S05]  /*0170*/  CALL.REL.NOINC `($__internal_8_$__cuda_sm20_div_s64) ;  /* 0x00004f4000007944 */ /* 0x000fea0003c00000 */
[----:B------:R-:W-:Y:S05]  /*0180*/  BRA `(.L_x_379) ;  /* 0x0000013000007947 */ /* 0x000fea0003800000 */
.L_x_378:
        /* <DEDUP_REMOVED lines=19> */
.L_x_379:
        /* <DEDUP_REMOVED lines=11> */
[----:B------:R-:W-:Y:S05]  /*0370*/  CALL.REL.NOINC `($__internal_8_$__cuda_sm20_div_s64) ;  /* 0x00004d4000007944 */ /* 0x000fea0003c00000 */
[----:B------:R-:W-:Y:S02]  /*0380*/  MOV R32, R20 ;  /* 0x0000001400207202 */ /* 0x000fe40000000f00 */
[----:B------:R-:W-:Y:S01]  /*0390*/  MOV R33, R21 ;  /* 0x0000001500217202 */ /* 0x000fe20000000f00 */
[----:B------:R-:W-:Y:S05]  /*03a0*/  BRA `(.L_x_382) ;  /* 0x0000013000007947 */ /* 0x000fea0003800000 */
.L_x_381:
        /* <DEDUP_REMOVED lines=19> */
.L_x_382:
[----:B------:R-:W-:Y:S05]  /*04e0*/  BSYNC B0 ;  /* 0x0000000000007941 */ /* 0x000fea0003800000 */
.L_x_380:
        /* <DEDUP_REMOVED lines=54> */
[----:B------:R-:W-:Y:S02]  /*0850*/  MOV R8, R20 ;  /* 0x0000001400087202 */ /* 0x000fe40000000f00 */
[----:B------:R-:W-:Y:S01]  /*0860*/  MOV R9, R21 ;  /* 0x0000001500097202 */ /* 0x000fe20000000f00 */
[----:B------:R-:W-:Y:S05]  /*0870*/  BRA `(.L_x_385) ;  /* 0x0000013000007947 */ /* 0x000fea0003800000 */
.L_x_384:
        /* <DEDUP_REMOVED lines=19> */
.L_x_385:
[----:B------:R-:W-:Y:S05]  /*09b0*/  BSYNC B0 ;  /* 0x0000000000007941 */ /* 0x000fea0003800000 */
.L_x_383:
        /* <DEDUP_REMOVED lines=104> */
.L_x_387:
        /* <DEDUP_REMOVED lines=19> */
.L_x_388:
[----:B------:R-:W-:Y:S05]  /*1170*/  BSYNC B0 ;  /* 0x0000000000007941 */ /* 0x000fea0003800000 */
.L_x_386:
        /* <DEDUP_REMOVED lines=107> */
.L_x_390:
        /* <DEDUP_REMOVED lines=19> */
.L_x_391:
[----:B------:R-:W-:Y:S05]  /*1960*/  BSYNC B0 ;  /* 0x0000000000007941 */ /* 0x000fea0003800000 */
.L_x_389:
        /* <DEDUP_REMOVED lines=165> */
[----:B------:R-:W-:Y:S05]  /*23c0*/  CALL.REL.NOINC `($__internal_8_$__cuda_sm20_div_s64) ;  /* 0x00002cf000007944 */ /* 0x000fea0003c00000 */
        /* <DEDUP_REMOVED lines=10> */
.L_x_396:
        /* <DEDUP_REMOVED lines=22> */
.L_x_397:
[----:B------:R-:W-:Y:S05]  /*25d0*/  BSYNC B0 ;  /* 0x0000000000007941 */ /* 0x000fea0003800000 */
.L_x_395:
[----:B------:R-:W-:Y:S01]  /*25e0*/  LOP3.LUT R19, R17, R0, RZ, 0xfc, !PT ;  /* 0x0000000011137212 */ /* 0x000fe200078efcff */
[----:B------:R-:W-:Y:S03]  /*25f0*/  BSSY B0, `(.L_x_398) ;  /* 0x0000028000007945 */ /* 0x000fe60003800000 */
[----:B------:R-:W-:-:S13]  /*2600*/  ISETP.NE.U32.AND P0, PT, R19, RZ, PT ;  /* 0x000000ff1300720c */ /* 0x000fda0003f05070 */
[----:B------:R-:W-:Y:S05]  /*2610*/  @!P0 BRA `(.L_x_399) ;  /* 0x000000f000008947 */ /* 0x000fea0003800000 */
[----:B------:R-:W-:Y:S01]  /*2620*/  IMAD.MOV.U32 R26, RZ, RZ, R27 ;  /* 0x000000ffff1a7224 */ /* 0x000fe200078e001b */
[----:B------:R-:W-:Y:S02]  /*2630*/  MOV R23, R0 ;  /* 0x0000000000177202 */ /* 0x000fe40000000f00 */
[----:B------:R-:W-:Y:S02]  /*2640*/  MOV R24, 0x2660 ;  /* 0x0000266000187802 */ /* 0x000fe40000000f00 */
[----:B------:R-:W-:Y:S05]  /*2650*/  CALL.REL.NOINC `($__internal_8_$__cuda_sm20_div_s64) ;  /* 0x00002a6000007944 */ /* 0x000fea0003c00000 */
        /* <DEDUP_REMOVED lines=11> */
.L_x_399:
        /* <DEDUP_REMOVED lines=22> */
.L_x_400:
[----:B------:R-:W-:Y:S05]  /*2870*/  BSYNC B0 ;  /* 0x0000000000007941 */ /* 0x000fea0003800000 */
.L_x_398:
        /* <DEDUP_REMOVED lines=11> */
[----:B------:R-:W-:Y:S05]  /*2930*/  CALL.REL.NOINC `($__internal_8_$__cuda_sm20_div_s64) ;  /* 0x0000278000007944 */ /* 0x000fea0003c00000 */
[----:B------:R-:W-:-:S04]  /*2940*/  IADD3 R17, P0, RZ, -R20, RZ ;  /* 0x80000014ff117210 */ /* 0x000fc80007f1e0ff */
[----:B------:R-:W-:Y:S01]  /*2950*/  IADD3.X R18, RZ, ~R21, RZ, P0, !PT ;  /* 0x80000015ff127210 */ /* 0x000fe200007fe4ff */
[----:B------:R-:W-:-:S04]  /*2960*/  IMAD.WIDE.U32 R42, R5, R17, R42 ;  /* 0x00000011052a7225 */ /* 0x000fc800078e002a */
[----:B------:R-:W-:-:S04]  /*2970*/  IMAD R18, R18, R5, RZ ;  /* 0x0000000512127224 */ /* 0x000fc800078e02ff */
[----:B------:R-:W-:-:S05]  /*2980*/  IMAD R4, R4, R17, R18 ;  /* 0x0000001104047224 */ /* 0x000fca00078e0212 */
[----:B------:R-:W-:Y:S01]  /*2990*/  IADD3 R4, R43, R4, RZ ;  /* 0x000000042b047210 */ /* 0x000fe20007ffe0ff */
[----:B------:R-:W-:Y:S05]  /*29a0*/  BRA `(.L_x_403) ;  /* 0x0000016000007947 */ /* 0x000fea0003800000 */
.L_x_402:
        /* <DEDUP_REMOVED lines=22> */
.L_x_403:
[----:B------:R-:W-:Y:S05]  /*2b10*/  BSYNC B0 ;  /* 0x0000000000007941 */ /* 0x000fea0003800000 */
.L_x_401:
        /* <DEDUP_REMOVED lines=38> */
[----:B------:R-:W-:Y:S05]  /*2d80*/  CALL.REL.NOINC `($__internal_8_$__cuda_sm20_div_s64) ;  /* 0x0000233000007944 */ /* 0x000fea0003c00000 */
        /* <DEDUP_REMOVED lines=12> */
.L_x_405:
        /* <DEDUP_REMOVED lines=23> */
.L_x_406:
[----:B------:R-:W-:Y:S05]  /*2fc0*/  BSYNC B0 ;  /* 0x0000000000007941 */ /* 0x000fea0003800000 */
.L_x_404:
        /* <DEDUP_REMOVED lines=19> */
.L_x_408:
        /* <DEDUP_REMOVED lines=22> */
.L_x_409:
[----:B------:R-:W-:Y:S05]  /*3260*/  BSYNC B0 ;  /* 0x0000000000007941 */ /* 0x000fea0003800000 */
.L_x_407:
        /* <DEDUP_REMOVED lines=19> */
.L_x_411:
        /* <DEDUP_REMOVED lines=23> */
.L_x_412:
[----:B------:R-:W-:Y:S05]  /*3510*/  BSYNC B0 ;  /* 0x0000000000007941 */ /* 0x000fea0003800000 */
.L_x_410:
        /* <DEDUP_REMOVED lines=25> */
[----:B------:R-:W-:Y:S05]  /*36b0*/  CALL.REL.NOINC `($__internal_8_$__cuda_sm20_div_s64) ;  /* 0x00001a0000007944 */ /* 0x000fea0003c00000 */
        /* <DEDUP_REMOVED lines=12> */
.L_x_414:
        /* <DEDUP_REMOVED lines=23> */
.L_x_415:
[----:B------:R-:W-:Y:S05]  /*38f0*/  BSYNC B0 ;  /* 0x0000000000007941 */ /* 0x000fea0003800000 */
.L_x_413:
        /* <DEDUP_REMOVED lines=29> */
.L_x_417:
        /* <DEDUP_REMOVED lines=23> */
.L_x_418:
[----:B------:R-:W-:Y:S05]  /*3c40*/  BSYNC B0 ;  /* 0x0000000000007941 */ /* 0x000fea0003800000 */
.L_x_416:
        /* <DEDUP_REMOVED lines=20> */
.L_x_394:
[----:B------:R-:W-:-:S04]  /*3d90*/  LEA R2, P0, R38, c[0x0][0x200], 0x2 ;  /* 0x0000800026027a11 */ /* 0x000fc800078010ff */
[----:B------:R-:W-:-:S05]  /*3da0*/  LEA.HI.X R3, R38, c[0x0][0x204], R39, 0x2, P0 ;  /* 0x0000810026037a11 */ /* 0x000fca00000f1427 */
[----:B------:R0:W-:Y:S04]  /*3db0*/  STG.E [R2.64], R30 ;  /* 0x0000001e02007986 */ /* 0x0001e8000c101908 */
.L_x_393:
[----:B------:R-:W-:Y:S05]  /*3dc0*/  BSYNC B1 ;  /* 0x0000000000017941 */ /* 0x000fea0003800000 */
.L_x_392:
[C---:B------:R-:W-:Y:S01]  /*3dd0*/  IADD3 R0, R34.reuse, 0x10, RZ ;  /* 0x0000001022007810 */ /* 0x040fe20007ffe0ff */
[----:B------:R-:W-:Y:S01]  /*3de0*/  IMAD.MOV.U32 R29, RZ, RZ, c[0x0][0x314] ;  /* 0x0000c500ff1d7624 */ /* 0x000fe200078e00ff */
[----:B------:R-:W-:Y:S01]  /*3df0*/  ISETP.GE.OR P2, PT, R34, c[0x0][0x314], P6 ;  /* 0x0000c50022007a0c */ /* 0x000fe20003746670 */
[----:B0-----:R-:W-:Y:S01]  /*3e00*/  CS2R R2, SRZ ;  /* 0x0000000000027805 */ /* 0x001fe2000001ff00 */
[----:B------:R-:W-:Y:S01]  /*3e10*/  ISETP.GE.OR P1, PT, R0, c[0x0][0x314], P6 ;  /* 0x0000c50000007a0c */ /* 0x000fe20003726670 */
[----:B------:R-:W-:Y:S01]  /*3e20*/  CS2R R4, SRZ ;  /* 0x0000000000047805 */ /* 0x000fe2000001ff00 */
[----:B------:R-:W-:Y:S02]  /*3e30*/  IADD3 R0, R34, 0x20, RZ ;  /* 0x0000002022007810 */ /* 0x000fe40007ffe0ff */
[----:B------:R-:W-:Y:S02]  /*3e40*/  MOV R12, RZ ;  /* 0x000000ff000c7202 */ /* 0x000fe40000000f00 */
[----:B------:R-:W-:-:S02]  /*3e50*/  ISETP.GE.OR P0, PT, R0, c[0x0][0x314], P6 ;  /* 0x0000c50000007a0c */ /* 0x000fc40003706670 */
[C---:B------:R-:W-:Y:S01]  /*3e60*/  IADD3 R0, R34.reuse, 0x30, RZ ;  /* 0x0000003022007810 */ /* 0x040fe20007ffe0ff */
[----:B------:R-:W-:Y:S02]  /*3e70*/  IMAD.SHL.U32 R34, R34, 0x4, RZ ;  /* 0x0000000422227824 */ /* 0x000fe400078e00ff */
[----:B------:R-:W-:Y:S01]  /*3e80*/  @!P2 FADD.FTZ R37, -R30, R37 ;  /* 0x000000251e25a221 */ /* 0x000fe20000010100 */
[----:B------:R-:W-:Y:S01]  /*3e90*/  ISETP.GE.OR P6, PT, R0, c[0x0][0x314], P6 ;  /* 0x0000c50000007a0c */ /* 0x000fe200037c6670 */
[----:B------:R-:W-:Y:S01]  /*3ea0*/  @!P1 FADD.FTZ R32, -R30, R32 ;  /* 0x000000201e209221 */ /* 0x000fe20000010100 */
[----:B------:R-:W-:Y:S01]  /*3eb0*/  HFMA2.MMA R0, -RZ, RZ, 0, 0 ;  /* 0x00000000ff007435 */ /* 0x000fe200000001ff */
        /* <DEDUP_REMOVED lines=12> */
[----:B------:R-:W-:-:S03]  /*3f80*/  ISETP.GE.AND P0, PT, R29, 0x1, PT ;  /* 0x000000011d00780c */ /* 0x000fc60003f06270 */
[----:B--2---:R-:W-:Y:S04]  /*3f90*/  @!P1 STS [R25.X4+0x240], R32 ;  /* 0x0002402019009388 */ /* 0x004fe80000004800 */
[----:B---3--:R2:W-:Y:S01]  /*3fa0*/  @!P6 STS [R25.X4+0x6c0], R10 ;  /* 0x0006c00a1900e388 */ /* 0x0085e20000004800 */
[----:B0-----:R-:W-:Y:S01]  /*3fb0*/  CS2R R6, SRZ ;  /* 0x0000000000067805 */ /* 0x001fe2000001ff00 */
[----:B-1----:R-:W-:Y:S01]  /*3fc0*/  CS2R R8, SRZ ;  /* 0x0000000000087805 */ /* 0x002fe2000001ff00 */
[----:B--2---:R-:W-:Y:S01]  /*3fd0*/  CS2R R10, SRZ ;  /* 0x00000000000a7805 */ /* 0x004fe2000001ff00 */
        /* <DEDUP_REMOVED lines=31> */
.L_x_421:
        /* <DEDUP_REMOVED lines=45> */
[----:B0-----:R-:W-:Y:S04]  /*44a0*/  IADD3 R40, P1, R36, R38, RZ ;  /* 0x0000002624287210 */ /* 0x001fe80007f3e0ff */
        /* <DEDUP_REMOVED lines=16> */
[----:B------:R0:W2:Y:S02]  /*45b0*/  LDS R13, [R14+0x6c] ;  /* 0x00006c000e0d7984 */ /* 0x0000a40000000800 */
[----:B0-----:R-:W-:Y:S01]  /*45c0*/  IADD3 R14, R14, 0x90, RZ ;  /* 0x000000900e0e7810 */ /* 0x001fe20007ffe0ff */
        /* <DEDUP_REMOVED lines=13> */
.L_x_420:
[----:B------:R-:W-:-:S04]  /*46a0*/  IADD3 R13, -R30, c[0x0][0x314], RZ ;  /* 0x0000c5001e0d7a10 */ /* 0x000fc80007ffe1ff */
[----:B------:R-:W-:-:S13]  /*46b0*/  ISETP.GT.AND P0, PT, R13, 0x1, PT ;  /* 0x000000010d00780c */ /* 0x000fda0003f04270 */
[----:B------:R-:W-:Y:S05]  /*46c0*/  @!P0 BRA `(.L_x_422) ;  /* 0x000002a000008947 */ /* 0x000fea0003800000 */
[----:B------:R-:W-:Y:S01]  /*46d0*/  ISETP.GE.AND P0, PT, R15, R32, PT ;  /* 0x000000200f00720c */ /* 0x000fe20003f06270 */
[----:B------:R-:W0:-:S12]  /*46e0*/  LDS R43, [R14] ;  /* 0x000000000e2b7984 */ /* 0x000e180000000800 */
[----:B------:R-:W0:Y:S04]  /*46f0*/  @!P0 LDG.E.128 R16, [R40.64+-0x200] ;  /* 0xfffe000828108981 */ /* 0x000e28000c1e1d00 */
[----:B------:R-:W2:Y:S04]  /*4700*/  @!P0 LDG.E.128 R20, [R40.64+-0x100] ;  /* 0xffff000828148981 */ /* 0x000ea8000c1e1d00 */
[----:B------:R-:W3:Y:S01]  /*4710*/  @!P0 LDG.E.128 R24, [R40.64] ;  /* 0x0000000828188981 */ /* 0x000ee2000c1e1d00 */
[----:B------:R-:W-:-:S04]  /*4720*/  IADD3 R50, P1, R36, R40, RZ ;  /* 0x0000002824327210 */ /* 0x000fc80007f3e0ff */
[----:B------:R-:W-:Y:S01]  /*4730*/  IADD3.X R51, R37, R41, RZ, P1, !PT ;  /* 0x0000002925337210 */ /* 0x000fe20000ffe4ff */
[-C--:B0-----:R-:W-:Y:S02]  /*4740*/  FFMA.FTZ R39, R16, R43.reuse, R12 ;  /* 0x0000002b10277223 */ /* 0x081fe4000001000c */
[-C--:B------:R-:W-:Y:S02]  /*4750*/  FFMA.FTZ R48, R17, R43.reuse, R11 ;  /* 0x0000002b11307223 */ /* 0x080fe4000001000b */
[-C--:B------:R-:W-:Y:S02]  /*4760*/  FFMA.FTZ R35, R18, R43.reuse, R10 ;  /* 0x0000002b12237223 */ /* 0x080fe4000001000a */
[-C--:B------:R-:W-:Y:S02]  /*4770*/  FFMA.FTZ R46, R19, R43.reuse, R9 ;  /* 0x0000002b132e7223 */ /* 0x080fe40000010009 */
[-C--:B--2---:R-:W-:Y:S01]  /*4780*/  FFMA.FTZ R33, R20, R43.reuse, R8 ;  /* 0x0000002b14217223 */ /* 0x084fe20000010008 */
[----:B------:R-:W2:Y:S01]  /*4790*/  @!P0 LDG.E.128 R16, [R50.64+-0x200] ;  /* 0xfffe000832108981 */ /* 0x000ea2000c1e1d00 */
[----:B------:R-:W-:-:S02]  /*47a0*/  FFMA.FTZ R44, R21, R43, R7 ;  /* 0x0000002b152c7223 */ /* 0x000fc40000010007 */
[-C--:B------:R-:W-:Y:S02]  /*47b0*/  FFMA.FTZ R31, R22, R43.reuse, R6 ;  /* 0x0000002b161f7223 */ /* 0x080fe40000010006 */
[-C--:B------:R-:W-:Y:S02]  /*47c0*/  FFMA.FTZ R42, R23, R43.reuse, R5 ;  /* 0x0000002b172a7223 */ /* 0x080fe40000010005 */
[-C--:B---3--:R-:W-:Y:S01]  /*47d0*/  FFMA.FTZ R29, R24, R43.reuse, R4 ;  /* 0x0000002b181d7223 */ /* 0x088fe20000010004 */
[----:B------:R-:W3:Y:S01]  /*47e0*/  @!P0 LDG.E.128 R20, [R50.64+-0x100] ;  /* 0xffff000832148981 */ /* 0x000ee2000c1e1d00 */
[-C--:B------:R-:W-:Y:S02]  /*47f0*/  FFMA.FTZ R38, R25, R43.reuse, R3 ;  /* 0x0000002b19267223 */ /* 0x080fe40000010003 */
[-C--:B------:R-:W-:Y:S02]  /*4800*/  FFMA.FTZ R13, R26, R43.reuse, R2 ;  /* 0x0000002b1a0d7223 */ /* 0x080fe40000010002 */
[----:B------:R-:W-:-:S02]  /*4810*/  FFMA.FTZ R0, R27, R43, R0 ;  /* 0x0000002b1b007223 */ /* 0x000fc40000010000 */
[----:B------:R-:W4:Y:S04]  /*4820*/  @!P0 LDG.E.128 R24, [R50.64] ;  /* 0x0000000832188981 */ /* 0x000f28000c1e1d00 */
[----:B------:R0:W2:Y:S01]  /*4830*/  LDS R43, [R14+0x24] ;  /* 0x000024000e2b7984 */ /* 0x0000a20000000800 */
[----:B------:R-:W-:Y:S02]  /*4840*/  IADD3 R40, P0, R36, R50, RZ ;  /* 0x0000003224287210 */ /* 0x000fe40007f1e0ff */
[----:B------:R-:W-:Y:S02]  /*4850*/  IADD3 R30, R30, 0x1, RZ ;  /* 0x000000011e1e7810 */ /* 0x000fe40007ffe0ff */
[----:B------:R-:W-:Y:S02]  /*4860*/  IADD3 R36, R14, 0x24, RZ ;  /* 0x000000240e247810 */ /* 0x000fe40007ffe0ff */
[----:B------:R-:W-:-:S02]  /*4870*/  IADD3.X R41, R37, R51, RZ, P0, !PT ;  /* 0x0000003325297210 */ /* 0x000fc400007fe4ff */
[----:B------:R-:W-:Y:S02]  /*4880*/  PLOP3.LUT P4, PT, PT, PT, PT, 0x8, 0x0 ;  /* 0x000000000000781c */ /* 0x000fe40003f8e170 */
[----:B------:R-:W-:Y:S02]  /*4890*/  IADD3 R30, R30, 0x1, RZ ;  /* 0x000000011e1e7810 */ /* 0x000fe40007ffe0ff */
[----:B0-----:R-:W-:Y:S01]  /*48a0*/  IADD3 R14, R36, 0x24, RZ ;  /* 0x00000024240e7810 */ /* 0x001fe20007ffe0ff */
        /* <DEDUP_REMOVED lines=12> */
.L_x_422:
        /* <DEDUP_REMOVED lines=8> */
.L_x_424:
[----:B------:R-:W-:Y:S05]  /*49f0*/  BSYNC B0 ;  /* 0x0000000000007941 */ /* 0x000fea0003800000 */
.L_x_423:
        /* <DEDUP_REMOVED lines=13> */
.L_x_419:
        /* <DEDUP_REMOVED lines=20> */
[----:B-1----:R-:W-:Y:S02]  /*4c10*/  IMAD.MOV R0, RZ, RZ, -R17 ;  /* 0x000000ffff007224 */ /* 0x002fe400078e0a11 */
[----:B------:R-:W-:Y:S02]  /*4c20*/  IMAD.MOV.U32 R16, RZ, RZ, RZ ;  /* 0x000000ffff107224 */ /* 0x000fe400078e00ff */
[----:B------:R-:W-:-:S04]  /*4c30*/  IMAD R0, R0, R10, RZ ;  /* 0x0000000a00007224 */ /* 0x000fc800078e02ff */
[----:B------:R-:W-:-:S06]  /*4c40*/  IMAD.HI.U32 R0, R17, R0, R16 ;  /* 0x0000000011007227 */ /* 0x000fcc00078e0010 */
[----:B------:R-:W-:Y:S02]  /*4c50*/  IMAD.HI.U32 R7, R0, R11, RZ ;  /* 0x0000000b00077227 */ /* 0x000fe400078e00ff */
[----:B------:R-:W1:Y:S02]  /*4c60*/  I2F.RP R0, R3 ;  /* 0x0000000300007306 */ /* 0x000e640000209400 */
[----:B------:R-:W-:Y:S01]  /*4c70*/  IMAD R11, R7, R2, R11 ;  /* 0x00000002070b7224 */ /* 0x000fe200078e020b */
[----:B------:R-:W-:-:S04]  /*4c80*/  LOP3.LUT R2, R15, R6, RZ, 0x3c, !PT ;  /* 0x000000060f027212 */ /* 0x000fc800078e3cff */
[----:B------:R-:W-:Y:S02]  /*4c90*/  ISETP.GT.U32.AND P1, PT, R10, R11, PT ;  /* 0x0000000b0a00720c */ /* 0x000fe40003f24070 */
[----:B------:R-:W-:Y:S01]  /*4ca0*/  ISETP.GE.AND P0, PT, R2, RZ, PT ;  /* 0x000000ff0200720c */ /* 0x000fe20003f06270 */
[----:B-1----:R-:W1:Y:S10]  /*4cb0*/  MUFU.RCP R0, R0 ;  /* 0x0000000000007308 */ /* 0x002e740000001000 */
[----:B------:R-:W-:Y:S01]  /*4cc0*/  @!P1 IMAD.IADD R11, R11, 0x1, -R10 ;  /* 0x000000010b0b9824 */ /* 0x000fe200078e0a0a */
[----:B------:R-:W-:-:S02]  /*4cd0*/  @!P1 IADD3 R7, R7, 0x1, RZ ;  /* 0x0000000107079810 */ /* 0x000fc40007ffe0ff */
[----:B------:R-:W-:Y:S02]  /*4ce0*/  ISETP.NE.AND P1, PT, R6, RZ, PT ;  /* 0x000000ff0600720c */ /* 0x000fe40003f25270 */
[----:B------:R-:W-:Y:S02]  /*4cf0*/  ISETP.GE.U32.AND P2, PT, R11, R10, PT ;  /* 0x0000000a0b00720c */ /* 0x000fe40003f46070 */
[----:B-1----:R-:W-:-:S04]  /*4d00*/  IADD3 R16, R0, 0xffffffe, RZ ;  /* 0x0ffffffe00107810 */ /* 0x002fc80007ffe0ff */
[----:B------:R-:W1:Y:S07]  /*4d10*/  F2I.FTZ.U32.TRUNC.NTZ R17, R16 ;  /* 0x0000001000117305 */ /* 0x000e6e000021f000 */
[----:B------:R-:W-:-:S05]  /*4d20*/  @P2 IADD3 R7, R7, 0x1, RZ ;  /* 0x0000000107072810 */ /* 0x000fca0007ffe0ff */
[----:B------:R-:W-:Y:S01]  /*4d30*/  @!P0 IMAD.MOV R7, RZ, RZ, -R7 ;  /* 0x000000ffff078224 */ /* 0x000fe200078e0a07 */
[----:B------:R-:W-:-:S05]  /*4d40*/  @!P1 LOP3.LUT R7, RZ, R6, RZ, 0x33, !PT ;  /* 0x00000006ff079212 */ /* 0x000fca00078e33ff */
[----:B------:R-:W-:Y:S02]  /*4d50*/  IMAD R6, R7, R6, RZ ;  /* 0x0000000607067224 */ /* 0x000fe400078e02ff */
[--C-:B-1----:R-:W-:Y:S02]  /*4d60*/  IMAD.MOV R2, RZ, RZ, -R17.reuse ;  /* 0x000000ffff027224 */ /* 0x102fe400078e0a11 */
[----:B------:R-:W-:Y:S02]  /*4d70*/  IMAD.IADD R10, R15, 0x1, -R6 ;  /* 0x000000010f0a7824 */ /* 0x000fe400078e0a06 */
[----:B------:R-:W-:Y:S02]  /*4d80*/  IMAD R2, R2, R3, RZ ;  /* 0x0000000302027224 */ /* 0x000fe400078e02ff */
[----:B------:R-:W-:Y:S01]  /*4d90*/  IMAD.MOV.U32 R16, RZ, RZ, RZ ;  /* 0x000000ffff107224 */ /* 0x000fe200078e00ff */
[----:B------:R-:W-:Y:S02]  /*4da0*/  IABS R0, R10 ;  /* 0x0000000a00007213 */ /* 0x000fe40000000000 */
[----:B------:R-:W-:Y:S01]  /*4db0*/  LOP3.LUT R10, R10, c[0x0][0x214], RZ, 0x3c, !PT ;  /* 0x000085000a0a7a12 */ /* 0x000fe200078e3cff */
[----:B------:R-:W-:-:S03]  /*4dc0*/  IMAD.HI.U32 R2, R17, R2, R16 ;  /* 0x0000000211027227 */ /* 0x000fc600078e0010 */
[----:B------:R-:W-:Y:S01]  /*4dd0*/  ISETP.GE.AND P1, PT, R10, RZ, PT ;  /* 0x000000ff0a00720c */ /* 0x000fe20003f26270 */
[----:B------:R-:W-:Y:S01]  /*4de0*/  IMAD.WIDE.U32 R16, R7, c[0x0][0x1e0], RZ ;  /* 0x0000780007107a25 */ /* 0x000fe200078e00ff */
[----:B------:R-:W-:-:S03]  /*4df0*/  IADD3 R10, R34, 0x40, RZ ;  /* 0x00000040220a7810 */ /* 0x000fc60007ffe0ff */
        /* <DEDUP_REMOVED lines=44> */
        .weak           $__internal_8_$__cuda_sm20_div_s64
        .type           $__internal_8_$__cuda_sm20_div_s64,@function
        .size           $__internal_8_$__cuda_sm20_div_s64,(.L_x_4376 - $__internal_8_$__cuda_sm20_div_s64)
$__internal_8_$__cuda_sm20_div_s64:
        /* <DEDUP_REMOVED lines=83> */
[----:B------:R-:W-:Y:S06]  /*55f0*/  RET.REL.NODEC R44 `(_ZN5flash32flash_fwd_splitkv_combine_kernelI23Flash_fwd_kernel_traitsILi192ELi64ELi64ELi4ELb0ELb0EN7cutlass10bfloat16_tE19Flash_kernel_traitsILi192ELi64ELi64ELi4ES3_EELi8ELi6ELb1EEEvNS_16Flash_fwd_paramsE) ;  /* 0xffffaa002c007950 */ /* 0x000fec0003c3ffff */
.L_x_425:
        /* <DEDUP_REMOVED lines=16> */
.L_x_4376:


//--------------------- .text._ZN5flash32flash_fwd_splitkv_combine_kernelI23Flash_fwd_kernel_traitsILi192ELi64ELi64ELi4ELb0ELb0EN7cutlass10bfloat16_tE19Flash_kernel_traitsILi192ELi64ELi64ELi4ES3_EELi8ELi5ELb1EEEvNS_16Flash_fwd_paramsE --------------------------
	.section	.text._ZN5flash32flash_fwd_splitkv_combine_kernelI23Flash_fwd_kernel_traitsILi192ELi64ELi64ELi4ELb0ELb0EN7cutlass10bfloat16_tE19Flash_kernel_traitsILi192ELi64ELi64ELi4ES3_EELi8ELi5ELb1EEEvNS_16Flash_fwd_paramsE,"ax",@progbits
	.sectioninfo	@"SHI_REGISTERS=62"
	.align	128
        .global         _ZN5flash32flash_fwd_splitkv_combine_kernelI23Flash_fwd_kernel_traitsILi192ELi64ELi64ELi4ELb0ELb0EN7cutlass10bfloat16_tE19Flash_kernel_traitsILi192ELi64ELi64ELi4ES3_EELi8ELi5ELb1EEEvNS_16Flash_fwd_paramsE
        .type           _ZN5flash32flash_fwd_splitkv_combine_kernelI23Flash_fwd_kernel_traitsILi192ELi64ELi64ELi4ELb0ELb0EN7cutlass10bfloat16_tE19Flash_kernel_traitsILi192ELi64ELi64ELi4ES3_EELi8ELi5ELb1EEEvNS_16Flash_fwd_paramsE,@function
        .size           _ZN5flash32flash_fwd_splitkv_combine_kernelI23Flash_fwd_kernel_traitsILi192ELi64ELi64ELi4ELb0ELb0EN7cutlass10bfloat16_tE19Flash_kernel_traitsILi192ELi64ELi64ELi4ES3_EELi8ELi5ELb1EEEvNS_16Flash_fwd_paramsE,(.L_x_4377 - _ZN5flash32flash_fwd_splitkv_combine_kernelI23Flash_fwd_kernel_traitsILi192ELi64ELi64ELi4ELb0ELb0EN7cutlass10bfloat16_tE19Flash_kernel_traitsILi192ELi64ELi64ELi4ES3_EELi8ELi5ELb1EEEvNS_16Flash_fwd_paramsE)
        .other          _ZN5flash32flash_fwd_splitkv_combine_kernelI23Flash_fwd_kernel_traitsILi192ELi64ELi64ELi4ELb0ELb0EN7cutlass10bfloat16_tE19Flash_kernel_traitsILi192ELi64ELi64ELi4ES3_EELi8ELi5ELb1EEEvNS_16Flash_fwd_paramsE,@"STO_CUDA_ENTRY STV_DEFAULT"
_ZN5flash32flash_fwd_splitkv_combine_kernelI23Flash_fwd_kernel_traitsILi192ELi64ELi64ELi4ELb0ELb0EN7cutlass10bfloat16_tE19Flash_kernel_traitsILi192ELi64ELi64ELi4ES3_EELi8ELi5ELb1EEEvNS_16Flash_fwd_paramsE:
.text._ZN5flash32flash_fwd_splitkv_combine_kernelI23Flash_fwd_kernel_traitsILi192ELi64ELi64ELi4ELb0ELb0EN7cutlass10bfloat16_tE19Flash_kernel_traitsILi192ELi64ELi64ELi4ES3_EELi8ELi5ELb1EEEvNS_16Flash_fwd_paramsE:
        /* <DEDUP_REMOVED lines=23> */
[----:B------:R-:W-:Y:S05]  /*0170*/  CALL.REL.NOINC `($__internal_9_$__cuda_sm20_div_s64) ;  /* 0x00004bf000007944 */ /* 0x000fea0003c00000 */
[----:B------:R-:W-:Y:S05]  /*0180*/  BRA `(.L_x_427) ;  /* 0x0000013000007947 */ /* 0x000fea0003800000 */
.L_x_426:
        /* <DEDUP_REMOVED lines=19> */
.L_x_427:
        /* <DEDUP_REMOVED lines=11> */
[----:B------:R-:W-:Y:S05]  /*0370*/  CALL.REL.NOINC `($__internal_9_$__cuda_sm20_div_s64) ;  /* 0x000049f000007944 */ /* 0x000fea0003c00000 */
[----:B------:R-:W-:Y:S02]  /*0380*/  MOV R8, R20 ;  /* 0x0000001400087202 */ /* 0x000fe40000000f00 */
[----:B------:R-:W-:Y:S01]  /*0390*/  MOV R9, R21 ;  /* 0x0000001500097202 */ /* 0x000fe20000000f00 */
[----:B------:R-:W-:Y:S05]  /*03a0*/  BRA `(.L_x_430) ;  /* 0x0000013000007947 */ /* 0x000fea0003800000 */
.L_x_429:
        /* <DEDUP_REMOVED lines=19> */
.L_x_430:
[----:B------:R-:W-:Y:S05]  /*04e0*/  BSYNC B0 ;  /* 0x0000000000007941 */ /* 0x000fea0003800000 */
.L_x_428:
        /* <DEDUP_REMOVED lines=42> */
.L_x_432:
        /* <DEDUP_REMOVED lines=19> */
.L_x_433:
[----:B------:R-:W-:Y:S05]  /*08c0*/  BSYNC B0 ;  /* 0x0000000000007941 */ /* 0x000fea0003800000 */
.L_x_431:
        /* <DEDUP_REMOVED lines=74> */
[----:B------:R-:W-:Y:S02]  /*0d70*/  MOV R40, R20 ;  /* 0x0000001400287202 */ /* 0x000fe40000000f00 */
[----:B------:R-:W-:Y:S01]  /*0d80*/  MOV R41, R21 ;  /* 0x0000001500297202 */ /* 0x000fe20000000f00 */
[----:B------:R-:W-:Y:S05]  /*0d90*/  BRA `(.L_x_436) ;  /* 0x0000013000007947 */ /* 0x000fea0003800000 */
.L_x_435:
        /* <DEDUP_REMOVED lines=19> */
.L_x_436:
[----:B------:R-:W-:Y:S05]  /*0ed0*/  BSYNC B0 ;  /* 0x0000000000007941 */ /* 0x000fea0003800000 */
.L_x_434:
        /* <DEDUP_REMOVED lines=41> */
.L_x_438:
        /* <DEDUP_REMOVED lines=19> */
.L_x_439:
[----:B------:R-:W-:Y:S05]  /*12a0*/  BSYNC B0 ;  /* 0x0000000000007941 */ /* 0x000fea0003800000 */
.L_x_437:
        /* <DEDUP_REMOVED lines=232> */
[----:B------:R-:W-:Y:S05]  /*2130*/  CALL.REL.NOINC `($__internal_9_$__cuda_sm20_div_s64) ;  /* 0x00002c3000007944 */ /* 0x000fea0003c00000 */
        /* <DEDUP_REMOVED lines=10> */
.L_x_444:
        /* <DEDUP_REMOVED lines=22> */
.L_x_445:
[----:B------:R-:W-:Y:S05]  /*2340*/  BSYNC B0 ;  /* 0x0000000000007941 */ /* 0x000fea0003800000 */
.L_x_443:
[----:B------:R-:W-:Y:S01]  /*2350*/  LOP3.LUT R19, R17, R0, RZ, 0xfc, !PT ;  /* 0x0000000011137212 */ /* 0x000fe200078efcff */
[----:B------:R-:W-:Y:S03]  /*2360*/  BSSY B0, `(.L_x_446) ;  /* 0x0000028000007945 */ /* 0x000fe60003800000 */
[----:B------:R-:W-:-:S13]  /*2370*/  ISETP.NE.U32.AND P0, PT, R19, RZ, PT ;  /* 0x000000ff1300720c */ /* 0x000fda0003f05070 */
[----:B------:R-:W-:Y:S05]  /*2380*/  @!P0 BRA `(.L_x_447) ;  /* 0x000000f000008947 */ /* 0x000fea0003800000 */
[----:B------:R-:W-:Y:S01]  /*2390*/  IMAD.MOV.U32 R26, RZ, RZ, R29 ;  /* 0x000000ffff1a7224 */ /* 0x000fe200078e001d */
[----:B------:R-:W-:Y:S02]  /*23a0*/  MOV R25, R0 ;  /* 0x0000000000197202 */ /* 0x000fe40000000f00 */
[----:B------:R-:W-:Y:S02]  /*23b0*/  MOV R24, 0x23d0 ;  /* 0x000023d000187802 */ /* 0x000fe40000000f00 */
[----:B------:R-:W-:Y:S05]  /*23c0*/  CALL.REL.NOINC `($__internal_9_$__cuda_sm20_div_s64) ;  /* 0x000029a000007944 */ /* 0x000fea0003c00000 */
        /* <DEDUP_REMOVED lines=11> */
.L_x_447:
        /* <DEDUP_REMOVED lines=22> */
.L_x_448:
[----:B------:R-:W-:Y:S05]  /*25e0*/  BSYNC B0 ;  /* 0x0000000000007941 */ /* 0x000fea0003800000 */
.L_x_446:
        /* <DEDUP_REMOVED lines=11> */
[----:B------:R-:W-:Y:S05]  /*26a0*/  CALL.REL.NOINC `($__internal_9_$__cuda_sm20_div_s64) ;  /* 0x000026c000007944 */ /* 0x000fea0003c00000 */
[----:B------:R-:W-:-:S04]  /*26b0*/  IADD3 R17, P0, RZ, -R20, RZ ;  /* 0x80000014ff117210 */ /* 0x000fc80007f1e0ff */
[----:B------:R-:W-:Y:S01]  /*26c0*/  IADD3.X R18, RZ, ~R21, RZ, P0, !PT ;  /* 0x80000015ff127210 */ /* 0x000fe200007fe4ff */
[----:B------:R-:W-:-:S04]  /*26d0*/  IMAD.WIDE.U32 R42, R5, R17, R42 ;  /* 0x00000011052a7225 */ /* 0x000fc800078e002a */
[----:B------:R-:W-:-:S04]  /*26e0*/  IMAD R18, R18, R5, RZ ;  /* 0x0000000512127224 */ /* 0x000fc800078e02ff */
[----:B------:R-:W-:-:S05]  /*26f0*/  IMAD R4, R4, R17, R18 ;  /* 0x0000001104047224 */ /* 0x000fca00078e0212 */
[----:B------:R-:W-:Y:S01]  /*2700*/  IADD3 R4, R43, R4, RZ ;  /* 0x000000042b047210 */ /* 0x000fe20007ffe0ff */
[----:B------:R-:W-:Y:S05]  /*2710*/  BRA `(.L_x_451) ;  /* 0x0000016000007947 */ /* 0x000fea0003800000 */
.L_x_450:
        /* <DEDUP_REMOVED lines=22> */
.L_x_451:
[----:B------:R-:W-:Y:S05]  /*2880*/  BSYNC B0 ;  /* 0x0000000000007941 */ /* 0x000fea0003800000 */
.L_x_449:
        /* <DEDUP_REMOVED lines=38> */
[----:B------:R-:W-:Y:S05]  /*2af0*/  CALL.REL.NOINC `($__internal_9_$__cuda_sm20_div_s64) ;  /* 0x0000227000007944 */ /* 0x000fea0003c00000 */
        /* <DEDUP_REMOVED lines=12> */
.L_x_453:
        /* <DEDUP_REMOVED lines=23> */
.L_x_454:
[----:B------:R-:W-:Y:S05]  /*2d30*/  BSYNC B0 ;  /* 0x0000000000007941 */ /* 0x000fea0003800000 */
.L_x_452:
        /* <DEDUP_REMOVED lines=19> */
.L_x_456:
        /* <DEDUP_REMOVED lines=22> */
.L_x_457:
[----:B------:R-:W-:Y:S05]  /*2fd0*/  BSYNC B0 ;  /* 0x0000000000007941 */ /* 0x000fea0003800000 */
.L_x_455:
        /* <DEDUP_REMOVED lines=19> */
.L_x_459:
        /* <DEDUP_REMOVED lines=23> */
.L_x_460:
[----:B------:R-:W-:Y:S05]  /*3280*/  BSYNC B0 ;  /* 0x0000000000007941 */ /* 0x000fea0003800000 */
.L_x_458:
        /* <DEDUP_REMOVED lines=25> */
[----:B------:R-:W-:Y:S05]  /*3420*/  CALL.REL.NOINC `($__internal_9_$__cuda_sm20_div_s64) ;  /* 0x0000194000007944 */ /* 0x000fea0003c00000 */
        /* <DEDUP_REMOVED lines=12> */
.L_x_462:
        /* <DEDUP_REMOVED lines=23> */
.L_x_463:
[----:B------:R-:W-:Y:S05]  /*3660*/  BSYNC B0 ;  /* 0x0000000000007941 */ /* 0x000fea0003800000 */
.L_x_461:
        /* <DEDUP_REMOVED lines=29> */
.L_x_465:
        /* <DEDUP_REMOVED lines=23> */
.L_x_466:
[----:B------:R-:W-:Y:S05]  /*39b0*/  BSYNC B0 ;  /* 0x0000000000007941 */ /* 0x000fea0003800000 */
.L_x_464:
        /* <DEDUP_REMOVED lines=20> */
.L_x_442:
[----:B------:R-:W-:-:S04]  /*3b00*/  LEA R2, P0, R38, c[0x0][0x200], 0x2 ;  /* 0x0000800026027a11 */ /* 0x000fc800078010ff */
[----:B------:R-:W-:-:S05]  /*3b10*/  LEA.HI.X R3, R38, c[0x0][0x204], R39, 0x2, P0 ;  /* 0x0000810026037a11 */ /* 0x000fca00000f1427 */
[----:B------:R0:W-:Y:S04]  /*3b20*/  STG.E [R2.64], R31 ;  /* 0x0000001f02007986 */ /* 0x0001e8000c10190a */
.L_x_441:
[----:B------:R-:W-:Y:S05]  /*3b30*/  BSYNC B1 ;  /* 0x0000000000017941 */ /* 0x000fea0003800000 */
.L_x_440:
[C---:B------:R-:W-:Y:S01]  /*3b40*/  ISETP.GE.OR P0, PT, R36.reuse, c[0x0][0x314], P2 ;  /* 0x0000c50024007a0c */ /* 0x040fe20001706670 */
[----:B------:R-:W-:Y:S01]  /*3b50*/  IMAD.MOV.U32 R29, RZ, RZ, c[0x0][0x314] ;  /* 0x0000c500ff1d7624 */ /* 0x000fe200078e00ff */
[C---:B------:R-:W-:Y:S01]  /*3b60*/  IADD3 R0, R36.reuse, 0x10, RZ ;  /* 0x0000001024007810 */ /* 0x040fe20007ffe0ff */
[----:B------:R-:W-:Y:S01]  /*3b70*/  IMAD.SHL.U32 R36, R36, 0x4, RZ ;  /* 0x0000000424247824 */ /* 0x000fe200078e00ff */
[----:B0-----:R-:W-:Y:S01]  /*3b80*/  CS2R R2, SRZ ;  /* 0x0000000000027805 */ /* 0x001fe2000001ff00 */
[----:B------:R-:W-:Y:S01]  /*3b90*/  CS2R R6, SRZ ;  /* 0x0000000000067805 */ /* 0x000fe2000001ff00 */
[----:B------:R-:W-:Y:S01]  /*3ba0*/  ISETP.GE.OR P2, PT, R0, c[0x0][0x314], P2 ;  /* 0x0000c50000007a0c */ /* 0x000fe20001746670 */
[----:B------:R-:W-:Y:S01]  /*3bb0*/  HFMA2.MMA R0, -RZ, RZ, 0, 0 ;  /* 0x00000000ff007435 */ /* 0x000fe200000001ff */
[----:B------:R-:W-:-:S05]  /*3bc0*/  MOV R12, RZ ;  /* 0x000000ff000c7202 */ /* 0x000fca0000000f00 */
[----:B------:R-:W-:-:S04]  /*3bd0*/  @!P0 FADD.FTZ R4, -R31, R34 ;  /* 0x000000221f048221 */ /* 0x000fc80000010100 */
[----:B------:R-:W-:Y:S02]  /*3be0*/  @!P0 FMUL.FTZ R4, R4, 1.4426950216293334961 ;  /* 0x3fb8aa3b04048820 */ /* 0x000fe40000410000 */
[----:B------:R-:W-:Y:S02]  /*3bf0*/  @!P2 FADD.FTZ R31, -R31, R33 ;  /* 0x000000211f1fa221 */ /* 0x000fe40000010100 */
[----:B------:R-:W0:Y:S02]  /*3c00*/  @!P0 MUFU.EX2 R8, R4 ;  /* 0x0000000400088308 */ /* 0x000e240000000800 */
[----:B------:R-:W-:-:S06]  /*3c10*/  @!P2 FMUL.FTZ R10, R31, 1.4426950216293334961 ;  /* 0x3fb8aa3b1f0aa820 */ /* 0x000fcc0000410000 */
[----:B------:R-:W1:Y:S01]  /*3c20*/  @!P2 MUFU.EX2 R10, R10 ;  /* 0x0000000a000aa308 */ /* 0x000e620000000800 */
[----:B0-----:R0:W-:Y:S01]  /*3c30*/  @!P0 STS [R27.X4], R8 ;  /* 0x000000081b008388 */ /* 0x0011e20000004800 */
[----:B------:R-:W-:Y:S01]  /*3c40*/  ISETP.GE.AND P0, PT, R29, 0x1, PT ;  /* 0x000000011d00780c */ /* 0x000fe20003f06270 */
[----:B------:R-:W-:Y:S02]  /*3c50*/  CS2R R4, SRZ ;  /* 0x0000000000047805 */ /* 0x000fe4000001ff00 */
[----:B-1----:R1:W-:Y:S01]  /*3c60*/  @!P2 STS [R27.X4+0x240], R10 ;  /* 0x0002400a1b00a388 */ /* 0x0023e20000004800 */
[----:B0-----:R-:W-:Y:S01]  /*3c70*/  CS2R R8, SRZ ;  /* 0x0000000000087805 */ /* 0x001fe2000001ff00 */
[----:B-1----:R-:W-:Y:S02]  /*3c80*/  CS2R R10, SRZ ;  /* 0x00000000000a7805 */ /* 0x002fe4000001ff00 */
        /* <DEDUP_REMOVED lines=31> */
.L_x_469:
        /* <DEDUP_REMOVED lines=77> */
.L_x_468:
        /* <DEDUP_REMOVED lines=45> */
.L_x_470:
        /* <DEDUP_REMOVED lines=8> */
.L_x_472:
[----:B------:R-:W-:Y:S05]  /*46a0*/  BSYNC B0 ;  /* 0x0000000000007941 */ /* 0x000fea0003800000 */
.L_x_471:
        /* <DEDUP_REMOVED lines=13> */
.L_x_467:
        /* <DEDUP_REMOVED lines=95> */
        .weak           $__internal_9_$__cuda_sm20_div_s64
        .type           $__internal_9_$__cuda_sm20_div_s64,@function
        .size           $__internal_9_$__cuda_sm20_div_s64,(.L_x_4377 - $__internal_9_$__cuda_sm20_div_s64)
$__internal_9_$__cuda_sm20_div_s64:
        /* <DEDUP_REMOVED lines=83> */
[----:B------:R-:W-:Y:S06]  /*52a0*/  RET.REL.NODEC R22 `(_ZN5flash32flash_fwd_splitkv_combine_kernelI23Flash_fwd_kernel_traitsILi192ELi64ELi64ELi4ELb0ELb0EN7cutlass10bfloat16_tE19Flash_kernel_traitsILi192ELi64ELi64ELi4ES3_EELi8ELi5ELb1EEEvNS_16Flash_fwd_paramsE) ;  /* 0xffffad5016007950 */ /* 0x000fec0003c3ffff */
.L_x_473:
        /* <DEDUP_REMOVED lines=13> */
.L_x_4377:


//--------------------- .text._ZN5flash32flash_fwd_splitkv_combine_kernelI23Flash_fwd_kernel_traitsILi192ELi64ELi64ELi4ELb0ELb0EN7cutlass10bfloat16_tE19Flash_kernel_traitsILi192ELi64ELi64ELi4ES3_EELi8ELi4ELb1EEEvNS_16Flash_fwd_paramsE --------------------------
	.section	.text._ZN5flash32flash_fwd_splitkv_combine_kernelI23Flash_fwd_kernel_traitsILi192ELi64ELi64ELi4ELb0ELb0EN7cutlass10bfloat16_tE19Flash_kernel_traitsILi192ELi64ELi64ELi4ES3_EELi8ELi4ELb1EEEvNS_16Flash_fwd_paramsE,"ax",@progbits
	.sectioninfo	@"SHI_REGISTERS=54"
	.align	128
        .global         _ZN5flash32flash_fwd_splitkv_combine_kernelI23Flash_fwd_kernel_traitsILi192ELi64ELi64ELi4ELb0ELb0EN7cutlass10bfloat16_tE19Flash_kernel_traitsILi192ELi64ELi64ELi4ES3_EELi8ELi4ELb1EEEvNS_16Flash_fwd_paramsE
        .type           _ZN5flash32flash_fwd_splitkv_combine_kernelI23Flash_fwd_kernel_traitsILi192ELi64ELi64ELi4ELb0ELb0EN7cutlass10bfloat16_tE19Flash_kernel_traitsILi192ELi64ELi64ELi4ES3_EELi8ELi4ELb1EEEvNS_16Flash_fwd_paramsE,@function
        .size           _ZN5flash32flash_fwd_splitkv_combine_kernelI23Flash_fwd_kernel_traitsILi192ELi64ELi64ELi4ELb0ELb0EN7cutlass10bfloat16_tE19Flash_kernel_traitsILi192ELi64ELi64ELi4ES3_EELi8ELi4ELb1EEEvNS_16Flash_fwd_paramsE,(.L_x_4378 - _ZN5flash32flash_fwd_splitkv_combine_kernelI23Flash_fwd_kernel_traitsILi192ELi64ELi64ELi4ELb0ELb0EN7cutlass10bfloat16_tE19Flash_kernel_traitsILi192ELi64ELi64ELi4ES3_EELi8ELi4ELb1EEEvNS_16Flash_fwd_paramsE)
        .other          _ZN5flash32flash_fwd_splitkv_combine_kernelI23Flash_fwd_kernel_traitsILi192ELi64ELi64ELi4ELb0ELb0EN7cutlass10bfloat16_tE19Flash_kernel_traitsILi192ELi64ELi64ELi4ES3_EELi8ELi4ELb1EEEvNS_16Flash_fwd_paramsE,@"STO_CUDA_ENTRY STV_DEFAULT"
_ZN5flash32flash_fwd_splitkv_combine_kernelI23Flash_fwd_kernel_traitsILi192ELi64ELi64ELi4ELb0ELb0EN7cutlass10bfloat16_tE19Flash_kernel_traitsILi192ELi64ELi64ELi4ES3_EELi8ELi4ELb1EEEvNS_16Flash_fwd_paramsE:
.text._ZN5flash32flash_fwd_splitkv_combine_kernelI23Flash_fwd_kernel_traitsILi192ELi64ELi64ELi4ELb0ELb0EN7cutlass10bfloat16_tE19Flash_kernel_traitsILi192ELi64ELi64ELi4ES3_EELi8ELi4ELb1EEEvNS_16Flash_fwd_paramsE:
[----:B------:R-:W-:Y:S02]  /*0000*/  MOV R1, c[0x0][0x28] ;  /* 0x00000a0000017a02 */ /* 0x000fe40000000f00 */
[----:B------:R-:W-:Y:S01]  /*0010*/  ULDC UR6, c[0x0][0x1c0] ;  /* 0x0000700000067ab9 */ /* 0x000fe20000000800 */
[----:B------:R-:W0:Y:S01]  /*0020*/  S2UR UR11, SR_CTAID.X ;  /* 0x00000000000b79c3 */ /* 0x000e220000002500 */
[----:B------:R-:W-:Y:S02]  /*0030*/  ULDC.64 UR4, c[0x0][0x210] ;  /* 0x0000840000047ab9 */ /* 0x000fe40000000a00 */
[----:B------:R-:W-:Y:S02]  /*0040*/  UIMAD UR4, UR6, UR4, URZ ;  /* 0x00000004060472a4 */ /* 0x000fe4000f8e023f */
[----:B------:R-:W-:Y:S02]  /*0050*/  USHF.R.S32.HI UR7, URZ, 0x1f, UR5 ;  /* 0x0000001f3f077899 */ /* 0x000fe40008011405 */
[----:B------:R-:W-:-:S04]  /*0060*/  UIMAD UR12, UR4, UR5, URZ ;  /* 0x00000005040c72a4 */ /* 0x000fc8000f8e023f */
[----:B------:R-:W-:Y:S02]  /*0070*/  USHF.R.S32.HI UR10, URZ, 0x1f, UR12 ;  /* 0x0000001f3f0a7899 */ /* 0x000fe4000801140c */
[----:B------:R-:W-:-:S04]  /*0080*/  UISETP.LT.U32.AND UP0, UPT, UR12, UR5, UPT ;  /* 0x000000050c00728c */ /* 0x000fc8000bf01070 */
[----:B------:R-:W-:-:S04]  /*0090*/  UISETP.LT.AND.EX UP0, UPT, UR10, UR7, UPT, UP0 ;  /* 0x000000070a00728c */ /* 0x000fc8000bf01300 */
[----:B------:R-:W-:Y:S02]  /*00a0*/  USEL UR7, UR10, UR7, UP0 ;  /* 0x000000070a077287 */ /* 0x000fe40008000000 */
[----:B------:R-:W-:Y:S02]  /*00b0*/  USEL UR8, UR12, UR5, UP0 ;  /* 0x000000050c087287 */ /* 0x000fe40008000000 */
[----:B------:R-:W-:Y:S02]  /*00c0*/  ULOP3.LUT UR4, UR10, UR7, URZ, 0xfc, !UPT ;  /* 0x000000070a047292 */ /* 0x000fe4000f8efc3f */
[----:B0-----:R-:W-:Y:S02]  /*00d0*/  USHF.L.U32 UR11, UR11, 0x3, URZ ;  /* 0x000000030b0b7899 */ /* 0x001fe4000800063f */
[----:B------:R-:W-:Y:S02]  /*00e0*/  USHF.R.S32.HI UR5, URZ, 0x1f, UR6 ;  /* 0x0000001f3f057899 */ /* 0x000fe40008011406 */
[----:B------:R-:W-:Y:S01]  /*00f0*/  ISETP.NE.U32.AND P0, PT, RZ, UR4, PT ;  /* 0x00000004ff007c0c */ /* 0x000fe2000bf05070 */
[----:B------:R-:W-:-:S12]  /*0100*/  USHF.R.S32.HI UR9, URZ, 0x1f, UR11 ;  /* 0x0000001f3f097899 */ /* 0x000fd8000801140b */
[----:B------:R-:W-:Y:S05]  /*0110*/  @!P0 BRA `(.L_x_474) ;  /* 0x0000007000008947 */ /* 0x000fea0003800000 */
[----:B------:R-:W-:Y:S01]  /*0120*/  IMAD.U32 R26, RZ, RZ, UR12 ;  /* 0x0000000cff1a7e24 */ /* 0x000fe2000f8e00ff */
[----:B------:R-:W-:Y:S01]  /*0130*/  MOV R24, UR8 ;  /* 0x0000000800187c02 */ /* 0x000fe20008000f00 */
[----:B------:R-:W-:Y:S01]  /*0140*/  IMAD.U32 R17, RZ, RZ, UR10 ;  /* 0x0000000aff117e24 */ /* 0x000fe2000f8e00ff */
[----:B------:R-:W-:Y:S02]  /*0150*/  MOV R23, UR7 ;  /* 0x0000000700177c02 */ /* 0x000fe40008000f00 */
[----:B------:R-:W-:Y:S02]  /*0160*/  MOV R22, 0x180 ;  /* 0x0000018000167802 */ /* 0x000fe40000000f00 */
[----:B------:R-:W-:Y:S05]  /*0170*/  CALL.REL.NOINC `($__internal_10_$__cuda_sm20_div_s64) ;  /* 0x00004bb000007944 */ /* 0x000fea0003c00000 */
[----:B------:R-:W-:Y:S05]  /*0180*/  BRA `(.L_x_475) ;  /* 0x0000018000007947 */ /* 0x000fea0003800000 */
.L_x_474:
[----:B------:R-:W0:Y:S01]  /*0190*/  I2F.U32.RP R2, UR8 ;  /* 0x0000000800027d06 */ /* 0x000e220008209000 */
[----:B------:R-:W-:Y:S02]  /*01a0*/  UMOV UR14, URZ ;  /* 0x0000003f000e7c82 */ /* 0x000fe40008000000 */
[----:B------:R-:W-:-:S05]  /*01b0*/  UISETP.NE.U32.AND UP0, UPT, UR8, URZ, UPT ;  /* 0x0000003f0800728c */ /* 0x000fca000bf05070 */
[----:B0-----:R-:W0:Y:S02]  /*01c0*/  MUFU.RCP R0, R2 ;  /* 0x0000000200007308 */ /* 0x001e240000001000 */
[----:B0-----:R-:W-:-:S06]  /*01d0*/  IADD3 R0, R0, 0xffffffe, RZ ;  /* 0x0ffffffe00007810 */ /* 0x001fcc0007ffe0ff */
[----:B------:R-:W0:Y:S02]  /*01e0*/  F2I.FTZ.U32.TRUNC.NTZ R0, R0 ;  /* 0x0000000000007305 */ /* 0x000e24000021f000 */
[----:B0-----:R-:W0:Y:S02]  /*01f0*/  R2UR UR15, R0 ;  /* 0x00000000000f73c2 */ /* 0x001e2400000e0000 */
[----:B0-----:R-:W-:-:S04]  /*0200*/  UIADD3 UR4, URZ, -UR15, URZ ;  /* 0x8000000f3f047290 */ /* 0x001fc8000fffe03f */
[----:B------:R-:W-:-:S04]  /*0210*/  UIMAD UR4, UR4, UR8, URZ ;  /* 0x00000008040472a4 */ /* 0x000fc8000f8e023f */
[----:B------:R-:W-:-:S04]  /*0220*/  UIMAD.WIDE.U32 UR14, UR15, UR4, UR14 ;  /* 0x000000040f0e72a5 */ /* 0x000fc8000f8e000e */
[----:B------:R-:W-:-:S07]  /*0230*/  UIMAD.WIDE.U32 UR14, UR15, UR12, URZ ;  /* 0x0000000c0f0e72a5 */ /* 0x000fce000f8e003f */
[----:B------:R-:W-:Y:S02]  /*0240*/  UMOV UR6, UR15 ;  /* 0x0000000f00067c82 */ /* 0x000fe40008000000 */
[----:B------:R-:W-:Y:S02]  /*0250*/  UIADD3 UR4, -UR6, URZ, URZ ;  /* 0x0000003f06047290 */ /* 0x000fe4000fffe13f */
[----:B------:R-:W-:Y:S02]  /*0260*/  UMOV UR15, URZ ;  /* 0x0000003f000f7c82 */ /* 0x000fe40008000000 */
[----:B------:R-:W-:Y:S01]  /*0270*/  UIMAD UR4, UR8, UR4, UR12 ;  /* 0x00000004080472a4 */ /* 0x000fe2000f8e020c */
[----:B------:R-:W-:-:S03]  /*0280*/  MOV R19, UR15 ;  /* 0x0000000f00137c02 */ /* 0x000fc60008000f00 */
[----:B------:R-:W-:-:S11]  /*0290*/  UISETP.GE.U32.AND UP2, UPT, UR4, UR8, UPT ;  /* 0x000000080400728c */ /* 0x000fd6000bf46070 */
[----:B------:R-:W-:Y:S02]  /*02a0*/  @UP2 UIADD3 UR4, UR4, -UR8, URZ ;  /* 0x8000000804042290 */ /* 0x000fe4000fffe03f */
[----:B------:R-:W-:Y:S02]  /*02b0*/  @UP2 UIADD3 UR6, UR6, 0x1, URZ ;  /* 0x0000000106062890 */ /* 0x000fe4000fffe03f */
[----:B------:R-:W-:-:S11]  /*02c0*/  UISETP.GE.U32.AND UP1, UPT, UR4, UR8, UPT ;  /* 0x000000080400728c */ /* 0x000fd6000bf26070 */
[----:B------:R-:W-:Y:S02]  /*02d0*/  @UP1 UIADD3 UR6, UR6, 0x1, URZ ;  /* 0x0000000106061890 */ /* 0x000fe4000fffe03f */
[----:B------:R-:W-:-:S07]  /*02e0*/  @!UP0 ULOP3.LUT UR6, URZ, UR8, URZ, 0x33, !UPT ;  /* 0x000000083f068292 */ /* 0x000fce000f8e333f */
[----:B------:R-:W-:Y:S02]  /*02f0*/  UMOV UR14, UR6 ;  /* 0x00000006000e7c82 */ /* 0x000fe40008000000 */
[----:B------:R-:W-:-:S05]  /*0300*/  IMAD.U32 R18, RZ, RZ, UR14 ;  /* 0x0000000eff127e24 */ /* 0x000fca000f8e00ff */
.L_x_475:
[----:B------:R-:W-:Y:S01]  /*0310*/  ISETP.LT.U32.AND P0, PT, R18, c[0x0][0x1c0], PT ;  /* 0x0000700012007a0c */ /* 0x000fe20003f01070 */
[----:B------:R-:W-:Y:S03]  /*0320*/  BSSY B0, `(.L_x_476) ;  /* 0x0000021000007945 */ /* 0x000fe60003800000 */
[----:B------:R-:W-:-:S04]  /*0330*/  ISETP.LT.AND.EX P0, PT, R19, UR5, PT, P0 ;  /* 0x0000000513007c0c */ /* 0x000fc8000bf01300 */
[C---:B------:R-:W-:Y:S02]  /*0340*/  SEL R23, R19.reuse, UR5, P0 ;  /* 0x0000000513177c07 */ /* 0x040fe40008000000 */
[----:B------:R-:W-:Y:S02]  /*0350*/  SEL R24, R18, c[0x0][0x1c0], P0 ;  /* 0x0000700012187a07 */ /* 0x000fe40000000000 */
[----:B------:R-:W-:-:S04]  /*0360*/  LOP3.LUT R0, R19, R23, RZ, 0xfc, !PT ;  /* 0x0000001713007212 */ /* 0x000fc800078efcff */
[----:B------:R-:W-:-:S13]  /*0370*/  ISETP.NE.U32.AND P1, PT, R0, RZ, PT ;  /* 0x000000ff0000720c */ /* 0x000fda0003f25070 */
[----:B------:R-:W-:Y:S05]  /*0380*/  @!P1 BRA `(.L_x_477) ;  /* 0x0000007000009947 */ /* 0x000fea0003800000 */
[----:B------:R-:W-:Y:S01]  /*0390*/  IMAD.MOV.U32 R26, RZ, RZ, R18 ;  /* 0x000000ffff1a7224 */ /* 0x000fe200078e0012 */
[----:B------:R-:W-:Y:S02]  /*03a0*/  MOV R17, R19 ;  /* 0x0000001300117202 */ /* 0x000fe40000000f00 */
[----:B------:R-:W-:Y:S02]  /*03b0*/  MOV R22, 0x3d0 ;  /* 0x000003d000167802 */ /* 0x000fe40000000f00 */
[----:B------:R-:W-:Y:S05]  /*03c0*/  CALL.REL.NOINC `($__internal_10_$__cuda_sm20_div_s64) ;  /* 0x0000496000007944 */ /* 0x000fea0003c00000 */
[----:B------:R-:W-:Y:S02]  /*03d0*/  MOV R6, R18 ;  /* 0x0000001200067202 */ /* 0x000fe40000000f00 */
[----:B------:R-:W-:Y:S01]  /*03e0*/  MOV R7, R19 ;  /* 0x0000001300077202 */ /* 0x000fe20000000f00 */
[----:B------:R-:W-:Y:S05]  /*03f0*/  BRA `(.L_x_478) ;  /* 0x0000013000007947 */ /* 0x000fea0003800000 */
.L_x_477:
        /* <DEDUP_REMOVED lines=19> */
.L_x_478:
[----:B------:R-:W-:Y:S05]  /*0530*/  BSYNC B0 ;  /* 0x0000000000007941 */ /* 0x000fea0003800000 */
.L_x_476:
[----:B------:R-:W-:Y:S01]  /*0540*/  IABS R5, c[0x0][0x214] ;  /* 0x0000850000057a13 */ /* 0x000fe20000000000 */
[----:B------:R-:W-:Y:S01]  /*0550*/  ULDC UR6, c[0x0][0x214] ;  /* 0x0000850000067ab9 */ /* 0x000fe20000000800 */
[----:B------:R-:W-:Y:S01]  /*0560*/  BSSY B0, `(.L_x_479) ;  /* 0x000003c000007945 */ /* 0x000fe20003800000 */
[----:B------:R-:W-:Y:S01]  /*0570*/  UIADD3 UR6, UR6, -0x1, URZ ;  /* 0xffffffff06067890 */ /* 0x000fe2000fffe03f */
[----:B------:R-:W0:Y:S05]  /*0580*/  I2F.RP R4, R5 ;  /* 0x0000000500047306 */ /* 0x000e2a0000209400 */
[----:B------:R-:W-:-:S03]  /*0590*/  IADD3 R0, R5, UR6, RZ ;  /* 0x0000000605007c10 */ /* 0x000fc6000fffe0ff */
[----:B0-----:R-:W0:Y:S02]  /*05a0*/  MUFU.RCP R8, R4 ;  /* 0x0000000400087308 */ /* 0x001e240000001000 */
[----:B0-----:R-:W-:-:S06]  /*05b0*/  IADD3 R8, R8, 0xffffffe, RZ ;  /* 0x0ffffffe08087810 */ /* 0x001fcc0007ffe0ff */
[----:B------:R-:W0:Y:S02]  /*05c0*/  F2I.FTZ.U32.TRUNC.NTZ R9, R8 ;  /* 0x0000000800097305 */ /* 0x000e24000021f000 */
[----:B0-----:R-:W-:Y:S02]  /*05d0*/  IMAD.MOV R2, RZ, RZ, -R9 ;  /* 0x000000ffff027224 */ /* 0x001fe400078e0a09 */
[----:B------:R-:W-:Y:S02]  /*05e0*/  IMAD.MOV.U32 R8, RZ, RZ, RZ ;  /* 0x000000ffff087224 */ /* 0x000fe400078e00ff */
[----:B------:R-:W-:Y:S01]  /*05f0*/  IMAD R3, R2, R5, RZ ;  /* 0x0000000502037224 */ /* 0x000fe200078e02ff */
[----:B------:R-:W-:-:S03]  /*0600*/  IABS R2, R0 ;  /* 0x0000000000027213 */ /* 0x000fc60000000000 */
        /* <DEDUP_REMOVED lines=28> */
[----:B------:R-:W-:Y:S05]  /*07d0*/  CALL.REL.NOINC `($__internal_10_$__cuda_sm20_div_s64) ;  /* 0x0000455000007944 */ /* 0x000fea0003c00000 */
[----:B------:R-:W-:Y:S05]  /*07e0*/  BRA `(.L_x_481) ;  /* 0x0000013000007947 */ /* 0x000fea0003800000 */
.L_x_480:
        /* <DEDUP_REMOVED lines=19> */
.L_x_481:
[----:B------:R-:W-:Y:S05]  /*0920*/  BSYNC B0 ;  /* 0x0000000000007941 */ /* 0x000fea0003800000 */
.L_x_479:
[----:B------:R-:W-:Y:S01]  /*0930*/  IABS R4, c[0x0][0x214] ;  /* 0x0000850000047a13 */ /* 0x000fe20000000000 */
[----:B------:R-:W-:Y:S01]  /*0940*/  IMAD.MOV.U32 R8, RZ, RZ, RZ ;  /* 0x000000ffff087224 */ /* 0x000fe200078e00ff */
[----:B------:R-:W-:Y:S01]  /*0950*/  ULDC UR4, c[0x0][0x214] ;  /* 0x0000850000047ab9 */ /* 0x000fe20000000800 */
[----:B------:R-:W-:Y:S01]  /*0960*/  BSSY B0, `(.L_x_482) ;  /* 0x000005c000007945 */ /* 0x000fe20003800000 */
[----:B------:R-:W0:Y:S01]  /*0970*/  I2F.RP R10, R4 ;  /* 0x00000004000a7306 */ /* 0x000e220000209400 */
[----:B------:R-:W-:Y:S02]  /*0980*/  UISETP.LT.AND UP0, UPT, URZ, UR4, UPT ;  /* 0x000000043f00728c */ /* 0x000fe4000bf01270 */
[----:B------:R-:W-:Y:S02]  /*0990*/  USHF.R.S32.HI UR5, URZ, 0x1f, UR4 ;  /* 0x0000001f3f057899 */ /* 0x000fe40008011404 */
[----:B------:R-:W-:-:S07]  /*09a0*/  ULEA.HI.SX32 UR4, UR4, 0x1, 0x1 ;  /* 0x0000000104047891 */ /* 0x000fce000f8f0a3f */
[----:B------:R-:W-:Y:S01]  /*09b0*/  @!UP0 UIADD3 UR4, UR5, URZ, URZ ;  /* 0x0000003f05048290 */ /* 0x000fe2000fffe03f */
        /* <DEDUP_REMOVED lines=64> */
[----:B------:R-:W-:Y:S02]  /*0dc0*/  MOV R34, R18 ;  /* 0x0000001200227202 */ /* 0x000fe40000000f00 */
[----:B------:R-:W-:Y:S01]  /*0dd0*/  MOV R35, R19 ;  /* 0x0000001300237202 */ /* 0x000fe20000000f00 */
[----:B------:R-:W-:Y:S05]  /*0de0*/  BRA `(.L_x_484) ;  /* 0x0000013000007947 */ /* 0x000fea0003800000 */
.L_x_483:
        /* <DEDUP_REMOVED lines=19> */
.L_x_484:
[----:B------:R-:W-:Y:S05]  /*0f20*/  BSYNC B0 ;  /* 0x0000000000007941 */ /* 0x000fea0003800000 */
.L_x_482:
[-C--:B------:R-:W-:Y:S01]  /*0f30*/  IABS R16, R3.reuse ;  /* 0x0000000300107213 */ /* 0x080fe20000000000 */
[----:B------:R-:W-:Y:S01]  /*0f40*/  BSSY B0, `(.L_x_485) ;  /* 0x000003c000007945 */ /* 0x000fe20003800000 */
[----:B------:R-:W-:Y:S02]  /*0f50*/  IABS R8, R3 ;  /* 0x0000000300087213 */ /* 0x000fe40000000000 */
[----:B------:R-:W0:Y:S01]  /*0f60*/  I2F.RP R11, R16 ;  /* 0x00000010000b7306 */ /* 0x000e220000209400 */
[----:B------:R-:W-:Y:S02]  /*0f70*/  IADD3 R5, R16, UR6, RZ ;  /* 0x0000000610057c10 */ /* 0x000fe4000fffe0ff */
        /* <DEDUP_REMOVED lines=37> */
.L_x_486:
        /* <DEDUP_REMOVED lines=19> */
.L_x_487:
[----:B------:R-:W-:Y:S05]  /*1300*/  BSYNC B0 ;  /* 0x0000000000007941 */ /* 0x000fea0003800000 */
.L_x_485:
[----:B------:R-:W-:Y:S01]  /*1310*/  IABS R8, c[0x0][0x214] ;  /* 0x0000850000087a13 */ /* 0x000fe20000000000 */
[----:B------:R-:W-:Y:S01]  /*1320*/  ULDC.U8 UR4, c[0x0][0x329] ;  /* 0x0000ca4000047ab9 */ /* 0x000fe20000000000 */
[----:B------:R-:W-:Y:S01]  /*1330*/  ISETP.GT.AND P3, PT, R3, RZ, PT ;  /* 0x000000ff0300720c */ /* 0x000fe20003f64270 */
[----:B------:R-:W-:Y:S01]  /*1340*/  ULDC.64 UR14, c[0x0][0x118] ;  /* 0x00004600000e7ab9 */ /* 0x000fe20000000a00 */
[----:B------:R-:W0:Y:S01]  /*1350*/  I2F.RP R20, R8 ;  /* 0x0000000800147306 */ /* 0x000e220000209400 */
[----:B------:R-:W-:Y:S07]  /*1360*/  BSSY B0, `(.L_x_488) ;  /* 0x000007f000007945 */ /* 0x000fee0003800000 */
        /* <DEDUP_REMOVED lines=9> */
[----:B------:R-:W-:Y:S02]  /*1400*/  ISETP.GE.AND P1, PT, R5, RZ, PT ;  /* 0x000000ff0500720c */ /* 0x000fe40003f26270 */
[----:B------:R-:W-:Y:S01]  /*1410*/  SHF.R.S32.HI R5, RZ, 0x1f, R3 ;  /* 0x0000001fff057819 */ /* 0x000fe20000011403 */
[----:B------:R-:W-:-:S04]  /*1420*/  IMAD.HI.U32 R9, R7, R6, RZ ;  /* 0x0000000607097227 */ /* 0x000fc800078e00ff */
[----:B------:R-:W-:-:S04]  /*1430*/  IMAD.MOV R7, RZ, RZ, -R9 ;  /* 0x000000ffff077224 */ /* 0x000fc800078e0a09 */
[C---:B------:R-:W-:Y:S01]  /*1440*/  IMAD R7, R8.reuse, R7, R6 ;  /* 0x0000000708077224 */ /* 0x040fe200078e0206 */
[----:B------:R-:W-:Y:S01]  /*1450*/  LEA.HI.SX32 R6, R3, 0x1, 0x1 ;  /* 0x0000000103067811 */ /* 0x000fe200078f0aff */
[----:B------:R-:W-:Y:S01]  /*1460*/  @!P3 IMAD.MOV R6, RZ, RZ, R5 ;  /* 0x000000ffff06b224 */ /* 0x000fe200078e0205 */
[----:B------:R-:W-:Y:S02]  /*1470*/  IABS R5, c[0x0][0x1c0] ;  /* 0x0000700000057a13 */ /* 0x000fe40000000000 */
[----:B------:R-:W-:Y:S02]  /*1480*/  ISETP.GT.U32.AND P0, PT, R8, R7, PT ;  /* 0x000000070800720c */ /* 0x000fe40003f04070 */
[----:B------:R-:W0:Y:S11]  /*1490*/  I2F.U32.RP R17, R5 ;  /* 0x0000000500117306 */ /* 0x000e360000209000 */
[----:B------:R-:W-:Y:S01]  /*14a0*/  @!P0 IMAD.IADD R7, R7, 0x1, -R8 ;  /* 0x0000000107078824 */ /* 0x000fe200078e0a08 */
[----:B------:R-:W-:-:S02]  /*14b0*/  @!P0 IADD3 R9, R9, 0x1, RZ ;  /* 0x0000000109098810 */ /* 0x000fc40007ffe0ff */
[----:B------:R-:W-:Y:S02]  /*14c0*/  ISETP.NE.AND P0, PT, RZ, c[0x0][0x214], PT ;  /* 0x00008500ff007a0c */ /* 0x000fe40003f05270 */
[----:B------:R-:W-:Y:S01]  /*14d0*/  ISETP.GE.U32.AND P2, PT, R7, R8, PT ;  /* 0x000000080700720c */ /* 0x000fe20003f46070 */
[----:B0-----:R-:W0:-:S12]  /*14e0*/  MUFU.RCP R24, R17 ;  /* 0x0000001100187308 */ /* 0x001e180000001000 */
[----:B------:R-:W-:Y:S02]  /*14f0*/  @P2 IADD3 R9, R9, 0x1, RZ ;  /* 0x0000000109092810 */ /* 0x000fe40007ffe0ff */
[----:B0-----:R-:W-:-:S03]  /*1500*/  IADD3 R24, R24, 0xffffffe, RZ ;  /* 0x0ffffffe18187810 */ /* 0x001fc60007ffe0ff */
[----:B------:R-:W-:Y:S01]  /*1510*/  @!P1 IMAD.MOV R9, RZ, RZ, -R9 ;  /* 0x000000ffff099224 */ /* 0x000fe200078e0a09 */
[----:B------:R-:W-:Y:S01]  /*1520*/  @!P0 LOP3.LUT R9, RZ, c[0x0][0x214], RZ, 0x33, !PT ;  /* 0x00008500ff098a12 */ /* 0x000fe200078e33ff */
[----:B------:R0:W-:Y:S01]  /*1530*/  F2I.FTZ.U32.TRUNC.NTZ R25, R24 ;  /* 0x0000001800197305 */ /* 0x0001e2000021f000 */
[----:B------:R-:W-:-:S03]  /*1540*/  IABS R17, R0 ;  /* 0x0000000000117213 */ /* 0x000fc60000000000 */
[----:B------:R-:W-:Y:S01]  /*1550*/  IMAD R3, R6, R9, RZ ;  /* 0x0000000906037224 */ /* 0x000fe200078e02ff */
[----:B------:R-:W-:-:S04]  /*1560*/  LOP3.LUT R0, R0, c[0x0][0x1c0], RZ, 0x3c, !PT ;  /* 0x0000700000007a12 */ /* 0x000fc800078e3cff */
[----:B------:R-:W-:-:S04]  /*1570*/  IABS R7, R3 ;  /* 0x0000000300077213 */ /* 0x000fc80000000000 */
[----:B------:R-:W1:Y:S01]  /*1580*/  I2F.RP R16, R7 ;  /* 0x0000000700107306 */ /* 0x000e620000209400 */
[----:B0-----:R-:W-:-:S07]  /*1590*/  IMAD.MOV.U32 R24, RZ, RZ, RZ ;  /* 0x000000ffff187224 */ /* 0x001fce00078e00ff */
[----:B-1----:R-:W0:Y:S02]  /*15a0*/  MUFU.RCP R6, R16 ;  /* 0x0000001000067308 */ /* 0x002e240000001000 */
[----:B0-----:R-:W-:Y:S01]  /*15b0*/  IADD3 R20, R6, 0xffffffe, RZ ;  /* 0x0ffffffe06147810 */ /* 0x001fe20007ffe0ff */
[----:B------:R-:W-:Y:S02]  /*15c0*/  IMAD.MOV R6, RZ, RZ, -R25 ;  /* 0x000000ffff067224 */ /* 0x000fe400078e0a19 */
[----:B------:R-:W-:-:S03]  /*15d0*/  IMAD.IADD R16, R4, 0x1, R7 ;  /* 0x0000000104107824 */ /* 0x000fc600078e0207 */
[----:B------:R-:W0:Y:S01]  /*15e0*/  F2I.FTZ.U32.TRUNC.NTZ R21, R20 ;  /* 0x0000001400157305 */ /* 0x000e22000021f000 */
[----:B------:R-:W-:Y:S01]  /*15f0*/  IMAD R23, R6, R5, RZ ;  /* 0x0000000506177224 */ /* 0x000fe200078e02ff */
[----:B------:R-:W-:-:S03]  /*1600*/  IABS R22, R16 ;  /* 0x0000001000167213 */ /* 0x000fc60000000000 */
[----:B------:R-:W-:-:S06]  /*1610*/  IMAD.HI.U32 R23, R25, R23, R24 ;  /* 0x0000001719177227 */ /* 0x000fcc00078e0018 */
[----:B------:R-:W-:-:S04]  /*1620*/  IMAD.HI.U32 R6, R23, R17, RZ ;  /* 0x0000001117067227 */ /* 0x000fc800078e00ff */
[----:B------:R-:W-:-:S04]  /*1630*/  IMAD.HI.U32 R23, R23, R22, RZ ;  /* 0x0000001617177227 */ /* 0x000fc800078e00ff */
[----:B0-----:R-:W-:Y:S02]  /*1640*/  IMAD.MOV R8, RZ, RZ, -R21 ;  /* 0x000000ffff087224 */ /* 0x001fe400078e0a15 */
[----:B------:R-:W-:Y:S02]  /*1650*/  IMAD.MOV.U32 R20, RZ, RZ, RZ ;  /* 0x000000ffff147224 */ /* 0x000fe400078e00ff */
[----:B------:R-:W-:Y:S01]  /*1660*/  IMAD R9, R8, R7, RZ ;  /* 0x0000000708097224 */ /* 0x000fe200078e02ff */
[----:B------:R-:W-:-:S03]  /*1670*/  IABS R8, c[0x0][0x1c0] ;  /* 0x0000700000087a13 */ /* 0x000fc60000000000 */
[----:B------:R-:W-:Y:S01]  /*1680*/  IMAD.HI.U32 R9, R21, R9, R20 ;  /* 0x0000000915097227 */ /* 0x000fe200078e0014 */
[----:B------:R-:W-:-:S03]  /*1690*/  IABS R20, R3 ;  /* 0x0000000300147213 */ /* 0x000fc60000000000 */
[----:B------:R-:W-:Y:S02]  /*16a0*/  IMAD.MOV R8, RZ, RZ, -R8 ;  /* 0x000000ffff087224 */ /* 0x000fe400078e0a08 */
[----:B------:R-:W-:Y:S02]  /*16b0*/  IMAD.MOV R20, RZ, RZ, -R20 ;  /* 0x000000ffff147224 */ /* 0x000fe400078e0a14 */
[----:B------:R-:W-:-:S04]  /*16c0*/  IMAD.HI.U32 R9, R9, R22, RZ ;  /* 0x0000001609097227 */ /* 0x000fc800078e00ff */
[----:B------:R-:W-:Y:S01]  /*16d0*/  IMAD R4, R6, R8, R17 ;  /* 0x0000000806047224 */ /* 0x000fe200078e0211 */
[C---:B------:R-:W-:Y:S01]  /*16e0*/  LOP3.LUT R17, R16.reuse, R7, RZ, 0x3c, !PT ;  /* 0x0000000710117212 */ /* 0x040fe200078e3cff */
[--C-:B------:R-:W-:Y:S01]  /*16f0*/  IMAD R20, R9, R20, R22.reuse ;  /* 0x0000001409147224 */ /* 0x100fe200078e0216 */
[----:B------:R-:W-:Y:S01]  /*1700*/  LOP3.LUT R16, R16, c[0x0][0x1c0], RZ, 0x3c, !PT ;  /* 0x0000700010107a12 */ /* 0x000fe200078e3cff */
[----:B------:R-:W-:Y:S01]  /*1710*/  IMAD R8, R23, R8, R22 ;  /* 0x0000000817087224 */ /* 0x000fe200078e0216 */
[----:B------:R-:W-:Y:S02]  /*1720*/  ISETP.GT.U32.AND P3, PT, R5, R4, PT ;  /* 0x000000040500720c */ /* 0x000fe40003f64070 */
[----:B------:R-:W-:Y:S02]  /*1730*/  ISETP.GT.U32.AND P0, PT, R7, R20, PT ;  /* 0x000000140700720c */ /* 0x000fe40003f04070 */
[----:B------:R-:W-:Y:S02]  /*1740*/  ISETP.GT.U32.AND P1, PT, R5, R8, PT ;  /* 0x000000080500720c */ /* 0x000fe40003f24070 */
[----:B------:R-:W-:Y:S01]  /*1750*/  ISETP.GE.AND P4, PT, R17, RZ, PT ;  /* 0x000000ff1100720c */ /* 0x000fe20003f86270 */
[----:B------:R-:W-:-:S06]  /*1760*/  IMAD.MOV.U32 R17, RZ, RZ, c[0x0][0x214] ;  /* 0x00008500ff117624 */ /* 0x000fcc00078e00ff */
[----:B------:R-:W-:Y:S01]  /*1770*/  @!P3 IMAD.IADD R4, R4, 0x1, -R5 ;  /* 0x000000010404b824 */ /* 0x000fe200078e0a05 */
[----:B------:R-:W-:Y:S01]  /*1780*/  @!P3 IADD3 R6, R6, 0x1, RZ ;  /* 0x000000010606b810 */ /* 0x000fe20007ffe0ff */
[----:B------:R-:W-:Y:S01]  /*1790*/  @!P0 IMAD.IADD R20, R20, 0x1, -R7 ;  /* 0x0000000114148824 */ /* 0x000fe200078e0a07 */
[----:B------:R-:W-:Y:S01]  /*17a0*/  @!P0 IADD3 R9, R9, 0x1, RZ ;  /* 0x0000000109098810 */ /* 0x000fe20007ffe0ff */
[----:B------:R-:W-:Y:S01]  /*17b0*/  @!P1 IMAD.IADD R8, R8, 0x1, -R5 ;  /* 0x0000000108089824 */ /* 0x000fe200078e0a05 */
[----:B------:R-:W-:Y:S02]  /*17c0*/  ISETP.GE.U32.AND P6, PT, R4, R5, PT ;  /* 0x000000050400720c */ /* 0x000fe40003fc6070 */
[----:B------:R-:W0:Y:S01]  /*17d0*/  S2R R4, SR_TID.X ;  /* 0x0000000000047919 */ /* 0x000e220000002100 */
[----:B------:R-:W-:Y:S02]  /*17e0*/  ISETP.GE.U32.AND P2, PT, R20, R7, PT ;  /* 0x000000071400720c */ /* 0x000fe40003f46070 */
[----:B------:R-:W-:-:S02]  /*17f0*/  ISETP.GE.AND P0, PT, R0, RZ, PT ;  /* 0x000000ff0000720c */ /* 0x000fc40003f06270 */
[----:B------:R-:W-:Y:S02]  /*1800*/  ISETP.GT.AND P3, PT, R2, RZ, PT ;  /* 0x000000ff0200720c */ /* 0x000fe40003f64270 */
[----:B------:R-:W-:Y:S02]  /*1810*/  ISETP.GE.U32.AND P5, PT, R8, R5, PT ;  /* 0x000000050800720c */ /* 0x000fe40003fa6070 */
[----:B------:R-:W-:Y:S02]  /*1820*/  @!P1 IADD3 R23, R23, 0x1, RZ ;  /* 0x0000000117179810 */ /* 0x000fe40007ffe0ff */
[----:B------:R-:W-:Y:S02]  /*1830*/  @P6 IADD3 R6, R6, 0x1, RZ ;  /* 0x0000000106066810 */ /* 0x000fe40007ffe0ff */
[----:B------:R-:W-:Y:S02]  /*1840*/  ISETP.NE.AND P6, PT, R3, RZ, PT ;  /* 0x000000ff0300720c */ /* 0x000fe40003fc5270 */
[----:B------:R-:W-:Y:S01]  /*1850*/  @P2 IADD3 R9, R9, 0x1, RZ ;  /* 0x0000000109092810 */ /* 0x000fe20007ffe0ff */
[----:B------:R-:W-:Y:S01]  /*1860*/  @!P0 IMAD.MOV R6, RZ, RZ, -R6 ;  /* 0x000000ffff068224 */ /* 0x000fe200078e0a06 */
[----:B------:R-:W-:-:S02]  /*1870*/  ISETP.GE.AND P2, PT, R16, RZ, PT ;  /* 0x000000ff1000720c */ /* 0x000fc40003f46270 */
[----:B------:R-:W-:Y:S01]  /*1880*/  LOP3.LUT R0, RZ, c[0x0][0x1c0], RZ, 0x33, !PT ;  /* 0x00007000ff007a12 */ /* 0x000fe200078e33ff */
[----:B------:R-:W-:Y:S01]  /*1890*/  @!P4 IMAD.MOV R9, RZ, RZ, -R9 ;  /* 0x000000ffff09c224 */ /* 0x000fe200078e0a09 */
[----:B------:R-:W-:Y:S02]  /*18a0*/  ISETP.NE.AND P4, PT, RZ, c[0x0][0x1c0], PT ;  /* 0x00007000ff007a0c */ /* 0x000fe40003f85270 */
[----:B------:R-:W-:Y:S02]  /*18b0*/  SHF.R.S32.HI R8, RZ, 0x1f, R2 ;  /* 0x0000001fff087819 */ /* 0x000fe40000011402 */
[----:B------:R-:W-:Y:S02]  /*18c0*/  ISETP.NE.AND P1, PT, RZ, UR4, PT ;  /* 0x00000004ff007c0c */ /* 0x000fe4000bf25270 */
[----:B0-----:R-:W-:Y:S02]  /*18d0*/  SHF.R.S32.HI R5, RZ, 0x1f, R4 ;  /* 0x0000001fff057819 */ /* 0x001fe40000011404 */
[----:B------:R-:W-:Y:S01]  /*18e0*/  LEA.HI.SX32 R16, R2, 0x1, 0x1 ;  /* 0x0000000102107811 */ /* 0x000fe200078f0aff */
[----:B------:R-:W-:Y:S01]  /*18f0*/  @!P3 IMAD.MOV R16, RZ, RZ, R8 ;  /* 0x000000ffff10b224 */ /* 0x000fe200078e0208 */
[----:B------:R-:W-:-:S02]  /*1900*/  SEL R17, R17, 0x1, !P1 ;  /* 0x0000000111117807 */ /* 0x000fc40004800000 */
[----:B------:R-:W-:Y:S02]  /*1910*/  SEL R6, R0, R6, !P4 ;  /* 0x0000000600067207 */ /* 0x000fe40006000000 */
        /* <DEDUP_REMOVED lines=8> */
[----:B------:R-:W-:Y:S01]  /*19a0*/  SHF.R.S32.HI R6, RZ, 0x3, R8 ;  /* 0x00000003ff067819 */ /* 0x000fe20000011408 */
[----:B------:R-:W-:Y:S01]  /*19b0*/  IMAD.MOV.U32 R16, RZ, RZ, -0x800000 ;  /* 0xff800000ff107424 */ /* 0x000fe200078e00ff */
[----:B------:R-:W-:-:S02]  /*19c0*/  ISETP.LT.AND.EX P2, PT, R19, R21, PT, P0 ;  /* 0x000000151300720c */ /* 0x000fc40003f41300 */
[----:B------:R-:W-:Y:S02]  /*19d0*/  ISETP.GE.AND P0, PT, R6, c[0x0][0x314], PT ;  /* 0x0000c50006007a0c */ /* 0x000fe40003f06270 */
[----:B------:R-:W-:Y:S02]  /*19e0*/  SEL R0, R0, R23, !P4 ;  /* 0x0000001700007207 */ /* 0x000fe40006000000 */
[----:B------:R-:W-:Y:S02]  /*19f0*/  LOP3.LUT R23, R8, 0xfffffff8, RZ, 0xc0, !PT ;  /* 0xfffffff808177812 */ /* 0x000fe400078ec0ff */
[----:B------:R-:W-:Y:S02]  /*1a00*/  SEL R9, R18, R9, P2 ;  /* 0x0000000912097207 */ /* 0x000fe40001000000 */
[----:B------:R-:W-:Y:S01]  /*1a10*/  SEL R8, R19, R21, P2 ;  /* 0x0000001513087207 */ /* 0x000fe20001000000 */
[----:B------:R-:W-:-:S04]  /*1a20*/  IMAD.IADD R23, R4, 0x1, -R23 ;  /* 0x0000000104177824 */ /* 0x000fc800078e0a17 */
[----:B------:R-:W-:Y:S05]  /*1a30*/  @P0 BRA `(.L_x_489) ;  /* 0x0000011000000947 */ /* 0x000fea0003800000 */
[----:B------:R-:W-:Y:S01]  /*1a40*/  UIADD3 UR5, UP0, UR12, -UR11, URZ ;  /* 0x8000000b0c057290 */ /* 0x000fe2000ff1e03f */
[----:B------:R-:W-:-:S03]  /*1a50*/  SHF.R.S32.HI R19, RZ, 0x1f, R23 ;  /* 0x0000001fff137819 */ /* 0x000fc60000011417 */
[----:B------:R-:W-:Y:S02]  /*1a60*/  UIADD3.X UR4, UR10, ~UR9, URZ, UP0, !UPT ;  /* 0x800000090a047290 */ /* 0x000fe400087fe43f */
[----:B------:R-:W-:-:S04]  /*1a70*/  ISETP.LT.U32.AND P0, PT, R23, UR5, PT ;  /* 0x0000000517007c0c */ /* 0x000fc8000bf01070 */
[----:B------:R-:W-:-:S05]  /*1a80*/  IMAD.U32 R18, RZ, RZ, UR4 ;  /* 0x00000004ff127e24 */ /* 0x000fca000f8e00ff */
[----:B------:R-:W-:-:S13]  /*1a90*/  ISETP.GT.AND.EX P0, PT, R18, R19, PT, P0 ;  /* 0x000000131200720c */ /* 0x000fda0003f04300 */
[----:B------:R-:W-:Y:S05]  /*1aa0*/  @!P0 BRA `(.L_x_489) ;  /* 0x000000a000008947 */ /* 0x000fea0003800000 */
[----:B------:R-:W-:Y:S01]  /*1ab0*/  IADD3 R18, P0, R23, UR11, RZ ;  /* 0x0000000b17127c10 */ /* 0x000fe2000ff1e0ff */
[----:B------:R-:W-:Y:S01]  /*1ac0*/  IMAD R16, R6, UR10, RZ ;  /* 0x0000000a06107c24 */ /* 0x000fe2000f8e02ff */
[----:B------:R-:W-:Y:S02]  /*1ad0*/  SHF.R.S32.HI R21, RZ, 0x1f, R6 ;  /* 0x0000001fff157819 */ /* 0x000fe40000011406 */
[----:B------:R-:W-:-:S03]  /*1ae0*/  IADD3.X R19, R19, UR9, RZ, P0, !PT ;  /* 0x0000000913137c10 */ /* 0x000fc600087fe4ff */
[----:B------:R-:W-:Y:S02]  /*1af0*/  IMAD R16, R21, UR12, R16 ;  /* 0x0000000c15107c24 */ /* 0x000fe4000f8e0210 */
[----:B------:R-:W-:-:S04]  /*1b00*/  IMAD.WIDE.U32 R18, R6, UR12, R18 ;  /* 0x0000000c06127c25 */ /* 0x000fc8000f8e0012 */
[----:B------:R-:W-:Y:S01]  /*1b10*/  IMAD.IADD R16, R19, 0x1, R16 ;  /* 0x0000000113107824 */ /* 0x000fe200078e0210 */
[----:B------:R-:W-:-:S04]  /*1b20*/  LEA R20, P0, R18, c[0x0][0x208], 0x2 ;  /* 0x0000820012147a11 */ /* 0x000fc800078010ff */
[----:B------:R-:W-:-:S05]  /*1b30*/  LEA.HI.X R21, R18, c[0x0][0x20c], R16, 0x2, P0 ;  /* 0x0000830012157a11 */ /* 0x000fca00000f1410 */
[----:B------:R0:W5:Y:S04]  /*1b40*/  LDG.E R16, [R20.64] ;  /* 0x0000000e14107981 */ /* 0x000168000c1e1900 */
.L_x_489:
[----:B------:R-:W-:Y:S05]  /*1b50*/  BSYNC B0 ;  /* 0x0000000000007941 */ /* 0x000fea0003800000 */
.L_x_488:
        /* <DEDUP_REMOVED lines=19> */
[----:B0-----:R-:W0:Y:S02]  /*1c90*/  SHFL.BFLY PT, R20, R25, 0x4, 0x1f ;  /* 0x0c801f0019147f89 */ /* 0x001e2400000e0000 */
[----:B0-----:R-:W-:-:S05]  /*1ca0*/  FMNMX.FTZ R20, R25, R20, !PT ;  /* 0x0000001419147209 */ /* 0x001fca0007810000 */
[----:B------:R-:W0:Y:S02]  /*1cb0*/  SHFL.BFLY PT, R21, R20, 0x2, 0x1f ;  /* 0x0c401f0014157f89 */ /* 0x000e2400000e0000 */
        /* <DEDUP_REMOVED lines=31> */
[----:B------:R-:W-:Y:S01]  /*1eb0*/  ISETP.GE.U32.AND P2, PT, R32, UR12, PT ;  /* 0x0000000c20007c0c */ /* 0x000fe2000bf46070 */
[----:B------:R-:W-:-:S03]  /*1ec0*/  IMAD.MOV.U32 R5, RZ, RZ, c[0x0][0x1c0] ;  /* 0x00007000ff057624 */ /* 0x000fc600078e00ff */
[----:B------:R-:W-:Y:S02]  /*1ed0*/  ISETP.GE.AND.EX P2, PT, R33, UR10, PT, P2 ;  /* 0x0000000a21007c0c */ /* 0x000fe4000bf46320 */
        /* <DEDUP_REMOVED lines=13> */
[----:B------:R-:W-:Y:S02]  /*1fb0*/  IMAD R0, R0, UR8, RZ ;  /* 0x0000000800007c24 */ /* 0x000fe4000f8e02ff */
[----:B------:R-:W-:-:S04]  /*1fc0*/  IMAD.WIDE.U32 R18, R17, UR8, RZ ;  /* 0x0000000811127c25 */ /* 0x000fc8000f8e00ff */
[----:B------:R-:W-:Y:S02]  /*1fd0*/  IMAD R17, R17, UR7, R0 ;  /* 0x0000000711117c24 */ /* 0x000fe4000f8e0200 */
        /* <DEDUP_REMOVED lines=12> */
[----:B------:R-:W-:Y:S05]  /*20a0*/  CALL.REL.NOINC `($__internal_10_$__cuda_sm20_div_s64) ;  /* 0x00002c8000007944 */ /* 0x000fea0003c00000 */
[-C--:B------:R-:W-:Y:S02]  /*20b0*/  IADD3 R21, P0, RZ, -R18.reuse, RZ ;  /* 0x80000012ff157210 */ /* 0x080fe40007f1e0ff */
[----:B------:R-:W-:Y:S02]  /*20c0*/  MOV R42, R18 ;  /* 0x00000012002a7202 */ /* 0x000fe40000000f00 */
[----:B------:R-:W-:Y:S01]  /*20d0*/  IADD3.X R17, RZ, ~R19, RZ, P0, !PT ;  /* 0x80000013ff117210 */ /* 0x000fe200007fe4ff */
[----:B------:R-:W-:Y:S01]  /*20e0*/  IMAD.WIDE.U32 R32, R36, R21, R32 ;  /* 0x0000001524207225 */ /* 0x000fe200078e0020 */
[----:B------:R-:W-:-:S03]  /*20f0*/  MOV R43, R19 ;  /* 0x00000013002b7202 */ /* 0x000fc60000000f00 */
[----:B------:R-:W-:-:S04]  /*2100*/  IMAD R0, R17, R36, RZ ;  /* 0x0000002411007224 */ /* 0x000fc800078e02ff */
[----:B------:R-:W-:-:S05]  /*2110*/  IMAD R17, R23, R21, R0 ;  /* 0x0000001517117224 */ /* 0x000fca00078e0200 */
[----:B------:R-:W-:Y:S01]  /*2120*/  IADD3 R17, R33, R17, RZ ;  /* 0x0000001121117210 */ /* 0x000fe20007ffe0ff */
[----:B------:R-:W-:Y:S05]  /*2130*/  BRA `(.L_x_495) ;  /* 0x0000016000007947 */ /* 0x000fea0003800000 */
.L_x_494:
        /* <DEDUP_REMOVED lines=22> */
.L_x_495:
[----:B------:R-:W-:Y:S05]  /*22a0*/  BSYNC B0 ;  /* 0x0000000000007941 */ /* 0x000fea0003800000 */
.L_x_493:
[----:B------:R-:W-:Y:S01]  /*22b0*/  LOP3.LUT R0, R17, UR7, RZ, 0xfc, !PT ;  /* 0x0000000711007c12 */ /* 0x000fe2000f8efcff */
[----:B------:R-:W-:Y:S03]  /*22c0*/  BSSY B0, `(.L_x_496) ;  /* 0x0000028000007945 */ /* 0x000fe60003800000 */
[----:B------:R-:W-:-:S13]  /*22d0*/  ISETP.NE.U32.AND P0, PT, R0, RZ, PT ;  /* 0x000000ff0000720c */ /* 0x000fda0003f05070 */
[----:B------:R-:W-:Y:S05]  /*22e0*/  @!P0 BRA `(.L_x_497) ;  /* 0x000000f000008947 */ /* 0x000fea0003800000 */
[----:B------:R-:W-:Y:S01]  /*22f0*/  IMAD.MOV.U32 R26, RZ, RZ, R32 ;  /* 0x000000ffff1a7224 */ /* 0x000fe200078e0020 */
[----:B------:R-:W-:Y:S01]  /*2300*/  MOV R24, UR8 ;  /* 0x0000000800187c02 */ /* 0x000fe20008000f00 */
[----:B------:R-:W-:Y:S01]  /*2310*/  IMAD.U32 R23, RZ, RZ, UR7 ;  /* 0x00000007ff177e24 */ /* 0x000fe2000f8e00ff */
[----:B------:R-:W-:Y:S02]  /*2320*/  MOV R22, 0x2340 ;  /* 0x0000234000167802 */ /* 0x000fe40000000f00 */
[----:B------:R-:W-:Y:S05]  /*2330*/  CALL.REL.NOINC `($__internal_10_$__cuda_sm20_div_s64) ;  /* 0x000029f000007944 */ /* 0x000fea0003c00000 */
[-C--:B------:R-:W-:Y:S02]  /*2340*/  IADD3 R16, P0, RZ, -R18.reuse, RZ ;  /* 0x80000012ff107210 */ /* 0x080fe40007f1e0ff */
[----:B------:R-:W-:Y:S02]  /*2350*/  MOV R33, R17 ;  /* 0x0000001100217202 */ /* 0x000fe40000000f00 */
[-C--:B------:R-:W-:Y:S02]  /*2360*/  IADD3.X R0, RZ, ~R19.reuse, RZ, P0, !PT ;  /* 0x80000013ff007210 */ /* 0x080fe400007fe4ff */
[----:B------:R-:W-:Y:S01]  /*2370*/  MOV R36, R18 ;  /* 0x0000001200247202 */ /* 0x000fe20000000f00 */
[----:B------:R-:W-:Y:S01]  /*2380*/  IMAD.WIDE.U32 R32, R16, UR8, R32 ;  /* 0x0000000810207c25 */ /* 0x000fe2000f8e0020 */
[----:B------:R-:W-:-:S03]  /*2390*/  MOV R37, R19 ;  /* 0x0000001300257202 */ /* 0x000fc60000000f00 */
[----:B------:R-:W-:-:S04]  /*23a0*/  IMAD R21, R0, UR8, RZ ;  /* 0x0000000800157c24 */ /* 0x000fc8000f8e02ff */
[----:B------:R-:W-:-:S05]  /*23b0*/  IMAD R21, R16, UR7, R21 ;  /* 0x0000000710157c24 */ /* 0x000fca000f8e0215 */
[----:B------:R-:W-:Y:S01]  /*23c0*/  IADD3 R0, R33, R21, RZ ;  /* 0x0000001521007210 */ /* 0x000fe20007ffe0ff */
[----:B------:R-:W-:Y:S05]  /*23d0*/  BRA `(.L_x_498) ;  /* 0x0000016000007947 */ /* 0x000fea0003800000 */
.L_x_497:
[----:B------:R-:W0:Y:S01]  /*23e0*/  I2F.U32.RP R18, UR8 ;  /* 0x0000000800127d06 */ /* 0x000e220008209000 */
[----:B------:R-:W-:Y:S01]  /*23f0*/  ISETP.NE.U32.AND P0, PT, RZ, UR8, PT ;  /* 0x00000008ff007c0c */ /* 0x000fe2000bf05070 */
[----:B------:R-:W-:-:S06]  /*2400*/  IMAD.MOV.U32 R37, RZ, RZ, RZ ;  /* 0x000000ffff257224 */ /* 0x000fcc00078e00ff */
[----:B0-----:R-:W0:Y:S02]  /*2410*/  MUFU.RCP R16, R18 ;  /* 0x0000001200107308 */ /* 0x001e240000001000 */
[----:B0-----:R-:W-:-:S06]  /*2420*/  IADD3 R16, R16, 0xffffffe, RZ ;  /* 0x0ffffffe10107810 */ /* 0x001fcc0007ffe0ff */
[----:B------:R-:W0:Y:S02]  /*2430*/  F2I.FTZ.U32.TRUNC.NTZ R17, R16 ;  /* 0x0000001000117305 */ /* 0x000e24000021f000 */
[----:B0-----:R-:W-:Y:S02]  /*2440*/  IMAD.MOV R0, RZ, RZ, -R17 ;  /* 0x000000ffff007224 */ /* 0x001fe400078e0a11 */
[----:B------:R-:W-:Y:S02]  /*2450*/  IMAD.MOV.U32 R16, RZ, RZ, RZ ;  /* 0x000000ffff107224 */ /* 0x000fe400078e00ff */
[----:B------:R-:W-:-:S04]  /*2460*/  IMAD R0, R0, UR8, RZ ;  /* 0x0000000800007c24 */ /* 0x000fc8000f8e02ff */
[----:B------:R-:W-:Y:S01]  /*2470*/  IMAD.HI.U32 R17, R17, R0, R16 ;  /* 0x0000000011117227 */ /* 0x000fe200078e0010 */
[----:B------:R-:W-:-:S05]  /*2480*/  HFMA2.MMA R0, -RZ, RZ, 0, 0 ;  /* 0x00000000ff007435 */ /* 0x000fca00000001ff */
[----:B------:R-:W-:-:S05]  /*2490*/  IMAD.HI.U32 R36, R17, R32, RZ ;  /* 0x0000002011247227 */ /* 0x000fca00078e00ff */
[----:B------:R-:W-:-:S05]  /*24a0*/  IADD3 R17, -R36, RZ, RZ ;  /* 0x000000ff24117210 */ /* 0x000fca0007ffe1ff */
[----:B------:R-:W-:-:S05]  /*24b0*/  IMAD R17, R17, UR8, R32 ;  /* 0x0000000811117c24 */ /* 0x000fca000f8e0220 */
[----:B------:R-:W-:-:S13]  /*24c0*/  ISETP.GE.U32.AND P3, PT, R17, UR8, PT ;  /* 0x0000000811007c0c */ /* 0x000fda000bf66070 */
[----:B------:R-:W-:Y:S02]  /*24d0*/  @P3 IADD3 R17, R17, -UR8, RZ ;  /* 0x8000000811113c10 */ /* 0x000fe4000fffe0ff */
[----:B------:R-:W-:Y:S02]  /*24e0*/  @P3 IADD3 R36, R36, 0x1, RZ ;  /* 0x0000000124243810 */ /* 0x000fe40007ffe0ff */
[----:B------:R-:W-:-:S13]  /*24f0*/  ISETP.GE.U32.AND P2, PT, R17, UR8, PT ;  /* 0x0000000811007c0c */ /* 0x000fda000bf46070 */
[----:B------:R-:W-:Y:S02]  /*2500*/  @P2 IADD3 R36, R36, 0x1, RZ ;  /* 0x0000000124242810 */ /* 0x000fe40007ffe0ff */
[----:B------:R-:W-:-:S05]  /*2510*/  @!P0 LOP3.LUT R36, RZ, UR8, RZ, 0x33, !PT ;  /* 0x00000008ff248c12 */ /* 0x000fca000f8e33ff */
[----:B------:R-:W-:-:S04]  /*2520*/  IMAD.MOV R17, RZ, RZ, -R36 ;  /* 0x000000ffff117224 */ /* 0x000fc800078e0a24 */
[----:B------:R-:W-:Y:S02]  /*2530*/  IMAD R32, R17, UR8, R32 ;  /* 0x0000000811207c24 */ /* 0x000fe4000f8e0220 */
.L_x_498:
[----:B------:R-:W-:Y:S05]  /*2540*/  BSYNC B0 ;  /* 0x0000000000007941 */ /* 0x000fea0003800000 */
.L_x_496:
        /* <DEDUP_REMOVED lines=11> */
[----:B------:R-:W-:Y:S05]  /*2600*/  CALL.REL.NOINC `($__internal_10_$__cuda_sm20_div_s64) ;  /* 0x0000272000007944 */ /* 0x000fea0003c00000 */
[----:B------:R-:W-:-:S04]  /*2610*/  IADD3 R17, P0, RZ, -R18, RZ ;  /* 0x80000012ff117210 */ /* 0x000fc80007f1e0ff */
[----:B------:R-:W-:Y:S01]  /*2620*/  IADD3.X R16, RZ, ~R19, RZ, P0, !PT ;  /* 0x80000013ff107210 */ /* 0x000fe200007fe4ff */
[----:B------:R-:W-:-:S04]  /*2630*/  IMAD.WIDE.U32 R36, R5, R17, R36 ;  /* 0x0000001105247225 */ /* 0x000fc800078e0024 */
[----:B------:R-:W-:-:S04]  /*2640*/  IMAD R16, R16, R5, RZ ;  /* 0x0000000510107224 */ /* 0x000fc800078e02ff */
[----:B------:R-:W-:-:S05]  /*2650*/  IMAD R4, R4, R17, R16 ;  /* 0x0000001104047224 */ /* 0x000fca00078e0210 */
[----:B------:R-:W-:Y:S01]  /*2660*/  IADD3 R4, R37, R4, RZ ;  /* 0x0000000425047210 */ /* 0x000fe20007ffe0ff */
[----:B------:R-:W-:Y:S05]  /*2670*/  BRA `(.L_x_501) ;  /* 0x0000016000007947 */ /* 0x000fea0003800000 */
.L_x_500:
[----:B------:R-:W0:Y:S01]  /*2680*/  I2F.U32.RP R19, R5 ;  /* 0x0000000500137306 */ /* 0x000e220000209000 */
[----:B------:R-:W-:-:S07]  /*2690*/  ISETP.NE.U32.AND P0, PT, R5, RZ, PT ;  /* 0x000000ff0500720c */ /* 0x000fce0003f05070 */
[----:B0-----:R-:W0:Y:S02]  /*26a0*/  MUFU.RCP R16, R19 ;  /* 0x0000001300107308 */ /* 0x001e240000001000 */
[----:B0-----:R-:W-:Y:S01]  /*26b0*/  IADD3 R16, R16, 0xffffffe, RZ ;  /* 0x0ffffffe10107810 */ /* 0x001fe20007ffe0ff */
[----:B------:R-:W-:-:S05]  /*26c0*/  IMAD.MOV.U32 R19, RZ, RZ, RZ ;  /* 0x000000ffff137224 */ /* 0x000fca00078e00ff */
        /* <DEDUP_REMOVED lines=17> */
.L_x_501:
[----:B------:R-:W-:Y:S05]  /*27e0*/  BSYNC B0 ;  /* 0x0000000000007941 */ /* 0x000fea0003800000 */
.L_x_499:
        /* <DEDUP_REMOVED lines=38> */
[----:B------:R-:W-:Y:S05]  /*2a50*/  CALL.REL.NOINC `($__internal_10_$__cuda_sm20_div_s64) ;  /* 0x000022d000007944 */ /* 0x000fea0003c00000 */
        /* <DEDUP_REMOVED lines=12> */
.L_x_503:
        /* <DEDUP_REMOVED lines=23> */
.L_x_504:
[----:B------:R-:W-:Y:S05]  /*2c90*/  BSYNC B0 ;  /* 0x0000000000007941 */ /* 0x000fea0003800000 */
.L_x_502:
        /* <DEDUP_REMOVED lines=18> */
.L_x_506:
        /* <DEDUP_REMOVED lines=22> */
.L_x_507:
[----:B------:R-:W-:Y:S05]  /*2f20*/  BSYNC B0 ;  /* 0x0000000000007941 */ /* 0x000fea0003800000 */
.L_x_505:
        /* <DEDUP_REMOVED lines=20> */
.L_x_509:
[----:B------:R-:W0:Y:S01]  /*3070*/  I2F.U32.RP R19, R13 ;  /* 0x0000000d00137306 */ /* 0x000e220000209000 */
[----:B------:R-:W-:Y:S01]  /*3080*/  IMAD.MOV.U32 R20, RZ, RZ, RZ ;  /* 0x000000ffff147224 */ /* 0x000fe200078e00ff */
[----:B------:R-:W-:-:S06]  /*3090*/  ISETP.NE.U32.AND P0, PT, R13, RZ, PT ;  /* 0x000000ff0d00720c */ /* 0x000fcc0003f05070 */
[----:B0-----:R-:W0:Y:S02]  /*30a0*/  MUFU.RCP R17, R19 ;  /* 0x0000001300117308 */ /* 0x001e240000001000 */
[----:B0-----:R-:W-:Y:S01]  /*30b0*/  IADD3 R17, R17, 0xffffffe, RZ ;  /* 0x0ffffffe11117810 */ /* 0x001fe20007ffe0ff */
[----:B------:R-:W-:-:S05]  /*30c0*/  IMAD.MOV.U32 R19, RZ, RZ, RZ ;  /* 0x000000ffff137224 */ /* 0x000fca00078e00ff */
        /* <DEDUP_REMOVED lines=17> */
.L_x_510:
[----:B------:R-:W-:Y:S05]  /*31e0*/  BSYNC B0 ;  /* 0x0000000000007941 */ /* 0x000fea0003800000 */
.L_x_508:
[----:B------:R-:W-:Y:S01]  /*31f0*/  SHF.R.S32.HI R17, RZ, 0x1f, R7 ;  /* 0x0000001fff117819 */ /* 0x000fe20000011407 */
[-C--:B------:R-:W-:Y:S01]  /*3200*/  IMAD R12, R19, R7.reuse, RZ ;  /* 0x00000007130c7224 */ /* 0x080fe200078e02ff */
[----:B------:R-:W-:Y:S01]  /*3210*/  BSSY B0, `(.L_x_511) ;  /* 0x000003b000007945 */ /* 0x000fe20003800000 */
[----:B------:R-:W-:-:S04]  /*3220*/  IMAD.WIDE.U32 R42, R18, R7, RZ ;  /* 0x00000007122a7225 */ /* 0x000fc800078e00ff */
[----:B------:R-:W-:Y:S01]  /*3230*/  IMAD R7, R17, R18, R12 ;  /* 0x0000001211077224 */ /* 0x000fe200078e020c */
[----:B------:R-:W-:Y:S01]  /*3240*/  SHF.R.S32.HI R18, RZ, 0x1f, R2 ;  /* 0x0000001fff127819 */ /* 0x000fe20000011402 */
[----:B------:R-:W-:Y:S01]  /*3250*/  IMAD R17, R15, R2, RZ ;  /* 0x000000020f117224 */ /* 0x000fe200078e02ff */
[----:B------:R-:W-:Y:S01]  /*3260*/  LOP3.LUT R15, R41, R10, RZ, 0xfc, !PT ;  /* 0x0000000a290f7212 */ /* 0x000fe200078efcff */
[----:B------:R-:W-:Y:S01]  /*3270*/  IMAD R45, R25, c[0x0][0x214], RZ ;  /* 0x00008500192d7a24 */ /* 0x000fe200078e02ff */
[----:B------:R-:W-:Y:S01]  /*3280*/  IADD3 R7, R43, R7, RZ ;  /* 0x000000072b077210 */ /* 0x000fe20007ffe0ff */
[----:B------:R-:W-:Y:S01]  /*3290*/  IMAD R17, R18, R13, R17 ;  /* 0x0000000d12117224 */ /* 0x000fe200078e0211 */
[----:B------:R-:W-:Y:S01]  /*32a0*/  ISETP.NE.U32.AND P0, PT, R15, RZ, PT ;  /* 0x000000ff0f00720c */ /* 0x000fe20003f05070 */
[----:B------:R-:W-:Y:S01]  /*32b0*/  IMAD R12, R14, R45, RZ ;  /* 0x0000002d0e0c7224 */ /* 0x000fe200078e02ff */
[----:B------:R-:W-:Y:S01]  /*32c0*/  SHF.R.S32.HI R19, RZ, 0x1f, R45 ;  /* 0x0000001fff137819 */ /* 0x000fe2000001142d */
        /* <DEDUP_REMOVED lines=11> */
[----:B------:R-:W-:Y:S05]  /*3380*/  CALL.REL.NOINC `($__internal_10_$__cuda_sm20_div_s64) ;  /* 0x000019a000007944 */ /* 0x000fea0003c00000 */
        /* <DEDUP_REMOVED lines=12> */
.L_x_512:
        /* <DEDUP_REMOVED lines=23> */
.L_x_513:
[----:B------:R-:W-:Y:S05]  /*35c0*/  BSYNC B0 ;  /* 0x0000000000007941 */ /* 0x000fea0003800000 */
.L_x_511:
        /* <DEDUP_REMOVED lines=29> */
.L_x_515:
[----:B------:R-:W0:Y:S01]  /*37a0*/  I2F.U32.RP R17, R9 ;  /* 0x0000000900117306 */ /* 0x000e220000209000 */
[----:B------:R-:W-:Y:S01]  /*37b0*/  IMAD.MOV.U32 R18, RZ, RZ, RZ ;  /* 0x000000ffff127224 */ /* 0x000fe200078e00ff */
[----:B------:R-:W-:-:S06]  /*37c0*/  ISETP.NE.U32.AND P0, PT, R9, RZ, PT ;  /* 0x000000ff0900720c */ /* 0x000fcc0003f05070 */
        /* <DEDUP_REMOVED lines=20> */
.L_x_516:
[----:B------:R-:W-:Y:S05]  /*3910*/  BSYNC B0 ;  /* 0x0000000000007941 */ /* 0x000fea0003800000 */
.L_x_514:
        /* <DEDUP_REMOVED lines=20> */
.L_x_492:
[----:B------:R-:W-:-:S04]  /*3a60*/  LEA R2, P0, R32, c[0x0][0x200], 0x2 ;  /* 0x0000800020027a11 */ /* 0x000fc800078010ff */
[----:B------:R-:W-:-:S05]  /*3a70*/  LEA.HI.X R3, R32, c[0x0][0x204], R33, 0x2, P0 ;  /* 0x0000810020037a11 */ /* 0x000fca00000f1421 */
[----:B------:R0:W-:Y:S04]  /*3a80*/  STG.E [R2.64], R27 ;  /* 0x0000001b02007986 */ /* 0x0001e8000c10190e */
.L_x_491:
[----:B------:R-:W-:Y:S05]  /*3a90*/  BSYNC B1 ;  /* 0x0000000000017941 */ /* 0x000fea0003800000 */
.L_x_490:
[----:B------:R-:W1:Y:S01]  /*3aa0*/  S2R R0, SR_TID.X ;  /* 0x0000000000007919 */ /* 0x000e620000002100 */
[----:B------:R-:W-:Y:S01]  /*3ab0*/  IMAD.MOV.U32 R28, RZ, RZ, c[0x0][0x314] ;  /* 0x0000c500ff1c7624 */ /* 0x000fe200078e00ff */
[----:B------:R-:W-:Y:S01]  /*3ac0*/  CS2R R4, SRZ ;  /* 0x0000000000047805 */ /* 0x000fe2000001ff00 */
[----:B------:R-:W-:Y:S01]  /*3ad0*/  CS2R R6, SRZ ;  /* 0x0000000000067805 */ /* 0x000fe2000001ff00 */
[----:B------:R-:W-:Y:S01]  /*3ae0*/  CS2R R10, SRZ ;  /* 0x00000000000a7805 */ /* 0x000fe2000001ff00 */
[----:B------:R-:W-:Y:S01]  /*3af0*/  IMAD.MOV.U32 R12, RZ, RZ, RZ ;  /* 0x000000ffff0c7224 */ /* 0x000fe200078e00ff */
[----:B-1----:R-:W-:-:S04]  /*3b00*/  SHF.R.S32.HI R15, RZ, 0x1f, R0 ;  /* 0x0000001fff0f7819 */ /* 0x002fc80000011400 */
[----:B------:R-:W-:-:S04]  /*3b10*/  LEA.HI R15, R15, R0, RZ, 0x4 ;  /* 0x000000000f0f7211 */ /* 0x000fc800078f20ff */
[----:B0-----:R-:W-:Y:S02]  /*3b20*/  LOP3.LUT R3, R15, 0xfffffff0, RZ, 0xc0, !PT ;  /* 0xfffffff00f037812 */ /* 0x001fe400078ec0ff */
[----:B------:R-:W-:-:S03]  /*3b30*/  SHF.R.S32.HI R15, RZ, 0x4, R15 ;  /* 0x00000004ff0f7819 */ /* 0x000fc6000001140f */
[----:B------:R-:W-:Y:S02]  /*3b40*/  IMAD.IADD R14, R0, 0x1, -R3 ;  /* 0x00000001000e7824 */ /* 0x000fe400078e0a03 */
[----:B------:R-:W-:-:S03]  /*3b50*/  CS2R R2, SRZ ;  /* 0x0000000000027805 */ /* 0x000fc6000001ff00 */
[----:B------:R-:W-:-:S04]  /*3b60*/  ISETP.GE.AND P0, PT, R14, c[0x0][0x314], PT ;  /* 0x0000c5000e007a0c */ /* 0x000fc80003f06270 */
[----:B------:R-:W-:Y:S01]  /*3b70*/  ISETP.LT.AND P0, PT, R0, 0x80, !P0 ;  /* 0x000000800000780c */ /* 0x000fe20004701270 */
[----:B------:R-:W-:-:S12]  /*3b80*/  HFMA2.MMA R0, -RZ, RZ, 0, 0 ;  /* 0x00000000ff007435 */ /* 0x000fd800000001ff */
[----:B------:R-:W-:Y:S01]  /*3b90*/  @P0 FADD.FTZ R8, -R27, R30 ;  /* 0x0000001e1b080221 */ /* 0x000fe20000010100 */
[C---:B------:R-:W-:Y:S01]  /*3ba0*/  SHF.L.U32 R30, R14.reuse, 0x2, RZ ;  /* 0x000000020e1e7819 */ /* 0x040fe200000006ff */
[----:B------:R-:W-:Y:S02]  /*3bb0*/  @P0 IMAD R9, R14, 0x9, R15 ;  /* 0x000000090e090824 */ /* 0x000fe400078e020f */
[----:B------:R-:W-:-:S06]  /*3bc0*/  @P0 FMUL.FTZ R8, R8, 1.4426950216293334961 ;  /* 0x3fb8aa3b08080820 */ /* 0x000fcc0000410000 */
[----:B------:R-:W0:Y:S02]  /*3bd0*/  @P0 MUFU.EX2 R8, R8 ;  /* 0x0000000800080308 */ /* 0x000e240000000800 */
[----:B0-----:R0:W-:Y:S04]  /*3be0*/  @P0 STS [R9.X4], R8 ;  /* 0x0000000809000388 */ /* 0x0011e80000004800 */
[----:B------:R-:W-:Y:S01]  /*3bf0*/  BAR.SYNC.DEFER_BLOCKING 0x0 ;  /* 0x0000000000007b1d */ /* 0x000fe20000010000 */
[----:B------:R-:W-:Y:S01]  /*3c00*/  ISETP.GE.AND P0, PT, R28, 0x1, PT ;  /* 0x000000011c00780c */ /* 0x000fe20003f06270 */
[----:B0-----:R-:W-:-:S12]  /*3c10*/  CS2R R8, SRZ ;  /* 0x0000000000087805 */ /* 0x001fd8000001ff00 */
[----:B------:R-:W-:Y:S05]  /*3c20*/  @!P0 BRA `(.L_x_517) ;  /* 0x00000b1000008947 */ /* 0x000fea0003800000 */
[----:B------:R-:W-:Y:S01]  /*3c30*/  ULDC UR4, c[0x0][0x22c] ;  /* 0x00008b0000047ab9 */ /* 0x000fe20000000800 */
[C---:B------:R-:W-:Y:S01]  /*3c40*/  IMAD R35, R15.reuse, 0xc0, R30 ;  /* 0x000000c00f237824 */ /* 0x040fe200078e021e */
[----:B------:R-:W-:Y:S01]  /*3c50*/  UIMAD UR6, UR11, UR4, URZ ;  /* 0x000000040b0672a4 */ /* 0x000fe2000f8e023f */
[----:B------:R-:W-:Y:S01]  /*3c60*/  ISETP.GT.AND P1, PT, R28, 0x3, PT ;  /* 0x000000031c00780c */ /* 0x000fe20003f24270 */
[----:B------:R-:W-:Y:S01]  /*3c70*/  UIMAD UR8, UR12, UR4, URZ ;  /* 0x000000040c0872a4 */ /* 0x000fe2000f8e023f */
[----:B------:R-:W-:Y:S01]  /*3c80*/  IMAD.SHL.U32 R14, R15, 0x4, RZ ;  /* 0x000000040f0e7824 */ /* 0x000fe200078e00ff */
[----:B------:R-:W-:Y:S01]  /*3c90*/  USHF.R.S32.HI UR5, URZ, 0x1f, UR6 ;  /* 0x0000001f3f057899 */ /* 0x000fe20008011406 */
[----:B------:R-:W-:Y:S01]  /*3ca0*/  CS2R R16, SRZ ;  /* 0x0000000000107805 */ /* 0x000fe2000001ff00 */
[C---:B------:R-:W-:Y:S01]  /*3cb0*/  IADD3 R0, P0, R35.reuse, UR6, RZ ;  /* 0x0000000623007c10 */ /* 0x040fe2000ff1e0ff */
[----:B------:R-:W-:Y:S01]  /*3cc0*/  UIADD3 UR6, UR12, -UR11, URZ ;  /* 0x8000000b0c067290 */ /* 0x000fe2000fffe03f */
[----:B------:R-:W-:Y:S01]  /*3cd0*/  CS2R R18, SRZ ;  /* 0x0000000000127805 */ /* 0x000fe2000001ff00 */
[----:B------:R-:W-:Y:S01]  /*3ce0*/  UPLOP3.LUT UP1, UPT, UPT, UPT, UPT, 0x80, 0x0 ;  /* 0x000000000000789c */ /* 0x000fe20003f2f070 */
[----:B------:R-:W-:Y:S01]  /*3cf0*/  LEA.HI.X.SX32 R35, R35, UR5, 0x1, P0 ;  /* 0x0000000523237c11 */ /* 0x000fe200080f0eff */
[----:B------:R-:W-:Y:S01]  /*3d00*/  UIMAD.WIDE UR8, UR8, 0x4, URZ ;  /* 0x00000004080878a5 */ /* 0x000fe2000f8e023f */
[C---:B------:R-:W-:Y:S01]  /*3d10*/  LEA R34, P0, R0.reuse, c[0x0][0x1d8], 0x2 ;  /* 0x0000760000227a11 */ /* 0x040fe200078010ff */
[----:B------:R-:W-:Y:S01]  /*3d20*/  UMOV UR5, URZ ;  /* 0x0000003f00057c82 */ /* 0x000fe20008000000 */
[----:B------:R-:W-:Y:S01]  /*3d30*/  CS2R R20, SRZ ;  /* 0x0000000000147805 */ /* 0x000fe2000001ff00 */
[----:B------:R-:W-:Y:S01]  /*3d40*/  CS2R R22, SRZ ;  /* 0x0000000000167805 */ /* 0x000fe2000001ff00 */
[----:B------:R-:W-:Y:S01]  /*3d50*/  LEA.HI.X R35, R0, c[0x0][0x1dc], R35, 0x2, P0 ;  /* 0x0000770000237a11 */ /* 0x000fe200000f1423 */
[----:B------:R-:W-:Y:S01]  /*3d60*/  IMAD.MOV.U32 R0, RZ, RZ, RZ ;  /* 0x000000ffff007224 */ /* 0x000fe200078e00ff */
[----:B------:R-:W-:Y:S01]  /*3d70*/  IADD3 R34, P0, R34, 0x200, RZ ;  /* 0x0000020022227810 */ /* 0x000fe20007f1e0ff */
[----:B------:R-:W-:Y:S01]  /*3d80*/  CS2R R24, SRZ ;  /* 0x0000000000187805 */ /* 0x000fe2000001ff00 */
[----:B------:R-:W-:-:S03]  /*3d90*/  CS2R R26, SRZ ;  /* 0x00000000001a7805 */ /* 0x000fc6000001ff00 */
[----:B------:R-:W-:Y:S01]  /*3da0*/  IMAD.X R35, RZ, RZ, R35, P0 ;  /* 0x000000ffff237224 */ /* 0x000fe200000e0623 */
[----:B------:R-:W-:Y:S05]  /*3db0*/  @!P1 BRA `(.L_x_518) ;  /* 0x0000051000009947 */ /* 0x000fea0003800000 */
[C---:B------:R-:W-:Y:S01]  /*3dc0*/  ISETP.GE.AND P3, PT, R15.reuse, UR6, PT ;  /* 0x000000060f007c0c */ /* 0x040fe2000bf66270 */
[----:B------:R-:W-:Y:S01]  /*3dd0*/  UPLOP3.LUT UP1, UPT, UPT, UPT, UPT, 0x40, 0x0 ;  /* 0x000000000000789c */ /* 0x000fe20003f2e870 */
[----:B------:R-:W-:Y:S02]  /*3de0*/  ISETP.GE.AND P0, PT, R15, UR6, PT ;  /* 0x000000060f007c0c */ /* 0x000fe4000bf06270 */
[----:B------:R-:W-:-:S09]  /*3df0*/  IADD3 R28, R28, -0x3, RZ ;  /* 0xfffffffd1c1c7810 */ /* 0x000fd20007ffe0ff */
.L_x_519:
[----:B------:R0:W2:Y:S01]  /*3e00*/  @!P3 LDG.E.128 R16, [R34.64+-0x200] ;  /* 0xfffe000e2210b981 */ /* 0x0000a2000c1e1d00 */
[----:B------:R-:W-:Y:S01]  /*3e10*/  IADD3 R32, P1, R34, UR8, RZ ;  /* 0x0000000822207c10 */ /* 0x000fe2000ff3e0ff */
[----:B------:R-:W-:Y:S02]  /*3e20*/  UIADD3 UR5, UR5, 0x4, URZ ;  /* 0x0000000405057890 */ /* 0x000fe4000fffe03f */
[----:B------:R0:W3:Y:S01]  /*3e30*/  @!P3 LDG.E.128 R20, [R34.64+-0x100] ;  /* 0xffff000e2214b981 */ /* 0x0000e2000c1e1d00 */
[----:B------:R-:W-:Y:S03]  /*3e40*/  IADD3.X R33, R35, UR9, RZ, P1, !PT ;  /* 0x0000000923217c10 */ /* 0x000fe60008ffe4ff */
[----:B------:R0:W4:Y:S01]  /*3e50*/  @!P3 LDG.E.128 R24, [R34.64] ;  /* 0x0000000e2218b981 */ /* 0x000122000c1e1d00 */
[----:B------:R-:W-:Y:S02]  /*3e60*/  PLOP3.LUT P3, PT, P0, PT, PT, 0x80, 0x0 ;  /* 0x000000000000781c */ /* 0x000fe4000076f070 */
[----:B------:R-:W-:Y:S01]  /*3e70*/  ISETP.LE.AND P2, PT, R28, UR5, PT ;  /* 0x000000051c007c0c */ /* 0x000fe2000bf43270 */
[----:B------:R-:W2:Y:S01]  /*3e80*/  LDS R13, [R14] ;  /* 0x000000000e0d7984 */ /* 0x000ea20000000800 */
[----:B0-----:R-:W-:Y:S04]  /*3e90*/  IADD3 R34, P1, R32, UR8, RZ ;  /* 0x0000000820227c10 */ /* 0x001fe8000ff3e0ff */
[----:B------:R-:W-:Y:S01]  /*3ea0*/  IADD3.X R35, R33, UR9, RZ, P1, !PT ;  /* 0x0000000921237c10 */ /* 0x000fe20008ffe4ff */
        /* <DEDUP_REMOVED lines=66> */
.L_x_518:
[----:B------:R-:W-:Y:S02]  /*42d0*/  ULDC UR4, c[0x0][0x314] ;  /* 0x0000c50000047ab9 */ /* 0x000fe40000000800 */
[----:B------:R-:W-:-:S04]  /*42e0*/  UIADD3 UR4, -UR5, UR4, URZ ;  /* 0x0000000405047290 */ /* 0x000fc8000fffe13f */
[----:B------:R-:W-:-:S06]  /*42f0*/  UISETP.GT.AND UP0, UPT, UR4, 0x1, UPT ;  /* 0x000000010400788c */ /* 0x000fcc000bf04270 */
[----:B------:R-:W-:-:S13]  /*4300*/  PLOP3.LUT P0, PT, PT, PT, UP0, 0x80, 0x0 ;  /* 0x000000000000781c */ /* 0x000fda0003f0f008 */
[----:B------:R-:W-:Y:S05]  /*4310*/  @!P0 BRA `(.L_x_520) ;  /* 0x000002a000008947 */ /* 0x000fea0003800000 */
[----:B------:R-:W-:Y:S01]  /*4320*/  ISETP.GE.AND P0, PT, R15, UR6, PT ;  /* 0x000000060f007c0c */ /* 0x000fe2000bf06270 */
[----:B------:R-:W0:Y:S01]  /*4330*/  LDS R13, [R14] ;  /* 0x000000000e0d7984 */ /* 0x000e220000000800 */
[----:B------:R-:W-:-:S03]  /*4340*/  IADD3 R28, P1, R34, UR8, RZ ;  /* 0x00000008221c7c10 */ /* 0x000fc6000ff3e0ff */
[----:B------:R1:W2:Y:S08]  /*4350*/  LDS R43, [R14+0x24] ;  /* 0x000024000e2b7984 */ /* 0x0002b00000000800 */
[----:B------:R-:W0:Y:S04]  /*4360*/  @!P0 LDG.E.128 R20, [R34.64+-0x100] ;  /* 0xffff000e22148981 */ /* 0x000e28000c1e1d00 */
[----:B------:R3:W4:Y:S04]  /*4370*/  @!P0 LDG.E.128 R16, [R34.64+-0x200] ;  /* 0xfffe000e22108981 */ /* 0x000728000c1e1d00 */
[----:B------:R3:W5:Y:S01]  /*4380*/  @!P0 LDG.E.128 R24, [R34.64] ;  /* 0x0000000e22188981 */ /* 0x000762000c1e1d00 */
[----:B------:R-:W-:Y:S01]  /*4390*/  IADD3.X R29, R35, UR9, RZ, P1, !PT ;  /* 0x00000009231d7c10 */ /* 0x000fe20008ffe4ff */
[----:B0-----:R-:W-:-:S02]  /*43a0*/  FFMA.FTZ R37, R20, R13, R8 ;  /* 0x0000000d14257223 */ /* 0x001fc40000010008 */
[-C--:B------:R-:W-:Y:S02]  /*43b0*/  FFMA.FTZ R38, R21, R13.reuse, R7 ;  /* 0x0000000d15267223 */ /* 0x080fe40000010007 */
[-C--:B---3--:R-:W-:Y:S02]  /*43c0*/  FFMA.FTZ R35, R22, R13.reuse, R6 ;  /* 0x0000000d16237223 */ /* 0x088fe40000010006 */
[-C--:B------:R-:W-:Y:S02]  /*43d0*/  FFMA.FTZ R36, R23, R13.reuse, R5 ;  /* 0x0000000d17247223 */ /* 0x080fe40000010005 */
[-C--:B----4-:R-:W-:Y:S01]  /*43e0*/  FFMA.FTZ R41, R16, R13.reuse, R12 ;  /* 0x0000000d10297223 */ /* 0x090fe2000001000c */
[----:B------:R-:W2:Y:S01]  /*43f0*/  @!P0 LDG.E.128 R20, [R28.64+-0x100] ;  /* 0xffff000e1c148981 */ /* 0x000ea2000c1e1d00 */
[-C--:B------:R-:W-:Y:S02]  /*4400*/  FFMA.FTZ R42, R17, R13.reuse, R11 ;  /* 0x0000000d112a7223 */ /* 0x080fe4000001000b */
[----:B------:R-:W-:-:S02]  /*4410*/  FFMA.FTZ R39, R18, R13, R10 ;  /* 0x0000000d12277223 */ /* 0x000fc4000001000a */
[-C--:B------:R-:W-:Y:S02]  /*4420*/  FFMA.FTZ R40, R19, R13.reuse, R9 ;  /* 0x0000000d13287223 */ /* 0x080fe40000010009 */
[-C--:B-----5:R-:W-:Y:S01]  /*4430*/  FFMA.FTZ R33, R24, R13.reuse, R4 ;  /* 0x0000000d18217223 */ /* 0x0a0fe20000010004 */
[----:B------:R-:W3:Y:S01]  /*4440*/  @!P0 LDG.E.128 R16, [R28.64+-0x200] ;  /* 0xfffe000e1c108981 */ /* 0x000ee2000c1e1d00 */
[-C--:B------:R-:W-:Y:S02]  /*4450*/  FFMA.FTZ R32, R25, R13.reuse, R3 ;  /* 0x0000000d19207223 */ /* 0x080fe40000010003 */
[-C--:B------:R-:W-:Y:S02]  /*4460*/  FFMA.FTZ R31, R26, R13.reuse, R2 ;  /* 0x0000000d1a1f7223 */ /* 0x080fe40000010002 */
[----:B------:R-:W-:Y:S02]  /*4470*/  FFMA.FTZ R0, R27, R13, R0 ;  /* 0x0000000d1b007223 */ /* 0x000fe40000010000 */
[----:B------:R-:W4:Y:S01]  /*4480*/  @!P0 LDG.E.128 R24, [R28.64] ;  /* 0x0000000e1c188981 */ /* 0x000f22000c1e1d00 */
[----:B------:R-:W-:-:S02]  /*4490*/  IADD3 R13, R14, 0x24, RZ ;  /* 0x000000240e0d7810 */ /* 0x000fc40007ffe0ff */
[----:B------:R-:W-:Y:S01]  /*44a0*/  IADD3 R34, P0, R28, UR8, RZ ;  /* 0x000000081c227c10 */ /* 0x000fe2000ff1e0ff */
[----:B------:R-:W-:Y:S01]  /*44b0*/  UIADD3 UR5, UR5, 0x1, URZ ;  /* 0x0000000105057890 */ /* 0x000fe2000fffe03f */
[----:B-1----:R-:W-:Y:S01]  /*44c0*/  IADD3 R14, R13, 0x24, RZ ;  /* 0x000000240d0e7810 */ /* 0x002fe20007ffe0ff */
[----:B------:R-:W-:Y:S02]  /*44d0*/  UPLOP3.LUT UP1, UPT, UPT, UPT, UPT, 0x40, 0x0 ;  /* 0x000000000000789c */ /* 0x000fe40003f2e870 */
[----:B------:R-:W-:Y:S01]  /*44e0*/  UIADD3 UR5, UR5, 0x1, URZ ;  /* 0x0000000105057890 */ /* 0x000fe2000fffe03f */
[-C--:B--2---:R-:W-:Y:S01]  /*44f0*/  FFMA.FTZ R6, R22, R43.reuse, R35 ;  /* 0x0000002b16067223 */ /* 0x084fe20000010023 */
[----:B------:R-:W-:Y:S01]  /*4500*/  IADD3.X R35, R29, UR9, RZ, P0, !PT ;  /* 0x000000091d237c10 */ /* 0x000fe200087fe4ff */
[-C--:B------:R-:W-:Y:S02]  /*4510*/  FFMA.FTZ R8, R20, R43.reuse, R37 ;  /* 0x0000002b14087223 */ /* 0x080fe40000010025 */
[----:B------:R-:W-:-:S02]  /*4520*/  FFMA.FTZ R7, R21, R43, R38 ;  /* 0x0000002b15077223 */ /* 0x000fc40000010026 */
[-C--:B------:R-:W-:Y:S02]  /*4530*/  FFMA.FTZ R5, R23, R43.reuse, R36 ;  /* 0x0000002b17057223 */ /* 0x080fe40000010024 */
[-C--:B---3--:R-:W-:Y:S02]  /*4540*/  FFMA.FTZ R12, R16, R43.reuse, R41 ;  /* 0x0000002b100c7223 */ /* 0x088fe40000010029 */
[-C--:B------:R-:W-:Y:S02]  /*4550*/  FFMA.FTZ R11, R17, R43.reuse, R42 ;  /* 0x0000002b110b7223 */ /* 0x080fe4000001002a */
[-C--:B------:R-:W-:Y:S02]  /*4560*/  FFMA.FTZ R10, R18, R43.reuse, R39 ;  /* 0x0000002b120a7223 */ /* 0x080fe40000010027 */
[-C--:B------:R-:W-:Y:S02]  /*4570*/  FFMA.FTZ R9, R19, R43.reuse, R40 ;  /* 0x0000002b13097223 */ /* 0x080fe40000010028 */
[----:B----4-:R-:W-:-:S02]  /*4580*/  FFMA.FTZ R4, R24, R43, R33 ;  /* 0x0000002b18047223 */ /* 0x010fc40000010021 */
[-C--:B------:R-:W-:Y:S02]  /*4590*/  FFMA.FTZ R3, R25, R43.reuse, R32 ;  /* 0x0000002b19037223 */ /* 0x080fe40000010020 */
[-C--:B------:R-:W-:Y:S02]  /*45a0*/  FFMA.FTZ R2, R26, R43.reuse, R31 ;  /* 0x0000002b1a027223 */ /* 0x080fe4000001001f */
[----:B------:R-:W-:Y:S02]  /*45b0*/  FFMA.FTZ R0, R27, R43, R0 ;  /* 0x0000002b1b007223 */ /* 0x000fe40000010000 */
.L_x_520:
[----:B------:R-:W-:Y:S02]  /*45c0*/  ULDC UR4, c[0x0][0x314] ;  /* 0x0000c50000047ab9 */ /* 0x000fe40000000800 */
[----:B------:R-:W-:-:S06]  /*45d0*/  UISETP.LT.OR UP1, UPT, UR5, UR4, UP1 ;  /* 0x000000040500728c */ /* 0x000fcc0008f21670 */
[----:B------:R-:W-:-:S13]  /*45e0*/  PLOP3.LUT P0, PT, PT, PT, UP1, 0x80, 0x0 ;  /* 0x000000000000781c */ /* 0x000fda0003f0f018 */
[----:B------:R-:W-:Y:S05]  /*45f0*/  @!P0 BRA `(.L_x_517) ;  /* 0x0000014000008947 */ /* 0x000fea0003800000 */
[----:B------:R-:W-:Y:S01]  /*4600*/  ISETP.GE.AND P0, PT, R15, UR6, PT ;  /* 0x000000060f007c0c */ /* 0x000fe2000bf06270 */
[----:B------:R-:W-:-:S12]  /*4610*/  BSSY B0, `(.L_x_521) ;  /* 0x0000005000007945 */ /* 0x000fd80003800000 */
[----:B------:R-:W-:Y:S05]  /*4620*/  @P0 BRA `(.L_x_522) ;  /* 0x0000003000000947 */ /* 0x000fea0003800000 */
[----:B------:R0:W5:Y:S04]  /*4630*/  LDG.E.128 R16, [R34.64+-0x200] ;  /* 0xfffe000e22107981 */ /* 0x000168000c1e1d00 */
[----:B------:R0:W5:Y:S04]  /*4640*/  LDG.E.128 R20, [R34.64+-0x100] ;  /* 0xffff000e22147981 */ /* 0x000168000c1e1d00 */
[----:B------:R0:W5:Y:S02]  /*4650*/  LDG.E.128 R24, [R34.64] ;  /* 0x0000000e22187981 */ /* 0x000164000c1e1d00 */
.L_x_522:
[----:B------:R-:W-:Y:S05]  /*4660*/  BSYNC B0 ;  /* 0x0000000000007941 */ /* 0x000fea0003800000 */
.L_x_521:
        /* <DEDUP_REMOVED lines=13> */
.L_x_517:
[----:B------:R-:W-:Y:S02]  /*4740*/  IADD3 R15, R15, UR11, RZ ;  /* 0x0000000b0f0f7c10 */ /* 0x000fe4000fffe0ff */
[----:B------:R-:W-:-:S02]  /*4750*/  F2FP.BF16.PACK_AB R13, R9, R10 ;  /* 0x0000000a090d723e */ /* 0x000fc400000010ff */
[----:B------:R-:W-:Y:S02]  /*4760*/  ISETP.GE.AND P0, PT, R15, UR12, PT ;  /* 0x0000000c0f007c0c */ /* 0x000fe4000bf06270 */
        /* <DEDUP_REMOVED lines=92> */
        .weak           $__internal_10_$__cuda_sm20_div_s64
        .type           $__internal_10_$__cuda_sm20_div_s64,@function
        .size           $__internal_10_$__cuda_sm20_div_s64,(.L_x_4378 - $__internal_10_$__cuda_sm20_div_s64)
$__internal_10_$__cuda_sm20_div_s64:
        /* <DEDUP_REMOVED lines=32> */
[----:B------:R-:W-:-:S03]  /*4f30*/  SEL R19, R19, R26, !P2 ;  /* 0x0000001a13137207 */ /* 0x000fc60005000000 */
[C---:B------:R-:W-:Y:S02]  /*4f40*/  IMAD R21, R29.reuse, R20, RZ ;  /* 0x000000141d157224 */ /* 0x040fe400078e02ff */
[----:B------:R-:W-:-:S04]  /*4f50*/  IMAD.HI.U32 R18, P4, R29, R18, R48 ;  /* 0x000000121d127227 */ /* 0x000fc80007880030 */
[----:B------:R-:W-:Y:S01]  /*4f60*/  IMAD.HI.U32 R20, R29, R20, RZ ;  /* 0x000000141d147227 */ /* 0x000fe200078e00ff */
[----:B------:R-:W-:-:S03]  /*4f70*/  IADD3 R21, P3, R21, R18, RZ ;  /* 0x0000001215157210 */ /* 0x000fc60007f7e0ff */
[----:B------:R-:W-:Y:S02]  /*4f80*/  IMAD.X R18, RZ, RZ, ~R17, P0 ;  /* 0x000000ffff127224 */ /* 0x000fe400000e0e11 */
[----:B------:R-:W-:-:S03]  /*4f90*/  IMAD.HI.U32 R48, R21, R19, RZ ;  /* 0x0000001315307227 */ /* 0x000fc600078e00ff */
[----:B------:R-:W-:Y:S01]  /*4fa0*/  SEL R18, R18, R17, !P2 ;  /* 0x0000001112127207 */ /* 0x000fe20005000000 */
[----:B------:R-:W-:Y:S02]  /*4fb0*/  IMAD.X R29, R20, 0x1, R29, P5 ;  /* 0x00000001141d7824 */ /* 0x000fe400028e061d */
[----:B------:R-:W-:-:S03]  /*4fc0*/  IMAD.MOV.U32 R49, RZ, RZ, RZ ;  /* 0x000000ffff317224 */ /* 0x000fc600078e00ff */
[----:B------:R-:W-:Y:S01]  /*4fd0*/  IADD3.X R29, RZ, RZ, R29, P3, P4 ;  /* 0x000000ffff1d7210 */ /* 0x000fe20001fe841d */
        /* <DEDUP_REMOVED lines=20> */
[----:B------:R-:W-:Y:S02]  /*5120*/  ISETP.GE.U32.AND P0, PT, R20, R38, PT ;  /* 0x000000261400720c */ /* 0x000fe40003f06070 */
[----:B------:R-:W-:Y:S02]  /*5130*/  SEL R19, R19, R18, P3 ;  /* 0x0000001213137207 */ /* 0x000fe40001800000 */
[----:B------:R-:W-:Y:S02]  /*5140*/  SEL R21, R21, R26, P3 ;  /* 0x0000001a15157207 */ /* 0x000fe40001800000 */
[----:B------:R-:W-:-:S02]  /*5150*/  IADD3 R29, P2, R28, 0x1, RZ ;  /* 0x000000011c1d7810 */ /* 0x000fc40007f5e0ff */
[----:B------:R-:W-:Y:S02]  /*5160*/  ISETP.GE.U32.AND.EX P0, PT, R19, R39, PT, P0 ;  /* 0x000000271300720c */ /* 0x000fe40003f06100 */
[-C--:B------:R-:W-:Y:S02]  /*5170*/  IADD3.X R18, RZ, R21.reuse, RZ, P2, !PT ;  /* 0x00000015ff127210 */ /* 0x080fe400017fe4ff */
[----:B------:R-:W-:Y:S02]  /*5180*/  SEL R29, R29, R28, P0 ;  /* 0x0000001c1d1d7207 */ /* 0x000fe40000000000 */
[----:B------:R-:W-:Y:S02]  /*5190*/  SEL R21, R18, R21, P0 ;  /* 0x0000001512157207 */ /* 0x000fe40000000000 */
[----:B------:R-:W-:Y:S02]  /*51a0*/  IADD3 R18, P2, RZ, -R29, RZ ;  /* 0x8000001dff127210 */ /* 0x000fe40007f5e0ff */
[----:B------:R-:W-:-:S02]  /*51b0*/  LOP3.LUT R19, R23, R17, RZ, 0x3c, !PT ;  /* 0x0000001117137212 */ /* 0x000fc400078e3cff */
[----:B------:R-:W-:Y:S01]  /*51c0*/  ISETP.NE.U32.AND P0, PT, R24, RZ, PT ;  /* 0x000000ff1800720c */ /* 0x000fe20003f05070 */
[----:B------:R-:W-:Y:S01]  /*51d0*/  IMAD.X R20, RZ, RZ, ~R21, P2 ;  /* 0x000000ffff147224 */ /* 0x000fe200010e0e15 */
[----:B------:R-:W-:Y:S02]  /*51e0*/  ISETP.GE.AND P3, PT, R19, RZ, PT ;  /* 0x000000ff1300720c */ /* 0x000fe40003f66270 */
[----:B------:R-:W-:Y:S02]  /*51f0*/  ISETP.NE.AND.EX P0, PT, R23, RZ, PT, P0 ;  /* 0x000000ff1700720c */ /* 0x000fe40003f05300 */
[----:B------:R-:W-:Y:S01]  /*5200*/  SEL R20, R20, R21, !P3 ;  /* 0x0000001514147207 */ /* 0x000fe20005800000 */
[----:B------:R-:W-:Y:S01]  /*5210*/  IMAD.MOV.U32 R21, RZ, RZ, 0x0 ;  /* 0x00000000ff157424 */ /* 0x000fe200078e00ff */
[----:B------:R-:W-:Y:S02]  /*5220*/  SEL R18, R18, R29, !P3 ;  /* 0x0000001d12127207 */ /* 0x000fe40005800000 */
[----:B------:R-:W-:Y:S01]  /*5230*/  SEL R19, R20, 0xffffffff, P0 ;  /* 0xffffffff14137807 */ /* 0x000fe20000000000 */
[----:B------:R-:W-:Y:S01]  /*5240*/  IMAD.MOV.U32 R20, RZ, RZ, R22 ;  /* 0x000000ffff147224 */ /* 0x000fe200078e0016 */
[----:B------:R-:W-:-:S03]  /*5250*/  SEL R18, R18, 0xffffffff, P0 ;  /* 0xffffffff12127807 */ /* 0x000fc60000000000 */
[----:B------:R-:W-:Y:S05]  /*5260*/  RET.REL.NODEC R20 `(_ZN5flash32flash_fwd_splitkv_combine_kernelI23Flash_fwd_kernel_traitsILi192ELi64ELi64ELi4ELb0ELb0EN7cutlass10bfloat16_tE19Flash_kernel_traitsILi192ELi64ELi64ELi4ES3_EELi8ELi4ELb1EEEvNS_16Flash_fwd_paramsE) ;  /* 0xffffad9014007950 */ /* 0x000fea0003c3ffff */
.L_x_523:
        /* <DEDUP_REMOVED lines=9> */
.L_x_4378:


//--------------------- .text._ZN5flash32flash_fwd_splitkv_combine_kernelI23Flash_fwd_kernel_traitsILi192ELi64ELi64ELi4ELb0ELb0EN7cutlass10bfloat16_tE19Flash_kernel_traitsILi192ELi64ELi64ELi4ES3_EELi8ELi3ELb1EEEvNS_16Flash_fwd_paramsE --------------------------
	.section	.text._ZN5flash32flash_fwd_splitkv_combine_kernelI23Flash_fwd_kernel_traitsILi192ELi64ELi64ELi4ELb0ELb0EN7cutlass10bfloat16_tE19Flash_kernel_traitsILi192ELi64ELi64ELi4ES3_EELi8ELi3ELb1EEEvNS_16Flash_fwd_paramsE,"ax",@progbits
	.sectioninfo	@"SHI_REGISTERS=52"
	.align	128
        .global         _ZN5flash32flash_fwd_splitkv_combine_kernelI23Flash_fwd_kernel_traitsILi192ELi64ELi64ELi4ELb0ELb0EN7cutlass10bfloat16_tE19Flash_kernel_traitsILi192ELi64ELi64ELi4ES3_EELi8ELi3ELb1EEEvNS_16Flash_fwd_paramsE
        .type           _ZN5flash32flash_fwd_splitkv_combine_kernelI23Flash_fwd_kernel_traitsILi192ELi64ELi64ELi4ELb0ELb0EN7cutlass10bfloat16_tE19Flash_kernel_traitsILi192ELi64ELi64ELi4ES3_EELi8ELi3ELb1EEEvNS_16Flash_fwd_paramsE,@function
        .size           _ZN5flash32flash_fwd_splitkv_combine_kernelI23Flash_fwd_kernel_traitsILi192ELi64ELi64ELi4ELb0ELb0EN7cutlass10bfloat16_tE19Flash_kernel_traitsILi192ELi64ELi64ELi4ES3_EELi8ELi3ELb1EEEvNS_16Flash_fwd_paramsE,(.L_x_4379 - _ZN5flash32flash_fwd_splitkv_combine_kernelI23Flash_fwd_kernel_traitsILi192ELi64ELi64ELi4ELb0ELb0EN7cutlass10bfloat16_tE19Flash_kernel_traitsILi192ELi64ELi64ELi4ES3_EELi8ELi3ELb1EEEvNS_16Flash_fwd_paramsE)
        .other          _ZN5flash32flash_fwd_splitkv_combine_kernelI23Flash_fwd_kernel_traitsILi192ELi64ELi64ELi4ELb0ELb0EN7cutlass10bfloat16_tE19Flash_kernel_traitsILi192ELi64ELi64ELi4ES3_EELi8ELi3ELb1EEEvNS_16Flash_fwd_paramsE,@"STO_CUDA_ENTRY STV_DEFAULT"
_ZN5flash32flash_fwd_splitkv_combine_kernelI23Flash_fwd_kernel_traitsILi192ELi64ELi64ELi4ELb0ELb0EN7cutlass10bfloat16_tE19Flash_kernel_traitsILi192ELi64ELi64ELi4ES3_EELi8ELi3ELb1EEEvNS_16Flash_fwd_paramsE:
.text._ZN5flash32flash_fwd_splitkv_combine_kernelI23Flash_fwd_kernel_traitsILi192ELi64ELi64ELi4ELb0ELb0EN7cutlass10bfloat16_tE19Flash_kernel_traitsILi192ELi64ELi64ELi4ES3_EELi8ELi3ELb1EEEvNS_16Flash_fwd_paramsE:
        /* <DEDUP_REMOVED lines=23> */
[----:B------:R-:W-:Y:S05]  /*0170*/  CALL.REL.NOINC `($__internal_11_$__cuda_sm20_div_s64) ;  /* 0x00004b3000007944 */ /* 0x000fea0003c00000 */
[----:B------:R-:W-:Y:S05]  /*0180*/  BRA `(.L_x_525) ;  /* 0x0000018000007947 */ /* 0x000fea0003800000 */
.L_x_524:
        /* <DEDUP_REMOVED lines=24> */
.L_x_525:
        /* <DEDUP_REMOVED lines=11> */
[----:B------:R-:W-:Y:S05]  /*03c0*/  CALL.REL.NOINC `($__internal_11_$__cuda_sm20_div_s64) ;  /* 0x000048e000007944 */ /* 0x000fea0003c00000 */
[----:B------:R-:W-:Y:S02]  /*03d0*/  MOV R6, R18 ;  /* 0x0000001200067202 */ /* 0x000fe40000000f00 */
[----:B------:R-:W-:Y:S01]  /*03e0*/  MOV R7, R19 ;  /* 0x0000001300077202 */ /* 0x000fe20000000f00 */
[----:B------:R-:W-:Y:S05]  /*03f0*/  BRA `(.L_x_528) ;  /* 0x0000013000007947 */ /* 0x000fea0003800000 */
.L_x_527:
        /* <DEDUP_REMOVED lines=19> */
.L_x_528:
[----:B------:R-:W-:Y:S05]  /*0530*/  BSYNC B0 ;  /* 0x0000000000007941 */ /* 0x000fea0003800000 */
.L_x_526:
        /* <DEDUP_REMOVED lines=41> */
[----:B------:R-:W-:Y:S05]  /*07d0*/  CALL.REL.NOINC `($__internal_11_$__cuda_sm20_div_s64) ;  /* 0x000044d000007944 */ /* 0x000fea0003c00000 */
[----:B------:R-:W-:Y:S05]  /*07e0*/  BRA `(.L_x_531) ;  /* 0x0000013000007947 */ /* 0x000fea0003800000 */
.L_x_530:
        /* <DEDUP_REMOVED lines=19> */
.L_x_531:
[----:B------:R-:W-:Y:S05]  /*0920*/  BSYNC B0 ;  /* 0x0000000000007941 */ /* 0x000fea0003800000 */
.L_x_529:
        /* <DEDUP_REMOVED lines=73> */
[----:B------:R-:W-:Y:S02]  /*0dc0*/  MOV R32, R18 ;  /* 0x0000001200207202 */ /* 0x000fe40000000f00 */
[----:B------:R-:W-:Y:S01]  /*0dd0*/  MOV R33, R19 ;  /* 0x0000001300217202 */ /* 0x000fe20000000f00 */
[----:B------:R-:W-:Y:S05]  /*0de0*/  BRA `(.L_x_534) ;  /* 0x0000013000007947 */ /* 0x000fea0003800000 */
.L_x_533:
        /* <DEDUP_REMOVED lines=19> */
.L_x_534:
[----:B------:R-:W-:Y:S05]  /*0f20*/  BSYNC B0 ;  /* 0x0000000000007941 */ /* 0x000fea0003800000 */
.L_x_532:
        /* <DEDUP_REMOVED lines=42> */
.L_x_536:
        /* <DEDUP_REMOVED lines=19> */
.L_x_537:
[----:B------:R-:W-:Y:S05]  /*1300*/  BSYNC B0 ;  /* 0x0000000000007941 */ /* 0x000fea0003800000 */
.L_x_535:
        /* <DEDUP_REMOVED lines=28> */
[----:B------:R-:W-:Y:S02]  /*14d0*/  ISETP.GE.U32.AND P2, PT, R7, R8, PT ;  /* 0x000000080700720c */ /* 0x000fe40003f46070 */
[----:B0-----:R-:W0:Y:S11]  /*14e0*/  MUFU.RCP R8, R17 ;  /* 0x0000001100087308 */ /* 0x001e360000001000 */
[----:B------:R-:W-:-:S05]  /*14f0*/  @P2 IADD3 R9, R9, 0x1, RZ ;  /* 0x0000000109092810 */ /* 0x000fca0007ffe0ff */
[----:B------:R-:W-:Y:S01]  /*1500*/  @!P1 IMAD.MOV R9, RZ, RZ, -R9 ;  /* 0x000000ffff099224 */ /* 0x000fe200078e0a09 */
[----:B------:R-:W-:Y:S02]  /*1510*/  @!P0 LOP3.LUT R9, RZ, c[0x0][0x214], RZ, 0x33, !PT ;  /* 0x00008500ff098a12 */ /* 0x000fe400078e33ff */
[----:B0-----:R-:W-:-:S03]  /*1520*/  IADD3 R8, R8, 0xffffffe, RZ ;  /* 0x0ffffffe08087810 */ /* 0x001fc60007ffe0ff */
[----:B------:R-:W-:Y:S02]  /*1530*/  IMAD R3, R6, R9, RZ ;  /* 0x0000000906037224 */ /* 0x000fe400078e02ff */
[----:B------:R-:W0:Y:S03]  /*1540*/  F2I.FTZ.U32.TRUNC.NTZ R9, R8 ;  /* 0x0000000800097305 */ /* 0x000e26000021f000 */
[-C--:B------:R-:W-:Y:S02]  /*1550*/  IABS R7, R3.reuse ;  /* 0x0000000300077213 */ /* 0x080fe40000000000 */
[----:B------:R-:W-:-:S03]  /*1560*/  IABS R22, R3 ;  /* 0x0000000300167213 */ /* 0x000fc60000000000 */
[----:B------:R-:W1:Y:S02]  /*1570*/  I2F.RP R6, R7 ;  /* 0x0000000700067306 */ /* 0x000e640000209400 */
[----:B------:R-:W-:Y:S02]  /*1580*/  IMAD.MOV R22, RZ, RZ, -R22 ;  /* 0x000000ffff167224 */ /* 0x000fe400078e0a16 */
[--C-:B0-----:R-:W-:Y:S02]  /*1590*/  IMAD.MOV R24, RZ, RZ, -R9.reuse ;  /* 0x000000ffff187224 */ /* 0x101fe400078e0a09 */
[----:B------:R-:W-:Y:S02]  /*15a0*/  IMAD.MOV.U32 R8, RZ, RZ, RZ ;  /* 0x000000ffff087224 */ /* 0x000fe400078e00ff */
[----:B------:R-:W-:Y:S01]  /*15b0*/  IMAD R24, R24, R5, RZ ;  /* 0x0000000518187224 */ /* 0x000fe200078e02ff */
[----:B-1----:R-:W0:Y:S03]  /*15c0*/  MUFU.RCP R6, R6 ;  /* 0x0000000600067308 */ /* 0x002e260000001000 */
[----:B------:R-:W-:Y:S01]  /*15d0*/  IMAD.HI.U32 R24, R9, R24, R8 ;  /* 0x0000001809187227 */ /* 0x000fe200078e0008 */
[----:B------:R-:W-:-:S02]  /*15e0*/  IABS R9, R0 ;  /* 0x0000000000097213 */ /* 0x000fc40000000000 */
[----:B------:R-:W-:-:S03]  /*15f0*/  LOP3.LUT R0, R0, c[0x0][0x1c0], RZ, 0x3c, !PT ;  /* 0x0000700000007a12 */ /* 0x000fc600078e3cff */
[----:B------:R-:W-:Y:S01]  /*1600*/  IMAD.HI.U32 R8, R24, R9, RZ ;  /* 0x0000000918087227 */ /* 0x000fe200078e00ff */
[----:B0-----:R-:W-:-:S03]  /*1610*/  IADD3 R20, R6, 0xffffffe, RZ ;  /* 0x0ffffffe06147810 */ /* 0x001fc60007ffe0ff */
[----:B------:R-:W-:Y:S01]  /*1620*/  IMAD.IADD R6, R4, 0x1, R7 ;  /* 0x0000000104067824 */ /* 0x000fe200078e0207 */
[----:B------:R-:W-:Y:S01]  /*1630*/  IABS R4, c[0x0][0x1c0] ;  /* 0x0000700000047a13 */ /* 0x000fe20000000000 */
[----:B------:R-:W0:Y:S03]  /*1640*/  F2I.FTZ.U32.TRUNC.NTZ R21, R20 ;  /* 0x0000001400157305 */ /* 0x000e26000021f000 */
[----:B------:R-:W-:Y:S01]  /*1650*/  IABS R17, R6 ;  /* 0x0000000600117213 */ /* 0x000fe20000000000 */
[----:B------:R-:W-:Y:S02]  /*1660*/  IMAD.MOV R4, RZ, RZ, -R4 ;  /* 0x000000ffff047224 */ /* 0x000fe400078e0a04 */
[----:B0-----:R-:W-:Y:S02]  /*1670*/  IMAD.MOV R16, RZ, RZ, -R21 ;  /* 0x000000ffff107224 */ /* 0x001fe400078e0a15 */
[----:B------:R-:W-:-:S02]  /*1680*/  IMAD.MOV.U32 R20, RZ, RZ, RZ ;  /* 0x000000ffff147224 */ /* 0x000fc400078e00ff */
[----:B------:R-:W-:-:S04]  /*1690*/  IMAD R16, R16, R7, RZ ;  /* 0x0000000710107224 */ /* 0x000fc800078e02ff */
[----:B------:R-:W-:-:S04]  /*16a0*/  IMAD.HI.U32 R16, R21, R16, R20 ;  /* 0x0000001015107227 */ /* 0x000fc800078e0014 */
[----:B------:R-:W-:Y:S02]  /*16b0*/  IMAD R20, R8, R4, R9 ;  /* 0x0000000408147224 */ /* 0x000fe400078e0209 */
[----:B------:R-:W-:-:S03]  /*16c0*/  IMAD.HI.U32 R16, R16, R17, RZ ;  /* 0x0000001110107227 */ /* 0x000fc600078e00ff */
[----:B------:R-:W-:Y:S01]  /*16d0*/  ISETP.GT.U32.AND P3, PT, R5, R20, PT ;  /* 0x000000140500720c */ /* 0x000fe20003f64070 */
[----:B------:R-:W-:Y:S02]  /*16e0*/  IMAD R22, R16, R22, R17 ;  /* 0x0000001610167224 */ /* 0x000fe400078e0211 */
[----:B------:R-:W-:-:S03]  /*16f0*/  IMAD.HI.U32 R9, R24, R17, RZ ;  /* 0x0000001118097227 */ /* 0x000fc600078e00ff */
[----:B------:R-:W-:Y:S01]  /*1700*/  ISETP.GT.U32.AND P0, PT, R7, R22, PT ;  /* 0x000000160700720c */ /* 0x000fe20003f04070 */
[----:B------:R-:W-:Y:S01]  /*1710*/  IMAD R24, R9, R4, R17 ;  /* 0x0000000409187224 */ /* 0x000fe200078e0211 */
[C---:B------:R-:W-:Y:S02]  /*1720*/  LOP3.LUT R4, R6.reuse, R7, RZ, 0x3c, !PT ;  /* 0x0000000706047212 */ /* 0x040fe400078e3cff */
[----:B------:R-:W-:Y:S02]  /*1730*/  LOP3.LUT R6, R6, c[0x0][0x1c0], RZ, 0x3c, !PT ;  /* 0x0000700006067a12 */ /* 0x000fe400078e3cff */
[----:B------:R-:W-:Y:S01]  /*1740*/  ISETP.GT.U32.AND P1, PT, R5, R24, PT ;  /* 0x000000180500720c */ /* 0x000fe20003f24070 */
[----:B------:R-:W-:Y:S01]  /*1750*/  @!P3 IMAD.IADD R20, R20, 0x1, -R5 ;  /* 0x000000011414b824 */ /* 0x000fe200078e0a05 */
[----:B------:R-:W-:Y:S02]  /*1760*/  ISETP.GE.AND P4, PT, R4, RZ, PT ;  /* 0x000000ff0400720c */ /* 0x000fe40003f86270 */
[----:B------:R-:W0:Y:S01]  /*1770*/  S2R R4, SR_TID.X ;  /* 0x0000000000047919 */ /* 0x000e220000002100 */
[----:B------:R-:W-:-:S02]  /*1780*/  @!P3 IADD3 R8, R8, 0x1, RZ ;  /* 0x000000010808b810 */ /* 0x000fc40007ffe0ff */
[----:B------:R-:W-:Y:S01]  /*1790*/  @!P0 IMAD.IADD R22, R22, 0x1, -R7 ;  /* 0x0000000116168824 */ /* 0x000fe200078e0a07 */
[----:B------:R-:W-:Y:S02]  /*17a0*/  ISETP.GE.U32.AND P6, PT, R20, R5, PT ;  /* 0x000000051400720c */ /* 0x000fe40003fc6070 */
[----:B------:R-:W-:Y:S02]  /*17b0*/  @!P0 IADD3 R16, R16, 0x1, RZ ;  /* 0x0000000110108810 */ /* 0x000fe40007ffe0ff */
[----:B------:R-:W-:Y:S01]  /*17c0*/  ISETP.GE.U32.AND P2, PT, R22, R7, PT ;  /* 0x000000071600720c */ /* 0x000fe20003f46070 */
[----:B------:R-:W-:Y:S01]  /*17d0*/  @!P1 IMAD.IADD R24, R24, 0x1, -R5 ;  /* 0x0000000118189824 */ /* 0x000fe200078e0a05 */
[----:B------:R-:W-:Y:S02]  /*17e0*/  ISETP.GE.AND P0, PT, R0, RZ, PT ;  /* 0x000000ff0000720c */ /* 0x000fe40003f06270 */
[----:B------:R-:W-:Y:S02]  /*17f0*/  ISETP.GT.AND P3, PT, R2, RZ, PT ;  /* 0x000000ff0200720c */ /* 0x000fe40003f64270 */
[----:B------:R-:W-:Y:S01]  /*1800*/  ISETP.GE.U32.AND P5, PT, R24, R5, PT ;  /* 0x000000051800720c */ /* 0x000fe20003fa6070 */
[----:B------:R-:W-:Y:S01]  /*1810*/  IMAD.MOV.U32 R5, RZ, RZ, c[0x0][0x214] ;  /* 0x00008500ff057624 */ /* 0x000fe200078e00ff */
[----:B------:R-:W-:-:S02]  /*1820*/  @!P1 IADD3 R9, R9, 0x1, RZ ;  /* 0x0000000109099810 */ /* 0x000fc40007ffe0ff */
[----:B------:R-:W-:Y:S02]  /*1830*/  @P6 IADD3 R8, R8, 0x1, RZ ;  /* 0x0000000108086810 */ /* 0x000fe40007ffe0ff */
[----:B------:R-:W-:Y:S02]  /*1840*/  ISETP.NE.AND P6, PT, R3, RZ, PT ;  /* 0x000000ff0300720c */ /* 0x000fe40003fc5270 */
[----:B------:R-:W-:Y:S01]  /*1850*/  @P2 IADD3 R16, R16, 0x1, RZ ;  /* 0x0000000110102810 */ /* 0x000fe20007ffe0ff */
[----:B------:R-:W-:Y:S01]  /*1860*/  @!P0 IMAD.MOV R8, RZ, RZ, -R8 ;  /* 0x000000ffff088224 */ /* 0x000fe200078e0a08 */
[----:B------:R-:W-:Y:S02]  /*1870*/  ISETP.GE.AND P2, PT, R6, RZ, PT ;  /* 0x000000ff0600720c */ /* 0x000fe40003f46270 */
[----:B------:R-:W-:Y:S01]  /*1880*/  LOP3.LUT R6, RZ, c[0x0][0x1c0], RZ, 0x33, !PT ;  /* 0x00007000ff067a12 */ /* 0x000fe200078e33ff */
[----:B------:R-:W-:Y:S01]  /*1890*/  @!P4 IMAD.MOV R16, RZ, RZ, -R16 ;  /* 0x000000ffff10c224 */ /* 0x000fe200078e0a10 */
[----:B------:R-:W-:-:S02]  /*18a0*/  ISETP.NE.AND P4, PT, RZ, c[0x0][0x1c0], PT ;  /* 0x00007000ff007a0c */ /* 0x000fc40003f85270 */
[----:B------:R-:W-:Y:S02]  /*18b0*/  ISETP.NE.AND P1, PT, RZ, UR4, PT ;  /* 0x00000004ff007c0c */ /* 0x000fe4000bf25270 */
[----:B0-----:R-:W-:Y:S02]  /*18c0*/  SHF.R.S32.HI R21, RZ, 0x1f, R4 ;  /* 0x0000001fff157819 */ /* 0x001fe40000011404 */
[----:B------:R-:W-:Y:S02]  /*18d0*/  SHF.R.S32.HI R17, RZ, 0x1f, R2 ;  /* 0x0000001fff117819 */ /* 0x000fe40000011402 */
[----:B------:R-:W-:Y:S02]  /*18e0*/  SEL R5, R5, 0x1, !P1 ;  /* 0x0000000105057807 */ /* 0x000fe40004800000 */
[----:B------:R-:W-:Y:S02]  /*18f0*/  SEL R0, R6, R8, !P4 ;  /* 0x0000000806007207 */ /* 0x000fe40006000000 */
[----:B------:R-:W-:-:S02]  /*1900*/  @!P6 LOP3.LUT R16, RZ, R7, RZ, 0x33, !PT ;  /* 0x00000007ff10e212 */ /* 0x000fc400078e33ff */
[----:B------:R-:W-:Y:S01]  /*1910*/  LEA.HI R8, R21, R4, RZ, 0x3 ;  /* 0x0000000415087211 */ /* 0x000fe200078f18ff */
[----:B------:R-:W-:Y:S01]  /*1920*/  IMAD R7, R0, R5, RZ ;  /* 0x0000000500077224 */ /* 0x000fe200078e02ff */
[----:B------:R-:W-:Y:S01]  /*1930*/  LEA.HI.SX32 R20, R2, 0x1, 0x1 ;  /* 0x0000000102147811 */ /* 0x000fe200078f0aff */
[----:B------:R-:W-:Y:S01]  /*1940*/  @!P3 IMAD.MOV R20, RZ, RZ, R17 ;  /* 0x000000ffff14b224 */ /* 0x000fe200078e0211 */
        /* <DEDUP_REMOVED lines=9> */
[----:B------:R-:W-:Y:S02]  /*19e0*/  SEL R6, R6, R9, !P4 ;  /* 0x0000000906067207 */ /* 0x000fe40006000000 */
[----:B------:R-:W-:Y:S01]  /*19f0*/  SEL R8, R19, R17, P2 ;  /* 0x0000001113087207 */ /* 0x000fe20001000000 */
[----:B------:R-:W-:Y:S01]  /*1a00*/  IMAD.MOV.U32 R17, RZ, RZ, -0x800000 ;  /* 0xff800000ff117424 */ /* 0x000fe200078e00ff */
        /* <DEDUP_REMOVED lines=20> */
.L_x_539:
[----:B------:R-:W-:Y:S05]  /*1b50*/  BSYNC B0 ;  /* 0x0000000000007941 */ /* 0x000fea0003800000 */
.L_x_538:
[C---:B------:R-:W-:Y:S01]  /*1b60*/  ISETP.GT.AND P0, PT, R4.reuse, 0x3f, PT ;  /* 0x0000003f0400780c */ /* 0x040fe20003f04270 */
[----:B------:R-:W-:Y:S01]  /*1b70*/  IMAD.MOV.U32 R29, RZ, RZ, -0x800000 ;  /* 0xff800000ff1d7424 */ /* 0x000fe200078e00ff */
[----:B------:R-:W-:Y:S01]  /*1b80*/  LOP3.LUT P2, RZ, R4, 0x7, RZ, 0xc0, !PT ;  /* 0x0000000704ff7812 */ /* 0x000fe2000784c0ff */
[----:B0-----:R-:W-:Y:S01]  /*1b90*/  IMAD R23, R21, 0x9, R0 ;  /* 0x0000000915177824 */ /* 0x001fe200078e0200 */
[----:B------:R-:W-:Y:S01]  /*1ba0*/  ISETP.GT.AND P3, PT, R3, RZ, PT ;  /* 0x000000ff0300720c */ /* 0x000fe20003f64270 */
[----:B------:R-:W-:Y:S01]  /*1bb0*/  IMAD R5, R6, R5, RZ ;  /* 0x0000000506057224 */ /* 0x000fe200078e02ff */
[----:B------:R-:W-:Y:S01]  /*1bc0*/  ISETP.GT.OR P2, PT, R4, 0x3f, P2 ;  /* 0x0000003f0400780c */ /* 0x000fe20001744670 */
[----:B------:R-:W-:Y:S01]  /*1bd0*/  BSSY B1, `(.L_x_540) ;  /* 0x00001e2000017945 */ /* 0x000fe20003800000 */
[----:B------:R-:W-:-:S05]  /*1be0*/  IMAD.MOV.U32 R28, RZ, RZ, 0x7f800000 ;  /* 0x7f800000ff1c7424 */ /* 0x000fca00078e00ff */
[----:B------:R-:W-:-:S05]  /*1bf0*/  @!P0 IMAD R18, R0, 0x9, R21 ;  /* 0x0000000900128824 */ /* 0x000fca00078e0215 */
[----:B-----5:R-:W-:Y:S04]  /*1c00*/  @!P0 STS [R18.X4], R17 ;  /* 0x0000001112008388 */ /* 0x020fe80000004800 */
[----:B------:R-:W-:Y:S06]  /*1c10*/  BAR.SYNC.DEFER_BLOCKING 0x0 ;  /* 0x0000000000007b1d */ /* 0x000fec0000010000 */
[----:B------:R-:W0:Y:S04]  /*1c20*/  @!P0 LDS R29, [R23.X4] ;  /* 0x00000000171d8984 */ /* 0x000e280000004800 */
[----:B0-----:R-:W0:Y:S02]  /*1c30*/  SHFL.BFLY PT, R20, R29, 0x4, 0x1f ;  /* 0x0c801f001d147f89 */ /* 0x001e2400000e0000 */
[----:B0-----:R-:W-:-:S05]  /*1c40*/  FMNMX.FTZ R20, R20, R29, !PT ;  /* 0x0000001d14147209 */ /* 0x001fca0007810000 */
[----:B------:R-:W0:Y:S02]  /*1c50*/  SHFL.BFLY PT, R19, R20, 0x2, 0x1f ;  /* 0x0c401f0014137f89 */ /* 0x000e2400000e0000 */
[----:B0-----:R-:W-:-:S05]  /*1c60*/  FMNMX.FTZ R19, R20, R19, !PT ;  /* 0x0000001314137209 */ /* 0x001fca0007810000 */
[----:B------:R-:W0:Y:S02]  /*1c70*/  SHFL.BFLY PT, R16, R19, 0x1, 0x1f ;  /* 0x0c201f0013107f89 */ /* 0x000e2400000e0000 */
[----:B0-----:R-:W-:Y:S02]  /*1c80*/  FMNMX.FTZ R16, R19, R16, !PT ;  /* 0x0000001013107209 */ /* 0x001fe40007810000 */
[----:B------:R-:W-:Y:S02]  /*1c90*/  SHF.R.S32.HI R19, RZ, 0x1f, R3 ;  /* 0x0000001fff137819 */ /* 0x000fe40000011403 */
[----:B------:R-:W-:-:S04]  /*1ca0*/  FSETP.NEU.FTZ.AND P0, PT, R16, -INF , PT ;  /* 0xff8000001000780b */ /* 0x000fc80003f1d000 */
[----:B------:R-:W-:-:S05]  /*1cb0*/  FSEL R16, R16, RZ, P0 ;  /* 0x000000ff10107208 */ /* 0x000fca0000000000 */
[----:B------:R-:W-:-:S04]  /*1cc0*/  FADD.FTZ R18, -R16, R29 ;  /* 0x0000001d10127221 */ /* 0x000fc80000010100 */
[----:B------:R-:W-:-:S06]  /*1cd0*/  FMUL.FTZ R18, R18, 1.4426950216293334961 ;  /* 0x3fb8aa3b12127820 */ /* 0x000fcc0000410000 */
[----:B------:R-:W0:Y:S02]  /*1ce0*/  MUFU.EX2 R18, R18 ;  /* 0x0000001200127308 */ /* 0x000e240000000800 */
[----:B0-----:R-:W0:Y:S02]  /*1cf0*/  SHFL.BFLY PT, R21, R18, 0x4, 0x1f ;  /* 0x0c801f0012157f89 */ /* 0x001e2400000e0000 */
[----:B0-----:R-:W-:Y:S01]  /*1d00*/  FADD.FTZ R21, R18, R21 ;  /* 0x0000001512157221 */ /* 0x001fe20000010000 */
[----:B------:R-:W-:Y:S02]  /*1d10*/  LEA.HI.SX32 R18, R3, 0x1, 0x1 ;  /* 0x0000000103127811 */ /* 0x000fe400078f0aff */
[----:B------:R-:W-:Y:S02]  /*1d20*/  @!P3 IADD3 R18, R19, RZ, RZ ;  /* 0x000000ff1312b210 */ /* 0x000fe40007ffe0ff */
[----:B------:R-:W0:Y:S03]  /*1d30*/  SHFL.BFLY PT, R20, R21, 0x2, 0x1f ;  /* 0x0c401f0015147f89 */ /* 0x000e2600000e0000 */
[----:B------:R-:W-:-:S02]  /*1d40*/  IMAD R6, R5, R18, RZ ;  /* 0x0000001205067224 */ /* 0x000fc400078e02ff */
[----:B0-----:R-:W-:-:S05]  /*1d50*/  FADD.FTZ R20, R21, R20 ;  /* 0x0000001415147221 */ /* 0x001fca0000010000 */
[----:B------:R-:W0:Y:S02]  /*1d60*/  SHFL.BFLY PT, R17, R20, 0x1, 0x1f ;  /* 0x0c201f0014117f89 */ /* 0x000e2400000e0000 */
[----:B0-----:R-:W-:-:S05]  /*1d70*/  FADD.FTZ R17, R20, R17 ;  /* 0x0000001114117221 */ /* 0x001fca0000010000 */
[----:B------:R-:W-:-:S13]  /*1d80*/  FSETP.NE.FTZ.AND P0, PT, R17, RZ, PT ;  /* 0x000000ff1100720b */ /* 0x000fda0003f15000 */
        /* <DEDUP_REMOVED lines=39> */
[----:B------:R-:W-:Y:S05]  /*2000*/  CALL.REL.NOINC `($__internal_11_$__cuda_sm20_div_s64) ;  /* 0x00002ca000007944 */ /* 0x000fea0003c00000 */
        /* <DEDUP_REMOVED lines=9> */
.L_x_544:
        /* <DEDUP_REMOVED lines=22> */
.L_x_545:
[----:B------:R-:W-:Y:S05]  /*2200*/  BSYNC B0 ;  /* 0x0000000000007941 */ /* 0x000fea0003800000 */
.L_x_543:
        /* <DEDUP_REMOVED lines=8> */
[----:B------:R-:W-:Y:S05]  /*2290*/  CALL.REL.NOINC `($__internal_11_$__cuda_sm20_div_s64) ;  /* 0x00002a1000007944 */ /* 0x000fea0003c00000 */
        /* <DEDUP_REMOVED lines=10> */
.L_x_547:
        /* <DEDUP_REMOVED lines=22> */
.L_x_548:
[----:B------:R-:W-:Y:S05]  /*24a0*/  BSYNC B0 ;  /* 0x0000000000007941 */ /* 0x000fea0003800000 */
.L_x_546:
        /* <DEDUP_REMOVED lines=11> */
[----:B------:R-:W-:Y:S05]  /*2560*/  CALL.REL.NOINC `($__internal_11_$__cuda_sm20_div_s64) ;  /* 0x0000274000007944 */ /* 0x000fea0003c00000 */
[----:B------:R-:W-:-:S04]  /*2570*/  IADD3 R17, P0, RZ, -R18, RZ ;  /* 0x80000012ff117210 */ /* 0x000fc80007f1e0ff */
[----:B------:R-:W-:Y:S01]  /*2580*/  IADD3.X R16, RZ, ~R19, RZ, P0, !PT ;  /* 0x80000013ff107210 */ /* 0x000fe200007fe4ff */
[----:B------:R-:W-:-:S04]  /*2590*/  IMAD.WIDE.U32 R34, R5, R17, R34 ;  /* 0x0000001105227225 */ /* 0x000fc800078e0022 */
[----:B------:R-:W-:-:S04]  /*25a0*/  IMAD R16, R16, R5, RZ ;  /* 0x0000000510107224 */ /* 0x000fc800078e02ff */
[----:B------:R-:W-:-:S05]  /*25b0*/  IMAD R4, R4, R17, R16 ;  /* 0x0000001104047224 */ /* 0x000fca00078e0210 */
[----:B------:R-:W-:Y:S01]  /*25c0*/  IADD3 R4, R35, R4, RZ ;  /* 0x0000000423047210 */ /* 0x000fe20007ffe0ff */
[----:B------:R-:W-:Y:S05]  /*25d0*/  BRA `(.L_x_551) ;  /* 0x0000016000007947 */ /* 0x000fea0003800000 */
.L_x_550:
        /* <DEDUP_REMOVED lines=22> */
.L_x_551:
[----:B------:R-:W-:Y:S05]  /*2740*/  BSYNC B0 ;  /* 0x0000000000007941 */ /* 0x000fea0003800000 */
.L_x_549:
        /* <DEDUP_REMOVED lines=38> */
[----:B------:R-:W-:Y:S05]  /*29b0*/  CALL.REL.NOINC `($__internal_11_$__cuda_sm20_div_s64) ;  /* 0x000022f000007944 */ /* 0x000fea0003c00000 */
        /* <DEDUP_REMOVED lines=12> */
.L_x_553:
        /* <DEDUP_REMOVED lines=23> */
.L_x_554:
[----:B------:R-:W-:Y:S05]  /*2bf0*/  BSYNC B0 ;  /* 0x0000000000007941 */ /* 0x000fea0003800000 */
.L_x_552:
        /* <DEDUP_REMOVED lines=18> */
.L_x_556:
        /* <DEDUP_REMOVED lines=22> */
.L_x_557:
[----:B------:R-:W-:Y:S05]  /*2e80*/  BSYNC B0 ;  /* 0x0000000000007941 */ /* 0x000fea0003800000 */
.L_x_555:
        /* <DEDUP_REMOVED lines=20> */
.L_x_559:
        /* <DEDUP_REMOVED lines=23> */
.L_x_560:
[----:B------:R-:W-:Y:S05]  /*3140*/  BSYNC B0 ;  /* 0x0000000000007941 */ /* 0x000fea0003800000 */
.L_x_558:
        /* <DEDUP_REMOVED lines=25> */
[----:B------:R-:W-:Y:S05]  /*32e0*/  CALL.REL.NOINC `($__internal_11_$__cuda_sm20_div_s64) ;  /* 0x000019c000007944 */ /* 0x000fea0003c00000 */
        /* <DEDUP_REMOVED lines=12> */
.L_x_562:
        /* <DEDUP_REMOVED lines=23> */
.L_x_563:
[----:B------:R-:W-:Y:S05]  /*3520*/  BSYNC B0 ;  /* 0x0000000000007941 */ /* 0x000fea0003800000 */
.L_x_561:
        /* <DEDUP_REMOVED lines=29> */
.L_x_565:
        /* <DEDUP_REMOVED lines=23> */
.L_x_566:
[----:B------:R-:W-:Y:S05]  /*3870*/  BSYNC B0 ;  /* 0x0000000000007941 */ /* 0x000fea0003800000 */
.L_x_564:
        /* <DEDUP_REMOVED lines=20> */
.L_x_542:
[----:B------:R-:W-:-:S04]  /*39c0*/  LEA R2, P0, R30, c[0x0][0x200], 0x2 ;  /* 0x000080001e027a11 */ /* 0x000fc800078010ff */
[----:B------:R-:W-:-:S05]  /*39d0*/  LEA.HI.X R3, R30, c[0x0][0x204], R31, 0x2, P0 ;  /* 0x000081001e037a11 */ /* 0x000fca00000f141f */
[----:B------:R0:W-:Y:S04]  /*39e0*/  STG.E [R2.64], R28 ;  /* 0x0000001c02007986 */ /* 0x0001e8000c10190e */
.L_x_541:
[----:B------:R-:W-:Y:S05]  /*39f0*/  BSYNC B1 ;  /* 0x0000000000017941 */ /* 0x000fea0003800000 */
.L_x_540:
[----:B------:R-:W1:Y:S01]  /*3a00*/  S2R R0, SR_TID.X ;  /* 0x0000000000007919 */ /* 0x000e620000002100 */
[----:B------:R-:W-:Y:S01]  /*3a10*/  IMAD.MOV.U32 R15, RZ, RZ, c[0x0][0x314] ;  /* 0x0000c500ff0f7624 */ /* 0x000fe200078e00ff */
[----:B------:R-:W-:Y:S01]  /*3a20*/  CS2R R6, SRZ ;  /* 0x0000000000067805 */ /* 0x000fe2000001ff00 */
[----:B------:R-:W-:Y:S01]  /*3a30*/  CS2R R10, SRZ ;  /* 0x00000000000a7805 */ /* 0x000fe2000001ff00 */
[----:B------:R-:W-:Y:S01]  /*3a40*/  IMAD.MOV.U32 R12, RZ, RZ, RZ ;  /* 0x000000ffff0c7224 */ /* 0x000fe200078e00ff */
[----:B01----:R-:W-:-:S04]  /*3a50*/  SHF.R.S32.HI R3, RZ, 0x1f, R0 ;  /* 0x0000001fff037819 */ /* 0x003fc80000011400 */
[----:B------:R-:W-:-:S04]  /*3a60*/  LEA.HI R5, R3, R0, RZ, 0x3 ;  /* 0x0000000003057211 */ /* 0x000fc800078f18ff */
[----:B------:R-:W-:-:S05]  /*3a70*/  LOP3.LUT R5, R5, 0xfffffff8, RZ, 0xc0, !PT ;  /* 0xfffffff805057812 */ /* 0x000fca00078ec0ff */
[----:B------:R-:W-:Y:S02]  /*3a80*/  IMAD.IADD R2, R0, 0x1, -R5 ;  /* 0x0000000100027824 */ /* 0x000fe400078e0a05 */
[----:B------:R-:W-:-:S03]  /*3a90*/  CS2R R4, SRZ ;  /* 0x0000000000047805 */ /* 0x000fc6000001ff00 */
[----:B------:R-:W-:-:S04]  /*3aa0*/  ISETP.GE.AND P0, PT, R2, c[0x0][0x314], PT ;  /* 0x0000c50002007a0c */ /* 0x000fc80003f06270 */
[----:B------:R-:W-:-:S13]  /*3ab0*/  ISETP.GT.OR P0, PT, R0, 0x3f, P0 ;  /* 0x0000003f0000780c */ /* 0x000fda0000704670 */
[----:B------:R-:W-:Y:S01]  /*3ac0*/  @!P0 FADD.FTZ R8, -R28, R29 ;  /* 0x0000001d1c088221 */ /* 0x000fe20000010100 */
[----:B------:R-:W-:Y:S02]  /*3ad0*/  LEA.HI R28, R3, R0, RZ, 0x4 ;  /* 0x00000000031c7211 */ /* 0x000fe400078f20ff */
[----:B------:R-:W-:Y:S01]  /*3ae0*/  CS2R R2, SRZ ;  /* 0x0000000000027805 */ /* 0x000fe2000001ff00 */
[----:B------:R-:W-:Y:S01]  /*3af0*/  @!P0 FMUL.FTZ R8, R8, 1.4426950216293334961 ;  /* 0x3fb8aa3b08088820 */ /* 0x000fe20000410000 */
[----:B------:R-:W-:Y:S02]  /*3b00*/  LOP3.LUT R29, R28, 0x3ffffff0, RZ, 0xc0, !PT ;  /* 0x3ffffff01c1d7812 */ /* 0x000fe400078ec0ff */
[----:B------:R-:W-:-:S03]  /*3b10*/  SHF.R.S32.HI R28, RZ, 0x4, R28 ;  /* 0x00000004ff1c7819 */ /* 0x000fc6000001141c */
[----:B------:R-:W0:Y:S01]  /*3b20*/  @!P0 MUFU.EX2 R8, R8 ;  /* 0x0000000800088308 */ /* 0x000e220000000800 */
[----:B------:R-:W-:Y:S02]  /*3b30*/  IMAD.IADD R29, R0, 0x1, -R29 ;  /* 0x00000001001d7824 */ /* 0x000fe400078e0a1d */
[----:B------:R-:W-:Y:S02]  /*3b40*/  IMAD.MOV.U32 R0, RZ, RZ, RZ ;  /* 0x000000ffff007224 */ /* 0x000fe400078e00ff */
[----:B------:R-:W-:Y:S01]  /*3b50*/  IMAD.SHL.U32 R29, R29, 0x4, RZ ;  /* 0x000000041d1d7824 */ /* 0x000fe200078e00ff */
[----:B0-----:R0:W-:Y:S04]  /*3b60*/  @!P0 STS [R23.X4], R8 ;  /* 0x0000000817008388 */ /* 0x0011e80000004800 */
        /* <DEDUP_REMOVED lines=33> */
.L_x_569:
        /* <DEDUP_REMOVED lines=77> */
.L_x_568:
        /* <DEDUP_REMOVED lines=9> */
[----:B------:R-:W0:Y:S04]  /*42e0*/  @!P0 LDG.E.128 R24, [R32.64] ;  /* 0x0000000e20188981 */ /* 0x000e28000c1e1d00 */
[----:B------:R0:W3:Y:S04]  /*42f0*/  @!P0 LDG.E.128 R16, [R32.64+-0x200] ;  /* 0xfffe000e20108981 */ /* 0x0000e8000c1e1d00 */
[----:B------:R0:W4:Y:S01]  /*4300*/  @!P0 LDG.E.128 R20, [R32.64+-0x100] ;  /* 0xffff000e20148981 */ /* 0x000122000c1e1d00 */
[----:B------:R-:W-:Y:S01]  /*4310*/  IADD3.X R31, R33, UR9, RZ, P1, !PT ;  /* 0x00000009211f7c10 */ /* 0x000fe20008ffe4ff */
[----:B0-----:R-:W-:-:S02]  /*4320*/  FFMA.FTZ R33, R24, R13, R4 ;  /* 0x0000000d18217223 */ /* 0x001fc40000010004 */
[-C--:B------:R-:W-:Y:S02]  /*4330*/  FFMA.FTZ R34, R25, R13.reuse, R3 ;  /* 0x0000000d19227223 */ /* 0x080fe40000010003 */
[-C--:B------:R-:W-:Y:S02]  /*4340*/  FFMA.FTZ R15, R26, R13.reuse, R2 ;  /* 0x0000000d1a0f7223 */ /* 0x080fe40000010002 */
[-C--:B------:R-:W-:Y:S02]  /*4350*/  FFMA.FTZ R0, R27, R13.reuse, R0 ;  /* 0x0000000d1b007223 */ /* 0x080fe40000010000 */
[-C--:B---3--:R-:W-:Y:S01]  /*4360*/  FFMA.FTZ R41, R16, R13.reuse, R12 ;  /* 0x0000000d10297223 */ /* 0x088fe2000001000c */
[----:B------:R-:W2:Y:S01]  /*4370*/  @!P0 LDG.E.128 R24, [R30.64] ;  /* 0x0000000e1e188981 */ /* 0x000ea2000c1e1d00 */
[-C--:B------:R-:W-:Y:S02]  /*4380*/  FFMA.FTZ R42, R17, R13.reuse, R11 ;  /* 0x0000000d112a7223 */ /* 0x080fe4000001000b */
[----:B------:R-:W-:-:S02]  /*4390*/  FFMA.FTZ R39, R18, R13, R10 ;  /* 0x0000000d12277223 */ /* 0x000fc4000001000a */
[-C--:B------:R-:W-:Y:S02]  /*43a0*/  FFMA.FTZ R40, R19, R13.reuse, R9 ;  /* 0x0000000d13287223 */ /* 0x080fe40000010009 */
[-C--:B----4-:R-:W-:Y:S01]  /*43b0*/  FFMA.FTZ R37, R20, R13.reuse, R8 ;  /* 0x0000000d14257223 */ /* 0x090fe20000010008 */
[----:B------:R-:W3:Y:S01]  /*43c0*/  @!P0 LDG.E.128 R16, [R30.64+-0x200] ;  /* 0xfffe000e1e108981 */ /* 0x000ee2000c1e1d00 */
[-C--:B------:R-:W-:Y:S02]  /*43d0*/  FFMA.FTZ R38, R21, R13.reuse, R7 ;  /* 0x0000000d15267223 */ /* 0x080fe40000010007 */
[-C--:B------:R-:W-:Y:S02]  /*43e0*/  FFMA.FTZ R35, R22, R13.reuse, R6 ;  /* 0x0000000d16237223 */ /* 0x080fe40000010006 */
[----:B------:R-:W-:Y:S02]  /*43f0*/  FFMA.FTZ R36, R23, R13, R5 ;  /* 0x0000000d17247223 */ /* 0x000fe40000010005 */
[----:B------:R-:W4:Y:S01]  /*4400*/  @!P0 LDG.E.128 R20, [R30.64+-0x100] ;  /* 0xffff000e1e148981 */ /* 0x000f22000c1e1d00 */
        /* <DEDUP_REMOVED lines=19> */
.L_x_570:
        /* <DEDUP_REMOVED lines=10> */
.L_x_572:
[----:B------:R-:W-:Y:S05]  /*45e0*/  BSYNC B0 ;  /* 0x0000000000007941 */ /* 0x000fea0003800000 */
.L_x_571:
        /* <DEDUP_REMOVED lines=13> */
.L_x_567:
        /* <DEDUP_REMOVED lines=72> */
[----:B------:R-:W-:Y:S01]  /*4b40*/  IMAD.IADD R15, R15, 0x1, R11 ;  /* 0x000000010f0f7824 */ /* 0x000fe200078e020b */
[----:B------:R-:W-:Y:S01]  /*4b50*/  IADD3 R11, R29, 0x80, RZ ;  /* 0x000000801d0b7810 */ /* 0x000fe20007ffe0ff */
        /* <DEDUP_REMOVED lines=21> */
        .weak           $__internal_11_$__cuda_sm20_div_s64
        .type           $__internal_11_$__cuda_sm20_div_s64,@function
        .size           $__internal_11_$__cuda_sm20_div_s64,(.L_x_4379 - $__internal_11_$__cuda_sm20_div_s64)
$__internal_11_$__cuda_sm20_div_s64:
        /* <DEDUP_REMOVED lines=31> */
[----:B------:R-:W-:-:S06]  /*4ea0*/  IMAD.WIDE.U32 R40, P5, R41, R18, R40 ;  /* 0x0000001229287225 */ /* 0x000fcc00078a0028 */
[----:B------:R-:W-:-:S04]  /*4eb0*/  IMAD.HI.U32 R19, P4, R27, R20, R40 ;  /* 0x000000141b137227 */ /* 0x000fc80007880028 */
[CC--:B------:R-:W-:Y:S02]  /*4ec0*/  IMAD R20, R27.reuse, R18.reuse, RZ ;  /* 0x000000121b147224 */ /* 0x0c0fe400078e02ff */
[----:B------:R-:W-:-:S03]  /*4ed0*/  IMAD.HI.U32 R18, R27, R18, RZ ;  /* 0x000000121b127227 */ /* 0x000fc600078e00ff */
[----:B------:R-:W-:Y:S01]  /*4ee0*/  IADD3 R20, P3, R20, R19, RZ ;  /* 0x0000001314147210 */ /* 0x000fe20007f7e0ff */
[----:B------:R-:W-:Y:S01]  /*4ef0*/  IMAD.X R41, R18, 0x1, R27, P5 ;  /* 0x0000000112297824 */ /* 0x000fe200028e061b */
[----:B------:R-:W-:-:S04]  /*4f00*/  IADD3 R19, P0, RZ, -R26, RZ ;  /* 0x8000001aff137210 */ /* 0x000fc80007f1e0ff */
[----:B------:R-:W-:Y:S01]  /*4f10*/  SEL R19, R19, R26, !P2 ;  /* 0x0000001a13137207 */ /* 0x000fe20005000000 */
[----:B------:R-:W-:Y:S01]  /*4f20*/  IMAD.X R26, RZ, RZ, ~R17, P0 ;  /* 0x000000ffff1a7224 */ /* 0x000fe200000e0e11 */
[----:B------:R-:W-:-:S03]  /*4f30*/  IADD3.X R41, RZ, RZ, R41, P3, P4 ;  /* 0x000000ffff297210 */ /* 0x000fc60001fe8429 */
        /* <DEDUP_REMOVED lines=12> */
[CC--:B------:R-:W-:Y:S01]  /*5000*/  ISETP.GE.U32.AND P4, PT, R19.reuse, R36.reuse, PT ;  /* 0x000000241300720c */ /* 0x0c0fe20003f86070 */
[-C--:B------:R-:W-:Y:S01]  /*5010*/  IMAD R41, R26, R36.reuse, R41 ;  /* 0x000000241a297224 */ /* 0x080fe200078e0229 */
[----:B------:R-:W-:-:S03]  /*5020*/  IADD3 R20, P3, R19, -R36, RZ ;  /* 0x8000002413147210 */ /* 0x000fc60007f7e0ff */
[----:B------:R-:W-:-:S05]  /*5030*/  IMAD.X R18, R18, 0x1, ~R41, P0 ;  /* 0x0000000112127824 */ /* 0x000fca00000e0e29 */
[----:B------:R-:W-:-:S04]  /*5040*/  ISETP.GE.U32.AND.EX P4, PT, R18, R37, PT, P4 ;  /* 0x000000251200720c */ /* 0x000fc80003f86140 */
[----:B------:R-:W-:Y:S02]  /*5050*/  SEL R19, R20, R19, P4 ;  /* 0x0000001314137207 */ /* 0x000fe40002000000 */
[----:B------:R-:W-:Y:S02]  /*5060*/  IADD3 R20, P2, R27, 0x1, RZ ;  /* 0x000000011b147810 */ /* 0x000fe40007f5e0ff */
[----:B------:R-:W-:Y:S01]  /*5070*/  ISETP.GE.U32.AND P0, PT, R19, R36, PT ;  /* 0x000000241300720c */ /* 0x000fe20003f06070 */
[----:B------:R-:W-:Y:S01]  /*5080*/  IMAD.X R19, R18, 0x1, ~R37, P3 ;  /* 0x0000000112137824 */ /* 0x000fe200018e0e25 */
[----:B------:R-:W-:Y:S01]  /*5090*/  SEL R20, R20, R27, P4 ;  /* 0x0000001b14147207 */ /* 0x000fe20002000000 */
[----:B------:R-:W-:-:S03]  /*50a0*/  IMAD.X R27, RZ, RZ, R26, P2 ;  /* 0x000000ffff1b7224 */ /* 0x000fc600010e061a */
[----:B------:R-:W-:Y:S02]  /*50b0*/  SEL R19, R19, R18, P4 ;  /* 0x0000001213137207 */ /* 0x000fe40002000000 */
[----:B------:R-:W-:Y:S01]  /*50c0*/  SEL R27, R27, R26, P4 ;  /* 0x0000001a1b1b7207 */ /* 0x000fe20002000000 */
[----:B------:R-:W-:Y:S01]  /*50d0*/  IMAD.MOV.U32 R26, RZ, RZ, R22 ;  /* 0x000000ffff1a7224 */ /* 0x000fe200078e0016 */
[----:B------:R-:W-:Y:S02]  /*50e0*/  IADD3 R41, P2, R20, 0x1, RZ ;  /* 0x0000000114297810 */ /* 0x000fe40007f5e0ff */
[----:B------:R-:W-:Y:S02]  /*50f0*/  ISETP.GE.U32.AND.EX P0, PT, R19, R37, PT, P0 ;  /* 0x000000251300720c */ /* 0x000fe40003f06100 */
[----:B------:R-:W-:Y:S02]  /*5100*/  IADD3.X R18, RZ, R27, RZ, P2, !PT ;  /* 0x0000001bff127210 */ /* 0x000fe400017fe4ff */
[----:B------:R-:W-:-:S02]  /*5110*/  SEL R41, R41, R20, P0 ;  /* 0x0000001429297207 */ /* 0x000fc40000000000 */
[----:B------:R-:W-:Y:S02]  /*5120*/  SEL R27, R18, R27, P0 ;  /* 0x0000001b121b7207 */ /* 0x000fe40000000000 */
[----:B------:R-:W-:Y:S02]  /*5130*/  IADD3 R18, P2, RZ, -R41, RZ ;  /* 0x80000029ff127210 */ /* 0x000fe40007f5e0ff */
[----:B------:R-:W-:Y:S02]  /*5140*/  LOP3.LUT R19, R21, R17, RZ, 0x3c, !PT ;  /* 0x0000001115137212 */ /* 0x000fe400078e3cff */
[----:B------:R-:W-:Y:S01]  /*5150*/  ISETP.NE.U32.AND P0, PT, R24, RZ, PT ;  /* 0x000000ff1800720c */ /* 0x000fe20003f05070 */
[----:B------:R-:W-:Y:S01]  /*5160*/  IMAD.X R20, RZ, RZ, ~R27, P2 ;  /* 0x000000ffff147224 */ /* 0x000fe200010e0e1b */
[----:B------:R-:W-:Y:S02]  /*5170*/  ISETP.GE.AND P3, PT, R19, RZ, PT ;  /* 0x000000ff1300720c */ /* 0x000fe40003f66270 */
[----:B------:R-:W-:-:S02]  /*5180*/  ISETP.NE.AND.EX P0, PT, R21, RZ, PT, P0 ;  /* 0x000000ff1500720c */ /* 0x000fc40003f05300 */
[----:B------:R-:W-:Y:S01]  /*5190*/  SEL R20, R20, R27, !P3 ;  /* 0x0000001b14147207 */ /* 0x000fe20005800000 */
[----:B------:R-:W-:Y:S01]  /*51a0*/  IMAD.MOV.U32 R27, RZ, RZ, 0x0 ;  /* 0x00000000ff1b7424 */ /* 0x000fe200078e00ff */
[----:B------:R-:W-:Y:S02]  /*51b0*/  SEL R18, R18, R41, !P3 ;  /* 0x0000002912127207 */ /* 0x000fe40005800000 */
[----:B------:R-:W-:Y:S02]  /*51c0*/  SEL R19, R20, 0xffffffff, P0 ;  /* 0xffffffff14137807 */ /* 0x000fe40000000000 */
[----:B------:R-:W-:Y:S01]  /*51d0*/  SEL R18, R18, 0xffffffff, P0 ;  /* 0xffffffff12127807 */ /* 0x000fe20000000000 */
[----:B------:R-:W-:Y:S06]  /*51e0*/  RET.REL.NODEC R26 `(_ZN5flash32flash_fwd_splitkv_combine_kernelI23Flash_fwd_kernel_traitsILi192ELi64ELi64ELi4ELb0ELb0EN7cutlass10bfloat16_tE19Flash_kernel_traitsILi192ELi64ELi64ELi4ES3_EELi8ELi3ELb1EEEvNS_16Flash_fwd_paramsE) ;  /* 0xffffae101a007950 */ /* 0x000fec0003c3ffff */
.L_x_573:
        /* <DEDUP_REMOVED lines=9> */
.L_x_4379:


//--------------------- .text._ZN5flash32flash_fwd_splitkv_combine_kernelI23Flash_fwd_kernel_traitsILi192ELi64ELi64ELi4ELb0ELb0EN7cutlass10bfloat16_tE19Flash_kernel_traitsILi192ELi64ELi64ELi4ES3_EELi8ELi2ELb1EEEvNS_16Flash_fwd_paramsE --------------------------
	.section	.text._ZN5flash32flash_fwd_splitkv_combine_kernelI23Flash_fwd_kernel_traitsILi192ELi64ELi64ELi4ELb0ELb0EN7cutlass10bfloat16_tE19Flash_kernel_traitsILi192ELi64ELi64ELi4ES3_EELi8ELi2ELb1EEEvNS_16Flash_fwd_paramsE,"ax",@progbits
	.sectioninfo	@"SHI_REGISTERS=54"
	.align	128
        .global         _ZN5flash32flash_fwd_splitkv_combine_kernelI23Flash_fwd_kernel_traitsILi192ELi64ELi64ELi4ELb0ELb0EN7cutlass10bfloat16_tE19Flash_kernel_traitsILi192ELi64ELi64ELi4ES3_EELi8ELi2ELb1EEEvNS_16Flash_fwd_paramsE
        .type           _ZN5flash32flash_fwd_splitkv_combine_kernelI23Flash_fwd_kernel_traitsILi192ELi64ELi64ELi4ELb0ELb0EN7cutlass10bfloat16_tE19Flash_kernel_traitsILi192ELi64ELi64ELi4ES3_EELi8ELi2ELb1EEEvNS_16Flash_fwd_paramsE,@function
        .size           _ZN5flash32flash_fwd_splitkv_combine_kernelI23Flash_fwd_kernel_traitsILi192ELi64ELi64ELi4ELb0ELb0EN7cutlass10bfloat16_tE19Flash_kernel_traitsILi192ELi64ELi64ELi4ES3_EELi8ELi2ELb1EEEvNS_16Flash_fwd_paramsE,(.L_x_4380 - _ZN5flash32flash_fwd_splitkv_combine_kernelI23Flash_fwd_kernel_traitsILi192ELi64ELi64ELi4ELb0ELb0EN7cutlass10bfloat16_tE19Flash_kernel_traitsILi192ELi64ELi64ELi4ES3_EELi8ELi2ELb1EEEvNS_16Flash_fwd_paramsE)
        .other          _ZN5flash32flash_fwd_splitkv_combine_kernelI23Flash_fwd_kernel_traitsILi192ELi64ELi64ELi4ELb0ELb0EN7cutlass10bfloat16_tE19Flash_kernel_traitsILi192ELi64ELi64ELi4ES3_EELi8ELi2ELb1EEEvNS_16Flash_fwd_paramsE,@"STO_CUDA_ENTRY STV_DEFAULT"
_ZN5flash32flash_fwd_splitkv_combine_kernelI23Flash_fwd_kernel_traitsILi192ELi64ELi64ELi4ELb0ELb0EN7cutlass10bfloat16_tE19Flash_kernel_traitsILi192ELi64ELi64ELi4ES3_EELi8ELi2ELb1EEEvNS_16Flash_fwd_paramsE:
.text._ZN5flash32flash_fwd_splitkv_combine_kernelI23Flash_fwd_kernel_traitsILi192ELi64ELi64ELi4ELb0ELb0EN7cutlass10bfloat16_tE19Flash_kernel_traitsILi192ELi64ELi64ELi4ES3_EELi8ELi2ELb1EEEvNS_16Flash_fwd_paramsE:
        /* <DEDUP_REMOVED lines=23> */
[----:B------:R-:W-:Y:S05]  /*0170*/  CALL.REL.NOINC `($__internal_12_$__cuda_sm20_div_s64) ;  /* 0x00004b5000007944 */ /* 0x000fea0003c00000 */
[----:B------:R-:W-:Y:S05]  /*0180*/  BRA `(.L_x_575) ;  /* 0x0000018000007947 */ /* 0x000fea0003800000 */
.L_x_574:
        /* <DEDUP_REMOVED lines=24> */
.L_x_575:
        /* <DEDUP_REMOVED lines=11> */
[----:B------:R-:W-:Y:S05]  /*03c0*/  CALL.REL.NOINC `($__internal_12_$__cuda_sm20_div_s64) ;  /* 0x0000490000007944 */ /* 0x000fea0003c00000 */
[----:B------:R-:W-:Y:S02]  /*03d0*/  MOV R6, R18 ;  /* 0x0000001200067202 */ /* 0x000fe40000000f00 */
[----:B------:R-:W-:Y:S01]  /*03e0*/  MOV R7, R19 ;  /* 0x0000001300077202 */ /* 0x000fe20000000f00 */
[----:B------:R-:W-:Y:S05]  /*03f0*/  BRA `(.L_x_578) ;  /* 0x0000013000007947 */ /* 0x000fea0003800000 */
.L_x_577:
        /* <DEDUP_REMOVED lines=19> */
.L_x_578:
[----:B------:R-:W-:Y:S05]  /*0530*/  BSYNC B0 ;  /* 0x0000000000007941 */ /* 0x000fea0003800000 */
.L_x_576:
[----:B------:R-:W-:Y:S01]  /*0540*/  IABS R5, c[0x0][0x214] ;  /* 0x0000850000057a13 */ /* 0x000fe20000000000 */
[----:B------:R-:W-:Y:S01]  /*0550*/  IMAD.MOV.U32 R0, RZ, RZ, c[0x0][0x214] ;  /* 0x00008500ff007624 */ /* 0x000fe200078e00ff */
[----:B------:R-:W-:Y:S02]  /*0560*/  BSSY B0, `(.L_x_579) ;  /* 0x000003b000007945 */ /* 0x000fe40003800000 */
[----:B------:R-:W0:Y:S02]  /*0570*/  I2F.RP R10, R5 ;  /* 0x00000005000a7306 */ /* 0x000e240000209400 */
[----:B------:R-:W-:-:S06]  /*0580*/  IADD3 R0, R5, -0x1, R0 ;  /* 0xffffffff05007810 */ /* 0x000fcc0007ffe000 */
        /* <DEDUP_REMOVED lines=35> */
[----:B------:R-:W-:Y:S05]  /*07c0*/  CALL.REL.NOINC `($__internal_12_$__cuda_sm20_div_s64) ;  /* 0x0000450000007944 */ /* 0x000fea0003c00000 */
[----:B------:R-:W-:Y:S05]  /*07d0*/  BRA `(.L_x_581) ;  /* 0x0000013000007947 */ /* 0x000fea0003800000 */
.L_x_580:
        /* <DEDUP_REMOVED lines=19> */
.L_x_581:
[----:B------:R-:W-:Y:S05]  /*0910*/  BSYNC B0 ;  /* 0x0000000000007941 */ /* 0x000fea0003800000 */
.L_x_579:
        /* <DEDUP_REMOVED lines=73> */
[----:B------:R-:W-:Y:S02]  /*0db0*/  MOV R34, R18 ;  /* 0x0000001200227202 */ /* 0x000fe40000000f00 */
[----:B------:R-:W-:Y:S01]  /*0dc0*/  MOV R35, R19 ;  /* 0x0000001300237202 */ /* 0x000fe20000000f00 */
[----:B------:R-:W-:Y:S05]  /*0dd0*/  BRA `(.L_x_584) ;  /* 0x0000013000007947 */ /* 0x000fea0003800000 */
.L_x_583:
        /* <DEDUP_REMOVED lines=19> */
.L_x_584:
[----:B------:R-:W-:Y:S05]  /*0f10*/  BSYNC B0 ;  /* 0x0000000000007941 */ /* 0x000fea0003800000 */
.L_x_582:
[-C--:B------:R-:W-:Y:S01]  /*0f20*/  IABS R16, R3.reuse ;  /* 0x0000000300107213 */ /* 0x080fe20000000000 */
[----:B------:R-:W-:Y:S01]  /*0f30*/  IMAD.MOV.U32 R5, RZ, RZ, 0x1 ;  /* 0x00000001ff057424 */ /* 0x000fe200078e00ff */
[----:B------:R-:W-:Y:S01]  /*0f40*/  IABS R8, R3 ;  /* 0x0000000300087213 */ /* 0x000fe20000000000 */
[----:B------:R-:W-:Y:S01]  /*0f50*/  BSSY B0, `(.L_x_585) ;  /* 0x000003b000007945 */ /* 0x000fe20003800000 */
[----:B------:R-:W0:Y:S02]  /*0f60*/  I2F.RP R11, R16 ;  /* 0x00000010000b7306 */ /* 0x000e240000209400 */
[----:B------:R-:W-:Y:S01]  /*0f70*/  IADD3 R5, R16, c[0x0][0x214], -R5 ;  /* 0x0000850010057a10 */ /* 0x000fe20007ffe805 */
        /* <DEDUP_REMOVED lines=37> */
.L_x_586:
        /* <DEDUP_REMOVED lines=19> */
.L_x_587:
[----:B------:R-:W-:Y:S05]  /*1300*/  BSYNC B0 ;  /* 0x0000000000007941 */ /* 0x000fea0003800000 */
.L_x_585:
        /* <DEDUP_REMOVED lines=132> */
.L_x_589:
[----:B------:R-:W-:Y:S05]  /*1b50*/  BSYNC B0 ;  /* 0x0000000000007941 */ /* 0x000fea0003800000 */
.L_x_588:
        /* <DEDUP_REMOVED lines=14> */
[----:B------:R-:W-:Y:S06]  /*1c40*/  BAR.SYNC.DEFER_BLOCKING 0x0 ;  /* 0x0000000000007b1d */ /* 0x000fec0000010000 */
[----:B------:R1:W2:Y:S02]  /*1c50*/  @!P0 LDS R30, [R18] ;  /* 0x00000000121e8984 */ /* 0x0002a40000000800 */
[----:B-1----:R-:W-:Y:S02]  /*1c60*/  SHF.R.S32.HI R18, RZ, 0x1f, R3 ;  /* 0x0000001fff127819 */ /* 0x002fe40000011403 */
[----:B--2---:R-:W1:Y:S02]  /*1c70*/  SHFL.BFLY PT, R25, R30, 0x2, 0x1f ;  /* 0x0c401f001e197f89 */ /* 0x004e6400000e0000 */
[----:B-1----:R-:W-:-:S05]  /*1c80*/  FMNMX.FTZ R25, R25, R30, !PT ;  /* 0x0000001e19197209 */ /* 0x002fca0007810000 */
        /* <DEDUP_REMOVED lines=56> */
[----:B------:R-:W-:Y:S05]  /*2010*/  CALL.REL.NOINC `($__internal_12_$__cuda_sm20_div_s64) ;  /* 0x00002cb000007944 */ /* 0x000fea0003c00000 */
        /* <DEDUP_REMOVED lines=9> */
.L_x_594:
        /* <DEDUP_REMOVED lines=22> */
.L_x_595:
[----:B------:R-:W-:Y:S05]  /*2210*/  BSYNC B0 ;  /* 0x0000000000007941 */ /* 0x000fea0003800000 */
.L_x_593:
        /* <DEDUP_REMOVED lines=8> */
[----:B------:R-:W-:Y:S05]  /*22a0*/  CALL.REL.NOINC `($__internal_12_$__cuda_sm20_div_s64) ;  /* 0x00002a2000007944 */ /* 0x000fea0003c00000 */
        /* <DEDUP_REMOVED lines=10> */
.L_x_597:
        /* <DEDUP_REMOVED lines=22> */
.L_x_598:
[----:B------:R-:W-:Y:S05]  /*24b0*/  BSYNC B0 ;  /* 0x0000000000007941 */ /* 0x000fea0003800000 */
.L_x_596:
        /* <DEDUP_REMOVED lines=11> */
[----:B------:R-:W-:Y:S05]  /*2570*/  CALL.REL.NOINC `($__internal_12_$__cuda_sm20_div_s64) ;  /* 0x0000275000007944 */ /* 0x000fea0003c00000 */
[----:B------:R-:W-:-:S04]  /*2580*/  IADD3 R17, P0, RZ, -R18, RZ ;  /* 0x80000012ff117210 */ /* 0x000fc80007f1e0ff */
[----:B------:R-:W-:Y:S01]  /*2590*/  IADD3.X R16, RZ, ~R19, RZ, P0, !PT ;  /* 0x80000013ff107210 */ /* 0x000fe200007fe4ff */
[----:B------:R-:W-:-:S04]  /*25a0*/  IMAD.WIDE.U32 R36, R5, R17, R36 ;  /* 0x0000001105247225 */ /* 0x000fc800078e0024 */
[----:B------:R-:W-:-:S04]  /*25b0*/  IMAD R16, R16, R5, RZ ;  /* 0x0000000510107224 */ /* 0x000fc800078e02ff */
[----:B------:R-:W-:-:S05]  /*25c0*/  IMAD R4, R4, R17, R16 ;  /* 0x0000001104047224 */ /* 0x000fca00078e0210 */
[----:B------:R-:W-:Y:S01]  /*25d0*/  IADD3 R4, R37, R4, RZ ;  /* 0x0000000425047210 */ /* 0x000fe20007ffe0ff */
[----:B------:R-:W-:Y:S05]  /*25e0*/  BRA `(.L_x_601) ;  /* 0x0000016000007947 */ /* 0x000fea0003800000 */
.L_x_600:
        /* <DEDUP_REMOVED lines=22> */
.L_x_601:
[----:B------:R-:W-:Y:S05]  /*2750*/  BSYNC B0 ;  /* 0x0000000000007941 */ /* 0x000fea0003800000 */
.L_x_599:
        /* <DEDUP_REMOVED lines=38> */
[----:B------:R-:W-:Y:S05]  /*29c0*/  CALL.REL.NOINC `($__internal_12_$__cuda_sm20_div_s64) ;  /* 0x0000230000007944 */ /* 0x000fea0003c00000 */
        /* <DEDUP_REMOVED lines=12> */
.L_x_603:
        /* <DEDUP_REMOVED lines=23> */
.L_x_604:
[----:B------:R-:W-:Y:S05]  /*2c00*/  BSYNC B0 ;  /* 0x0000000000007941 */ /* 0x000fea0003800000 */
.L_x_602:
        /* <DEDUP_REMOVED lines=18> */
.L_x_606:
        /* <DEDUP_REMOVED lines=22> */
.L_x_607:
[----:B------:R-:W-:Y:S05]  /*2e90*/  BSYNC B0 ;  /* 0x0000000000007941 */ /* 0x000fea0003800000 */
.L_x_605:
        /* <DEDUP_REMOVED lines=20> */
.L_x_609:
        /* <DEDUP_REMOVED lines=23> */
.L_x_610:
[----:B------:R-:W-:Y:S05]  /*3150*/  BSYNC B0 ;  /* 0x0000000000007941 */ /* 0x000fea0003800000 */
.L_x_608:
        /* <DEDUP_REMOVED lines=25> */
[----:B------:R-:W-:Y:S05]  /*32f0*/  CALL.REL.NOINC `($__internal_12_$__cuda_sm20_div_s64) ;  /* 0x000019d000007944 */ /* 0x000fea0003c00000 */
        /* <DEDUP_REMOVED lines=12> */
.L_x_612:
        /* <DEDUP_REMOVED lines=23> */
.L_x_613:
[----:B------:R-:W-:Y:S05]  /*3530*/  BSYNC B0 ;  /* 0x0000000000007941 */ /* 0x000fea0003800000 */
.L_x_611:
        /* <DEDUP_REMOVED lines=29> */
.L_x_615:
        /* <DEDUP_REMOVED lines=23> */
.L_x_616:
[----:B------:R-:W-:Y:S05]  /*3880*/  BSYNC B0 ;  /* 0x0000000000007941 */ /* 0x000fea0003800000 */
.L_x_614:
        /* <DEDUP_REMOVED lines=20> */
.L_x_592:
[----:B------:R-:W-:-:S04]  /*39d0*/  LEA R2, P0, R32, c[0x0][0x200], 0x2 ;  /* 0x0000800020027a11 */ /* 0x000fc800078010ff */
[----:B------:R-:W-:-:S05]  /*39e0*/  LEA.HI.X R3, R32, c[0x0][0x204], R33, 0x2, P0 ;  /* 0x0000810020037a11 */ /* 0x000fca00000f1421 */
[----:B------:R0:W-:Y:S04]  /*39f0*/  STG.E [R2.64], R27 ;  /* 0x0000001b02007986 */ /* 0x0001e8000c10190e */
.L_x_591:
[----:B------:R-:W-:Y:S05]  /*3a00*/  BSYNC B1 ;  /* 0x0000000000017941 */ /* 0x000fea0003800000 */
.L_x_590:
[----:B------:R-:W1:Y:S01]  /*3a10*/  S2R R29, SR_TID.X ;  /* 0x00000000001d7919 */ /* 0x000e620000002100 */
[----:B------:R-:W-:Y:S01]  /*3a20*/  IMAD.MOV.U32 R15, RZ, RZ, c[0x0][0x314] ;  /* 0x0000c500ff0f7624 */ /* 0x000fe200078e00ff */
[----:B------:R-:W-:Y:S01]  /*3a30*/  CS2R R4, SRZ ;  /* 0x0000000000047805 */ /* 0x000fe2000001ff00 */
[----:B------:R-:W-:Y:S01]  /*3a40*/  CS2R R6, SRZ ;  /* 0x0000000000067805 */ /* 0x000fe2000001ff00 */
[----:B------:R-:W-:Y:S01]  /*3a50*/  CS2R R10, SRZ ;  /* 0x00000000000a7805 */ /* 0x000fe2000001ff00 */
[----:B------:R-:W-:Y:S01]  /*3a60*/  IMAD.MOV.U32 R12, RZ, RZ, RZ ;  /* 0x000000ffff0c7224 */ /* 0x000fe200078e00ff */
[----:B-1----:R-:W-:-:S04]  /*3a70*/  SHF.R.S32.HI R28, RZ, 0x1f, R29 ;  /* 0x0000001fff1c7819 */ /* 0x002fc8000001141d */
[CC--:B0-----:R-:W-:Y:S02]  /*3a80*/  LEA.HI R2, R28.reuse, R29.reuse, RZ, 0x2 ;  /* 0x0000001d1c027211 */ /* 0x0c1fe400078f10ff */
[----:B------:R-:W-:Y:S02]  /*3a90*/  LEA.HI R28, R28, R29, RZ, 0x4 ;  /* 0x0000001d1c1c7211 */ /* 0x000fe400078f20ff */
[----:B------:R-:W-:-:S05]  /*3aa0*/  LOP3.LUT R2, R2, 0xfffffffc, RZ, 0xc0, !PT ;  /* 0xfffffffc02027812 */ /* 0x000fca00078ec0ff */
[----:B------:R-:W-:-:S05]  /*3ab0*/  IMAD.IADD R0, R29, 0x1, -R2 ;  /* 0x000000011d007824 */ /* 0x000fca00078e0a02 */
[----:B------:R-:W-:-:S04]  /*3ac0*/  ISETP.GE.AND P0, PT, R0, c[0x0][0x314], PT ;  /* 0x0000c50000007a0c */ /* 0x000fc80003f06270 */
[----:B------:R-:W-:-:S13]  /*3ad0*/  ISETP.GT.OR P0, PT, R29, 0x1f, P0 ;  /* 0x0000001f1d00780c */ /* 0x000fda0000704670 */
[----:B------:R-:W-:Y:S02]  /*3ae0*/  @!P0 FADD.FTZ R8, -R27, R30 ;  /* 0x0000001e1b088221 */ /* 0x000fe40000010100 */
[----:B------:R-:W-:Y:S01]  /*3af0*/  @!P0 IMAD R9, R0, 0x24, R2 ;  /* 0x0000002400098824 */ /* 0x000fe200078e0202 */
[----:B------:R-:W-:Y:S01]  /*3b00*/  LOP3.LUT R0, R28, 0x3ffffff0, RZ, 0xc0, !PT ;  /* 0x3ffffff01c007812 */ /* 0x000fe200078ec0ff */
[----:B------:R-:W-:Y:S01]  /*3b10*/  @!P0 FMUL.FTZ R8, R8, 1.4426950216293334961 ;  /* 0x3fb8aa3b08088820 */ /* 0x000fe20000410000 */
[----:B------:R-:W-:Y:S01]  /*3b20*/  CS2R R2, SRZ ;  /* 0x0000000000027805 */ /* 0x000fe2000001ff00 */
[----:B------:R-:W-:Y:S02]  /*3b30*/  SHF.R.S32.HI R28, RZ, 0x4, R28 ;  /* 0x00000004ff1c7819 */ /* 0x000fe4000001141c */
[----:B------:R-:W-:Y:S02]  /*3b40*/  IMAD.IADD R29, R29, 0x1, -R0 ;  /* 0x000000011d1d7824 */ /* 0x000fe400078e0a00 */
[----:B------:R-:W0:Y:S01]  /*3b50*/  @!P0 MUFU.EX2 R8, R8 ;  /* 0x0000000800088308 */ /* 0x000e220000000800 */
[----:B------:R-:W-:-:S02]  /*3b60*/  IMAD.MOV.U32 R0, RZ, RZ, RZ ;  /* 0x000000ffff007224 */ /* 0x000fc400078e00ff */
[----:B------:R-:W-:Y:S01]  /*3b70*/  IMAD.SHL.U32 R29, R29, 0x4, RZ ;  /* 0x000000041d1d7824 */ /* 0x000fe200078e00ff */
[----:B0-----:R0:W-:Y:S04]  /*3b80*/  @!P0 STS [R9], R8 ;  /* 0x0000000809008388 */ /* 0x0011e80000000800 */
        /* <DEDUP_REMOVED lines=33> */
.L_x_619:
        /* <DEDUP_REMOVED lines=77> */
.L_x_618:
        /* <DEDUP_REMOVED lines=47> */
.L_x_620:
        /* <DEDUP_REMOVED lines=10> */
.L_x_622:
[----:B------:R-:W-:Y:S05]  /*4600*/  BSYNC B0 ;  /* 0x0000000000007941 */ /* 0x000fea0003800000 */
.L_x_621:
        /* <DEDUP_REMOVED lines=13> */
.L_x_617:
        /* <DEDUP_REMOVED lines=95> */
        .weak           $__internal_12_$__cuda_sm20_div_s64
        .type           $__internal_12_$__cuda_sm20_div_s64,@function
        .size           $__internal_12_$__cuda_sm20_div_s64,(.L_x_4380 - $__internal_12_$__cuda_sm20_div_s64)
$__internal_12_$__cuda_sm20_div_s64:
        /* <DEDUP_REMOVED lines=83> */
[----:B------:R-:W-:Y:S05]  /*5200*/  RET.REL.NODEC R20 `(_ZN5flash32flash_fwd_splitkv_combine_kernelI23Flash_fwd_kernel_traitsILi192ELi64ELi64ELi4ELb0ELb0EN7cutlass10bfloat16_tE19Flash_kernel_traitsILi192ELi64ELi64ELi4ES3_EELi8ELi2ELb1EEEvNS_16Flash_fwd_paramsE) ;  /* 0xffffadf014007950 */ /* 0x000fea0003c3ffff */
.L_x_623:
        /* <DEDUP_REMOVED lines=15> */
.L_x_4380:


//--------------------- .text._ZN5flash32flash_fwd_splitkv_combine_kernelI23Flash_fwd_kernel_traitsILi192ELi64ELi64ELi4ELb0ELb0EN7cutlass10bfloat16_tE19Flash_kernel_traitsILi192ELi64ELi64ELi4ES3_EELi8ELi1ELb1EEEvNS_16Flash_fwd_paramsE --------------------------
	.section	.text._ZN5flash32flash_fwd_splitkv_combine_kernelI23Flash_fwd_kernel_traitsILi192ELi64ELi64ELi4ELb0ELb0EN7cutlass10bfloat16_tE19Flash_kernel_traitsILi192ELi64ELi64ELi4ES3_EELi8ELi1ELb1EEEvNS_16Flash_fwd_paramsE,"ax",@progbits
	.sectioninfo	@"SHI_REGISTERS=54"
	.align	128
        .global         _ZN5flash32flash_fwd_splitkv_combine_kernelI23Flash_fwd_kernel_traitsILi192ELi64ELi64ELi4ELb0ELb0EN7cutlass10bfloat16_tE19Flash_kernel_traitsILi192ELi64ELi64ELi4ES3_EELi8ELi1ELb1EEEvNS_16Flash_fwd_paramsE
        .type           _ZN5flash32flash_fwd_splitkv_combine_kernelI23Flash_fwd_kernel_traitsILi192ELi64ELi64ELi4ELb0ELb0EN7cutlass10bfloat16_tE19Flash_kernel_traitsILi192ELi64ELi64ELi4ES3_EELi8ELi1ELb1EEEvNS_16Flash_fwd_paramsE,@function
        .size           _ZN5flash32flash_fwd_splitkv_combine_kernelI23Flash_fwd_kernel_traitsILi192ELi64ELi64ELi4ELb0ELb0EN7cutlass10bfloat16_tE19Flash_kernel_traitsILi192ELi64ELi64ELi4ES3_EELi8ELi1ELb1EEEvNS_16Flash_fwd_paramsE,(.L_x_4381 - _ZN5flash32flash_fwd_splitkv_combine_kernelI23Flash_fwd_kernel_traitsILi192ELi64ELi64ELi4ELb0ELb0EN7cutlass10bfloat16_tE19Flash_kernel_traitsILi192ELi64ELi64ELi4ES3_EELi8ELi1ELb1EEEvNS_16Flash_fwd_paramsE)
        .other          _ZN5flash32flash_fwd_splitkv_combine_kernelI23Flash_fwd_kernel_traitsILi192ELi64ELi64ELi4ELb0ELb0EN7cutlass10bfloat16_tE19Flash_kernel_traitsILi192ELi64ELi64ELi4ES3_EELi8ELi1ELb1EEEvNS_16Flash_fwd_paramsE,@"STO_CUDA_ENTRY STV_DEFAULT"
_ZN5flash32flash_fwd_splitkv_combine_kernelI23Flash_fwd_kernel_traitsILi192ELi64ELi64ELi4ELb0ELb0EN7cutlass10bfloat16_tE19Flash_kernel_traitsILi192ELi64ELi64ELi4ES3_EELi8ELi1ELb1EEEvNS_16Flash_fwd_paramsE:
.text._ZN5flash32flash_fwd_splitkv_combine_kernelI23Flash_fwd_kernel_traitsILi192ELi64ELi64ELi4ELb0ELb0EN7cutlass10bfloat16_tE19Flash_kernel_traitsILi192ELi64ELi64ELi4ES3_EELi8ELi1ELb1EEEvNS_16Flash_fwd_paramsE:
[----:B------:R-:W-:Y:S02]  /*0000*/  MOV R1, c[0x0][0x28] ;  /* 0x00000a0000017a02 */ /* 0x000fe40000000f00 */
[----:B------:R-:W-:Y:S01]  /*0010*/  ULDC UR9, c[0x0][0x1c0] ;  /* 0x0000700000097ab9 */ /* 0x000fe20000000800 */
[----:B------:R-:W0:Y:S01]  /*0020*/  S2UR UR10, SR_CTAID.X ;  /* 0x00000000000a79c3 */ /* 0x000e220000002500 */
[----:B------:R-:W-:Y:S02]  /*0030*/  ULDC.64 UR6, c[0x0][0x210] ;  /* 0x0000840000067ab9 */ /* 0x000fe40000000a00 */
[----:B------:R-:W-:Y:S02]  /*0040*/  UIMAD UR6, UR9, UR6, URZ ;  /* 0x00000006090672a4 */ /* 0x000fe4000f8e023f */
[----:B------:R-:W-:Y:S02]  /*0050*/  USHF.R.S32.HI UR5, URZ, 0x1f, UR7 ;  /* 0x0000001f3f057899 */ /* 0x000fe40008011407 */
[----:B------:R-:W-:Y:S02]  /*0060*/  UIMAD UR11, UR6, UR7, URZ ;  /* 0x00000007060b72a4 */ /* 0x000fe4000f8e023f */
[----:B------:R-:W-:-:S02]  /*0070*/  USHF.R.S32.HI UR9, URZ, 0x1f, UR9 ;  /* 0x0000001f3f097899 */ /* 0x000fc40008011409 */
[----:B------:R-:W-:Y:S02]  /*0080*/  USHF.R.S32.HI UR8, URZ, 0x1f, UR11 ;  /* 0x0000001f3f087899 */ /* 0x000fe4000801140b */
[----:B------:R-:W-:-:S04]  /*0090*/  UISETP.LT.U32.AND UP0, UPT, UR11, UR7, UPT ;  /* 0x000000070b00728c */ /* 0x000fc8000bf01070 */
[----:B------:R-:W-:-:S04]  /*00a0*/  UISETP.LT.AND.EX UP0, UPT, UR8, UR5, UPT, UP0 ;  /* 0x000000050800728c */ /* 0x000fc8000bf01300 */
[----:B------:R-:W-:Y:S02]  /*00b0*/  USEL UR5, UR8, UR5, UP0 ;  /* 0x0000000508057287 */ /* 0x000fe40008000000 */
[----:B------:R-:W-:Y:S02]  /*00c0*/  USEL UR6, UR11, UR7, UP0 ;  /* 0x000000070b067287 */ /* 0x000fe40008000000 */
[----:B------:R-:W-:Y:S02]  /*00d0*/  ULOP3.LUT UR4, UR8, UR5, URZ, 0xfc, !UPT ;  /* 0x0000000508047292 */ /* 0x000fe4000f8efc3f */
[----:B0-----:R-:W-:-:S04]  /*00e0*/  USHF.L.U32 UR10, UR10, 0x3, URZ ;  /* 0x000000030a0a7899 */ /* 0x001fc8000800063f */
        /* <DEDUP_REMOVED lines=8> */
[----:B------:R-:W-:Y:S05]  /*0170*/  CALL.REL.NOINC `($__internal_13_$__cuda_sm20_div_s64) ;  /* 0x00004bb000007944 */ /* 0x000fea0003c00000 */
[----:B------:R-:W-:Y:S05]  /*0180*/  BRA `(.L_x_625) ;  /* 0x0000017000007947 */ /* 0x000fea0003800000 */
.L_x_624:
        /* <DEDUP_REMOVED lines=21> */
[----:B------:R-:W-:-:S06]  /*02e0*/  @!UP0 ULOP3.LUT UR12, URZ, UR6, URZ, 0x33, !UPT ;  /* 0x000000063f0c8292 */ /* 0x000fcc000f8e333f */
[----:B------:R-:W-:-:S05]  /*02f0*/  IMAD.U32 R18, RZ, RZ, UR12 ;  /* 0x0000000cff127e24 */ /* 0x000fca000f8e00ff */
.L_x_625:
        /* <DEDUP_REMOVED lines=11> */
[----:B------:R-:W-:Y:S05]  /*03b0*/  CALL.REL.NOINC `($__internal_13_$__cuda_sm20_div_s64) ;  /* 0x0000497000007944 */ /* 0x000fea0003c00000 */
[----:B------:R-:W-:Y:S02]  /*03c0*/  MOV R8, R18 ;  /* 0x0000001200087202 */ /* 0x000fe40000000f00 */
[----:B------:R-:W-:Y:S01]  /*03d0*/  MOV R9, R19 ;  /* 0x0000001300097202 */ /* 0x000fe20000000f00 */
[----:B------:R-:W-:Y:S05]  /*03e0*/  BRA `(.L_x_628) ;  /* 0x0000013000007947 */ /* 0x000fea0003800000 */
.L_x_627:
        /* <DEDUP_REMOVED lines=19> */
.L_x_628:
[----:B------:R-:W-:Y:S05]  /*0520*/  BSYNC B0 ;  /* 0x0000000000007941 */ /* 0x000fea0003800000 */
.L_x_626:
[----:B------:R-:W-:Y:S01]  /*0530*/  IABS R5, c[0x0][0x214] ;  /* 0x0000850000057a13 */ /* 0x000fe20000000000 */
[----:B------:R-:W-:Y:S01]  /*0540*/  IMAD.MOV.U32 R0, RZ, RZ, c[0x0][0x214] ;  /* 0x00008500ff007624 */ /* 0x000fe200078e00ff */
[----:B------:R-:W-:Y:S01]  /*0550*/  BSSY B0, `(.L_x_629) ;  /* 0x000003b000007945 */ /* 0x000fe20003800000 */
[----:B------:R-:W-:Y:S01]  /*0560*/  IMAD.MOV.U32 R6, RZ, RZ, RZ ;  /* 0x000000ffff067224 */ /* 0x000fe200078e00ff */
[----:B------:R-:W0:Y:S02]  /*0570*/  I2F.RP R10, R5 ;  /* 0x00000005000a7306 */ /* 0x000e240000209400 */
[----:B------:R-:W-:-:S06]  /*0580*/  IADD3 R0, R5, -0x1, R0 ;  /* 0xffffffff05007810 */ /* 0x000fcc0007ffe000 */
[----:B0-----:R-:W0:Y:S02]  /*0590*/  MUFU.RCP R7, R10 ;  /* 0x0000000a00077308 */ /* 0x001e240000001000 */
[----:B0-----:R-:W-:-:S06]  /*05a0*/  IADD3 R7, R7, 0xffffffe, RZ ;  /* 0x0ffffffe07077810 */ /* 0x001fcc0007ffe0ff */
[----:B------:R-:W0:Y:S02]  /*05b0*/  F2I.FTZ.U32.TRUNC.NTZ R7, R7 ;  /* 0x0000000700077305 */ /* 0x000e24000021f000 */
[----:B0-----:R-:W-:-:S04]  /*05c0*/  IMAD.MOV R2, RZ, RZ, -R7 ;  /* 0x000000ffff027224 */ /* 0x001fc800078e0a07 */
        /* <DEDUP_REMOVED lines=30> */
[----:B------:R-:W-:Y:S05]  /*07b0*/  CALL.REL.NOINC `($__internal_13_$__cuda_sm20_div_s64) ;  /* 0x0000457000007944 */ /* 0x000fea0003c00000 */
[----:B------:R-:W-:Y:S05]  /*07c0*/  BRA `(.L_x_631) ;  /* 0x0000013000007947 */ /* 0x000fea0003800000 */
.L_x_630:
        /* <DEDUP_REMOVED lines=19> */
.L_x_631:
[----:B------:R-:W-:Y:S05]  /*0900*/  BSYNC B0 ;  /* 0x0000000000007941 */ /* 0x000fea0003800000 */
.L_x_629:
        /* <DEDUP_REMOVED lines=22> */
[----:B------:R-:W-:Y:S01]  /*0a70*/  IMAD R3, R4, R3, R5 ;  /* 0x0000000304037224 */ /* 0x000fe200078e0205 */
[C---:B------:R-:W-:Y:S01]  /*0a80*/  IADD3 R5, R0.reuse, -0x1, RZ ;  /* 0xffffffff00057810 */ /* 0x040fe20007ffe0ff */
[----:B------:R-:W-:-:S03]  /*0a90*/  IMAD R0, R0, c[0x0][0x214], RZ ;  /* 0x0000850000007a24 */ /* 0x000fc600078e02ff */
[----:B------:R-:W-:-:S13]  /*0aa0*/  ISETP.GT.U32.AND P1, PT, R4, R3, PT ;  /* 0x000000030400720c */ /* 0x000fda0003f24070 */
[----:B------:R-:W-:Y:S01]  /*0ab0*/  @!P1 IMAD.IADD R3, R3, 0x1, -R4 ;  /* 0x0000000103039824 */ /* 0x000fe200078e0a04 */
[----:B------:R-:W-:Y:S02]  /*0ac0*/  @!P1 IADD3 R2, R2, 0x1, RZ ;  /* 0x0000000102029810 */ /* 0x000fe40007ffe0ff */
[----:B------:R-:W-:Y:S02]  /*0ad0*/  ISETP.NE.AND P1, PT, RZ, c[0x0][0x214], PT ;  /* 0x00008500ff007a0c */ /* 0x000fe40003f25270 */
[----:B------:R-:W-:-:S13]  /*0ae0*/  ISETP.GE.U32.AND P0, PT, R3, R4, PT ;  /* 0x000000040300720c */ /* 0x000fda0003f06070 */
        /* <DEDUP_REMOVED lines=43> */
[----:B------:R-:W-:Y:S02]  /*0da0*/  MOV R34, R18 ;  /* 0x0000001200227202 */ /* 0x000fe40000000f00 */
[----:B------:R-:W-:Y:S01]  /*0db0*/  MOV R35, R19 ;  /* 0x0000001300237202 */ /* 0x000fe20000000f00 */
[----:B------:R-:W-:Y:S05]  /*0dc0*/  BRA `(.L_x_634) ;  /* 0x0000013000007947 */ /* 0x000fea0003800000 */
.L_x_633:
        /* <DEDUP_REMOVED lines=19> */
.L_x_634:
[----:B------:R-:W-:Y:S05]  /*0f00*/  BSYNC B0 ;  /* 0x0000000000007941 */ /* 0x000fea0003800000 */
.L_x_632:
        /* <DEDUP_REMOVED lines=42> */
.L_x_636:
        /* <DEDUP_REMOVED lines=19> */
.L_x_637:
[----:B------:R-:W-:Y:S05]  /*12e0*/  BSYNC B0 ;  /* 0x0000000000007941 */ /* 0x000fea0003800000 */
.L_x_635:
        /* <DEDUP_REMOVED lines=16> */
[----:B------:R-:W-:Y:S01]  /*13f0*/  IABS R6, c[0x0][0x1c0] ;  /* 0x0000700000067a13 */ /* 0x000fe20000000000 */
[----:B------:R-:W-:-:S03]  /*1400*/  IMAD.HI.U32 R9, R7, R4, RZ ;  /* 0x0000000407097227 */ /* 0x000fc600078e00ff */
[----:B------:R-:W0:Y:S01]  /*1410*/  I2F.U32.RP R17, R6 ;  /* 0x0000000600117306 */ /* 0x000e220000209000 */
[----:B------:R-:W-:-:S04]  /*1420*/  IMAD.MOV R7, RZ, RZ, -R9 ;  /* 0x000000ffff077224 */ /* 0x000fc800078e0a09 */
[----:B------:R-:W-:Y:S01]  /*1430*/  IMAD R7, R8, R7, R4 ;  /* 0x0000000708077224 */ /* 0x000fe200078e0204 */
[----:B------:R-:W-:Y:S02]  /*1440*/  SHF.R.S32.HI R4, RZ, 0x1f, R0 ;  /* 0x0000001fff047819 */ /* 0x000fe40000011400 */
[----:B------:R-:W-:Y:S02]  /*1450*/  LEA.HI.SX32 R0, R0, 0x1, 0x1 ;  /* 0x0000000100007811 */ /* 0x000fe400078f0aff */
[----:B------:R-:W-:Y:S01]  /*1460*/  ISETP.GT.U32.AND P0, PT, R8, R7, PT ;  /* 0x000000070800720c */ /* 0x000fe20003f04070 */
[----:B------:R-:W-:Y:S01]  /*1470*/  @!P3 IMAD.MOV R0, RZ, RZ, R4 ;  /* 0x000000ffff00b224 */ /* 0x000fe200078e0204 */
[----:B0-----:R-:W0:Y:S11]  /*1480*/  MUFU.RCP R24, R17 ;  /* 0x0000001100187308 */ /* 0x001e360000001000 */
[----:B------:R-:W-:Y:S01]  /*1490*/  @!P0 IMAD.IADD R7, R7, 0x1, -R8 ;  /* 0x0000000107078824 */ /* 0x000fe200078e0a08 */
[----:B------:R-:W-:-:S02]  /*14a0*/  @!P0 IADD3 R9, R9, 0x1, RZ ;  /* 0x0000000109098810 */ /* 0x000fc40007ffe0ff */
[----:B------:R-:W-:Y:S02]  /*14b0*/  ISETP.NE.AND P0, PT, RZ, c[0x0][0x214], PT ;  /* 0x00008500ff007a0c */ /* 0x000fe40003f05270 */
[----:B------:R-:W-:Y:S02]  /*14c0*/  ISETP.GE.U32.AND P2, PT, R7, R8, PT ;  /* 0x000000080700720c */ /* 0x000fe40003f46070 */
[----:B0-----:R-:W-:-:S04]  /*14d0*/  IADD3 R24, R24, 0xffffffe, RZ ;  /* 0x0ffffffe18187810 */ /* 0x001fc80007ffe0ff */
[----:B------:R-:W0:Y:S07]  /*14e0*/  F2I.FTZ.U32.TRUNC.NTZ R25, R24 ;  /* 0x0000001800197305 */ /* 0x000e2e000021f000 */
[----:B------:R-:W-:-:S05]  /*14f0*/  @P2 IADD3 R9, R9, 0x1, RZ ;  /* 0x0000000109092810 */ /* 0x000fca0007ffe0ff */
[----:B------:R-:W-:Y:S01]  /*1500*/  @!P1 IMAD.MOV R9, RZ, RZ, -R9 ;  /* 0x000000ffff099224 */ /* 0x000fe200078e0a09 */
[----:B------:R-:W-:-:S05]  /*1510*/  @!P0 LOP3.LUT R9, RZ, c[0x0][0x214], RZ, 0x33, !PT ;  /* 0x00008500ff098a12 */ /* 0x000fca00078e33ff */
[----:B------:R-:W-:Y:S02]  /*1520*/  IMAD R0, R0, R9, RZ ;  /* 0x0000000900007224 */ /* 0x000fe400078e02ff */
[----:B0-----:R-:W-:Y:S02]  /*1530*/  IMAD.MOV R7, RZ, RZ, -R25 ;  /* 0x000000ffff077224 */ /* 0x001fe400078e0a19 */
[----:B------:R-:W-:Y:S01]  /*1540*/  IMAD.MOV.U32 R24, RZ, RZ, RZ ;  /* 0x000000ffff187224 */ /* 0x000fe200078e00ff */
[-C--:B------:R-:W-:Y:S02]  /*1550*/  IABS R8, R0.reuse ;  /* 0x0000000000087213 */ /* 0x080fe40000000000 */
[----:B------:R-:W-:Y:S02]  /*1560*/  IABS R23, R0 ;  /* 0x0000000000177213 */ /* 0x000fe40000000000 */
[----:B------:R-:W0:Y:S01]  /*1570*/  I2F.RP R22, R8 ;  /* 0x0000000800167306 */ /* 0x000e220000209400 */
[----:B------:R-:W-:-:S02]  /*1580*/  IMAD.IADD R5, R5, 0x1, R8 ;  /* 0x0000000105057824 */ /* 0x000fc400078e0208 */
[----:B------:R-:W-:-:S03]  /*1590*/  IMAD.MOV R23, RZ, RZ, -R23 ;  /* 0x000000ffff177224 */ /* 0x000fc600078e0a17 */
[----:B------:R-:W-:Y:S02]  /*15a0*/  IABS R17, R5 ;  /* 0x0000000500117213 */ /* 0x000fe40000000000 */
[----:B0-----:R-:W0:Y:S02]  /*15b0*/  MUFU.RCP R4, R22 ;  /* 0x0000001600047308 */ /* 0x001e240000001000 */
[----:B0-----:R-:W-:-:S06]  /*15c0*/  IADD3 R4, R4, 0xffffffe, RZ ;  /* 0x0ffffffe04047810 */ /* 0x001fcc0007ffe0ff */
[----:B------:R-:W0:Y:S02]  /*15d0*/  F2I.FTZ.U32.TRUNC.NTZ R21, R4 ;  /* 0x0000000400157305 */ /* 0x000e24000021f000 */
[----:B0-----:R-:W-:Y:S01]  /*15e0*/  IMAD.MOV R9, RZ, RZ, -R21 ;  /* 0x000000ffff097224 */ /* 0x001fe200078e0a15 */
[----:B------:R-:W-:-:S03]  /*15f0*/  IABS R4, c[0x0][0x1c0] ;  /* 0x0000700000047a13 */ /* 0x000fc60000000000 */
[----:B------:R-:W-:Y:S02]  /*1600*/  IMAD R10, R9, R8, RZ ;  /* 0x00000008090a7224 */ /* 0x000fe400078e02ff */
[----:B------:R-:W-:Y:S02]  /*1610*/  IMAD.MOV R4, RZ, RZ, -R4 ;  /* 0x000000ffff047224 */ /* 0x000fe400078e0a04 */
[----:B------:R-:W-:Y:S01]  /*1620*/  IMAD.HI.U32 R10, R21, R10, R20 ;  /* 0x0000000a150a7227 */ /* 0x000fe200078e0014 */
[----:B------:R-:W-:Y:S02]  /*1630*/  IABS R21, R3 ;  /* 0x0000000300157213 */ /* 0x000fe40000000000 */
[----:B------:R-:W-:Y:S01]  /*1640*/  LOP3.LUT R3, R3, c[0x0][0x1c0], RZ, 0x3c, !PT ;  /* 0x0000700003037a12 */ /* 0x000fe200078e3cff */
[----:B------:R-:W-:Y:S02]  /*1650*/  IMAD R20, R7, R6, RZ ;  /* 0x0000000607147224 */ /* 0x000fe400078e02ff */
[----:B------:R-:W-:-:S04]  /*1660*/  IMAD.HI.U32 R10, R10, R17, RZ ;  /* 0x000000110a0a7227 */ /* 0x000fc800078e00ff */
[----:B------:R-:W-:-:S04]  /*1670*/  IMAD.HI.U32 R20, R25, R20, R24 ;  /* 0x0000001419147227 */ /* 0x000fc800078e0018 */
[----:B------:R-:W-:Y:S02]  /*1680*/  IMAD R23, R10, R23, R17 ;  /* 0x000000170a177224 */ /* 0x000fe400078e0211 */
[----:B------:R-:W-:-:S03]  /*1690*/  IMAD.HI.U32 R7, R20, R21, RZ ;  /* 0x0000001514077227 */ /* 0x000fc600078e00ff */
[----:B------:R-:W-:Y:S01]  /*16a0*/  ISETP.GT.U32.AND P0, PT, R8, R23, PT ;  /* 0x000000170800720c */ /* 0x000fe20003f04070 */
[----:B------:R-:W-:Y:S02]  /*16b0*/  IMAD R21, R7, R4, R21 ;  /* 0x0000000407157224 */ /* 0x000fe400078e0215 */
[----:B------:R-:W-:-:S03]  /*16c0*/  IMAD.HI.U32 R9, R20, R17, RZ ;  /* 0x0000001114097227 */ /* 0x000fc600078e00ff */
[C---:B------:R-:W-:Y:S01]  /*16d0*/  ISETP.GT.U32.AND P3, PT, R6.reuse, R21, PT ;  /* 0x000000150600720c */ /* 0x040fe20003f64070 */
        /* <DEDUP_REMOVED lines=8> */
[--C-:B------:R-:W-:Y:S01]  /*1760*/  @!P3 IMAD.IADD R21, R21, 0x1, -R6.reuse ;  /* 0x000000011515b824 */ /* 0x100fe200078e0a06 */
[----:B------:R-:W-:Y:S02]  /*1770*/  ISETP.GE.U32.AND P2, PT, R23, R8, PT ;  /* 0x000000081700720c */ /* 0x000fe40003f46070 */
[----:B------:R-:W-:Y:S02]  /*1780*/  @!P3 IADD3 R7, R7, 0x1, RZ ;  /* 0x000000010707b810 */ /* 0x000fe40007ffe0ff */
[-C--:B------:R-:W-:Y:S01]  /*1790*/  ISETP.GE.U32.AND P6, PT, R21, R6.reuse, PT ;  /* 0x000000061500720c */ /* 0x080fe20003fc6070 */
[----:B------:R-:W-:Y:S01]  /*17a0*/  @!P1 IMAD.IADD R17, R17, 0x1, -R6 ;  /* 0x0000000111119824 */ /* 0x000fe200078e0a06 */
[----:B------:R-:W-:Y:S01]  /*17b0*/  ISETP.GE.AND P0, PT, R3, RZ, PT ;  /* 0x000000ff0300720c */ /* 0x000fe20003f06270 */
[----:B------:R-:W-:Y:S01]  /*17c0*/  IMAD.MOV.U32 R3, RZ, RZ, c[0x0][0x214] ;  /* 0x00008500ff037624 */ /* 0x000fe200078e00ff */
[----:B------:R-:W-:Y:S02]  /*17d0*/  ISETP.GT.AND P3, PT, R2, RZ, PT ;  /* 0x000000ff0200720c */ /* 0x000fe40003f64270 */
[----:B------:R-:W-:-:S02]  /*17e0*/  ISETP.GE.U32.AND P5, PT, R17, R6, PT ;  /* 0x000000061100720c */ /* 0x000fc40003fa6070 */
[----:B------:R-:W-:Y:S02]  /*17f0*/  @!P1 IADD3 R9, R9, 0x1, RZ ;  /* 0x0000000109099810 */ /* 0x000fe40007ffe0ff */
[----:B------:R-:W-:Y:S02]  /*1800*/  @P2 IADD3 R10, R10, 0x1, RZ ;  /* 0x000000010a0a2810 */ /* 0x000fe40007ffe0ff */
[----:B------:R-:W-:Y:S02]  /*1810*/  ISETP.GE.AND P2, PT, R5, RZ, PT ;  /* 0x000000ff0500720c */ /* 0x000fe40003f46270 */
[----:B------:R-:W-:Y:S01]  /*1820*/  @P6 IADD3 R7, R7, 0x1, RZ ;  /* 0x0000000107076810 */ /* 0x000fe20007ffe0ff */
[----:B------:R-:W-:Y:S01]  /*1830*/  @!P4 IMAD.MOV R10, RZ, RZ, -R10 ;  /* 0x000000ffff0ac224 */ /* 0x000fe200078e0a0a */
[----:B------:R-:W-:Y:S02]  /*1840*/  ISETP.NE.AND P6, PT, R0, RZ, PT ;  /* 0x000000ff0000720c */ /* 0x000fe40003fc5270 */
[----:B------:R-:W-:Y:S01]  /*1850*/  ISETP.NE.AND P4, PT, RZ, c[0x0][0x1c0], PT ;  /* 0x00007000ff007a0c */ /* 0x000fe20003f85270 */
[----:B------:R-:W-:Y:S01]  /*1860*/  IMAD.MOV.U32 R21, RZ, RZ, R7 ;  /* 0x000000ffff157224 */ /* 0x000fe200078e0007 */
[----:B0-----:R-:W-:-:S02]  /*1870*/  SHF.R.S32.HI R7, RZ, 0x1f, R4 ;  /* 0x0000001fff077819 */ /* 0x001fc40000011404 */
[----:B------:R-:W-:Y:S01]  /*1880*/  LOP3.LUT R6, RZ, c[0x0][0x1c0], RZ, 0x33, !PT ;  /* 0x00007000ff067a12 */ /* 0x000fe200078e33ff */
[----:B------:R-:W-:Y:S01]  /*1890*/  @!P0 IMAD.MOV R21, RZ, RZ, -R21 ;  /* 0x000000ffff158224 */ /* 0x000fe200078e0a15 */
[----:B------:R-:W-:Y:S02]  /*18a0*/  @P5 IADD3 R9, R9, 0x1, RZ ;  /* 0x0000000109095810 */ /* 0x000fe40007ffe0ff */
[----:B------:R-:W-:Y:S02]  /*18b0*/  SHF.R.S32.HI R5, RZ, 0x1f, R2 ;  /* 0x0000001fff057819 */ /* 0x000fe40000011402 */
[----:B------:R-:W-:Y:S02]  /*18c0*/  LEA.HI R7, R7, R4, RZ, 0x3 ;  /* 0x0000000407077211 */ /* 0x000fe400078f18ff */
[----:B------:R-:W-:Y:S02]  /*18d0*/  @!P6 LOP3.LUT R10, RZ, R8, RZ, 0x33, !PT ;  /* 0x00000008ff0ae212 */ /* 0x000fe400078e33ff */
[----:B------:R-:W-:Y:S01]  /*18e0*/  SEL R20, R6, R21, !P4 ;  /* 0x0000001506147207 */ /* 0x000fe20006000000 */
[----:B------:R-:W-:Y:S01]  /*18f0*/  IMAD.MOV.U32 R21, RZ, RZ, R9 ;  /* 0x000000ffff157224 */ /* 0x000fe200078e0009 */
[----:B------:R-:W-:Y:S01]  /*1900*/  LEA.HI.SX32 R17, R2, 0x1, 0x1 ;  /* 0x0000000102117811 */ /* 0x000fe200078f0aff */
[----:B------:R-:W-:Y:S01]  /*1910*/  @!P3 IMAD.MOV R17, RZ, RZ, R5 ;  /* 0x000000ffff11b224 */ /* 0x000fe200078e0205 */
[----:B------:R-:W-:Y:S01]  /*1920*/  ISETP.LT.U32.AND P0, PT, R18, R10, PT ;  /* 0x0000000a1200720c */ /* 0x000fe20003f01070 */
[----:B------:R-:W-:Y:S01]  /*1930*/  @!P2 IMAD.MOV R21, RZ, RZ, -R21 ;  /* 0x000000ffff15a224 */ /* 0x000fe200078e0a15 */
[----:B------:R-:W-:-:S02]  /*1940*/  SHF.R.S32.HI R9, RZ, 0x1f, R10 ;  /* 0x0000001fff097819 */ /* 0x000fc4000001140a */
[----:B------:R-:W-:Y:S02]  /*1950*/  SHF.R.S32.HI R5, RZ, 0x3, R7 ;  /* 0x00000003ff057819 */ /* 0x000fe40000011407 */
[----:B------:R-:W-:Y:S02]  /*1960*/  ISETP.LT.AND.EX P2, PT, R19, R9, PT, P0 ;  /* 0x000000091300720c */ /* 0x000fe40003f41300 */
[----:B------:R-:W-:Y:S02]  /*1970*/  ISETP.GE.AND P0, PT, R5, c[0x0][0x314], PT ;  /* 0x0000c50005007a0c */ /* 0x000fe40003f06270 */
[----:B------:R-:W-:Y:S02]  /*1980*/  ISETP.NE.AND P1, PT, RZ, UR4, PT ;  /* 0x00000004ff007c0c */ /* 0x000fe4000bf25270 */
[----:B------:R-:W-:Y:S02]  /*1990*/  LOP3.LUT R7, R7, 0xfffffff8, RZ, 0xc0, !PT ;  /* 0xfffffff807077812 */ /* 0x000fe400078ec0ff */
[----:B------:R-:W-:-:S02]  /*19a0*/  SEL R3, R3, 0x1, !P1 ;  /* 0x0000000103037807 */ /* 0x000fc40004800000 */
[----:B------:R-:W-:Y:S02]  /*19b0*/  SEL R6, R6, R21, !P4 ;  /* 0x0000001506067207 */ /* 0x000fe40006000000 */
[----:B------:R-:W-:Y:S01]  /*19c0*/  SEL R10, R18, R10, P2 ;  /* 0x0000000a120a7207 */ /* 0x000fe20001000000 */
[----:B------:R-:W-:Y:S01]  /*19d0*/  IMAD R8, R20, R3, RZ ;  /* 0x0000000314087224 */ /* 0x000fe200078e02ff */
[----:B------:R-:W-:Y:S01]  /*19e0*/  SEL R9, R19, R9, P2 ;  /* 0x0000000913097207 */ /* 0x000fe20001000000 */
[----:B------:R-:W-:Y:S02]  /*19f0*/  IMAD.IADD R20, R4, 0x1, -R7 ;  /* 0x0000000104147824 */ /* 0x000fe400078e0a07 */
[----:B------:R-:W-:Y:S02]  /*1a00*/  IMAD R8, R17, R8, RZ ;  /* 0x0000000811087224 */ /* 0x000fe400078e02ff */
[----:B------:R-:W-:Y:S01]  /*1a10*/  IMAD.MOV.U32 R17, RZ, RZ, -0x800000 ;  /* 0xff800000ff117424 */ /* 0x000fe200078e00ff */
        /* <DEDUP_REMOVED lines=18> */
.L_x_639:
[----:B------:R-:W-:Y:S05]  /*1b40*/  BSYNC B0 ;  /* 0x0000000000007941 */ /* 0x000fea0003800000 */
.L_x_638:
[----:B------:R-:W-:Y:S01]  /*1b50*/  ISETP.GT.AND P0, PT, R4, 0xf, PT ;  /* 0x0000000f0400780c */ /* 0x000fe20003f04270 */
[----:B------:R-:W-:Y:S01]  /*1b60*/  IMAD.MOV.U32 R29, RZ, RZ, -0x800000 ;  /* 0xff800000ff1d7424 */ /* 0x000fe200078e00ff */
[----:B------:R-:W-:Y:S01]  /*1b70*/  ISETP.GT.AND P3, PT, R0, RZ, PT ;  /* 0x000000ff0000720c */ /* 0x000fe20003f64270 */
[----:B------:R-:W-:Y:S01]  /*1b80*/  IMAD R6, R6, R3, RZ ;  /* 0x0000000306067224 */ /* 0x000fe200078e02ff */
[----:B------:R-:W-:Y:S01]  /*1b90*/  BSSY B1, `(.L_x_640) ;  /* 0x00001eb000017945 */ /* 0x000fe20003800000 */
[----:B------:R-:W-:-:S08]  /*1ba0*/  IMAD.MOV.U32 R26, RZ, RZ, 0x7f800000 ;  /* 0x7f800000ff1a7424 */ /* 0x000fd000078e00ff */
[----:B------:R-:W-:Y:S01]  /*1bb0*/  @!P0 IMAD R20, R5, 0x9, R20 ;  /* 0x0000000905148824 */ /* 0x000fe200078e0214 */
[----:B------:R-:W-:-:S04]  /*1bc0*/  @!P0 LEA.HI R7, R4, R4, RZ, 0x1 ;  /* 0x0000000404078211 */ /* 0x000fc800078f08ff */
[----:B-----5:R1:W-:Y:S01]  /*1bd0*/  @!P0 STS [R20.X4], R17 ;  /* 0x0000001114008388 */ /* 0x0203e20000004800 */
[C---:B0-----:R-:W-:Y:S01]  /*1be0*/  @!P0 LOP3.LUT R19, R7.reuse, 0xfffffffe, RZ, 0xc0, !PT ;  /* 0xfffffffe07138812 */ /* 0x041fe200078ec0ff */
[----:B------:R-:W-:-:S04]  /*1bf0*/  @!P0 IMAD.SHL.U32 R7, R7, 0x2, RZ ;  /* 0x0000000207078824 */ /* 0x000fc800078e00ff */
[----:B------:R-:W-:Y:S01]  /*1c00*/  @!P0 IMAD.IADD R18, R4, 0x1, -R19 ;  /* 0x0000000104128824 */ /* 0x000fe200078e0a13 */
[----:B------:R-:W-:Y:S02]  /*1c10*/  @!P0 LOP3.LUT R7, R7, 0xfffffffc, RZ, 0xc0, !PT ;  /* 0xfffffffc07078812 */ /* 0x000fe400078ec0ff */
[----:B------:R-:W-:-:S03]  /*1c20*/  SHF.R.S32.HI R19, RZ, 0x1f, R0 ;  /* 0x0000001fff137819 */ /* 0x000fc60000011400 */
[----:B------:R-:W-:Y:S01]  /*1c30*/  @!P0 IMAD R7, R18, 0x24, R7 ;  /* 0x0000002412078824 */ /* 0x000fe200078e0207 */
[----:B------:R-:W-:Y:S01]  /*1c40*/  BAR.SYNC.DEFER_BLOCKING 0x0 ;  /* 0x0000000000007b1d */ /* 0x000fe20000010000 */
[----:B-1----:R-:W-:-:S05]  /*1c50*/  LOP3.LUT R17, R4, 0x1, RZ, 0xc0, !PT ;  /* 0x0000000104117812 */ /* 0x002fca00078ec0ff */
[----:B------:R0:W1:Y:S02]  /*1c60*/  @!P0 LDS R29, [R7] ;  /* 0x00000000071d8984 */ /* 0x0000640000000800 */
[----:B0-----:R-:W-:Y:S01]  /*1c70*/  LEA.HI.SX32 R7, R0, 0x1, 0x1 ;  /* 0x0000000100077811 */ /* 0x001fe200078f0aff */
[----:B------:R-:W-:-:S04]  /*1c80*/  @!P3 IMAD.MOV R7, RZ, RZ, R19 ;  /* 0x000000ffff07b224 */ /* 0x000fc800078e0213 */
[----:B------:R-:W-:Y:S01]  /*1c90*/  IMAD R7, R6, R7, RZ ;  /* 0x0000000706077224 */ /* 0x000fe200078e02ff */
[----:B-1----:R-:W0:Y:S02]  /*1ca0*/  SHFL.BFLY PT, R18, R29, 0x1, 0x1f ;  /* 0x0c201f001d127f89 */ /* 0x002e2400000e0000 */
[----:B0-----:R-:W-:-:S04]  /*1cb0*/  FMNMX.FTZ R18, R18, R29, !PT ;  /* 0x0000001d12127209 */ /* 0x001fc80007810000 */
[----:B------:R-:W-:-:S04]  /*1cc0*/  FSETP.NEU.FTZ.AND P0, PT, R18, -INF , PT ;  /* 0xff8000001200780b */ /* 0x000fc80003f1d000 */
[----:B------:R-:W-:Y:S02]  /*1cd0*/  FSEL R18, R18, RZ, P0 ;  /* 0x000000ff12127208 */ /* 0x000fe40000000000 */
[----:B------:R-:W-:-:S03]  /*1ce0*/  ISETP.NE.U32.AND P0, PT, R17, 0x1, PT ;  /* 0x000000011100780c */ /* 0x000fc60003f05070 */
[----:B------:R-:W-:Y:S01]  /*1cf0*/  FADD.FTZ R22, -R18, R29 ;  /* 0x0000001d12167221 */ /* 0x000fe20000010100 */
[----:B------:R-:W-:-:S03]  /*1d00*/  ISETP.GT.OR P0, PT, R4, 0xf, !P0 ;  /* 0x0000000f0400780c */ /* 0x000fc60004704670 */
[----:B------:R-:W-:-:S06]  /*1d10*/  FMUL.FTZ R22, R22, 1.4426950216293334961 ;  /* 0x3fb8aa3b16167820 */ /* 0x000fcc0000410000 */
[----:B------:R-:W0:Y:S02]  /*1d20*/  MUFU.EX2 R22, R22 ;  /* 0x0000001600167308 */ /* 0x000e240000000800 */
[----:B0-----:R-:W0:Y:S02]  /*1d30*/  SHFL.BFLY PT, R5, R22, 0x1, 0x1f ;  /* 0x0c201f0016057f89 */ /* 0x001e2400000e0000 */
[----:B0-----:R-:W-:-:S05]  /*1d40*/  FADD.FTZ R5, R22, R5 ;  /* 0x0000000516057221 */ /* 0x001fca0000010000 */
[----:B------:R-:W-:-:S13]  /*1d50*/  FSETP.NE.FTZ.AND P2, PT, R5, RZ, PT ;  /* 0x000000ff0500720b */ /* 0x000fda0003f55000 */
        /* <DEDUP_REMOVED lines=41> */
[----:B------:R-:W-:Y:S05]  /*1ff0*/  CALL.REL.NOINC `($__internal_13_$__cuda_sm20_div_s64) ;  /* 0x00002d3000007944 */ /* 0x000fea0003c00000 */
        /* <DEDUP_REMOVED lines=10> */
.L_x_644:
        /* <DEDUP_REMOVED lines=22> */
.L_x_645:
[----:B------:R-:W-:Y:S05]  /*2200*/  BSYNC B0 ;  /* 0x0000000000007941 */ /* 0x000fea0003800000 */
.L_x_643:
        /* <DEDUP_REMOVED lines=8> */
[----:B------:R-:W-:Y:S05]  /*2290*/  CALL.REL.NOINC `($__internal_13_$__cuda_sm20_div_s64) ;  /* 0x00002a9000007944 */ /* 0x000fea0003c00000 */
[----:B------:R-:W-:Y:S01]  /*22a0*/  IADD3 R5, P0, RZ, -R18, RZ ;  /* 0x80000012ff057210 */ /* 0x000fe20007f1e0ff */
[----:B------:R-:W-:Y:S01]  /*22b0*/  IMAD.MOV.U32 R33, RZ, RZ, R19 ;  /* 0x000000ffff217224 */ /* 0x000fe200078e0013 */
[----:B------:R-:W-:Y:S02]  /*22c0*/  MOV R20, R30 ;  /* 0x0000001e00147202 */ /* 0x000fe40000000f00 */
[----:B------:R-:W-:Y:S02]  /*22d0*/  IADD3.X R4, RZ, ~R19, RZ, P0, !PT ;  /* 0x80000013ff047210 */ /* 0x000fe400007fe4ff */
[----:B------:R-:W-:Y:S01]  /*22e0*/  MOV R32, R18 ;  /* 0x0000001200207202 */ /* 0x000fe20000000f00 */
[----:B------:R-:W-:-:S04]  /*22f0*/  IMAD.WIDE.U32 R20, R5, UR6, R20 ;  /* 0x0000000605147c25 */ /* 0x000fc8000f8e0014 */
[----:B------:R-:W-:Y:S01]  /*2300*/  IMAD R4, R4, UR6, RZ ;  /* 0x0000000604047c24 */ /* 0x000fe2000f8e02ff */
[----:B------:R-:W-:-:S03]  /*2310*/  MOV R30, R20 ;  /* 0x00000014001e7202 */ /* 0x000fc60000000f00 */
[----:B------:R-:W-:-:S04]  /*2320*/  IMAD R4, R5, UR5, R4 ;  /* 0x0000000505047c24 */ /* 0x000fc8000f8e0204 */
[----:B------:R-:W-:Y:S01]  /*2330*/  IMAD.IADD R6, R21, 0x1, R4 ;  /* 0x0000000115067824 */ /* 0x000fe200078e0204 */
[----:B------:R-:W-:Y:S05]  /*2340*/  BRA `(.L_x_648) ;  /* 0x0000016000007947 */ /* 0x000fea0003800000 */
.L_x_647:
[----:B------:R-:W0:Y:S01]  /*2350*/  I2F.U32.RP R6, UR6 ;  /* 0x0000000600067d06 */ /* 0x000e220008209000 */
[----:B------:R-:W-:Y:S01]  /*2360*/  ISETP.NE.U32.AND P0, PT, RZ, UR6, PT ;  /* 0x00000006ff007c0c */ /* 0x000fe2000bf05070 */
[----:B------:R-:W-:-:S06]  /*2370*/  IMAD.MOV.U32 R33, RZ, RZ, RZ ;  /* 0x000000ffff217224 */ /* 0x000fcc00078e00ff */
[----:B0-----:R-:W0:Y:S02]  /*2380*/  MUFU.RCP R18, R6 ;  /* 0x0000000600127308 */ /* 0x001e240000001000 */
[----:B0-----:R-:W-:Y:S01]  /*2390*/  IADD3 R18, R18, 0xffffffe, RZ ;  /* 0x0ffffffe12127810 */ /* 0x001fe20007ffe0ff */
[----:B------:R-:W-:-:S05]  /*23a0*/  HFMA2.MMA R6, -RZ, RZ, 0, 0 ;  /* 0x00000000ff067435 */ /* 0x000fca00000001ff */
[----:B------:R-:W0:Y:S02]  /*23b0*/  F2I.FTZ.U32.TRUNC.NTZ R19, R18 ;  /* 0x0000001200137305 */ /* 0x000e24000021f000 */
[----:B0-----:R-:W-:Y:S02]  /*23c0*/  IMAD.MOV R4, RZ, RZ, -R19 ;  /* 0x000000ffff047224 */ /* 0x001fe400078e0a13 */
[----:B------:R-:W-:Y:S02]  /*23d0*/  IMAD.MOV.U32 R18, RZ, RZ, RZ ;  /* 0x000000ffff127224 */ /* 0x000fe400078e00ff */
[----:B------:R-:W-:-:S04]  /*23e0*/  IMAD R4, R4, UR6, RZ ;  /* 0x0000000604047c24 */ /* 0x000fc8000f8e02ff */
[----:B------:R-:W-:-:S06]  /*23f0*/  IMAD.HI.U32 R19, R19, R4, R18 ;  /* 0x0000000413137227 */ /* 0x000fcc00078e0012 */
        /* <DEDUP_REMOVED lines=11> */
.L_x_648:
[----:B------:R-:W-:Y:S05]  /*24b0*/  BSYNC B0 ;  /* 0x0000000000007941 */ /* 0x000fea0003800000 */
.L_x_646:
[----:B------:R-:W-:Y:S01]  /*24c0*/  LOP3.LUT R4, R33, R3, RZ, 0xfc, !PT ;  /* 0x0000000321047212 */ /* 0x000fe200078efcff */
[----:B------:R-:W-:Y:S01]  /*24d0*/  IMAD.MOV.U32 R23, RZ, RZ, c[0x0][0x210] ;  /* 0x00008400ff177624 */ /* 0x000fe200078e00ff */
[----:B------:R-:W-:Y:S02]  /*24e0*/  BSSY B0, `(.L_x_649) ;  /* 0x000002a000007945 */ /* 0x000fe40003800000 */
[----:B------:R-:W-:Y:S01]  /*24f0*/  ISETP.NE.U32.AND P0, PT, R4, RZ, PT ;  /* 0x000000ff0400720c */ /* 0x000fe20003f05070 */
[C---:B------:R-:W-:Y:S01]  /*2500*/  IMAD R5, R23.reuse, c[0x0][0x214], RZ ;  /* 0x0000850017057a24 */ /* 0x040fe200078e02ff */
[----:B------:R-:W-:-:S11]  /*2510*/  SEL R23, R23, 0x1, P1 ;  /* 0x0000000117177807 */ /* 0x000fd60000800000 */
[----:B------:R-:W-:Y:S05]  /*2520*/  @!P0 BRA `(.L_x_650) ;  /* 0x000000f000008947 */ /* 0x000fea0003800000 */
[----:B------:R-:W-:Y:S01]  /*2530*/  IMAD.MOV.U32 R28, RZ, RZ, R32 ;  /* 0x000000ffff1c7224 */ /* 0x000fe200078e0020 */
[----:B------:R-:W-:Y:S01]  /*2540*/  MOV R24, R31 ;  /* 0x0000001f00187202 */ /* 0x000fe20000000f00 */
[----:B------:R-:W-:Y:S01]  /*2550*/  IMAD.MOV.U32 R21, RZ, RZ, R33 ;  /* 0x000000ffff157224 */ /* 0x000fe200078e0021 */
[----:B------:R-:W-:Y:S02]  /*2560*/  MOV R4, R3 ;  /* 0x0000000300047202 */ /* 0x000fe40000000f00 */
[----:B------:R-:W-:Y:S02]  /*2570*/  MOV R22, 0x2590 ;  /* 0x0000259000167802 */ /* 0x000fe40000000f00 */
[----:B------:R-:W-:Y:S05]  /*2580*/  CALL.REL.NOINC `($__internal_13_$__cuda_sm20_div_s64) ;  /* 0x000027a000007944 */ /* 0x000fea0003c00000 */
        /* <DEDUP_REMOVED lines=9> */
.L_x_650:
        /* <DEDUP_REMOVED lines=22> */
.L_x_651:
[----:B------:R-:W-:Y:S05]  /*2780*/  BSYNC B0 ;  /* 0x0000000000007941 */ /* 0x000fea0003800000 */
.L_x_649:
[-C--:B------:R-:W-:Y:S01]  /*2790*/  IMAD R3, R35, R16.reuse, RZ ;  /* 0x0000001023037224 */ /* 0x080fe200078e02ff */
[----:B------:R-:W-:Y:S01]  /*27a0*/  ULDC.U8 UR9, c[0x0][0x329] ;  /* 0x0000ca4000097ab9 */ /* 0x000fe20000000000 */
[C---:B------:R-:W-:Y:S01]  /*27b0*/  IMAD.WIDE.U32 R32, R34.reuse, R16, RZ ;  /* 0x0000001022207225 */ /* 0x040fe200078e00ff */
[----:B------:R-:W-:Y:S01]  /*27c0*/  UISETP.NE.AND UP0, UPT, UR9, URZ, UPT ;  /* 0x0000003f0900728c */ /* 0x000fe2000bf05270 */
[----:B------:R-:W-:Y:S01]  /*27d0*/  SHF.R.S32.HI R17, RZ, 0x1f, R23 ;  /* 0x0000001fff117819 */ /* 0x000fe20000011417 */
[----:B------:R-:W-:Y:S01]  /*27e0*/  ULDC UR4, c[0x0][0x214] ;  /* 0x0000850000047ab9 */ /* 0x000fe20000000800 */
[----:B------:R-:W-:Y:S01]  /*27f0*/  IMAD R3, R34, R15, R3 ;  /* 0x0000000f22037224 */ /* 0x000fe200078e0203 */
[----:B------:R-:W-:Y:S01]  /*2800*/  USEL UR4, UR4, 0x1, !UP0 ;  /* 0x0000000104047887 */ /* 0x000fe2000c000000 */
[----:B------:R-:W-:Y:S01]  /*2810*/  IMAD R21, R4, R5, RZ ;  /* 0x0000000504157224 */ /* 0x000fe200078e02ff */
[----:B------:R-:W-:Y:S01]  /*2820*/  BSSY B0, `(.L_x_652) ;  /* 0x000003f000007945 */ /* 0x000fe20003800000 */
[----:B------:R-:W-:Y:S01]  /*2830*/  IMAD R6, R6, R23, RZ ;  /* 0x0000001706067224 */ /* 0x000fe200078e02ff */
[----:B------:R-:W-:Y:S01]  /*2840*/  IADD3 R3, R33, R3, RZ ;  /* 0x0000000321037210 */ /* 0x000fe20007ffe0ff */
[----:B------:R-:W-:Y:S01]  /*2850*/  USHF.R.S32.HI UR9, URZ, 0x1f, UR4 ;  /* 0x0000001f3f097899 */ /* 0x000fe20008011404 */
[----:B------:R-:W-:-:S02]  /*2860*/  IMAD R19, R19, UR4, RZ ;  /* 0x0000000413137c24 */ /* 0x000fc4000f8e02ff */
[----:B------:R-:W-:Y:S02]  /*2870*/  IMAD R17, R17, R30, R6 ;  /* 0x0000001e11117224 */ /* 0x000fe400078e0206 */
[----:B------:R-:W-:Y:S01]  /*2880*/  IMAD R20, R3, R14, RZ ;  /* 0x0000000e03147224 */ /* 0x000fe200078e02ff */
[----:B------:R-:W-:Y:S01]  /*2890*/  SHF.R.S32.HI R3, RZ, 0x1f, R5 ;  /* 0x0000001fff037819 */ /* 0x000fe20000011405 */
[----:B------:R-:W-:-:S04]  /*28a0*/  IMAD.WIDE.U32 R30, R30, R23, RZ ;  /* 0x000000171e1e7225 */ /* 0x000fc800078e00ff */
[----:B------:R-:W-:Y:S02]  /*28b0*/  IMAD R25, R13, R32, R20 ;  /* 0x000000200d197224 */ /* 0x000fe400078e0214 */
[----:B------:R-:W-:-:S04]  /*28c0*/  IMAD.WIDE.U32 R32, R32, R14, RZ ;  /* 0x0000000e20207225 */ /* 0x000fc800078e00ff */
[----:B------:R-:W-:Y:S01]  /*28d0*/  IMAD R21, R3, R36, R21 ;  /* 0x0000002403157224 */ /* 0x000fe200078e0215 */
[----:B------:R-:W-:Y:S01]  /*28e0*/  IADD3 R4, R33, R25, RZ ;  /* 0x0000001921047210 */ /* 0x000fe20007ffe0ff */
[----:B------:R-:W-:-:S03]  /*28f0*/  IMAD.WIDE.U32 R36, R36, R5, RZ ;  /* 0x0000000524247225 */ /* 0x000fc600078e00ff */
[----:B------:R-:W-:Y:S01]  /*2900*/  LOP3.LUT R3, R41, R4, RZ, 0xfc, !PT ;  /* 0x0000000429037212 */ /* 0x000fe200078efcff */
[C---:B------:R-:W-:Y:S01]  /*2910*/  IMAD R19, R18.reuse, UR9, R19 ;  /* 0x0000000912137c24 */ /* 0x040fe2000f8e0213 */
[----:B------:R-:W-:Y:S01]  /*2920*/  IADD3 R6, R37, R21, RZ ;  /* 0x0000001525067210 */ /* 0x000fe20007ffe0ff */
[----:B------:R-:W-:Y:S01]  /*2930*/  IMAD.WIDE.U32 R34, R18, UR4, RZ ;  /* 0x0000000412227c25 */ /* 0x000fe2000f8e00ff */
[----:B------:R-:W-:-:S03]  /*2940*/  ISETP.NE.U32.AND P0, PT, R3, RZ, PT ;  /* 0x000000ff0300720c */ /* 0x000fc60003f05070 */
[----:B------:R-:W-:Y:S01]  /*2950*/  IMAD R3, R0, R5, RZ ;  /* 0x0000000500037224 */ /* 0x000fe200078e02ff */
[----:B------:R-:W-:Y:S01]  /*2960*/  IADD3 R0, R31, R17, RZ ;  /* 0x000000111f007210 */ /* 0x000fe20007ffe0ff */
[----:B------:R-:W-:Y:S01]  /*2970*/  IMAD R2, R2, R5, RZ ;  /* 0x0000000502027224 */ /* 0x000fe200078e02ff */
[----:B------:R-:W-:-:S07]  /*2980*/  IADD3 R5, R35, R19, RZ ;  /* 0x0000001323057210 */ /* 0x000fce0007ffe0ff */
[----:B------:R-:W-:Y:S05]  /*2990*/  @!P0 BRA `(.L_x_653) ;  /* 0x0000010000008947 */ /* 0x000fea0003800000 */
[----:B------:R-:W-:Y:S01]  /*29a0*/  IMAD.MOV.U32 R28, RZ, RZ, R40 ;  /* 0x000000ffff1c7224 */ /* 0x000fe200078e0028 */
[----:B------:R-:W-:Y:S01]  /*29b0*/  MOV R21, R41 ;  /* 0x0000002900157202 */ /* 0x000fe20000000f00 */
[----:B------:R-:W-:Y:S01]  /*29c0*/  IMAD.MOV.U32 R24, RZ, RZ, R32 ;  /* 0x000000ffff187224 */ /* 0x000fe200078e0020 */
[----:B------:R-:W-:Y:S02]  /*29d0*/  MOV R22, 0x29f0 ;  /* 0x000029f000167802 */ /* 0x000fe40000000f00 */
[----:B------:R-:W-:Y:S05]  /*29e0*/  CALL.REL.NOINC `($__internal_13_$__cuda_sm20_div_s64) ;  /* 0x0000234000007944 */ /* 0x000fea0003c00000 */
        /* <DEDUP_REMOVED lines=11> */
.L_x_653:
        /* <DEDUP_REMOVED lines=23> */
.L_x_654:
[----:B------:R-:W-:Y:S05]  /*2c10*/  BSYNC B0 ;  /* 0x0000000000007941 */ /* 0x000fea0003800000 */
.L_x_652:
        /* <DEDUP_REMOVED lines=8> */
[----:B------:R-:W-:Y:S05]  /*2ca0*/  CALL.REL.NOINC `($__internal_13_$__cuda_sm20_div_s64) ;  /* 0x0000208000007944 */ /* 0x000fea0003c00000 */
[----:B------:R-:W-:Y:S01]  /*2cb0*/  IADD3 R4, P0, RZ, -R18, RZ ;  /* 0x80000012ff047210 */ /* 0x000fe20007f1e0ff */
[----:B------:R-:W-:Y:S01]  /*2cc0*/  IMAD.MOV.U32 R33, RZ, RZ, R19 ;  /* 0x000000ffff217224 */ /* 0x000fe200078e0013 */
[----:B------:R-:W-:Y:S02]  /*2cd0*/  MOV R20, R32 ;  /* 0x0000002000147202 */ /* 0x000fe40000000f00 */
[----:B------:R-:W-:Y:S02]  /*2ce0*/  IADD3.X R17, RZ, ~R19, RZ, P0, !PT ;  /* 0x80000013ff117210 */ /* 0x000fe400007fe4ff */
[----:B------:R-:W-:Y:S01]  /*2cf0*/  MOV R32, R18 ;  /* 0x0000001200207202 */ /* 0x000fe20000000f00 */
[----:B------:R-:W-:-:S04]  /*2d00*/  IMAD.WIDE.U32 R20, R16, R4, R20 ;  /* 0x0000000410147225 */ /* 0x000fc800078e0014 */
[----:B------:R-:W-:Y:S01]  /*2d10*/  IMAD R17, R17, R16, RZ ;  /* 0x0000001011117224 */ /* 0x000fe200078e02ff */
[----:B------:R-:W-:-:S03]  /*2d20*/  MOV R16, R20 ;  /* 0x0000001400107202 */ /* 0x000fc60000000f00 */
[----:B------:R-:W-:-:S04]  /*2d30*/  IMAD R15, R15, R4, R17 ;  /* 0x000000040f0f7224 */ /* 0x000fc800078e0211 */
[----:B------:R-:W-:Y:S01]  /*2d40*/  IMAD.IADD R15, R21, 0x1, R15 ;  /* 0x00000001150f7824 */ /* 0x000fe200078e020f */
[----:B------:R-:W-:Y:S05]  /*2d50*/  BRA `(.L_x_657) ;  /* 0x0000017000007947 */ /* 0x000fea0003800000 */
.L_x_656:
        /* <DEDUP_REMOVED lines=23> */
.L_x_657:
[----:B------:R-:W-:Y:S05]  /*2ed0*/  BSYNC B0 ;  /* 0x0000000000007941 */ /* 0x000fea0003800000 */
.L_x_655:
        /* <DEDUP_REMOVED lines=20> */
.L_x_659:
        /* <DEDUP_REMOVED lines=23> */
.L_x_660:
[----:B------:R-:W-:Y:S05]  /*3190*/  BSYNC B0 ;  /* 0x0000000000007941 */ /* 0x000fea0003800000 */
.L_x_658:
        /* <DEDUP_REMOVED lines=9> */
[----:B------:R-:W-:Y:S01]  /*3230*/  IMAD R17, R4, R18, R17 ;  /* 0x0000001204117224 */ /* 0x000fe200078e0211 */
[----:B------:R-:W-:Y:S01]  /*3240*/  SHF.R.S32.HI R19, RZ, 0x1f, R44 ;  /* 0x0000001fff137819 */ /* 0x000fe2000001142c */
[----:B------:R-:W-:-:S02]  /*3250*/  IMAD R4, R15, R44, RZ ;  /* 0x0000002c0f047224 */ /* 0x000fc400078e02ff */
[----:B------:R-:W-:Y:S02]  /*3260*/  IMAD R13, R21, R14, R13 ;  /* 0x0000000e150d7224 */ /* 0x000fe400078e020d */
[----:B------:R-:W-:-:S04]  /*3270*/  IMAD.WIDE.U32 R14, R14, R2, RZ ;  /* 0x000000020e0e7225 */ /* 0x000fc800078e00ff */
[----:B------:R-:W-:Y:S01]  /*3280*/  IMAD R19, R19, R16, R4 ;  /* 0x0000001013137224 */ /* 0x000fe200078e0204 */
[----:B------:R-:W-:Y:S01]  /*3290*/  IADD3 R8, R15, R13, RZ ;  /* 0x0000000d0f087210 */ /* 0x000fe20007ffe0ff */
        /* <DEDUP_REMOVED lines=9> */
[----:B------:R-:W-:Y:S05]  /*3330*/  CALL.REL.NOINC `($__internal_13_$__cuda_sm20_div_s64) ;  /* 0x000019f000007944 */ /* 0x000fea0003c00000 */
        /* <DEDUP_REMOVED lines=12> */
.L_x_662:
        /* <DEDUP_REMOVED lines=23> */
.L_x_663:
[----:B------:R-:W-:Y:S05]  /*3570*/  BSYNC B0 ;  /* 0x0000000000007941 */ /* 0x000fea0003800000 */
.L_x_661:
        /* <DEDUP_REMOVED lines=29> */
.L_x_665:
        /* <DEDUP_REMOVED lines=23> */
.L_x_666:
[----:B------:R-:W-:Y:S05]  /*38c0*/  BSYNC B0 ;  /* 0x0000000000007941 */ /* 0x000fea0003800000 */
.L_x_664:
        /* <DEDUP_REMOVED lines=20> */
.L_x_642:
[----:B------:R-:W-:-:S04]  /*3a10*/  LEA R2, P0, R32, c[0x0][0x200], 0x2 ;  /* 0x0000800020027a11 */ /* 0x000fc800078010ff */
[----:B------:R-:W-:-:S05]  /*3a20*/  LEA.HI.X R3, R32, c[0x0][0x204], R33, 0x2, P0 ;  /* 0x0000810020037a11 */ /* 0x000fca00000f1421 */
[----:B------:R0:W-:Y:S04]  /*3a30*/  STG.E [R2.64], R26 ;  /* 0x0000001a02007986 */ /* 0x0001e8000c10190c */
.L_x_641:
[----:B------:R-:W-:Y:S05]  /*3a40*/  BSYNC B1 ;  /* 0x0000000000017941 */ /* 0x000fea0003800000 */
.L_x_640:
[----:B------:R-:W1:Y:S01]  /*3a50*/  S2R R0, SR_TID.X ;  /* 0x0000000000007919 */ /* 0x000e620000002100 */
[----:B------:R-:W-:Y:S01]  /*3a60*/  IMAD.MOV.U32 R15, RZ, RZ, c[0x0][0x314] ;  /* 0x0000c500ff0f7624 */ /* 0x000fe200078e00ff */
[----:B------:R-:W-:Y:S01]  /*3a70*/  CS2R R6, SRZ ;  /* 0x0000000000067805 */ /* 0x000fe2000001ff00 */
[----:B------:R-:W-:Y:S01]  /*3a80*/  CS2R R10, SRZ ;  /* 0x00000000000a7805 */ /* 0x000fe2000001ff00 */
[----:B------:R-:W-:Y:S01]  /*3a90*/  IMAD.MOV.U32 R12, RZ, RZ, RZ ;  /* 0x000000ffff0c7224 */ /* 0x000fe200078e00ff */
[----:B01----:R-:W-:-:S04]  /*3aa0*/  LEA.HI R3, R0, R0, RZ, 0x1 ;  /* 0x0000000000037211 */ /* 0x003fc800078f08ff */
[----:B------:R-:W-:-:S05]  /*3ab0*/  LOP3.LUT R5, R3, 0xfffffffe, RZ, 0xc0, !PT ;  /* 0xfffffffe03057812 */ /* 0x000fca00078ec0ff */
[----:B------:R-:W-:Y:S01]  /*3ac0*/  IMAD.IADD R2, R0, 0x1, -R5 ;  /* 0x0000000100027824 */ /* 0x000fe200078e0a05 */
[----:B------:R-:W-:-:S04]  /*3ad0*/  SHF.R.S32.HI R5, RZ, 0x1f, R0 ;  /* 0x0000001fff057819 */ /* 0x000fc80000011400 */
[----:B------:R-:W-:Y:S02]  /*3ae0*/  ISETP.GE.AND P0, PT, R2, c[0x0][0x314], PT ;  /* 0x0000c50002007a0c */ /* 0x000fe40003f06270 */
[----:B------:R-:W-:Y:S02]  /*3af0*/  LEA.HI R28, R5, R0, RZ, 0x4 ;  /* 0x00000000051c7211 */ /* 0x000fe400078f20ff */
[----:B------:R-:W-:Y:S01]  /*3b00*/  ISETP.GT.OR P0, PT, R0, 0xf, P0 ;  /* 0x0000000f0000780c */ /* 0x000fe20000704670 */
[----:B------:R-:W-:-:S12]  /*3b10*/  CS2R R4, SRZ ;  /* 0x0000000000047805 */ /* 0x000fd8000001ff00 */
[----:B------:R-:W-:Y:S01]  /*3b20*/  @!P0 FADD.FTZ R8, -R26, R29 ;  /* 0x0000001d1a088221 */ /* 0x000fe20000010100 */
[----:B------:R-:W-:Y:S01]  /*3b30*/  LOP3.LUT R29, R28, 0x3ffffff0, RZ, 0xc0, !PT ;  /* 0x3ffffff01c1d7812 */ /* 0x000fe200078ec0ff */
[----:B------:R-:W-:Y:S01]  /*3b40*/  @!P0 IMAD.SHL.U32 R3, R3, 0x2, RZ ;  /* 0x0000000203038824 */ /* 0x000fe200078e00ff */
[----:B------:R-:W-:Y:S01]  /*3b50*/  SHF.R.S32.HI R28, RZ, 0x4, R28 ;  /* 0x00000004ff1c7819 */ /* 0x000fe2000001141c */
[----:B------:R-:W-:Y:S02]  /*3b60*/  @!P0 FMUL.FTZ R8, R8, 1.4426950216293334961 ;  /* 0x3fb8aa3b08088820 */ /* 0x000fe40000410000 */
[----:B------:R-:W-:Y:S01]  /*3b70*/  IMAD.IADD R29, R0, 0x1, -R29 ;  /* 0x00000001001d7824 */ /* 0x000fe200078e0a1d */
[----:B------:R-:W-:Y:S01]  /*3b80*/  @!P0 LOP3.LUT R3, R3, 0xfffffffc, RZ, 0xc0, !PT ;  /* 0xfffffffc03038812 */ /* 0x000fe200078ec0ff */
[----:B------:R-:W-:Y:S02]  /*3b90*/  IMAD.MOV.U32 R0, RZ, RZ, RZ ;  /* 0x000000ffff007224 */ /* 0x000fe400078e00ff */
[----:B------:R-:W0:Y:S01]  /*3ba0*/  @!P0 MUFU.EX2 R8, R8 ;  /* 0x0000000800088308 */ /* 0x000e220000000800 */
[----:B------:R-:W-:-:S02]  /*3bb0*/  IMAD.SHL.U32 R29, R29, 0x4, RZ ;  /* 0x000000041d1d7824 */ /* 0x000fc400078e00ff */
[----:B------:R-:W-:Y:S02]  /*3bc0*/  @!P0 IMAD R9, R2, 0x24, R3 ;  /* 0x0000002402098824 */ /* 0x000fe400078e0203 */
[----:B------:R-:W-:-:S03]  /*3bd0*/  CS2R R2, SRZ ;  /* 0x0000000000027805 */ /* 0x000fc6000001ff00 */
        /* <DEDUP_REMOVED lines=34> */
.L_x_669:
        /* <DEDUP_REMOVED lines=77> */
.L_x_668:
        /* <DEDUP_REMOVED lines=47> */
.L_x_670:
        /* <DEDUP_REMOVED lines=10> */
.L_x_672:
[----:B------:R-:W-:Y:S05]  /*4660*/  BSYNC B0 ;  /* 0x0000000000007941 */ /* 0x000fea0003800000 */
.L_x_671:
        /* <DEDUP_REMOVED lines=13> */
.L_x_667:
        /* <DEDUP_REMOVED lines=95> */
        .weak           $__internal_13_$__cuda_sm20_div_s64
        .type           $__internal_13_$__cuda_sm20_div_s64,@function
        .size           $__internal_13_$__cuda_sm20_div_s64,(.L_x_4381 - $__internal_13_$__cuda_sm20_div_s64)
$__internal_13_$__cuda_sm20_div_s64:
        /* <DEDUP_REMOVED lines=83> */
[----:B------:R-:W-:Y:S06]  /*5260*/  RET.REL.NODEC R38 `(_ZN5flash32flash_fwd_splitkv_combine_kernelI23Flash_fwd_kernel_traitsILi192ELi64ELi64ELi4ELb0ELb0EN7cutlass10bfloat16_tE19Flash_kernel_traitsILi192ELi64ELi64ELi4ES3_EELi8ELi1ELb1EEEvNS_16Flash_fwd_paramsE) ;  /* 0xffffad9026007950 */ /* 0x000fec0003c3ffff */
.L_x_673:
        /* <DEDUP_REMOVED lines=9> */
.L_x_4381:


//--------------------- .text._ZN5flash24flash_fwd_splitkv_kernelI23Flash_fwd_kernel_traitsILi192ELi64ELi64ELi4ELb0ELb0EN7cutlass10bfloat16_tE19Flash_kernel_traitsILi192ELi64ELi64ELi4ES3_EELb1ELb0ELb0ELb0ELb0ELb0ELb0ELb0EEEvNS_16Flash_fwd_paramsE --------------------------
	.section	.text._ZN5flash24flash_fwd_splitkv_kernelI23Flash_fwd_kernel_traitsILi192ELi64ELi64ELi4ELb0ELb0EN7cutlass10bfloat16_tE19Flash_kernel_traitsILi192ELi64ELi64ELi4ES3_EELb1ELb0ELb0ELb0ELb0ELb0ELb0ELb0EEEvNS_16Flash_fwd_paramsE,"ax",@progbits
	.sectioninfo	@"SHI_REGISTERS=242"
	.align	128
        .global         _ZN5flash24flash_fwd_splitkv_kernelI23Flash_fwd_kernel_traitsILi192ELi64ELi64ELi4ELb0ELb0EN7cutlass10bfloat16_tE19Flash_kernel_traitsILi192ELi64ELi64ELi4ES3_EELb1ELb0ELb0ELb0ELb0ELb0ELb0ELb0EEEvNS_16Flash_fwd_paramsE
        .type           _ZN5flash24flash_fwd_splitkv_kernelI23Flash_fwd_kernel_traitsILi192ELi64ELi64ELi4ELb0ELb0EN7cutlass10bfloat16_tE19Flash_kernel_traitsILi192ELi64ELi64ELi4ES3_EELb1ELb0ELb0ELb0ELb0ELb0ELb0ELb0EEEvNS_16Flash_fwd_paramsE,@function
        .size           _ZN5flash24flash_fwd_splitkv_kernelI23Flash_fwd_kernel_traitsILi192ELi64ELi64ELi4ELb0ELb0EN7cutlass10bfloat16_tE19Flash_kernel_traitsILi192ELi64ELi64ELi4ES3_EELb1ELb0ELb0ELb0ELb0ELb0ELb0ELb0EEEvNS_16Flash_fwd_paramsE,(.L_x_4420 - _ZN5flash24flash_fwd_splitkv_kernelI23Flash_fwd_kernel_traitsILi192ELi64ELi64ELi4ELb0ELb0EN7cutlass10bfloat16_tE19Flash_kernel_traitsILi192ELi64ELi64ELi4ES3_EELb1ELb0ELb0ELb0ELb0ELb0ELb0ELb0EEEvNS_16Flash_fwd_paramsE)
        .other          _ZN5flash24flash_fwd_splitkv_kernelI23Flash_fwd_kernel_traitsILi192ELi64ELi64ELi4ELb0ELb0EN7cutlass10bfloat16_tE19Flash_kernel_traitsILi192ELi64ELi64ELi4ES3_EELb1ELb0ELb0ELb0ELb0ELb0ELb0ELb0EEEvNS_16Flash_fwd_paramsE,@"STO_CUDA_ENTRY STV_DEFAULT"
_ZN5flash24flash_fwd_splitkv_kernelI23Flash_fwd_kernel_traitsILi192ELi64ELi64ELi4ELb0ELb0EN7cutlass10bfloat16_tE19Flash_kernel_traitsILi192ELi64ELi64ELi4ES3_EELb1ELb0ELb0ELb0ELb0ELb0ELb0ELb0EEEvNS_16Flash_fwd_paramsE:
.text._ZN5flash24flash_fwd_splitkv_kernelI23Flash_fwd_kernel_traitsILi192ELi64ELi64ELi4ELb0ELb0EN7cutlass10bfloat16_tE19Flash_kernel_traitsILi192ELi64ELi64ELi4ES3_EELb1ELb0ELb0ELb0ELb0ELb0ELb0ELb0EEEvNS_16Flash_fwd_paramsE:
[----:B------:R-:W-:Y:S02]  /*0000*/  MOV R1, c[0x0][0x28] ;  /* 0x00000a0000017a02 */ /* 0x000fe40000000f00 */
[----:B------:R-:W1:Y:S01]  /*0010*/  LDC.U8 R0, c[0x0][0x312] ;  /* 0x0000c480ff007b82 */ /* 0x000e620000000000 */
[----:B------:R-:W2:Y:S01]  /*0020*/  S2R R10, SR_CTAID.Y ;  /* 0x00000000000a7919 */ /* 0x000ea20000002600 */
[----:B------:R-:W-:Y:S01]  /*0030*/  ISETP.NE.U32.AND P2, PT, RZ, c[0x0][0x240], PT ;  /* 0x00009000ff007a0c */ /* 0x000fe20003f45070 */
[----:B------:R-:W-:Y:S01]  /*0040*/  IMAD.MOV.U32 R11, RZ, RZ, 0x4 ;  /* 0x00000004ff0b7424 */ /* 0x000fe200078e00ff */
[----:B------:R-:W-:Y:S01]  /*0050*/  ISETP.EQ.U32.AND P1, PT, RZ, c[0x0][0x248], PT ;  /* 0x00009200ff007a0c */ /* 0x000fe20003f22070 */
[----:B------:R-:W-:Y:S01]  /*0060*/  IMAD.MOV.U32 R206, RZ, RZ, -0x1 ;  /* 0xffffffffffce7424 */ /* 0x000fe200078e00ff */
[----:B------:R-:W-:Y:S01]  /*0070*/  ISETP.NE.AND.EX P2, PT, RZ, c[0x0][0x244], PT, P2 ;  /* 0x00009100ff007a0c */ /* 0x000fe20003f45320 */
[----:B------:R-:W-:Y:S01]  /*0080*/  ULDC.64 UR6, c[0x0][0x118] ;  /* 0x0000460000067ab9 */ /* 0x000fe20000000a00 */
[----:B------:R-:W-:Y:S01]  /*0090*/  IMAD.MOV.U32 R17, RZ, RZ, -0x1 ;  /* 0xffffffffff117424 */ /* 0x000fe200078e00ff */
[----:B------:R-:W-:-:S04]  /*00a0*/  ISETP.NE.U32.AND P0, PT, RZ, c[0x0][0x250], PT ;  /* 0x00009400ff007a0c */ /* 0x000fc80003f05070 */
[----:B------:R-:W-:Y:S02]  /*00b0*/  ISETP.NE.AND.EX P0, PT, RZ, c[0x0][0x254], PT, P0 ;  /* 0x00009500ff007a0c */ /* 0x000fe40003f05300 */
[----:B-1----:R-:W-:Y:S01]  /*00c0*/  ISETP.NE.AND P3, PT, R0, RZ, PT ;  /* 0x000000ff0000720c */ /* 0x002fe20003f65270 */
[----:B--2---:R-:W-:-:S03]  /*00d0*/  IMAD.WIDE R8, R10, R11, c[0x0][0x240] ;  /* 0x000090000a087625 */ /* 0x004fc600078e020b */
[----:B------:R-:W-:Y:S01]  /*00e0*/  ISETP.EQ.OR.EX P1, PT, RZ, c[0x0][0x24c], !P3, P1 ;  /* 0x00009300ff007a0c */ /* 0x000fe20005f22710 */
[CC--:B------:R-:W-:Y:S01]  /*00f0*/  IMAD.WIDE R4, R10.reuse, R11.reuse, c[0x0][0x248] ;  /* 0x000092000a047625 */ /* 0x0c0fe200078e020b */
[----:B------:R-:W2:Y:S04]  /*0100*/  @P2 LDG.E R206, [R8.64] ;  /* 0x0000000608ce2981 */ /* 0x000ea8000c1e1900 */
[----:B------:R-:W2:Y:S01]  /*0110*/  @P2 LDG.E R209, [R8.64+0x4] ;  /* 0x0000040608d12981 */ /* 0x000ea2000c1e1900 */
[----:B------:R-:W-:Y:S02]  /*0120*/  IMAD.MOV.U32 R2, RZ, RZ, RZ ;  /* 0x000000ffff027224 */ /* 0x000fe400078e00ff */
[----:B------:R-:W-:-:S04]  /*0130*/  @P0 IMAD.WIDE R6, R10, R11, c[0x0][0x250] ;  /* 0x000094000a060625 */ /* 0x000fc800078e020b */
[----:B------:R1:W5:Y:S04]  /*0140*/  @!P1 LDG.E R17, [R4.64] ;  /* 0x0000000604119981 */ /* 0x000368000c1e1900 */
[----:B------:R1:W5:Y:S01]  /*0150*/  @P0 LDG.E R2, [R6.64] ;  /* 0x0000000606020981 */ /* 0x000362000c1e1900 */
[----:B------:R-:W-:-:S03]  /*0160*/  ISETP.NE.U32.AND P0, PT, RZ, c[0x0][0x248], PT ;  /* 0x00009200ff007a0c */ /* 0x000fc60003f05070 */
[----:B------:R-:W3:Y:S04]  /*0170*/  S2R R23, SR_CTAID.X ;  /* 0x0000000000177919 */ /* 0x000ee80000002500 */
[----:B------:R-:W4:Y:S01]  /*0180*/  S2R R18, SR_CTAID.Z ;  /* 0x0000000000127919 */ /* 0x000f220000002700 */
[----:B------:R-:W-:Y:S01]  /*0190*/  ISETP.NE.AND.EX P0, PT, RZ, c[0x0][0x24c], PT, P0 ;  /* 0x00009300ff007a0c */ /* 0x000fe20003f05300 */
[----:B--2---:R-:W-:Y:S02]  /*01a0*/  @P2 IMAD.IADD R209, R209, 0x1, -R206 ;  /* 0x00000001d1d12824 */ /* 0x004fe400078e0ace */
[----:B------:R-:W-:-:S10]  /*01b0*/  @!P2 IMAD.MOV.U32 R209, RZ, RZ, c[0x0][0x214] ;  /* 0x00008500ffd1a624 */ /* 0x000fd400078e00ff */
[----:B------:R-:W-:Y:S05]  /*01c0*/  @!P0 BRA `(.L_x_674) ;  /* 0x0000004000008947 */ /* 0x000fea0003800000 */
[----:B-1-34-:R-:W2:Y:S02]  /*01d0*/  @P3 LDG.E R0, [R4.64+0x4] ;  /* 0x0000040604003981 */ /* 0x01aea4000c1e1900 */
[----:B--2--5:R-:W-:-:S06]  /*01e0*/  @P3 IADD3 R0, R0, -R17, RZ ;  /* 0x8000001100003210 */ /* 0x024fcc0007ffe0ff */
[----:B------:R1:W5:Y:S01]  /*01f0*/  @!P3 LDG.E R0, [R4.64] ;  /* 0x000000060400b981 */ /* 0x000362000c1e1900 */
[----:B------:R-:W-:Y:S05]  /*0200*/  BRA `(.L_x_675) ;  /* 0x0000001000007947 */ /* 0x000fea0003800000 */
.L_x_674:
[----:B-1-34-:R-:W-:Y:S02]  /*0210*/  MOV R0, c[0x0][0x218] ;  /* 0x0000860000007a02 */ /* 0x01afe40000000f00 */
.L_x_675:
[----:B------:R-:W-:-:S04]  /*0220*/  ISETP.NE.U32.AND P2, PT, RZ, c[0x0][0x258], PT ;  /* 0x00009600ff007a0c */ /* 0x000fc80003f45070 */
[----:B------:R-:W-:-:S13]  /*0230*/  ISETP.NE.AND.EX P2, PT, RZ, c[0x0][0x25c], PT, P2 ;  /* 0x00009700ff007a0c */ /* 0x000fda0003f45320 */
[----:B-1----:R-:W-:-:S06]  /*0240*/  @P2 IMAD.WIDE R4, R10, R11, c[0x0][0x258] ;  /* 0x000096000a042625 */ /* 0x002fcc00078e020b */
[----:B------:R-:W2:Y:S01]  /*0250*/  @P2 LDG.E R5, [R4.64] ;  /* 0x0000000604052981 */ /* 0x000ea2000c1e1900 */
[----:B------:R-:W-:Y:S01]  /*0260*/  IMAD.SHL.U32 R88, R23, 0x40, RZ ;  /* 0x0000004017587824 */ /* 0x000fe200078e00ff */
[----:B------:R-:W-:-:S04]  /*0270*/  @!P2 ISETP.NE.U32.AND P1, PT, RZ, c[0x0][0x268], PT ;  /* 0x00009a00ff00aa0c */ /* 0x000fc80003f25070 */
[----:B------:R-:W-:Y:S02]  /*0280*/  ISETP.GT.AND P0, PT, R209, R88, PT ;  /* 0x00000058d100720c */ /* 0x000fe40003f04270 */
[----:B------:R-:W-:-:S04]  /*0290*/  @!P2 ISETP.NE.AND.EX P1, PT, RZ, c[0x0][0x26c], PT, P1 ;  /* 0x00009b00ff00aa0c */ /* 0x000fc80003f25310 */
[----:B------:R-:W-:Y:S01]  /*02a0*/  @!P2 SEL R3, RZ, c[0x0][0x21c], !P1 ;  /* 0x00008700ff03aa07 */ /* 0x000fe20004800000 */
[----:B--2--5:R-:W-:-:S03]  /*02b0*/  @P2 IMAD.IADD R86, R5, 0x1, -R2 ;  /* 0x0000000105562824 */ /* 0x024fc600078e0a02 */
[----:B------:R-:W-:-:S03]  /*02c0*/  @!P2 IADD3 R86, R3, R0, -R2 ;  /* 0x000000000356a210 */ /* 0x000fc60007ffe802 */
[----:B------:R-:W-:Y:S05]  /*02d0*/  @!P0 EXIT ;  /* 0x000000000000894d */ /* 0x000fea0003800000 */
[----:B------:R-:W-:Y:S01]  /*02e0*/  IMAD.MOV.U32 R7, RZ, RZ, c[0x0][0x218] ;  /* 0x00008600ff077624 */ /* 0x000fe200078e00ff */
[----:B------:R-:W-:Y:S01]  /*02f0*/  IADD3 R3, -R209, 0x7f, R88 ;  /* 0x0000007fd1037810 */ /* 0x000fe20007ffe158 */
[----:B------:R-:W1:Y:S01]  /*0300*/  S2R R16, SR_TID.X ;  /* 0x0000000000107919 */ /* 0x000e620000002100 */
[----:B------:R-:W-:Y:S02]  /*0310*/  IADD3 R5, R86, 0x3f, RZ ;  /* 0x0000003f56057810 */ /* 0x000fe40007ffe0ff */
[----:B------:R-:W-:Y:S02]  /*0320*/  IADD3 R7, R7, 0x3f, RZ ;  /* 0x0000003f07077810 */ /* 0x000fe40007ffe0ff */
[----:B------:R-:W-:Y:S02]  /*0330*/  IADD3 R3, R3, c[0x0][0x2e8], R86 ;  /* 0x0000ba0003037a10 */ /* 0x000fe40007ffe056 */
[----:B------:R-:W-:Y:S02]  /*0340*/  SHF.R.S32.HI R4, RZ, 0x1f, R5 ;  /* 0x0000001fff047819 */ /* 0x000fe40000011405 */
[----:B------:R-:W-:-:S02]  /*0350*/  SHF.R.S32.HI R6, RZ, 0x1f, R7 ;  /* 0x0000001fff067819 */ /* 0x000fc40000011407 */
[----:B------:R-:W-:Y:S02]  /*0360*/  SHF.R.S32.HI R0, RZ, 0x1f, R3 ;  /* 0x0000001fff007819 */ /* 0x000fe40000011403 */
[----:B------:R-:W-:Y:S02]  /*0370*/  LEA.HI R4, R4, R5, RZ, 0x6 ;  /* 0x0000000504047211 */ /* 0x000fe400078f30ff */
[----:B------:R-:W-:Y:S02]  /*0380*/  LEA.HI R6, R6, R7, RZ, 0x6 ;  /* 0x0000000706067211 */ /* 0x000fe400078f30ff */
[----:B------:R-:W-:Y:S02]  /*0390*/  LEA.HI R0, R0, R3, RZ, 0x6 ;  /* 0x0000000300007211 */ /* 0x000fe400078f30ff */
[----:B------:R-:W-:Y:S02]  /*03a0*/  SHF.R.S32.HI R4, RZ, 0x6, R4 ;  /* 0x00000006ff047819 */ /* 0x000fe40000011404 */
[----:B------:R-:W-:-:S02]  /*03b0*/  SHF.R.S32.HI R3, RZ, 0x6, R6 ;  /* 0x00000006ff037819 */ /* 0x000fc40000011406 */
[----:B------:R-:W-:Y:S02]  /*03c0*/  SHF.R.S32.HI R0, RZ, 0x6, R0 ;  /* 0x00000006ff007819 */ /* 0x000fe40000011400 */
[----:B------:R-:W-:-:S04]  /*03d0*/  IMNMX R3, R3, R4, PT ;  /* 0x0000000403037217 */ /* 0x000fc80003800200 */
[----:B------:R-:W-:-:S04]  /*03e0*/  IMNMX R133, R3, R0, PT ;  /* 0x0000000003857217 */ /* 0x000fc80003800200 */
[----:B------:R-:W-:-:S13]  /*03f0*/  ISETP.GT.AND P0, PT, R133, RZ, PT ;  /* 0x000000ff8500720c */ /* 0x000fda0003f04270 */
[----:B------:R-:W-:Y:S05]  /*0400*/  @P0 BRA `(.L_x_676) ;  /* 0x0000084000000947 */ /* 0x000fea0003800000 */
[----:B-1----:R-:W-:Y:S01]  /*0410*/  SHF.R.S32.HI R3, RZ, 0x1f, R16 ;  /* 0x0000001fff037819 */ /* 0x002fe20000011410 */
[----:B------:R-:W-:Y:S01]  /*0420*/  BSSY B0, `(.L_x_677) ;  /* 0x0000031000007945 */ /* 0x000fe20003800000 */
[----:B------:R-:W-:Y:S02]  /*0430*/  ISETP.NE.AND P0, PT, R206, -0x1, PT ;  /* 0xffffffffce00780c */ /* 0x000fe40003f05270 */
[----:B------:R-:W-:Y:S02]  /*0440*/  LEA.HI R0, R3, R16, RZ, 0x3 ;  /* 0x0000001003007211 */ /* 0x000fe400078f18ff */
[----:B------:R-:W-:Y:S02]  /*0450*/  SHF.R.S32.HI R5, RZ, 0x1f, R88 ;  /* 0x0000001fff057819 */ /* 0x000fe40000011458 */
[----:B------:R-:W-:Y:S02]  /*0460*/  LOP3.LUT R3, R0, 0xfffffff8, RZ, 0xc0, !PT ;  /* 0xfffffff800037812 */ /* 0x000fe400078ec0ff */
[----:B------:R-:W-:Y:S01]  /*0470*/  IADD3 R209, -R88, R209, RZ ;  /* 0x000000d158d17210 */ /* 0x000fe20007ffe1ff */
[----:B------:R-:W-:Y:S01]  /*0480*/  IMAD R5, R5, c[0x0][0x1e8], RZ ;  /* 0x00007a0005057a24 */ /* 0x000fe200078e02ff */
[----:B------:R-:W-:Y:S01]  /*0490*/  SHF.R.S32.HI R0, RZ, 0x3, R0 ;  /* 0x00000003ff007819 */ /* 0x000fe20000011400 */
[----:B------:R-:W-:-:S02]  /*04a0*/  IMAD.IADD R16, R16, 0x1, -R3 ;  /* 0x0000000110107824 */ /* 0x000fc400078e0a03 */
[----:B------:R-:W-:Y:S01]  /*04b0*/  @!P0 SHF.R.S32.HI R7, RZ, 0x1f, R10 ;  /* 0x0000001fff078819 */ /* 0x000fe2000001140a */
[----:B------:R-:W-:Y:S02]  /*04c0*/  @P0 IMAD.WIDE.U32 R8, R206, c[0x0][0x1e8], RZ ;  /* 0x00007a00ce080a25 */ /* 0x000fe400078e00ff */
[----:B------:R-:W-:Y:S02]  /*04d0*/  SHF.L.U32 R2, R16, 0x3, RZ ;  /* 0x0000000310027819 */ /* 0x000fe400000006ff */
[----:B------:R-:W-:Y:S02]  /*04e0*/  @!P0 IMAD R7, R7, c[0x0][0x1e0], RZ ;  /* 0x0000780007078a24 */ /* 0x000fe400078e02ff */
[----:B------:R-:W-:Y:S01]  /*04f0*/  SHF.R.S32.HI R3, RZ, 0x1f, R2 ;  /* 0x0000001fff037819 */ /* 0x000fe20000011402 */
[----:B------:R-:W-:-:S04]  /*0500*/  @!P0 IMAD.WIDE.U32 R12, R10, c[0x0][0x1e0], RZ ;  /* 0x000078000a0c8a25 */ /* 0x000fc800078e00ff */
[----:B------:R-:W-:Y:S01]  /*0510*/  @P0 IMAD.MOV.U32 R4, RZ, RZ, R8 ;  /* 0x000000ffff040224 */ /* 0x000fe200078e0008 */
[----:B------:R-:W-:Y:S01]  /*0520*/  @!P0 MOV R4, R12 ;  /* 0x0000000c00048202 */ /* 0x000fe20000000f00 */
[----:B------:R-:W-:Y:S02]  /*0530*/  @!P0 IMAD R8, R10, c[0x0][0x1e4], R7 ;  /* 0x000079000a088a24 */ /* 0x000fe400078e0207 */
[----:B------:R-:W-:-:S04]  /*0540*/  IMAD.WIDE.U32 R6, R88, c[0x0][0x1e8], R2 ;  /* 0x00007a0058067a25 */ /* 0x000fc800078e0002 */
[----:B------:R-:W-:Y:S01]  /*0550*/  @P0 IMAD R206, R206, c[0x0][0x1ec], R9 ;  /* 0x00007b00cece0a24 */ /* 0x000fe200078e0209 */
[----:B------:R-:W-:Y:S01]  /*0560*/  IADD3 R9, R2, 0x40, RZ ;  /* 0x0000004002097810 */ /* 0x000fe20007ffe0ff */
[----:B------:R-:W-:Y:S01]  /*0570*/  @!P0 IMAD.IADD R206, R13, 0x1, R8 ;  /* 0x000000010dce8824 */ /* 0x000fe200078e0208 */
[----:B------:R-:W-:Y:S01]  /*0580*/  IADD3 R4, P0, R4, R6, RZ ;  /* 0x0000000604047210 */ /* 0x000fe20007f1e0ff */
[----:B------:R-:W-:Y:S01]  /*0590*/  IMAD R5, R88, c[0x0][0x1ec], R5 ;  /* 0x00007b0058057a24 */ /* 0x000fe200078e0205 */
[----:B------:R-:W-:-:S04]  /*05a0*/  SHF.R.S32.HI R13, RZ, 0x1f, R18 ;  /* 0x0000001fff0d7819 */ /* 0x000fc80000011412 */
[----:B------:R-:W-:Y:S01]  /*05b0*/  IADD3.X R5, R206, R7, R5, P0, !PT ;  /* 0x00000007ce057210 */ /* 0x000fe200007fe405 */
[----:B------:R-:W-:Y:S01]  /*05c0*/  IMAD R13, R13, c[0x0][0x1f0], RZ ;  /* 0x00007c000d0d7a24 */ /* 0x000fe200078e02ff */
[----:B------:R-:W-:Y:S01]  /*05d0*/  ISETP.GE.AND P0, PT, R0, R209, PT ;  /* 0x000000d10000720c */ /* 0x000fe20003f06270 */
[----:B------:R-:W-:Y:S02]  /*05e0*/  IMAD R7, R10, c[0x0][0x1c0], R18 ;  /* 0x000070000a077a24 */ /* 0x000fe400078e0212 */
[C---:B------:R-:W-:Y:S02]  /*05f0*/  IMAD R13, R18.reuse, c[0x0][0x1f4], R13 ;  /* 0x00007d00120d7a24 */ /* 0x040fe400078e020d */
[----:B------:R-:W-:Y:S01]  /*0600*/  IMAD.WIDE.U32 R18, R18, c[0x0][0x1f0], R4 ;  /* 0x00007c0012127a25 */ /* 0x000fe200078e0004 */
[----:B------:R-:W-:-:S03]  /*0610*/  SHF.R.S32.HI R5, RZ, 0x1f, R0 ;  /* 0x0000001fff057819 */ /* 0x000fc60000011400 */
[----:B------:R-:W-:Y:S01]  /*0620*/  IMAD R88, R7, c[0x0][0x214], R88 ;  /* 0x0000850007587a24 */ /* 0x000fe200078e0258 */
[----:B------:R-:W-:Y:S01]  /*0630*/  IADD3 R7, R2, 0x80, RZ ;  /* 0x0000008002077810 */ /* 0x000fe20007ffe0ff */
[----:B------:R-:W-:Y:S02]  /*0640*/  IMAD.IADD R13, R19, 0x1, R13 ;  /* 0x00000001130d7824 */ /* 0x000fe400078e020d */
[----:B------:R-:W-:Y:S05]  /*0650*/  @P0 BRA `(.L_x_678) ;  /* 0x000000d000000947 */ /* 0x000fea0003800000 */
[----:B------:R-:W-:Y:S01]  /*0660*/  IMAD R11, R5, c[0x0][0x1e8], RZ ;  /* 0x00007a00050b7a24 */ /* 0x000fe200078e02ff */
[----:B------:R-:W-:Y:S01]  /*0670*/  ISETP.GE.AND P3, PT, R2, c[0x0][0x220], PT ;  /* 0x0000880002007a0c */ /* 0x000fe20003f66270 */
[----:B------:R-:W-:Y:S01]  /*0680*/  IMAD.MOV.U32 R12, RZ, RZ, R18 ;  /* 0x000000ffff0c7224 */ /* 0x000fe200078e0012 */
[----:B------:R-:W-:Y:S01]  /*0690*/  ISETP.GE.AND P2, PT, R9, c[0x0][0x220], PT ;  /* 0x0000880009007a0c */ /* 0x000fe20003f46270 */
[C---:B------:R-:W-:Y:S01]  /*06a0*/  IMAD R4, R0.reuse, c[0x0][0x1ec], R11 ;  /* 0x00007b0000047a24 */ /* 0x040fe200078e020b */
[----:B------:R-:W-:Y:S01]  /*06b0*/  ISETP.GE.AND P1, PT, R7, c[0x0][0x220], PT ;  /* 0x0000880007007a0c */ /* 0x000fe20003f26270 */
[----:B------:R-:W-:-:S04]  /*06c0*/  IMAD.WIDE.U32 R14, R0, c[0x0][0x1e8], R12 ;  /* 0x00007a00000e7a25 */ /* 0x000fc800078e000c */
[----:B------:R-:W-:Y:S01]  /*06d0*/  IMAD.IADD R4, R15, 0x1, R4 ;  /* 0x000000010f047824 */ /* 0x000fe200078e0204 */
[----:B------:R-:W-:-:S04]  /*06e0*/  LEA R10, P0, R14, c[0x0][0x1d0], 0x1 ;  /* 0x000074000e0a7a11 */ /* 0x000fc800078008ff */
[----:B------:R-:W-:-:S05]  /*06f0*/  LEA.HI.X R11, R14, c[0x0][0x1d4], R4, 0x1, P0 ;  /* 0x000075000e0b7a11 */ /* 0x000fca00000f0c04 */
[----:B------:R1:W-:Y:S04]  /*0700*/  @!P3 STG.E.128 [R10.64], RZ ;  /* 0x000000ff0a00b986 */ /* 0x0003e8000c101d06 */
[----:B------:R1:W-:Y:S04]  /*0710*/  @!P2 STG.E.128 [R10.64+0x80], RZ ;  /* 0x000080ff0a00a986 */ /* 0x0003e8000c101d06 */
[----:B------:R1:W-:Y:S02]  /*0720*/  @!P1 STG.E.128 [R10.64+0x100], RZ ;  /* 0x000100ff0a009986 */ /* 0x0003e4000c101d06 */
.L_x_678:
[----:B------:R-:W-:Y:S05]  /*0730*/  BSYNC B0 ;  /* 0x0000000000007941 */ /* 0x000fea0003800000 */
.L_x_677:
[----:B-1----:R-:W-:Y:S01]  /*0740*/  IADD3 R10, R0, 0x10, RZ ;  /* 0x00000010000a7810 */ /* 0x002fe20007ffe0ff */
[----:B------:R-:W-:Y:S03]  /*0750*/  BSSY B0, `(.L_x_679) ;  /* 0x0000013000007945 */ /* 0x000fe60003800000 */
[----:B------:R-:W-:-:S13]  /*0760*/  ISETP.GE.AND P0, PT, R10, R209, PT ;  /* 0x000000d10a00720c */ /* 0x000fda0003f06270 */
[----:B------:R-:W-:Y:S05]  /*0770*/  @P0 BRA `(.L_x_680) ;  /* 0x0000010000000947 */ /* 0x000fea0003800000 */
[----:B------:R-:W-:Y:S01]  /*0780*/  IADD3 R11, P0, R0, 0x10, RZ ;  /* 0x00000010000b7810 */ /* 0x000fe20007f1e0ff */
[----:B------:R-:W-:Y:S01]  /*0790*/  IMAD.MOV.U32 R14, RZ, RZ, R18 ;  /* 0x000000ffff0e7224 */ /* 0x000fe200078e0012 */
[----:B------:R-:W-:Y:S02]  /*07a0*/  MOV R15, R13 ;  /* 0x0000000d000f7202 */ /* 0x000fe40000000f00 */
[----:B------:R-:W-:Y:S01]  /*07b0*/  ISETP.GE.AND P2, PT, R2, c[0x0][0x220], PT ;  /* 0x0000880002007a0c */ /* 0x000fe20003f46270 */
[----:B------:R-:W-:Y:S01]  /*07c0*/  IMAD.X R4, RZ, RZ, R5, P0 ;  /* 0x000000ffff047224 */ /* 0x000fe200000e0605 */
[----:B------:R-:W-:Y:S01]  /*07d0*/  ISETP.GE.AND P1, PT, R9, c[0x0][0x220], PT ;  /* 0x0000880009007a0c */ /* 0x000fe20003f26270 */
[----:B------:R-:W-:Y:S01]  /*07e0*/  IMAD.WIDE.U32 R14, R11, c[0x0][0x1e8], R14 ;  /* 0x00007a000b0e7a25 */ /* 0x000fe200078e000e */
[----:B------:R-:W-:-:S03]  /*07f0*/  ISETP.GE.AND P0, PT, R7, c[0x0][0x220], PT ;  /* 0x0000880007007a0c */ /* 0x000fc60003f06270 */
[----:B------:R-:W-:Y:S01]  /*0800*/  IMAD R4, R4, c[0x0][0x1e8], RZ ;  /* 0x00007a0004047a24 */ /* 0x000fe200078e02ff */
[----:B------:R-:W-:-:S03]  /*0810*/  LEA R20, P3, R14, c[0x0][0x1d0], 0x1 ;  /* 0x000074000e147a11 */ /* 0x000fc600078608ff */
[----:B------:R-:W-:-:S04]  /*0820*/  IMAD R4, R11, c[0x0][0x1ec], R4 ;  /* 0x00007b000b047a24 */ /* 0x000fc800078e0204 */
[----:B------:R-:W-:-:S05]  /*0830*/  IMAD.IADD R4, R15, 0x1, R4 ;  /* 0x000000010f047824 */ /* 0x000fca00078e0204 */
[----:B------:R-:W-:-:S05]  /*0840*/  LEA.HI.X R21, R14, c[0x0][0x1d4], R4, 0x1, P3 ;  /* 0x000075000e157a11 */ /* 0x000fca00018f0c04 */
[----:B------:R1:W-:Y:S04]  /*0850*/  @!P2 STG.E.128 [R20.64], RZ ;  /* 0x000000ff1400a986 */ /* 0x0003e8000c101d06 */
[----:B------:R1:W-:Y:S04]  /*0860*/  @!P1 STG.E.128 [R20.64+0x80], RZ ;  /* 0x000080ff14009986 */ /* 0x0003e8000c101d06 */
[----:B------:R1:W-:Y:S02]  /*0870*/  @!P0 STG.E.128 [R20.64+0x100], RZ ;  /* 0x000100ff14008986 */ /* 0x0003e4000c101d06 */
.L_x_680:
[----:B------:R-:W-:Y:S05]  /*0880*/  BSYNC B0 ;  /* 0x0000000000007941 */ /* 0x000fea0003800000 */
.L_x_679:
[----:B------:R-:W-:Y:S01]  /*0890*/  IADD3 R8, R0, 0x20, RZ ;  /* 0x0000002000087810 */ /* 0x000fe20007ffe0ff */
        /* <DEDUP_REMOVED lines=12> */
[----:B-1----:R-:W-:-:S03]  /*0960*/  LEA R20, P3, R14, c[0x0][0x1d0], 0x1 ;  /* 0x000074000e147a11 */ /* 0x002fc600078608ff */
[----:B------:R-:W-:-:S04]  /*0970*/  IMAD R4, R11, c[0x0][0x1ec], R4 ;  /* 0x00007b000b047a24 */ /* 0x000fc800078e0204 */
[----:B------:R-:W-:-:S05]  /*0980*/  IMAD.IADD R4, R15, 0x1, R4 ;  /* 0x000000010f047824 */ /* 0x000fca00078e0204 */
[----:B------:R-:W-:-:S05]  /*0990*/  LEA.HI.X R21, R14, c[0x0][0x1d4], R4, 0x1, P3 ;  /* 0x000075000e157a11 */ /* 0x000fca00018f0c04 */
[----:B------:R1:W-:Y:S04]  /*09a0*/  @!P2 STG.E.128 [R20.64], RZ ;  /* 0x000000ff1400a986 */ /* 0x0003e8000c101d06 */
[----:B------:R1:W-:Y:S04]  /*09b0*/  @!P1 STG.E.128 [R20.64+0x80], RZ ;  /* 0x000080ff14009986 */ /* 0x0003e8000c101d06 */
[----:B------:R1:W-:Y:S02]  /*09c0*/  @!P0 STG.E.128 [R20.64+0x100], RZ ;  /* 0x000100ff14008986 */ /* 0x0003e4000c101d06 */
.L_x_682:
[----:B------:R-:W-:Y:S05]  /*09d0*/  BSYNC B0 ;  /* 0x0000000000007941 */ /* 0x000fea0003800000 */
.L_x_681:
[----:B------:R-:W-:Y:S01]  /*09e0*/  IADD3 R6, R0, 0x30, RZ ;  /* 0x0000003000067810 */ /* 0x000fe20007ffe0ff */
[----:B------:R-:W-:Y:S03]  /*09f0*/  BSSY B0, `(.L_x_683) ;  /* 0x0000012000007945 */ /* 0x000fe60003800000 */
[----:B------:R-:W-:-:S13]  /*0a00*/  ISETP.GE.AND P0, PT, R6, R209, PT ;  /* 0x000000d10600720c */ /* 0x000fda0003f06270 */
[----:B------:R-:W-:Y:S05]  /*0a10*/  @P0 BRA `(.L_x_684) ;  /* 0x000000f000000947 */ /* 0x000fea0003800000 */
[----:B------:R-:W-:Y:S01]  /*0a20*/  IADD3 R4, P0, R0, 0x30, RZ ;  /* 0x0000003000047810 */ /* 0x000fe20007f1e0ff */
[----:B------:R-:W-:Y:S01]  /*0a30*/  IMAD.MOV.U32 R12, RZ, RZ, R18 ;  /* 0x000000ffff0c7224 */ /* 0x000fe200078e0012 */
[----:B------:R-:W-:Y:S02]  /*0a40*/  ISETP.GE.AND P2, PT, R2, c[0x0][0x220], PT ;  /* 0x0000880002007a0c */ /* 0x000fe40003f46270 */
[----:B------:R-:W-:Y:S01]  /*0a50*/  ISETP.GE.AND P1, PT, R9, c[0x0][0x220], PT ;  /* 0x0000880009007a0c */ /* 0x000fe20003f26270 */
[----:B------:R-:W-:Y:S01]  /*0a60*/  IMAD.X R3, RZ, RZ, R5, P0 ;  /* 0x000000ffff037224 */ /* 0x000fe200000e0605 */
[----:B------:R-:W-:Y:S01]  /*0a70*/  ISETP.GE.AND P0, PT, R7, c[0x0][0x220], PT ;  /* 0x0000880007007a0c */ /* 0x000fe20003f06270 */
[----:B------:R-:W-:-:S04]  /*0a80*/  IMAD.WIDE.U32 R12, R4, c[0x0][0x1e8], R12 ;  /* 0x00007a00040c7a25 */ /* 0x000fc800078e000c */
        /* <DEDUP_REMOVED lines=8> */
.L_x_684:
[----:B------:R-:W-:Y:S05]  /*0b10*/  BSYNC B0 ;  /* 0x0000000000007941 */ /* 0x000fea0003800000 */
.L_x_683:
[----:B------:R-:W-:-:S04]  /*0b20*/  ISETP.NE.AND P4, PT, R16, RZ, PT ;  /* 0x000000ff1000720c */ /* 0x000fc80003f85270 */
[-C--:B------:R-:W-:Y:S02]  /*0b30*/  ISETP.GE.OR P3, PT, R0, R209.reuse, P4 ;  /* 0x000000d10000720c */ /* 0x080fe40002766670 */
[-C--:B------:R-:W-:Y:S02]  /*0b40*/  ISETP.GE.OR P2, PT, R10, R209.reuse, P4 ;  /* 0x000000d10a00720c */ /* 0x080fe40002746670 */
[-C--:B------:R-:W-:Y:S02]  /*0b50*/  ISETP.GE.OR P1, PT, R8, R209.reuse, P4 ;  /* 0x000000d10800720c */ /* 0x080fe40002726670 */
[----:B------:R-:W-:Y:S02]  /*0b60*/  IADD3 R0, P0, R88, R0, RZ ;  /* 0x0000000058007210 */ /* 0x000fe40007f1e0ff */
[----:B------:R-:W-:Y:S02]  /*0b70*/  ISETP.GE.OR P4, PT, R6, R209, P4 ;  /* 0x000000d10600720c */ /* 0x000fe40002786670 */
[----:B------:R-:W-:-:S02]  /*0b80*/  LEA.HI.X.SX32 R5, R88, R5, 0x1, P0 ;  /* 0x0000000558057211 */ /* 0x000fc400000f0eff */
[C---:B------:R-:W-:Y:S01]  /*0b90*/  LEA R4, P0, R0.reuse, c[0x0][0x200], 0x2 ;  /* 0x0000800000047a11 */ /* 0x040fe200078010ff */
[----:B--2---:R-:W-:Y:S02]  /*0ba0*/  @!P3 IMAD.MOV.U32 R3, RZ, RZ, 0x7f800000 ;  /* 0x7f800000ff03b424 */ /* 0x004fe400078e00ff */
[----:B------:R-:W-:Y:S01]  /*0bb0*/  @!P2 IMAD.MOV.U32 R2, RZ, RZ, 0x7f800000 ;  /* 0x7f800000ff02a424 */ /* 0x000fe200078e00ff */
[----:B------:R-:W-:Y:S01]  /*0bc0*/  LEA.HI.X R5, R0, c[0x0][0x204], R5, 0x2, P0 ;  /* 0x0000810000057a11 */ /* 0x000fe200000f1405 */
[----:B------:R-:W-:-:S04]  /*0bd0*/  @!P1 IMAD.MOV.U32 R0, RZ, RZ, 0x7f800000 ;  /* 0x7f800000ff009424 */ /* 0x000fc800078e00ff */
[----:B------:R2:W-:Y:S04]  /*0be0*/  @!P3 STG.E [R4.64], R3 ;  /* 0x000000030400b986 */ /* 0x0005e8000c101906 */
[----:B------:R2:W-:Y:S04]  /*0bf0*/  @!P2 STG.E [R4.64+0x40], R2 ;  /* 0x000040020400a986 */ /* 0x0005e8000c101906 */
[----:B------:R2:W-:Y:S01]  /*0c00*/  @!P1 STG.E [R4.64+0x80], R0 ;  /* 0x0000800004009986 */ /* 0x0005e2000c101906 */
[----:B------:R-:W-:Y:S05]  /*0c10*/  @P4 EXIT ;  /* 0x000000000000494d */ /* 0x000fea0003800000 */
[----:B--2---:R-:W-:-:S05]  /*0c20*/  MOV R3, 0x7f800000 ;  /* 0x7f80000000037802 */ /* 0x004fca0000000f00 */
[----:B------:R-:W-:Y:S01]  /*0c30*/  STG.E [R4.64+0xc0], R3 ;  /* 0x0000c00304007986 */ /* 0x000fe2000c101906 */
[----:B------:R-:W-:Y:S05]  /*0c40*/  EXIT ;  /* 0x000000000000794d */ /* 0x000fea0003800000 */
.L_x_676:
[----:B-1----:R-:W-:Y:S01]  /*0c50*/  ISETP.NE.U32.AND P2, PT, RZ, c[0x0][0x2c0], PT ;  /* 0x0000b000ff007a0c */ /* 0x002fe20003f45070 */
[----:B------:R-:W-:Y:S01]  /*0c60*/  IMAD.MOV.U32 R0, RZ, RZ, R10 ;  /* 0x000000ffff007224 */ /* 0x000fe200078e000a */
[----:B------:R-:W-:Y:S02]  /*0c70*/  ISETP.NE.U32.AND P0, PT, RZ, c[0x0][0x2b8], PT ;  /* 0x0000ae00ff007a0c */ /* 0x000fe40003f05070 */
[----:B------:R-:W-:Y:S02]  /*0c80*/  ISETP.NE.AND.EX P2, PT, RZ, c[0x0][0x2c4], PT, P2 ;  /* 0x0000b100ff007a0c */ /* 0x000fe40003f45320 */
[----:B------:R-:W-:-:S11]  /*0c90*/  ISETP.NE.AND.EX P0, PT, RZ, c[0x0][0x2bc], PT, P0 ;  /* 0x0000af00ff007a0c */ /* 0x000fd60003f05300 */
[----:B------:R-:W-:Y:S01]  /*0ca0*/  @P2 SHF.R.S32.HI R3, RZ, 0x1f, R10 ;  /* 0x0000001fff032819 */ /* 0x000fe2000001140a */
[----:B------:R-:W-:-:S04]  /*0cb0*/  @P2 IMAD.WIDE.U32 R4, R10, c[0x0][0x2c8], RZ ;  /* 0x0000b2000a042a25 */ /* 0x000fc800078e00ff */
[----:B------:R-:W-:Y:S01]  /*0cc0*/  @P2 IMAD R3, R3, c[0x0][0x2c8], RZ ;  /* 0x0000b20003032a24 */ /* 0x000fe200078e02ff */
[----:B------:R-:W-:Y:S01]  /*0cd0*/  CS2R R212, SRZ ;  /* 0x0000000000d47805 */ /* 0x000fe2000001ff00 */
[----:B------:R-:W-:-:S04]  /*0ce0*/  @P0 IMAD.WIDE R6, R10, R11, c[0x0][0x2b8] ;  /* 0x0000ae000a060625 */ /* 0x000fc800078e020b */
[----:B------:R-:W-:Y:S01]  /*0cf0*/  @P2 IMAD R3, R10, c[0x0][0x2cc], R3 ;  /* 0x0000b3000a032a24 */ /* 0x000fe200078e0203 */
[----:B------:R-:W-:Y:S01]  /*0d00*/  @P2 LEA R212, P1, R4, c[0x0][0x2c0], 0x2 ;  /* 0x0000b00004d42a11 */ /* 0x000fe200078210ff */
[----:B------:R1:W5:Y:S01]  /*0d10*/  @P0 LDG.E R0, [R6.64] ;  /* 0x0000000606000981 */ /* 0x000362000c1e1900 */
[----:B------:R-:W-:Y:S01]  /*0d20*/  PLOP3.LUT P0, PT, PT, PT, PT, 0x8, 0x0 ;  /* 0x000000000000781c */ /* 0x000fe20003f0e170 */
[----:B------:R-:W-:-:S05]  /*0d30*/  @P2 IMAD.IADD R3, R5, 0x1, R3 ;  /* 0x0000000105032824 */ /* 0x000fca00078e0203 */
[----:B------:R-:W-:-:S04]  /*0d40*/  @P2 SHF.L.U64.HI R3, R4, 0x2, R3 ;  /* 0x0000000204032819 */ /* 0x000fc80000010203 */
[----:B------:R-:W-:Y:S02]  /*0d50*/  @P2 IADD3.X R213, R3, c[0x0][0x2c4], RZ, P1, !PT ;  /* 0x0000b10003d52a10 */ /* 0x000fe40000ffe4ff */
[----:B------:R-:W-:-:S04]  /*0d60*/  @P2 ISETP.NE.U32.AND P1, PT, R212, RZ, PT ;  /* 0x000000ffd400220c */ /* 0x000fc80003f25070 */
[----:B------:R-:W-:Y:S02]  /*0d70*/  @P2 ISETP.NE.AND.EX P0, PT, R213, RZ, PT, P1 ;  /* 0x000000ffd500220c */ /* 0x000fe40003f05310 */
[----:B-1----:R-:W-:-:S11]  /*0d80*/  IABS R6, c[0x0][0x2d0] ;  /* 0x0000b40000067a13 */ /* 0x002fd60000000000 */
[----:B------:R-:W-:Y:S05]  /*0d90*/  @!P0 BRA `(.L_x_685) ;  /* 0x0000047000008947 */ /* 0x000fea0003800000 */
[----:B------:R-:W1:Y:S01]  /*0da0*/  I2F.RP R8, R6 ;  /* 0x0000000600087306 */ /* 0x000e620000209400 */
[----:B------:R-:W-:-:S04]  /*0db0*/  LEA R7, R133, 0xffffffc0, 0x6 ;  /* 0xffffffc085077811 */ /* 0x000fc800078e30ff */
[----:B-----5:R-:W-:-:S03]  /*0dc0*/  IABS R0, R7 ;  /* 0x0000000700007213 */ /* 0x020fc60000000000 */
        /* <DEDUP_REMOVED lines=9> */
[----:B------:R-:W-:Y:S01]  /*0e60*/  IMAD R3, R6, R3, R0 ;  /* 0x0000000306037224 */ /* 0x000fe200078e0200 */
[----:B------:R-:W-:-:S04]  /*0e70*/  LOP3.LUT R0, R7, c[0x0][0x2d0], RZ, 0x3c, !PT ;  /* 0x0000b40007007a12 */ /* 0x000fc800078e3cff */
[----:B------:R-:W-:Y:S02]  /*0e80*/  ISETP.GT.U32.AND P2, PT, R6, R3, PT ;  /* 0x000000030600720c */ /* 0x000fe40003f44070 */
[----:B------:R-:W-:-:S11]  /*0e90*/  ISETP.GE.AND P1, PT, R0, RZ, PT ;  /* 0x000000ff0000720c */ /* 0x000fd60003f26270 */
[----:B------:R-:W-:Y:S01]  /*0ea0*/  @!P2 IMAD.IADD R3, R3, 0x1, -R6 ;  /* 0x000000010303a824 */ /* 0x000fe200078e0a06 */
[----:B------:R-:W-:Y:S02]  /*0eb0*/  @!P2 IADD3 R2, R2, 0x1, RZ ;  /* 0x000000010202a810 */ /* 0x000fe40007ffe0ff */
[----:B------:R-:W-:Y:S02]  /*0ec0*/  ISETP.NE.AND P2, PT, RZ, c[0x0][0x2d0], PT ;  /* 0x0000b400ff007a0c */ /* 0x000fe40003f45270 */
[----:B------:R-:W-:-:S13]  /*0ed0*/  ISETP.GE.U32.AND P3, PT, R3, R6, PT ;  /* 0x000000060300720c */ /* 0x000fda0003f66070 */
[----:B------:R-:W-:-:S04]  /*0ee0*/  @P3 IADD3 R2, R2, 0x1, RZ ;  /* 0x0000000102023810 */ /* 0x000fc80007ffe0ff */
[----:B------:R-:W-:-:S05]  /*0ef0*/  MOV R3, R2 ;  /* 0x0000000200037202 */ /* 0x000fca0000000f00 */
[----:B------:R-:W-:Y:S01]  /*0f00*/  @!P1 IMAD.MOV R3, RZ, RZ, -R3 ;  /* 0x000000ffff039224 */ /* 0x000fe200078e0a03 */
[----:B------:R-:W-:-:S05]  /*0f10*/  @!P2 LOP3.LUT R3, RZ, c[0x0][0x2d0], RZ, 0x33, !PT ;  /* 0x0000b400ff03aa12 */ /* 0x000fca00078e33ff */
[----:B------:R-:W-:-:S06]  /*0f20*/  IMAD.WIDE R28, R3, 0x4, R212 ;  /* 0x00000004031c7825 */ /* 0x000fcc00078e02d4 */
[----:B------:R-:W2:Y:S01]  /*0f30*/  LDG.E R28, [R28.64] ;  /* 0x000000061c1c7981 */ /* 0x000ea2000c1e1900 */
[----:B------:R-:W-:-:S04]  /*0f40*/  IABS R0, c[0x0][0x1c8] ;  /* 0x0000720000007a13 */ /* 0x000fc80000000000 */
[----:B------:R-:W1:Y:S08]  /*0f50*/  I2F.RP R5, R0 ;  /* 0x0000000000057306 */ /* 0x000e700000209400 */
[----:B-1----:R-:W1:Y:S02]  /*0f60*/  MUFU.RCP R8, R5 ;  /* 0x0000000500087308 */ /* 0x002e640000001000 */
[----:B-1----:R-:W-:-:S06]  /*0f70*/  IADD3 R8, R8, 0xffffffe, RZ ;  /* 0x0ffffffe08087810 */ /* 0x002fcc0007ffe0ff */
[----:B------:R-:W1:Y:S02]  /*0f80*/  F2I.FTZ.U32.TRUNC.NTZ R9, R8 ;  /* 0x0000000800097305 */ /* 0x000e64000021f000 */
[----:B-1----:R-:W-:Y:S01]  /*0f90*/  IADD3 R2, RZ, -R9, RZ ;  /* 0x80000009ff027210 */ /* 0x002fe20007ffe0ff */
[----:B------:R-:W-:-:S04]  /*0fa0*/  IMAD.MOV.U32 R8, RZ, RZ, RZ ;  /* 0x000000ffff087224 */ /* 0x000fc800078e00ff */
[----:B------:R-:W-:Y:S01]  /*0fb0*/  IMAD R4, R2, R0, RZ ;  /* 0x0000000002047224 */ /* 0x000fe200078e02ff */
[----:B------:R-:W-:-:S03]  /*0fc0*/  IABS R2, R18 ;  /* 0x0000001200027213 */ /* 0x000fc60000000000 */
[----:B------:R-:W-:-:S06]  /*0fd0*/  IMAD.HI.U32 R9, R9, R4, R8 ;  /* 0x0000000409097227 */ /* 0x000fcc00078e0008 */
[----:B------:R-:W-:-:S05]  /*0fe0*/  IMAD.HI.U32 R4, R9, R2, RZ ;  /* 0x0000000209047227 */ /* 0x000fca00078e00ff */
[----:B------:R-:W-:-:S05]  /*0ff0*/  IADD3 R5, -R4, RZ, RZ ;  /* 0x000000ff04057210 */ /* 0x000fca0007ffe1ff */
[----:B------:R-:W-:Y:S01]  /*1000*/  IMAD R5, R0, R5, R2 ;  /* 0x0000000500057224 */ /* 0x000fe200078e0202 */
[----:B------:R-:W-:-:S04]  /*1010*/  LOP3.LUT R2, R18, c[0x0][0x1c8], RZ, 0x3c, !PT ;  /* 0x0000720012027a12 */ /* 0x000fc800078e3cff */
[----:B------:R-:W-:-:S13]  /*1020*/  ISETP.GT.U32.AND P1, PT, R0, R5, PT ;  /* 0x000000050000720c */ /* 0x000fda0003f24070 */
[----:B------:R-:W-:Y:S01]  /*1030*/  @!P1 IMAD.IADD R5, R5, 0x1, -R0 ;  /* 0x0000000105059824 */ /* 0x000fe200078e0a00 */
[----:B------:R-:W-:Y:S02]  /*1040*/  @!P1 IADD3 R4, R4, 0x1, RZ ;  /* 0x0000000104049810 */ /* 0x000fe40007ffe0ff */
[----:B------:R-:W-:Y:S02]  /*1050*/  ISETP.GE.AND P1, PT, R2, RZ, PT ;  /* 0x000000ff0200720c */ /* 0x000fe40003f26270 */
[----:B------:R-:W-:Y:S02]  /*1060*/  ISETP.GE.U32.AND P2, PT, R5, R0, PT ;  /* 0x000000000500720c */ /* 0x000fe40003f46070 */
[----:B------:R-:W-:-:S05]  /*1070*/  IADD3 R0, -R3, RZ, RZ ;  /* 0x000000ff03007210 */ /* 0x000fca0007ffe1ff */
[----:B------:R-:W-:-:S05]  /*1080*/  IMAD R7, R0, c[0x0][0x2d0], R7 ;  /* 0x0000b40000077a24 */ /* 0x000fca00078e0207 */
[----:B------:R-:W-:Y:S02]  /*1090*/  SHF.R.S32.HI R5, RZ, 0x1f, R7 ;  /* 0x0000001fff057819 */ /* 0x000fe40000011407 */
[----:B------:R-:W-:Y:S02]  /*10a0*/  @P2 IADD3 R4, R4, 0x1, RZ ;  /* 0x0000000104042810 */ /* 0x000fe40007ffe0ff */
[----:B------:R-:W-:Y:S01]  /*10b0*/  ISETP.NE.AND P2, PT, RZ, c[0x0][0x1c8], PT ;  /* 0x00007200ff007a0c */ /* 0x000fe20003f45270 */
[----:B------:R-:W-:Y:S02]  /*10c0*/  IMAD R0, R5, c[0x0][0x198], RZ ;  /* 0x0000660005007a24 */ /* 0x000fe400078e02ff */
[----:B------:R-:W-:-:S10]  /*10d0*/  @!P1 IMAD.MOV R4, RZ, RZ, -R4 ;  /* 0x000000ffff049224 */ /* 0x000fd400078e0a04 */
[----:B------:R-:W-:Y:S02]  /*10e0*/  @!P2 LOP3.LUT R4, RZ, c[0x0][0x1c8], RZ, 0x33, !PT ;  /* 0x00007200ff04aa12 */ /* 0x000fe400078e33ff */
[----:B--2---:R-:W-:Y:S01]  /*10f0*/  SHF.R.S32.HI R17, RZ, 0x1f, R28 ;  /* 0x0000001fff117819 */ /* 0x004fe2000001141c */
[----:B------:R-:W-:-:S04]  /*1100*/  IMAD.WIDE.U32 R8, R28, c[0x0][0x180], RZ ;  /* 0x000060001c087a25 */ /* 0x000fc800078e00ff */
[C---:B------:R-:W-:Y:S02]  /*1110*/  IMAD R3, R17.reuse, c[0x0][0x180], RZ ;  /* 0x0000600011037a24 */ /* 0x040fe400078e02ff */
[----:B------:R-:W-:Y:S02]  /*1120*/  IMAD R17, R17, c[0x0][0x188], RZ ;  /* 0x0000620011117a24 */ /* 0x000fe400078e02ff */
[C---:B------:R-:W-:Y:S02]  /*1130*/  IMAD R2, R28.reuse, c[0x0][0x184], R3 ;  /* 0x000061001c027a24 */ /* 0x040fe400078e0203 */
[----:B------:R-:W-:Y:S02]  /*1140*/  IMAD R3, R7, c[0x0][0x19c], R0 ;  /* 0x0000670007037a24 */ /* 0x000fe400078e0200 */
[C---:B------:R-:W-:Y:S01]  /*1150*/  IMAD R17, R28.reuse, c[0x0][0x18c], R17 ;  /* 0x000063001c117a24 */ /* 0x040fe200078e0211 */
[----:B------:R-:W-:Y:S01]  /*1160*/  IADD3 R9, R9, R2, RZ ;  /* 0x0000000209097210 */ /* 0x000fe20007ffe0ff */
[----:B------:R-:W-:-:S04]  /*1170*/  IMAD.WIDE.U32 R28, R28, c[0x0][0x188], RZ ;  /* 0x000062001c1c7a25 */ /* 0x000fc800078e00ff */
[----:B------:R-:W-:Y:S01]  /*1180*/  IMAD.WIDE.U32 R24, R7, c[0x0][0x198], R8 ;  /* 0x0000660007187a25 */ /* 0x000fe200078e0008 */
[----:B------:R-:W-:Y:S02]  /*1190*/  SHF.R.S32.HI R9, RZ, 0x1f, R4 ;  /* 0x0000001fff097819 */ /* 0x000fe40000011404 */
[----:B------:R-:W-:Y:S01]  /*11a0*/  IADD3 R17, R29, R17, RZ ;  /* 0x000000111d117210 */ /* 0x000fe20007ffe0ff */
[----:B------:R-:W-:Y:S02]  /*11b0*/  IMAD.IADD R25, R25, 0x1, R3 ;  /* 0x0000000119197824 */ /* 0x000fe400078e0203 */
[----:B------:R-:W-:Y:S02]  /*11c0*/  IMAD R13, R9, c[0x0][0x1b0], RZ ;  /* 0x00006c00090d7a24 */ /* 0x000fe400078e02ff */
[----:B------:R-:W-:-:S04]  /*11d0*/  IMAD.WIDE.U32 R24, R4, c[0x0][0x1b0], R24 ;  /* 0x00006c0004187a25 */ /* 0x000fc800078e0018 */
[----:B------:R-:W-:-:S04]  /*11e0*/  IMAD R13, R4, c[0x0][0x1b4], R13 ;  /* 0x00006d00040d7a24 */ /* 0x000fc800078e020d */
[----:B------:R-:W-:Y:S01]  /*11f0*/  IMAD.IADD R13, R25, 0x1, R13 ;  /* 0x00000001190d7824 */ /* 0x000fe200078e020d */
[----:B------:R-:W-:Y:S05]  /*1200*/  BRA `(.L_x_686) ;  /* 0x0000042000007947 */ /* 0x000fea0003800000 */
.L_x_685:
[----:B------:R-:W-:-:S13]  /*1210*/  ISETP.NE.AND P4, PT, R17, -0x1, PT ;  /* 0xffffffff1100780c */ /* 0x000fda0003f85270 */
[----:B------:R-:W-:-:S05]  /*1220*/  @P4 IADD3 R3, R2, R17, RZ ;  /* 0x0000001102034210 */ /* 0x000fca0007ffe0ff */
[----:B------:R-:W-:-:S04]  /*1230*/  @P4 IMAD.WIDE.U32 R12, R3, c[0x0][0x198], RZ ;  /* 0x00006600030c4a25 */ /* 0x000fc800078e00ff */
[----:B------:R-:W-:Y:S01]  /*1240*/  @P4 IMAD R3, R3, c[0x0][0x19c], R13 ;  /* 0x0000670003034a24 */ /* 0x000fe200078e020d */
[----:B------:R-:W-:Y:S05]  /*1250*/  @P4 BRA `(.L_x_687) ;  /* 0x000000a000004947 */ /* 0x000fea0003800000 */
[----:B------:R-:W-:Y:S01]  /*1260*/  SHF.R.S32.HI R5, RZ, 0x1f, R2 ;  /* 0x0000001fff057819 */ /* 0x000fe20000011402 */
[----:B------:R-:W-:Y:S01]  /*1270*/  IMAD.WIDE.U32 R8, R2, c[0x0][0x198], RZ ;  /* 0x0000660002087a25 */ /* 0x000fe200078e00ff */
[----:B-----5:R-:W-:-:S03]  /*1280*/  SHF.R.S32.HI R3, RZ, 0x1f, R0 ;  /* 0x0000001fff037819 */ /* 0x020fc60000011400 */
[----:B------:R-:W-:Y:S02]  /*1290*/  IMAD R5, R5, c[0x0][0x198], RZ ;  /* 0x0000660005057a24 */ /* 0x000fe400078e02ff */
[----:B------:R-:W-:Y:S02]  /*12a0*/  IMAD R3, R3, c[0x0][0x180], RZ ;  /* 0x0000600003037a24 */ /* 0x000fe400078e02ff */
[----:B------:R-:W-:Y:S02]  /*12b0*/  IMAD R4, R2, c[0x0][0x19c], R5 ;  /* 0x0000670002047a24 */ /* 0x000fe400078e0205 */
[----:B------:R-:W-:-:S03]  /*12c0*/  IMAD R3, R0, c[0x0][0x184], R3 ;  /* 0x0000610000037a24 */ /* 0x000fc600078e0203 */
[----:B------:R-:W-:-:S05]  /*12d0*/  IADD3 R9, R9, R4, RZ ;  /* 0x0000000409097210 */ /* 0x000fca0007ffe0ff */
[----:B------:R-:W-:-:S05]  /*12e0*/  IMAD.WIDE.U32 R12, R0, c[0x0][0x180], R8 ;  /* 0x00006000000c7a25 */ /* 0x000fca00078e0008 */
[----:B------:R-:W-:Y:S02]  /*12f0*/  IADD3 R3, R13, R3, RZ ;  /* 0x000000030d037210 */ /* 0x000fe40007ffe0ff */
.L_x_687:
[----:B------:R-:W-:Y:S02]  /*1300*/  IABS R7, c[0x0][0x1c8] ;  /* 0x0000720000077a13 */ /* 0x000fe40000000000 */
[----:B------:R-:W-:Y:S02]  /*1310*/  MOV R8, RZ ;  /* 0x000000ff00087202 */ /* 0x000fe40000000f00 */
[----:B------:R-:W1:Y:S01]  /*1320*/  I2F.RP R13, R7 ;  /* 0x00000007000d7306 */ /* 0x000e620000209400 */
[----:B------:R-:W-:-:S05]  /*1330*/  @P4 IADD3 R17, R2, R17, RZ ;  /* 0x0000001102114210 */ /* 0x000fca0007ffe0ff */
[----:B------:R-:W-:-:S04]  /*1340*/  @P4 IMAD.WIDE.U32 R28, R17, c[0x0][0x1a0], RZ ;  /* 0x00006800111c4a25 */ /* 0x000fc800078e00ff */
[----:B------:R-:W-:Y:S01]  /*1350*/  @P4 IMAD R17, R17, c[0x0][0x1a4], R29 ;  /* 0x0000690011114a24 */ /* 0x000fe200078e021d */
[----:B-1----:R-:W1:Y:S02]  /*1360*/  MUFU.RCP R9, R13 ;  /* 0x0000000d00097308 */ /* 0x002e640000001000 */
[----:B-1----:R-:W-:Y:S01]  /*1370*/  IADD3 R9, R9, 0xffffffe, RZ ;  /* 0x0ffffffe09097810 */ /* 0x002fe20007ffe0ff */
[----:B------:R-:W-:-:S05]  /*1380*/  IMAD.MOV.U32 R13, RZ, RZ, R3 ;  /* 0x000000ffff0d7224 */ /* 0x000fca00078e0003 */
[----:B------:R-:W1:Y:S02]  /*1390*/  F2I.FTZ.U32.TRUNC.NTZ R9, R9 ;  /* 0x0000000900097305 */ /* 0x000e64000021f000 */
[----:B-1----:R-:W-:-:S04]  /*13a0*/  IMAD.MOV R4, RZ, RZ, -R9 ;  /* 0x000000ffff047224 */ /* 0x002fc800078e0a09 */
[----:B------:R-:W-:Y:S01]  /*13b0*/  IMAD R5, R4, R7, RZ ;  /* 0x0000000704057224 */ /* 0x000fe200078e02ff */
[----:B------:R-:W-:-:S03]  /*13c0*/  IABS R4, R18 ;  /* 0x0000001200047213 */ /* 0x000fc60000000000 */
[----:B------:R-:W-:-:S04]  /*13d0*/  IMAD.HI.U32 R8, R9, R5, R8 ;  /* 0x0000000509087227 */ /* 0x000fc800078e0008 */
[----:B------:R-:W-:-:S04]  /*13e0*/  IMAD.MOV.U32 R5, RZ, RZ, R4 ;  /* 0x000000ffff057224 */ /* 0x000fc800078e0004 */
        /* <DEDUP_REMOVED lines=9> */
[----:B------:R-:W-:Y:S02]  /*1480*/  ISETP.GE.U32.AND P3, PT, R8, R7, PT ;  /* 0x000000070800720c */ /* 0x000fe40003f66070 */
[----:B------:R-:W-:-:S04]  /*1490*/  LEA R7, R133, 0xffffffc0, 0x6 ;  /* 0xffffffc085077811 */ /* 0x000fc800078e30ff */
[----:B------:R-:W-:Y:S01]  /*14a0*/  SHF.R.S32.HI R5, RZ, 0x1f, R7 ;  /* 0x0000001fff057819 */ /* 0x000fe20000011407 */
[----:B------:R-:W-:-:S04]  /*14b0*/  IMAD.WIDE.U32 R12, R7, c[0x0][0x198], R12 ;  /* 0x00006600070c7a25 */ /* 0x000fc800078e000c */
[----:B------:R-:W-:Y:S01]  /*14c0*/  IMAD R8, R5, c[0x0][0x198], RZ ;  /* 0x0000660005087a24 */ /* 0x000fe200078e02ff */
[----:B------:R-:W-:Y:S02]  /*14d0*/  MOV R24, R12 ;  /* 0x0000000c00187202 */ /* 0x000fe40000000f00 */
[----:B------:R-:W-:Y:S01]  /*14e0*/  @P3 IADD3 R4, R4, 0x1, RZ ;  /* 0x0000000104043810 */ /* 0x000fe20007ffe0ff */
[----:B------:R-:W-:-:S03]  /*14f0*/  IMAD R3, R7, c[0x0][0x19c], R8 ;  /* 0x0000670007037a24 */ /* 0x000fc600078e0208 */
[----:B------:R-:W-:Y:S01]  /*1500*/  @!P2 IADD3 R4, -R4, RZ, RZ ;  /* 0x000000ff0404a210 */ /* 0x000fe20007ffe1ff */
[----:B------:R-:W-:Y:S01]  /*1510*/  IMAD.IADD R25, R13, 0x1, R3 ;  /* 0x000000010d197824 */ /* 0x000fe200078e0203 */
[----:B------:R-:W-:-:S04]  /*1520*/  @!P1 LOP3.LUT R4, RZ, c[0x0][0x1c8], RZ, 0x33, !PT ;  /* 0x00007200ff049a12 */ /* 0x000fc800078e33ff */
[----:B------:R-:W-:Y:S01]  /*1530*/  SHF.R.S32.HI R9, RZ, 0x1f, R4 ;  /* 0x0000001fff097819 */ /* 0x000fe20000011404 */
[----:B------:R-:W-:-:S04]  /*1540*/  IMAD.WIDE.U32 R24, R4, c[0x0][0x1b0], R24 ;  /* 0x00006c0004187a25 */ /* 0x000fc800078e0018 */
[----:B------:R-:W-:-:S04]  /*1550*/  IMAD R13, R9, c[0x0][0x1b0], RZ ;  /* 0x00006c00090d7a24 */ /* 0x000fc800078e02ff */
[----:B------:R-:W-:-:S04]  /*1560*/  IMAD R13, R4, c[0x0][0x1b4], R13 ;  /* 0x00006d00040d7a24 */ /* 0x000fc800078e020d */
[----:B------:R-:W-:Y:S01]  /*1570*/  IMAD.IADD R13, R25, 0x1, R13 ;  /* 0x00000001190d7824 */ /* 0x000fe200078e020d */
        /* <DEDUP_REMOVED lines=11> */
.L_x_686:
[----:B------:R-:W-:Y:S01]  /*1630*/  ISETP.NE.AND P1, PT, R206, -0x1, PT ;  /* 0xffffffffce00780c */ /* 0x000fe20003f25270 */
[----:B------:R-:W-:Y:S01]  /*1640*/  BSSY B0, `(.L_x_688) ;  /* 0x0000073000007945 */ /* 0x000fe20003800000 */
[----:B------:R-:W-:Y:S02]  /*1650*/  SHF.R.S32.HI R3, RZ, 0x1f, R16 ;  /* 0x0000001fff037819 */ /* 0x000fe40000011410 */
[----:B------:R-:W-:Y:S02]  /*1660*/  IADD3 R199, -R88, R209, RZ ;  /* 0x000000d158c77210 */ /* 0x000fe40007ffe1ff */
[CC--:B------:R-:W-:Y:S02]  /*1670*/  LEA.HI R21, R3.reuse, R16.reuse, RZ, 0x4 ;  /* 0x0000001003157211 */ /* 0x0c0fe400078f20ff */
[----:B------:R-:W-:Y:S02]  /*1680*/  LEA.HI R25, R3, R16, RZ, 0x3 ;  /* 0x0000001003197211 */ /* 0x000fe400078f18ff */
[----:B------:R-:W-:-:S02]  /*1690*/  SHF.R.S32.HI R8, RZ, 0x4, R21 ;  /* 0x00000004ff087819 */ /* 0x000fc40000011415 */
[----:B------:R-:W-:Y:S01]  /*16a0*/  SHF.R.S32.HI R14, RZ, 0x3, R25 ;  /* 0x00000003ff0e7819 */ /* 0x000fe20000011419 */
[----:B------:R-:W-:Y:S01]  /*16b0*/  @!P1 IMAD.WIDE.U32 R30, R10, c[0x0][0x178], RZ ;  /* 0x00005e000a1e9a25 */ /* 0x000fe200078e00ff */
[----:B-----5:R-:W-:Y:S02]  /*16c0*/  @!P1 SHF.R.S32.HI R0, RZ, 0x1f, R10 ;  /* 0x0000001fff009819 */ /* 0x020fe4000001140a */
[----:B------:R-:W-:Y:S01]  /*16d0*/  LEA.HI R2, R21, R8, RZ, 0x1 ;  /* 0x0000000815027211 */ /* 0x000fe200078f08ff */
[----:B------:R-:W-:Y:S01]  /*16e0*/  @P1 IMAD.WIDE.U32 R26, R206, c[0x0][0x190], RZ ;  /* 0x00006400ce1a1a25 */ /* 0x000fe200078e00ff */
[----:B------:R-:W-:Y:S02]  /*16f0*/  LOP3.LUT R25, R25, 0xfffffff8, RZ, 0xc0, !PT ;  /* 0xfffffff819197812 */ /* 0x000fe400078ec0ff */
[----:B------:R-:W-:Y:S01]  /*1700*/  LOP3.LUT R21, R21, 0xfffffff0, RZ, 0xc0, !PT ;  /* 0xfffffff015157812 */ /* 0x000fe200078ec0ff */
[----:B------:R-:W-:Y:S01]  /*1710*/  @!P1 IMAD R0, R0, c[0x0][0x178], RZ ;  /* 0x00005e0000009a24 */ /* 0x000fe200078e02ff */
[----:B------:R-:W-:Y:S01]  /*1720*/  LOP3.LUT R197, R2, 0xfffffffe, RZ, 0xc0, !PT ;  /* 0xfffffffe02c57812 */ /* 0x000fe200078ec0ff */
[----:B------:R-:W-:Y:S01]  /*1730*/  IMAD.IADD R2, R16, 0x1, -R25 ;  /* 0x0000000110027824 */ /* 0x000fe200078e0a19 */
[----:B------:R-:W-:Y:S01]  /*1740*/  SHF.R.S32.HI R15, RZ, 0x1f, R14 ;  /* 0x0000001fff0f7819 */ /* 0x000fe2000001140e */
[----:B------:R-:W-:Y:S01]  /*1750*/  @!P1 IMAD R0, R10, c[0x0][0x17c], R0 ;  /* 0x00005f000a009a24 */ /* 0x000fe200078e0200 */
[CC--:B------:R-:W-:Y:S01]  /*1760*/  LEA.HI R20, R3.reuse, R16.reuse, RZ, 0x6 ;  /* 0x0000001003147211 */ /* 0x0c0fe200078f30ff */
[----:B------:R-:W-:Y:S01]  /*1770*/  IMAD.IADD R10, R16, 0x1, -R21 ;  /* 0x00000001100a7824 */ /* 0x000fe200078e0a15 */
[----:B------:R-:W-:Y:S01]  /*1780*/  LEA.HI R87, R3, R16, RZ, 0x5 ;  /* 0x0000001003577211 */ /* 0x000fe200078f28ff */
[----:B------:R-:W-:-:S02]  /*1790*/  IMAD.SHL.U32 R210, R2, 0x8, RZ ;  /* 0x0000000802d27824 */ /* 0x000fc400078e00ff */
[----:B------:R-:W-:Y:S01]  /*17a0*/  IMAD.SHL.U32 R25, R14, 0x40, RZ ;  /* 0x000000400e197824 */ /* 0x000fe200078e00ff */
[----:B------:R-:W-:Y:S01]  /*17b0*/  SHF.R.S32.HI R21, RZ, 0x1f, R10 ;  /* 0x0000001fff157819 */ /* 0x000fe2000001140a */
[----:B------:R-:W-:Y:S01]  /*17c0*/  IMAD.IADD R197, R8, 0x1, -R197 ;  /* 0x0000000108c57824 */ /* 0x000fe200078e0ac5 */
[----:B------:R-:W-:Y:S01]  /*17d0*/  IADD3 R28, P2, R210, R28, RZ ;  /* 0x0000001cd21c7210 */ /* 0x000fe20007f5e0ff */
[----:B------:R-:W-:Y:S01]  /*17e0*/  @P1 IMAD R19, R206, c[0x0][0x194], R27 ;  /* 0x00006500ce131a24 */ /* 0x000fe200078e021b */
[----:B------:R-:W-:Y:S01]  /*17f0*/  SHF.R.S32.HI R8, RZ, 0x1f, R210 ;  /* 0x0000001fff087819 */ /* 0x000fe200000114d2 */
[----:B------:R-:W-:Y:S01]  /*1800*/  @!P1 IMAD.IADD R19, R31, 0x1, R0 ;  /* 0x000000011f139824 */ /* 0x000fe200078e0200 */
[----:B------:R-:W-:Y:S01]  /*1810*/  LOP3.LUT R25, R25, 0x1c0, RZ, 0xc0, !PT ;  /* 0x000001c019197812 */ /* 0x000fe200078ec0ff */
[----:B------:R-:W-:Y:S01]  /*1820*/  @!P1 IMAD.MOV.U32 R26, RZ, RZ, R30 ;  /* 0x000000ffff1a9224 */ /* 0x000fe200078e001e */
[----:B------:R-:W-:Y:S01]  /*1830*/  IADD3 R24, P3, R210, R24, RZ ;  /* 0x00000018d2187210 */ /* 0x000fe20007f7e0ff */
[----:B------:R-:W-:Y:S01]  /*1840*/  IMAD.X R29, R8, 0x1, R17, P2 ;  /* 0x00000001081d7824 */ /* 0x000fe200010e0611 */
[----:B------:R-:W-:Y:S01]  /*1850*/  LEA.HI R0, R21, R10, RZ, 0x3 ;  /* 0x0000000a15007211 */ /* 0x000fe200078f18ff */
[----:B------:R-:W-:Y:S01]  /*1860*/  IMAD.WIDE R22, R23, 0x40, R14 ;  /* 0x0000004017167825 */ /* 0x000fe200078e020e */
[----:B------:R-:W-:-:S02]  /*1870*/  LOP3.LUT R21, R25, 0x38, R210, 0xf8, !PT ;  /* 0x0000003819157812 */ /* 0x000fc400078ef8d2 */
[----:B------:R-:W-:Y:S01]  /*1880*/  SHF.R.U32.HI R12, RZ, 0x3, R25 ;  /* 0x00000003ff0c7819 */ /* 0x000fe20000011619 */
[----:B------:R-:W-:Y:S01]  /*1890*/  IMAD.X R25, R8, 0x1, R13, P3 ;  /* 0x0000000108197824 */ /* 0x000fe200018e060d */
[----:B------:R-:W-:Y:S01]  /*18a0*/  LOP3.LUT R17, R0, 0xfffffff8, RZ, 0xc0, !PT ;  /* 0xfffffff800117812 */ /* 0x000fe200078ec0ff */
[----:B------:R-:W-:Y:S01]  /*18b0*/  IMAD R13, R9, c[0x0][0x1b8], RZ ;  /* 0x00006e00090d7a24 */ /* 0x000fe200078e02ff */
[----:B------:R-:W-:Y:S01]  /*18c0*/  IADD3 R26, P1, R210, R26, RZ ;  /* 0x0000001ad21a7210 */ /* 0x000fe20007f3e0ff */
[----:B------:R-:W-:Y:S01]  /*18d0*/  IMAD.WIDE.U32 R28, R4, c[0x0][0x1b8], R28 ;  /* 0x00006e00041c7a25 */ /* 0x000fe200078e001c */
[----:B------:R-:W-:Y:S02]  /*18e0*/  SHF.R.S32.HI R9, RZ, 0x1f, R18 ;  /* 0x0000001fff097819 */ /* 0x000fe40000011412 */
[----:B------:R-:W-:Y:S01]  /*18f0*/  LOP3.LUT R12, R21, R12, RZ, 0x3c, !PT ;  /* 0x0000000c150c7212 */ /* 0x000fe200078e3cff */
[----:B------:R-:W-:Y:S01]  /*1900*/  IMAD.IADD R10, R10, 0x1, -R17 ;  /* 0x000000010a0a7824 */ /* 0x000fe200078e0a11 */
[----:B------:R-:W-:Y:S01]  /*1910*/  IADD3 R201, R210, 0x40, RZ ;  /* 0x00000040d2c97810 */ /* 0x000fe20007ffe0ff */
[----:B------:R-:W-:Y:S01]  /*1920*/  IMAD.X R27, R8, 0x1, R19, P1 ;  /* 0x00000001081b7824 */ /* 0x000fe200008e0613 */
[----:B------:R-:W-:Y:S01]  /*1930*/  IADD3 R7, P1, R14, R7, RZ ;  /* 0x000000070e077210 */ /* 0x000fe20007f3e0ff */
[----:B------:R-:W-:Y:S01]  /*1940*/  IMAD R8, R4, c[0x0][0x1bc], R13 ;  /* 0x00006f0004087a24 */ /* 0x000fe200078e020d */
[----:B------:R-:W-:Y:S01]  /*1950*/  IADD3 R200, R210, 0x80, RZ ;  /* 0x00000080d2c87810 */ /* 0x000fe20007ffe0ff */
[----:B------:R-:W-:Y:S01]  /*1960*/  IMAD R9, R9, c[0x0][0x1a8], RZ ;  /* 0x00006a0009097a24 */ /* 0x000fe200078e02ff */
[----:B------:R-:W-:Y:S01]  /*1970*/  IADD3.X R5, R15, R5, RZ, P1, !PT ;  /* 0x000000050f057210 */ /* 0x000fe20000ffe4ff */
[C---:B------:R-:W-:Y:S01]  /*1980*/  IMAD.SHL.U32 R4, R10.reuse, 0x40, RZ ;  /* 0x000000400a047824 */ /* 0x040fe200078e00ff */
[----:B------:R-:W-:Y:S01]  /*1990*/  R2P PR, R10, 0x6 ;  /* 0x000000060a007804 */ /* 0x000fe20000000000 */
[----:B------:R-:W-:Y:S01]  /*19a0*/  IMAD R21, R18, c[0x0][0x1ac], R9 ;  /* 0x00006b0012157a24 */ /* 0x000fe200078e0209 */
[----:B------:R-:W-:Y:S01]  /*19b0*/  ISETP.GE.AND P3, PT, R14, R199, PT ;  /* 0x000000c70e00720c */ /* 0x000fe20003f66270 */
[----:B------:R-:W-:Y:S01]  /*19c0*/  IMAD.SHL.U32 R9, R197, 0x8, RZ ;  /* 0x00000008c5097824 */ /* 0x000fe200078e00ff */
[----:B------:R-:W-:Y:S01]  /*19d0*/  LOP3.LUT R4, R4, 0x1c0, RZ, 0xc0, !PT ;  /* 0x000001c004047812 */ /* 0x000fe200078ec0ff */
[----:B------:R-:W-:-:S02]  /*19e0*/  IMAD R13, R15, c[0x0][0x198], RZ ;  /* 0x000066000f0d7a24 */ /* 0x000fc400078e02ff */
[----:B------:R-:W-:Y:S01]  /*19f0*/  IMAD.IADD R29, R29, 0x1, R8 ;  /* 0x000000011d1d7824 */ /* 0x000fe200078e0208 */
[----:B------:R-:W-:Y:S01]  /*1a00*/  LOP3.LUT R9, R4, 0x8, R9, 0xf8, !PT ;  /* 0x0000000804097812 */ /* 0x000fe200078ef809 */
[----:B------:R-:W-:Y:S01]  /*1a10*/  IMAD R8, R5, c[0x0][0x1a0], RZ ;  /* 0x0000680005087a24 */ /* 0x000fe200078e02ff */
[----:B------:R-:W-:Y:S01]  /*1a20*/  SHF.R.U32.HI R4, RZ, 0x3, R4 ;  /* 0x00000003ff047819 */ /* 0x000fe20000011604 */
[----:B------:R-:W-:Y:S02]  /*1a30*/  IMAD.SHL.U32 R5, R0, 0x40, RZ ;  /* 0x0000004000057824 */ /* 0x000fe400078e00ff */
[----:B------:R-:W-:Y:S01]  /*1a40*/  IMAD.SHL.U32 R19, R20, 0x8, RZ ;  /* 0x0000000814137824 */ /* 0x000fe200078e00ff */
[----:B------:R-:W-:Y:S01]  /*1a50*/  LOP3.LUT R4, R9, R4, RZ, 0x3c, !PT ;  /* 0x0000000409047212 */ /* 0x000fe200078e3cff */
[C---:B------:R-:W-:Y:S02]  /*1a60*/  IMAD R13, R14.reuse, c[0x0][0x19c], R13 ;  /* 0x000067000e0d7a24 */ /* 0x040fe400078e020d */
[----:B------:R-:W-:Y:S01]  /*1a70*/  IMAD.WIDE.U32 R134, R14, c[0x0][0x198], R24 ;  /* 0x000066000e867a25 */ /* 0x000fe200078e0018 */
[----:B------:R-:W-:-:S02]  /*1a80*/  LOP3.LUT R0, R4, 0xfffffe00, R5, 0xf8, !PT ;  /* 0xfffffe0004007812 */ /* 0x000fc400078ef805 */
[----:B------:R-:W-:Y:S01]  /*1a90*/  LOP3.LUT R208, R12, 0xfffffe00, R19, 0xf8, !PT ;  /* 0xfffffe000cd07812 */ /* 0x000fe200078ef813 */
[----:B------:R-:W-:Y:S01]  /*1aa0*/  IMAD.IADD R135, R135, 0x1, R13 ;  /* 0x0000000187877824 */ /* 0x000fe200078e020d */
[----:B------:R-:W-:Y:S01]  /*1ab0*/  LOP3.LUT R13, R87, 0xffffffe0, RZ, 0xc0, !PT ;  /* 0xffffffe0570d7812 */ /* 0x000fe200078ec0ff */
[C---:B------:R-:W-:Y:S01]  /*1ac0*/  IMAD R3, R7.reuse, c[0x0][0x1a4], R8 ;  /* 0x0000690007037a24 */ /* 0x040fe200078e0208 */
[----:B------:R-:W-:Y:S01]  /*1ad0*/  SHF.R.S32.HI R87, RZ, 0x5, R87 ;  /* 0x00000005ff577819 */ /* 0x000fe20000011457 */
[----:B------:R-:W-:-:S04]  /*1ae0*/  IMAD.WIDE.U32 R146, R7, c[0x0][0x1a0], R28 ;  /* 0x0000680007927a25 */ /* 0x000fc800078e001c */
[----:B------:R-:W-:Y:S02]  /*1af0*/  IMAD.MOV.U32 R7, RZ, RZ, 0x10 ;  /* 0x00000010ff077424 */ /* 0x000fe400078e00ff */
[----:B------:R-:W-:Y:S02]  /*1b00*/  IMAD.MOV.U32 R5, RZ, RZ, 0x20 ;  /* 0x00000020ff057424 */ /* 0x000fe400078e00ff */
[----:B------:R-:W-:Y:S01]  /*1b10*/  IMAD.WIDE.U32 R18, R18, c[0x0][0x1a8], R26 ;  /* 0x00006a0012127a25 */ /* 0x000fe200078e001a */
[----:B------:R-:W-:Y:S02]  /*1b20*/  SEL R7, R7, 0xfffffff0, !P1 ;  /* 0xfffffff007077807 */ /* 0x000fe40004800000 */
[----:B------:R-:W-:Y:S01]  /*1b30*/  SEL R5, R5, 0xffffffe0, !P2 ;  /* 0xffffffe005057807 */ /* 0x000fe20005000000 */
[----:B------:R-:W-:Y:S02]  /*1b40*/  IMAD.IADD R13, R16, 0x1, -R13 ;  /* 0x00000001100d7824 */ /* 0x000fe400078e0a0d */
[----:B------:R-:W-:-:S02]  /*1b50*/  IMAD.SHL.U32 R208, R208, 0x2, RZ ;  /* 0x00000002d0d07824 */ /* 0x000fc400078e00ff */
[----:B------:R-:W-:Y:S02]  /*1b60*/  IMAD.IADD R21, R19, 0x1, R21 ;  /* 0x0000000113157824 */ /* 0x000fe400078e0215 */
[----:B------:R-:W-:Y:S01]  /*1b70*/  IMAD.IADD R144, R147, 0x1, R3 ;  /* 0x0000000193907824 */ /* 0x000fe200078e0203 */
[----:B------:R-:W-:Y:S05]  /*1b80*/  @P3 BRA `(.L_x_689) ;  /* 0x000001e000003947 */ /* 0x000fea0003800000 */
[----:B------:R-:W-:Y:S01]  /*1b90*/  ISETP.GE.AND P5, PT, R210, c[0x0][0x220], PT ;  /* 0x00008800d2007a0c */ /* 0x000fe20003fa6270 */
[----:B------:R-:W-:Y:S01]  /*1ba0*/  IMAD R3, R23, c[0x0][0x190], RZ ;  /* 0x0000640017037a24 */ /* 0x000fe200078e02ff */
[----:B------:R-:W-:Y:S01]  /*1bb0*/  ISETP.GE.AND P4, PT, R201, c[0x0][0x220], PT ;  /* 0x00008800c9007a0c */ /* 0x000fe20003f86270 */
[----:B------:R-:W-:Y:S01]  /*1bc0*/  IMAD.MOV.U32 R20, RZ, RZ, R18 ;  /* 0x000000ffff147224 */ /* 0x000fe200078e0012 */
[----:B------:R-:W-:Y:S01]  /*1bd0*/  ISETP.GE.AND P3, PT, R200, c[0x0][0x220], PT ;  /* 0x00008800c8007a0c */ /* 0x000fe20003f66270 */
[C---:B------:R-:W-:Y:S02]  /*1be0*/  IMAD R3, R22.reuse, c[0x0][0x194], R3 ;  /* 0x0000650016037a24 */ /* 0x040fe400078e0203 */
[----:B------:R-:W-:-:S04]  /*1bf0*/  IMAD.WIDE.U32 R8, R22, c[0x0][0x190], R20 ;  /* 0x0000640016087a25 */ /* 0x000fc800078e0014 */
[----:B------:R-:W-:Y:S02]  /*1c00*/  IMAD.IADD R3, R9, 0x1, R3 ;  /* 0x0000000109037824 */ /* 0x000fe400078e0203 */
[C---:B------:R-:W-:Y:S01]  /*1c10*/  @!P5 LEA R26, P2, R8.reuse, c[0x0][0x160], 0x1 ;  /* 0x00005800081ada11 */ /* 0x040fe200078408ff */
[----:B------:R1:W-:Y:S01]  /*1c20*/  @P5 STS.128 [R208], RZ ;  /* 0x000000ffd0005388 */ /* 0x0003e20000000c00 */
[C---:B------:R-:W-:Y:S02]  /*1c30*/  @!P4 LEA R24, P1, R8.reuse, c[0x0][0x160], 0x1 ;  /* 0x000058000818ca11 */ /* 0x040fe400078208ff */
[C-C-:B------:R-:W-:Y:S02]  /*1c40*/  @!P5 LEA.HI.X R27, R8.reuse, c[0x0][0x164], R3.reuse, 0x1, P2 ;  /* 0x00005900081bda11 */ /* 0x140fe400010f0c03 */
[----:B------:R-:W-:-:S03]  /*1c50*/  @!P4 LEA.HI.X R25, R8, c[0x0][0x164], R3, 0x1, P1 ;  /* 0x000059000819ca11 */ /* 0x000fc600008f0c03 */
[----:B------:R-:W-:Y:S01]  /*1c60*/  @!PT LDS RZ, [RZ] ;  /* 0x00000000fffff984 */ /* 0x000fe20000000800 */
[----:B------:R-:W-:Y:S01]  /*1c70*/  @!PT LDS RZ, [RZ] ;  /* 0x00000000fffff984 */ /* 0x000fe20000000800 */
[----:B------:R-:W-:Y:S01]  /*1c80*/  @!PT LDS RZ, [RZ] ;  /* 0x00000000fffff984 */ /* 0x000fe20000000800 */
[----:B------:R1:W-:Y:S04]  /*1c90*/  @!P5 LDGSTS.E.BYPASS.LTC128B.128 [R208], [R26.64] ;  /* 0x000000001ad0dfae */ /* 0x0003e8000b901d46 */
[----:B------:R1:W-:Y:S04]  /*1ca0*/  @P4 STS.128 [R208+0x2000], RZ ;  /* 0x002000ffd0004388 */ /* 0x0003e80000000c00 */
[----:B------:R-:W-:Y:S01]  /*1cb0*/  @!PT LDS RZ, [RZ] ;  /* 0x00000000fffff984 */ /* 0x000fe20000000800 */
[----:B------:R-:W-:Y:S01]  /*1cc0*/  @!PT LDS RZ, [RZ] ;  /* 0x00000000fffff984 */ /* 0x000fe20000000800 */
[----:B------:R-:W-:Y:S01]  /*1cd0*/  @!PT LDS RZ, [RZ] ;  /* 0x00000000fffff984 */ /* 0x000fe20000000800 */
[----:B------:R1:W-:Y:S04]  /*1ce0*/  @!P4 LDGSTS.E.BYPASS.LTC128B.128 [R208+0x2000], [R24.64+0x80] ;  /* 0x0200008018d0cfae */ /* 0x0003e8000b901d46 */
[----:B------:R1:W-:Y:S01]  /*1cf0*/  @P3 STS.128 [R208+0x4000], RZ ;  /* 0x004000ffd0003388 */ /* 0x0003e20000000c00 */
[----:B------:R-:W-:Y:S05]  /*1d00*/  @P3 BRA `(.L_x_689) ;  /* 0x0000006000003947 */ /* 0x000fea0003800000 */
[----:B-1----:R-:W-:-:S04]  /*1d10*/  LEA R24, P1, R8, c[0x0][0x160], 0x1 ;  /* 0x0000580008187a11 */ /* 0x002fc800078208ff */
[----:B------:R-:W-:-:S05]  /*1d20*/  LEA.HI.X R25, R8, c[0x0][0x164], R3, 0x1, P1 ;  /* 0x0000590008197a11 */ /* 0x000fca00008f0c03 */
[----:B------:R-:W-:Y:S01]  /*1d30*/  @!PT LDS RZ, [RZ] ;  /* 0x00000000fffff984 */ /* 0x000fe20000000800 */
[----:B------:R-:W-:Y:S01]  /*1d40*/  @!PT LDS RZ, [RZ] ;  /* 0x00000000fffff984 */ /* 0x000fe20000000800 */
[----:B------:R-:W-:Y:S01]  /*1d50*/  @!PT LDS RZ, [RZ] ;  /* 0x00000000fffff984 */ /* 0x000fe20000000800 */
[----:B------:R1:W-:Y:S04]  /*1d60*/  LDGSTS.E.BYPASS.LTC128B.128 [R208+0x4000], [R24.64+0x100] ;  /* 0x0400010018d07fae */ /* 0x0003e8000b901d46 */
.L_x_689:
[----:B------:R-:W-:Y:S05]  /*1d70*/  BSYNC B0 ;  /* 0x0000000000007941 */ /* 0x000fea0003800000 */
.L_x_688:
[----:B------:R-:W-:Y:S01]  /*1d80*/  IADD3 R8, R14, 0x10, RZ ;  /* 0x000000100e087810 */ /* 0x000fe20007ffe0ff */
[----:B------:R-:W-:Y:S03]  /*1d90*/  BSSY B0, `(.L_x_690) ;  /* 0x0000024000007945 */ /* 0x000fe60003800000 */
[----:B------:R-:W-:-:S13]  /*1da0*/  ISETP.GE.AND P1, PT, R8, R199, PT ;  /* 0x000000c70800720c */ /* 0x000fda0003f26270 */
[----:B------:R-:W-:Y:S05]  /*1db0*/  @P1 BRA `(.L_x_691) ;  /* 0x0000021000001947 */ /* 0x000fea0003800000 */
[----:B------:R-:W-:Y:S01]  /*1dc0*/  IADD3 R4, P1, R22, 0x10, RZ ;  /* 0x0000001016047810 */ /* 0x000fe20007f3e0ff */
[----:B-1----:R-:W-:Y:S01]  /*1dd0*/  IMAD.MOV.U32 R24, RZ, RZ, R18 ;  /* 0x000000ffff187224 */ /* 0x002fe200078e0012 */
[----:B------:R-:W-:Y:S01]  /*1de0*/  ISETP.GE.AND P4, PT, R210, c[0x0][0x220], PT ;  /* 0x00008800d2007a0c */ /* 0x000fe20003f86270 */
[----:B------:R-:W-:Y:S01]  /*1df0*/  IMAD.MOV.U32 R25, RZ, RZ, R21 ;  /* 0x000000ffff197224 */ /* 0x000fe200078e0015 */
[----:B------:R-:W-:Y:S01]  /*1e00*/  ISETP.GE.AND P3, PT, R201, c[0x0][0x220], PT ;  /* 0x00008800c9007a0c */ /* 0x000fe20003f66270 */
[----:B------:R-:W-:Y:S01]  /*1e10*/  IMAD.X R3, RZ, RZ, R23, P1 ;  /* 0x000000ffff037224 */ /* 0x000fe200008e0617 */
[----:B------:R-:W-:Y:S01]  /*1e20*/  ISETP.GE.AND P1, PT, R200, c[0x0][0x220], PT ;  /* 0x00008800c8007a0c */ /* 0x000fe20003f26270 */
[----:B------:R-:W-:-:S04]  /*1e30*/  IMAD.WIDE.U32 R24, R4, c[0x0][0x190], R24 ;  /* 0x0000640004187a25 */ /* 0x000fc800078e0018 */
[----:B------:R-:W-:-:S04]  /*1e40*/  IMAD R3, R3, c[0x0][0x190], RZ ;  /* 0x0000640003037a24 */ /* 0x000fc800078e02ff */
[----:B------:R-:W-:Y:S01]  /*1e50*/  IMAD R3, R4, c[0x0][0x194], R3 ;  /* 0x0000650004037a24 */ /* 0x000fe200078e0203 */
[C---:B------:R-:W-:Y:S01]  /*1e60*/  @!P4 LEA R26, P5, R24.reuse, c[0x0][0x160], 0x1 ;  /* 0x00005800181aca11 */ /* 0x040fe200078a08ff */
[----:B------:R1:W-:Y:S01]  /*1e70*/  @P4 STS.128 [R208+0x800], RZ ;  /* 0x000800ffd0004388 */ /* 0x0003e20000000c00 */
[----:B------:R-:W-:Y:S01]  /*1e80*/  @!P3 LEA R28, P2, R24, c[0x0][0x160], 0x1 ;  /* 0x00005800181cba11 */ /* 0x000fe200078408ff */
[----:B------:R-:W-:-:S05]  /*1e90*/  IMAD.IADD R3, R25, 0x1, R3 ;  /* 0x0000000119037824 */ /* 0x000fca00078e0203 */
[C-C-:B------:R-:W-:Y:S02]  /*1ea0*/  @!P4 LEA.HI.X R27, R24.reuse, c[0x0][0x164], R3.reuse, 0x1, P5 ;  /* 0x00005900181bca11 */ /* 0x140fe400028f0c03 */
[----:B------:R-:W-:-:S03]  /*1eb0*/  @!P3 LEA.HI.X R29, R24, c[0x0][0x164], R3, 0x1, P2 ;  /* 0x00005900181dba11 */ /* 0x000fc600010f0c03 */
[----:B------:R-:W-:Y:S01]  /*1ec0*/  @!PT LDS RZ, [RZ] ;  /* 0x00000000fffff984 */ /* 0x000fe20000000800 */
[----:B------:R-:W-:Y:S01]  /*1ed0*/  @!PT LDS RZ, [RZ] ;  /* 0x00000000fffff984 */ /* 0x000fe20000000800 */
[----:B------:R-:W-:Y:S01]  /*1ee0*/  @!PT LDS RZ, [RZ] ;  /* 0x00000000fffff984 */ /* 0x000fe20000000800 */
[----:B------:R1:W-:Y:S04]  /*1ef0*/  @!P4 LDGSTS.E.BYPASS.LTC128B.128 [R208+0x800], [R26.64] ;  /* 0x008000001ad0cfae */ /* 0x0003e8000b901d46 */
        /* <DEDUP_REMOVED lines=13> */
.L_x_691:
[----:B------:R-:W-:Y:S05]  /*1fd0*/  BSYNC B0 ;  /* 0x0000000000007941 */ /* 0x000fea0003800000 */
.L_x_690:
        /* <DEDUP_REMOVED lines=37> */
.L_x_693:
[----:B------:R-:W-:Y:S05]  /*2230*/  BSYNC B0 ;  /* 0x0000000000007941 */ /* 0x000fea0003800000 */
.L_x_692:
        /* <DEDUP_REMOVED lines=30> */
[----:B--2---:R-:W-:-:S04]  /*2420*/  LEA R20, P1, R18, c[0x0][0x160], 0x1 ;  /* 0x0000580012147a11 */ /* 0x004fc800078208ff */
[----:B------:R-:W-:-:S05]  /*2430*/  LEA.HI.X R21, R18, c[0x0][0x164], R3, 0x1, P1 ;  /* 0x0000590012157a11 */ /* 0x000fca00008f0c03 */
[----:B------:R-:W-:Y:S01]  /*2440*/  @!PT LDS RZ, [RZ] ;  /* 0x00000000fffff984 */ /* 0x000fe20000000800 */
[----:B------:R-:W-:Y:S01]  /*2450*/  @!PT LDS RZ, [RZ] ;  /* 0x00000000fffff984 */ /* 0x000fe20000000800 */
[----:B------:R-:W-:Y:S01]  /*2460*/  @!PT LDS RZ, [RZ] ;  /* 0x00000000fffff984 */ /* 0x000fe20000000800 */
[----:B------:R2:W-:Y:S04]  /*2470*/  LDGSTS.E.BYPASS.LTC128B.128 [R208+0x5800], [R20.64+0x100] ;  /* 0x0580010014d07fae */ /* 0x0005e8000b901d46 */
.L_x_695:
[----:B------:R-:W-:Y:S05]  /*2480*/  BSYNC B0 ;  /* 0x0000000000007941 */ /* 0x000fea0003800000 */
.L_x_694:
[----:B------:R-:W-:Y:S01]  /*2490*/  IADD3 R207, R133, -0x1, RZ ;  /* 0xffffffff85cf7810 */ /* 0x000fe20007ffe0ff */
[----:B------:R-:W-:Y:S04]  /*24a0*/  BSSY B0, `(.L_x_696) ;  /* 0x000001e000007945 */ /* 0x000fe80003800000 */
[----:B------:R-:W-:-:S04]  /*24b0*/  IMAD.SHL.U32 R3, R207, 0x40, RZ ;  /* 0x00000040cf037824 */ /* 0x000fc800078e00ff */
[----:B------:R-:W-:-:S05]  /*24c0*/  IMAD.IADD R9, R86, 0x1, -R3 ;  /* 0x0000000156097824 */ /* 0x000fca00078e0a03 */
[----:B------:R-:W-:-:S13]  /*24d0*/  ISETP.GE.AND P1, PT, R14, R9, PT ;  /* 0x000000090e00720c */ /* 0x000fda0003f26270 */
[----:B------:R-:W-:Y:S05]  /*24e0*/  @P1 BRA `(.L_x_697) ;  /* 0x0000019000001947 */ /* 0x000fea0003800000 */
[----:B------:R-:W-:Y:S02]  /*24f0*/  ISETP.GE.AND P4, PT, R210, c[0x0][0x220], PT ;  /* 0x00008800d2007a0c */ /* 0x000fe40003f86270 */
[----:B------:R-:W-:Y:S02]  /*2500*/  ISETP.GE.AND P3, PT, R201, c[0x0][0x220], PT ;  /* 0x00008800c9007a0c */ /* 0x000fe40003f66270 */
[----:B------:R-:W-:-:S09]  /*2510*/  ISETP.GE.AND P1, PT, R200, c[0x0][0x220], PT ;  /* 0x00008800c8007a0c */ /* 0x000fd20003f26270 */
[C---:B--2---:R-:W-:Y:S01]  /*2520*/  @!P4 LEA R20, P5, R134.reuse, c[0x0][0x168], 0x1 ;  /* 0x00005a008614ca11 */ /* 0x044fe200078a08ff */
[----:B------:R2:W-:Y:S01]  /*2530*/  @P4 STS.128 [R208+0x6000], RZ ;  /* 0x006000ffd0004388 */ /* 0x0005e20000000c00 */
[C---:B------:R-:W-:Y:S02]  /*2540*/  @!P3 LEA R18, P2, R134.reuse, c[0x0][0x168], 0x1 ;  /* 0x00005a008612ba11 */ /* 0x040fe400078408ff */
        /* <DEDUP_REMOVED lines=19> */
.L_x_697:
[----:B------:R-:W-:Y:S05]  /*2680*/  BSYNC B0 ;  /* 0x0000000000007941 */ /* 0x000fea0003800000 */
.L_x_696:
[----:B------:R-:W-:Y:S01]  /*2690*/  ISETP.GE.AND P1, PT, R8, R9, PT ;  /* 0x000000090800720c */ /* 0x000fe20003f26270 */
[----:B------:R-:W-:Y:S01]  /*26a0*/  IMAD.MOV.U32 R4, RZ, RZ, c[0x0][0x198] ;  /* 0x00006600ff047624 */ /* 0x000fe200078e00ff */
[----:B------:R-:W-:Y:S03]  /*26b0*/  BSSY B0, `(.L_x_698) ;  /* 0x000001f000007945 */ /* 0x000fe60003800000 */
[C---:B------:R-:W-:Y:S01]  /*26c0*/  IMAD.SHL.U32 R203, R4.reuse, 0x10, RZ ;  /* 0x0000001004cb7824 */ /* 0x040fe200078e00ff */
[----:B------:R-:W-:-:S07]  /*26d0*/  SHF.L.U64.HI R202, R4, R11, c[0x0][0x19c] ;  /* 0x0000670004ca7619 */ /* 0x000fce000001020b */
[----:B------:R-:W-:Y:S05]  /*26e0*/  @P1 BRA `(.L_x_699) ;  /* 0x000001b000001947 */ /* 0x000fea0003800000 */
[----:B------:R-:W-:Y:S02]  /*26f0*/  ISETP.GE.AND P4, PT, R210, c[0x0][0x220], PT ;  /* 0x00008800d2007a0c */ /* 0x000fe40003f86270 */
[----:B------:R-:W-:Y:S02]  /*2700*/  ISETP.GE.AND P3, PT, R201, c[0x0][0x220], PT ;  /* 0x00008800c9007a0c */ /* 0x000fe40003f66270 */
[----:B--2---:R-:W-:Y:S02]  /*2710*/  IADD3 R18, P2, R203, R134, RZ ;  /* 0x00000086cb127210 */ /* 0x004fe40007f5e0ff */
[----:B------:R-:W-:-:S03]  /*2720*/  ISETP.GE.AND P1, PT, R200, c[0x0][0x220], PT ;  /* 0x00008800c8007a0c */ /* 0x000fc60003f26270 */
[----:B------:R-:W-:-:S04]  /*2730*/  IMAD.X R17, R202, 0x1, R135, P2 ;  /* 0x00000001ca117824 */ /* 0x000fc800010e0687 */
[C---:B------:R-:W-:Y:S01]  /*2740*/  @!P4 LEA R22, P5, R18.reuse, c[0x0][0x168], 0x1 ;  /* 0x00005a001216ca11 */ /* 0x040fe200078a08ff */
        /* <DEDUP_REMOVED lines=21> */
.L_x_699:
[----:B------:R-:W-:Y:S05]  /*28a0*/  BSYNC B0 ;  /* 0x0000000000007941 */ /* 0x000fea0003800000 */
.L_x_698:
[----:B------:R-:W-:Y:S01]  /*28b0*/  ISETP.GE.AND P1, PT, R12, R9, PT ;  /* 0x000000090c00720c */ /* 0x000fe20003f26270 */
[----:B------:R-:W-:-:S12]  /*28c0*/  BSSY B0, `(.L_x_700) ;  /* 0x000001e000007945 */ /* 0x000fd80003800000 */
[----:B------:R-:W-:Y:S05]  /*28d0*/  @P1 BRA `(.L_x_701) ;  /* 0x000001c000001947 */ /* 0x000fea0003800000 */
[----:B------:R-:W-:Y:S01]  /*28e0*/  ISETP.GE.AND P4, PT, R210, c[0x0][0x220], PT ;  /* 0x00008800d2007a0c */ /* 0x000fe20003f86270 */
[----:B------:R-:W-:Y:S01]  /*28f0*/  IMAD.MOV.U32 R17, RZ, RZ, c[0x0][0x19c] ;  /* 0x00006700ff117624 */ /* 0x000fe200078e00ff */
[----:B------:R-:W-:Y:S02]  /*2900*/  ISETP.GE.AND P3, PT, R201, c[0x0][0x220], PT ;  /* 0x00008800c9007a0c */ /* 0x000fe40003f66270 */
[----:B--2---:R-:W-:Y:S02]  /*2910*/  LEA R18, P2, R4, R134, 0x5 ;  /* 0x0000008604127211 */ /* 0x004fe400078428ff */
[----:B------:R-:W-:Y:S02]  /*2920*/  ISETP.GE.AND P1, PT, R200, c[0x0][0x220], PT ;  /* 0x00008800c8007a0c */ /* 0x000fe40003f26270 */
[----:B------:R-:W-:-:S05]  /*2930*/  LEA.HI.X R17, R4, R135, R17, 0x5, P2 ;  /* 0x0000008704117211 */ /* 0x000fca00010f2c11 */
        /* <DEDUP_REMOVED lines=22> */
.L_x_701:
[----:B------:R-:W-:Y:S05]  /*2aa0*/  BSYNC B0 ;  /* 0x0000000000007941 */ /* 0x000fea0003800000 */
.L_x_700:
[----:B------:R-:W-:Y:S01]  /*2ab0*/  ISETP.GE.AND P1, PT, R10, R9, PT ;  /* 0x000000090a00720c */ /* 0x000fe20003f26270 */
[----:B------:R-:W-:-:S12]  /*2ac0*/  BSSY B0, `(.L_x_702) ;  /* 0x000001f000007945 */ /* 0x000fd80003800000 */
[----:B------:R-:W-:Y:S05]  /*2ad0*/  @P1 BRA `(.L_x_703) ;  /* 0x000001d000001947 */ /* 0x000fea0003800000 */
[----:B------:R-:W-:Y:S01]  /*2ae0*/  ISETP.GE.AND P4, PT, R210, c[0x0][0x220], PT ;  /* 0x00008800d2007a0c */ /* 0x000fe20003f86270 */
[----:B------:R-:W-:Y:S01]  /*2af0*/  ULDC UR4, c[0x0][0x19c] ;  /* 0x0000670000047ab9 */ /* 0x000fe20000000800 */
[----:B------:R-:W-:Y:S01]  /*2b00*/  ISETP.GE.AND P3, PT, R201, c[0x0][0x220], PT ;  /* 0x00008800c9007a0c */ /* 0x000fe20003f66270 */
[----:B------:R-:W-:Y:S01]  /*2b10*/  UIMAD UR4, UR4, 0x30, URZ ;  /* 0x00000030040478a4 */ /* 0x000fe2000f8e023f */
[----:B--2---:R-:W-:Y:S01]  /*2b20*/  IMAD.WIDE.U32 R20, R4, 0x30, R134 ;  /* 0x0000003004147825 */ /* 0x004fe200078e0086 */
[----:B------:R-:W-:-:S04]  /*2b30*/  ISETP.GE.AND P1, PT, R200, c[0x0][0x220], PT ;  /* 0x00008800c8007a0c */ /* 0x000fc80003f26270 */
[----:B------:R-:W-:-:S04]  /*2b40*/  IADD3 R17, R21, UR4, RZ ;  /* 0x0000000415117c10 */ /* 0x000fc8000fffe0ff */
        /* <DEDUP_REMOVED lines=22> */
.L_x_703:
[----:B------:R-:W-:Y:S05]  /*2cb0*/  BSYNC B0 ;  /* 0x0000000000007941 */ /* 0x000fea0003800000 */
.L_x_702:
[----:B------:R-:W0:Y:S01]  /*2cc0*/  LDGDEPBAR ;  /* 0x00000000000079af */ /* 0x000e220000000000 */
[----:B------:R-:W-:Y:S01]  /*2cd0*/  ISETP.GE.AND P2, PT, R14, R9, PT ;  /* 0x000000090e00720c */ /* 0x000fe20003f46270 */
[----:B------:R-:W-:Y:S01]  /*2ce0*/  IMAD.SHL.U32 R84, R16, 0x2, RZ ;  /* 0x0000000210547824 */ /* 0x000fe200078e00ff */
[----:B------:R-:W-:Y:S01]  /*2cf0*/  LEA R222, P1, R146, c[0x0][0x170], 0x1 ;  /* 0x00005c0092de7a11 */ /* 0x000fe200078208ff */
[----:B------:R-:W-:Y:S03]  /*2d00*/  BSSY B0, `(.L_x_704) ;  /* 0x000001e000007945 */ /* 0x000fe60003800000 */
[----:B------:R-:W-:Y:S02]  /*2d10*/  LOP3.LUT R84, R84, 0x6, RZ, 0xc0, !PT ;  /* 0x0000000654547812 */ /* 0x000fe400078ec0ff */
[----:B------:R-:W-:Y:S01]  /*2d20*/  LEA.HI.X R223, R146, c[0x0][0x174], R144, 0x1, P1 ;  /* 0x00005d0092df7a11 */ /* 0x000fe200008f0c90 */
[----:B------:R-:W-:-:S04]  /*2d30*/  DEPBAR.LE SB0, 0x0 ;  /* 0x000080000000791a */ /* 0x000fc80000000000 */
[----:B------:R-:W-:Y:S06]  /*2d40*/  BAR.SYNC.DEFER_BLOCKING 0x0 ;  /* 0x0000000000007b1d */ /* 0x000fec0000010000 */
[----:B------:R3:W-:Y:S04]  /*2d50*/  @P2 STS.128 [R208+0xc000], RZ ;  /* 0x00c000ffd0002388 */ /* 0x0007e80000000c00 */
[----:B------:R3:W-:Y:S04]  /*2d60*/  @P2 STS.128 [R208+0xe000], RZ ;  /* 0x00e000ffd0002388 */ /* 0x0007e80000000c00 */
[----:B------:R3:W-:Y:S01]  /*2d70*/  @P2 STS.128 [R208+0x10000], RZ ;  /* 0x010000ffd0002388 */ /* 0x0007e20000000c00 */
[----:B------:R-:W-:Y:S05]  /*2d80*/  @P2 BRA `(.L_x_705) ;  /* 0x0000015000002947 */ /* 0x000fea0003800000 */
[----:B------:R-:W-:Y:S02]  /*2d90*/  ISETP.GE.AND P3, PT, R210, c[0x0][0x220], PT ;  /* 0x00008800d2007a0c */ /* 0x000fe40003f66270 */
[----:B------:R-:W-:-:S02]  /*2da0*/  ISETP.GE.AND P2, PT, R201, c[0x0][0x220], PT ;  /* 0x00008800c9007a0c */ /* 0x000fc40003f46270 */
[----:B------:R-:W-:-:S09]  /*2db0*/  ISETP.GE.AND P1, PT, R200, c[0x0][0x220], PT ;  /* 0x00008800c8007a0c */ /* 0x000fd20003f26270 */
[----:B------:R-:W-:Y:S01]  /*2dc0*/  @!P3 IMAD.MOV.U32 R16, RZ, RZ, R222 ;  /* 0x000000ffff10b224 */ /* 0x000fe200078e00de */
[----:B------:R4:W-:Y:S01]  /*2dd0*/  @P3 STS.128 [R208+0xc000], RZ ;  /* 0x00c000ffd0003388 */ /* 0x0009e20000000c00 */
[----:B------:R-:W-:-:S05]  /*2de0*/  @!P3 IMAD.MOV.U32 R17, RZ, RZ, R223 ;  /* 0x000000ffff11b224 */ /* 0x000fca00078e00df */
        /* <DEDUP_REMOVED lines=11> */
[----:B------:R-:W-:Y:S01]  /*2ea0*/  @!PT LDS RZ, [RZ] ;  /* 0x00000000fffff984 */ /* 0x000fe20000000800 */
[----:B------:R-:W-:Y:S01]  /*2eb0*/  @!PT LDS RZ, [RZ] ;  /* 0x00000000fffff984 */ /* 0x000fe20000000800 */
[----:B------:R-:W-:Y:S01]  /*2ec0*/  @!PT LDS RZ, [RZ] ;  /* 0x00000000fffff984 */ /* 0x000fe20000000800 */
[----:B------:R1:W-:Y:S02]  /*2ed0*/  LDGSTS.E.BYPASS.LTC128B.128 [R208+0x10000], [R222.64+0x100] ;  /* 0x10000100ded07fae */ /* 0x0003e4000b901d46 */
.L_x_705:
[----:B------:R-:W-:Y:S05]  /*2ee0*/  BSYNC B0 ;  /* 0x0000000000007941 */ /* 0x000fea0003800000 */
.L_x_704:
[----:B------:R-:W-:Y:S01]  /*2ef0*/  ISETP.GE.AND P1, PT, R8, R9, PT ;  /* 0x000000090800720c */ /* 0x000fe20003f26270 */
[----:B------:R-:W-:Y:S01]  /*2f00*/  IMAD.MOV.U32 R8, RZ, RZ, c[0x0][0x1a0] ;  /* 0x00006800ff087624 */ /* 0x000fe200078e00ff */
[----:B------:R-:W-:Y:S03]  /*2f10*/  BSSY B0, `(.L_x_706) ;  /* 0x0000020000007945 */ /* 0x000fe60003800000 */
[C---:B------:R-:W-:Y:S01]  /*2f20*/  IMAD.SHL.U32 R205, R8.reuse, 0x10, RZ ;  /* 0x0000001008cd7824 */ /* 0x040fe200078e00ff */
[----:B------:R-:W-:-:S07]  /*2f30*/  SHF.L.U64.HI R204, R8, R11, c[0x0][0x1a4] ;  /* 0x0000690008cc7619 */ /* 0x000fce000001020b */
[----:B------:R1:W-:Y:S04]  /*2f40*/  @P1 STS.128 [R208+0xc800], RZ ;  /* 0x00c800ffd0001388 */ /* 0x0003e80000000c00 */
[----:B------:R1:W-:Y:S04]  /*2f50*/  @P1 STS.128 [R208+0xe800], RZ ;  /* 0x00e800ffd0001388 */ /* 0x0003e80000000c00 */
[----:B------:R1:W-:Y:S01]  /*2f60*/  @P1 STS.128 [R208+0x10800], RZ ;  /* 0x010800ffd0001388 */ /* 0x0003e20000000c00 */
[----:B------:R-:W-:Y:S05]  /*2f70*/  @P1 BRA `(.L_x_707) ;  /* 0x0000019000001947 */ /* 0x000fea0003800000 */
[----:B------:R-:W-:Y:S02]  /*2f80*/  ISETP.GE.AND P4, PT, R210, c[0x0][0x220], PT ;  /* 0x00008800d2007a0c */ /* 0x000fe40003f86270 */
[----:B------:R-:W-:-:S02]  /*2f90*/  ISETP.GE.AND P3, PT, R201, c[0x0][0x220], PT ;  /* 0x00008800c9007a0c */ /* 0x000fc40003f66270 */
[----:B------:R-:W-:-:S09]  /*2fa0*/  ISETP.GE.AND P1, PT, R200, c[0x0][0x220], PT ;  /* 0x00008800c8007a0c */ /* 0x000fd20003f26270 */
[CC--:B--2---:R-:W-:Y:S01]  /*2fb0*/  @!P4 LEA R18, P5, R205.reuse, R222.reuse, 0x1 ;  /* 0x000000decd12c211 */ /* 0x0c4fe200078a08ff */
[----:B------:R2:W-:Y:S01]  /*2fc0*/  @P4 STS.128 [R208+0xc800], RZ ;  /* 0x00c800ffd0004388 */ /* 0x0005e20000000c00 */
[C---:B----4-:R-:W-:Y:S02]  /*2fd0*/  @!P3 LEA R16, P2, R205.reuse, R222, 0x1 ;  /* 0x000000decd10b211 */ /* 0x050fe400078408ff */
[CCC-:B------:R-:W-:Y:S02]  /*2fe0*/  @!P4 LEA.HI.X R19, R205.reuse, R223.reuse, R204.reuse, 0x1, P5 ;  /* 0x000000dfcd13c211 */ /* 0x1c0fe400028f0ccc */
[----:B------:R-:W-:-:S03]  /*2ff0*/  @!P3 LEA.HI.X R17, R205, R223, R204, 0x1, P2 ;  /* 0x000000dfcd11b211 */ /* 0x000fc600010f0ccc */
        /* <DEDUP_REMOVED lines=11> */
[----:B--2---:R-:W-:-:S04]  /*30b0*/  LEA R16, P1, R205, R222, 0x1 ;  /* 0x000000decd107211 */ /* 0x004fc800078208ff */
[----:B------:R-:W-:-:S05]  /*30c0*/  LEA.HI.X R17, R205, R223, R204, 0x1, P1 ;  /* 0x000000dfcd117211 */ /* 0x000fca00008f0ccc */
[----:B------:R-:W-:Y:S01]  /*30d0*/  @!PT LDS RZ, [RZ] ;  /* 0x00000000fffff984 */ /* 0x000fe20000000800 */
[----:B------:R-:W-:Y:S01]  /*30e0*/  @!PT LDS RZ, [RZ] ;  /* 0x00000000fffff984 */ /* 0x000fe20000000800 */
[----:B------:R-:W-:Y:S01]  /*30f0*/  @!PT LDS RZ, [RZ] ;  /* 0x00000000fffff984 */ /* 0x000fe20000000800 */
[----:B------:R2:W-:Y:S04]  /*3100*/  LDGSTS.E.BYPASS.LTC128B.128 [R208+0x10800], [R16.64+0x100] ;  /* 0x1080010010d07fae */ /* 0x0005e8000b901d46 */
.L_x_707:
[----:B------:R-:W-:Y:S05]  /*3110*/  BSYNC B0 ;  /* 0x0000000000007941 */ /* 0x000fea0003800000 */
.L_x_706:
[----:B------:R-:W-:Y:S01]  /*3120*/  ISETP.GE.AND P1, PT, R12, R9, PT ;  /* 0x000000090c00720c */ /* 0x000fe20003f26270 */
[----:B------:R-:W-:-:S12]  /*3130*/  BSSY B0, `(.L_x_708) ;  /* 0x0000021000007945 */ /* 0x000fd80003800000 */
[----:B------:R1:W-:Y:S04]  /*3140*/  @P1 STS.128 [R208+0xd000], RZ ;  /* 0x00d000ffd0001388 */ /* 0x0003e80000000c00 */
[----:B------:R1:W-:Y:S04]  /*3150*/  @P1 STS.128 [R208+0xf000], RZ ;  /* 0x00f000ffd0001388 */ /* 0x0003e80000000c00 */
[----:B------:R1:W-:Y:S01]  /*3160*/  @P1 STS.128 [R208+0x11000], RZ ;  /* 0x011000ffd0001388 */ /* 0x0003e20000000c00 */
[----:B------:R-:W-:Y:S05]  /*3170*/  @P1 BRA `(.L_x_709) ;  /* 0x000001c000001947 */ /* 0x000fea0003800000 */
[----:B------:R-:W-:Y:S01]  /*3180*/  ISETP.GE.AND P4, PT, R210, c[0x0][0x220], PT ;  /* 0x00008800d2007a0c */ /* 0x000fe20003f86270 */
[----:B------:R-:W-:Y:S01]  /*3190*/  IMAD.MOV.U32 R11, RZ, RZ, 0x5 ;  /* 0x00000005ff0b7424 */ /* 0x000fe200078e00ff */
[----:B------:R-:W-:Y:S01]  /*31a0*/  ISETP.GE.AND P3, PT, R201, c[0x0][0x220], PT ;  /* 0x00008800c9007a0c */ /* 0x000fe20003f66270 */
[----:B------:R-:W-:Y:S01]  /*31b0*/  IMAD.SHL.U32 R12, R8, 0x20, RZ ;  /* 0x00000020080c7824 */ /* 0x000fe200078e00ff */
[----:B------:R-:W-:-:S02]  /*31c0*/  ISETP.GE.AND P1, PT, R200, c[0x0][0x220], PT ;  /* 0x00008800c8007a0c */ /* 0x000fc40003f26270 */
[----:B------:R-:W-:-:S07]  /*31d0*/  SHF.L.U64.HI R11, R8, R11, c[0x0][0x1a4] ;  /* 0x00006900080b7619 */ /* 0x000fce000001020b */
        /* <DEDUP_REMOVED lines=22> */
.L_x_709:
[----:B------:R-:W-:Y:S05]  /*3340*/  BSYNC B0 ;  /* 0x0000000000007941 */ /* 0x000fea0003800000 */
.L_x_708:
[----:B------:R-:W-:Y:S01]  /*3350*/  ISETP.GE.AND P1, PT, R10, R9, PT ;  /* 0x000000090a00720c */ /* 0x000fe20003f26270 */
[----:B------:R-:W-:Y:S01]  /*3360*/  BSSY B0, `(.L_x_710) ;  /* 0x0000029000007945 */ /* 0x000fe20003800000 */
[----:B------:R-:W-:-:S04]  /*3370*/  SHF.R.S32.HI R10, RZ, 0x1f, R13 ;  /* 0x0000001fff0a7819 */ /* 0x000fc8000001140d */
[----:B------:R-:W-:-:S04]  /*3380*/  LEA.HI R10, R10, R13, RZ, 0x2 ;  /* 0x0000000d0a0a7211 */ /* 0x000fc800078f10ff */
[----:B------:R-:W-:-:S03]  /*3390*/  SHF.R.S32.HI R85, RZ, 0x2, R10 ;  /* 0x00000002ff557819 */ /* 0x000fc6000001140a */
[----:B------:R1:W-:Y:S04]  /*33a0*/  @P1 STS.128 [R208+0xd800], RZ ;  /* 0x00d800ffd0001388 */ /* 0x0003e80000000c00 */
[----:B------:R1:W-:Y:S04]  /*33b0*/  @P1 STS.128 [R208+0xf800], RZ ;  /* 0x00f800ffd0001388 */ /* 0x0003e80000000c00 */
[----:B------:R1:W-:Y:S01]  /*33c0*/  @P1 STS.128 [R208+0x11800], RZ ;  /* 0x011800ffd0001388 */ /* 0x0003e20000000c00 */
[----:B------:R-:W-:Y:S05]  /*33d0*/  @P1 BRA `(.L_x_711) ;  /* 0x0000021000001947 */ /* 0x000fea0003800000 */
[----:B------:R-:W-:Y:S02]  /*33e0*/  ISETP.GE.AND P3, PT, R210, c[0x0][0x220], PT ;  /* 0x00008800d2007a0c */ /* 0x000fe40003f66270 */
[----:B------:R-:W-:-:S02]  /*33f0*/  ISETP.GE.AND P2, PT, R201, c[0x0][0x220], PT ;  /* 0x00008800c9007a0c */ /* 0x000fc40003f46270 */
[----:B------:R-:W-:-:S09]  /*3400*/  ISETP.GE.AND P1, PT, R200, c[0x0][0x220], PT ;  /* 0x00008800c8007a0c */ /* 0x000fd20003f26270 */
[----:B------:R-:W-:Y:S01]  /*3410*/  @!P3 MOV R10, c[0x0][0x1a4] ;  /* 0x00006900000aba02 */ /* 0x000fe20000000f00 */
[--C-:B------:R-:W-:Y:S01]  /*3420*/  @!P3 IMAD.MOV.U32 R13, RZ, RZ, R223.reuse ;  /* 0x000000ffff0db224 */ /* 0x100fe200078e00df */
[----:B------:R-:W-:Y:S01]  /*3430*/  @!P3 MOV R12, R222 ;  /* 0x000000de000cb202 */ /* 0x000fe20000000f00 */
[C---:B--2-4-:R-:W-:Y:S01]  /*3440*/  @!P2 IMAD.WIDE.U32 R16, R8.reuse, 0x60, R222 ;  /* 0x000000600810a825 */ /* 0x054fe200078e00de */
[----:B------:R-:W-:Y:S01]  /*3450*/  @!P2 MOV R9, c[0x0][0x1a4] ;  /* 0x000069000009aa02 */ /* 0x000fe20000000f00 */
[----:B------:R2:W-:Y:S02]  /*3460*/  @P3 STS.128 [R208+0xd800], RZ ;  /* 0x00d800ffd0003388 */ /* 0x0005e40000000c00 */
[----:B------:R-:W-:-:S04]  /*3470*/  @!P3 IMAD.WIDE.U32 R12, R8, 0x60, R12 ;  /* 0x00000060080cb825 */ /* 0x000fc800078e000c */
[----:B------:R-:W-:Y:S02]  /*3480*/  @!P3 IMAD R10, R10, 0x60, RZ ;  /* 0x000000600a0ab824 */ /* 0x000fe400078e02ff */
[----:B------:R-:W-:-:S03]  /*3490*/  @!P2 IMAD R9, R9, 0x60, RZ ;  /* 0x000000600909a824 */ /* 0x000fc600078e02ff */
[----:B------:R-:W-:Y:S01]  /*34a0*/  @!P3 IADD3 R13, R13, R10, RZ ;  /* 0x0000000a0d0db210 */ /* 0x000fe20007ffe0ff */
[----:B------:R-:W-:-:S04]  /*34b0*/  @!P2 IMAD.IADD R17, R17, 0x1, R9 ;  /* 0x000000011111a824 */ /* 0x000fc800078e0209 */
        /* <DEDUP_REMOVED lines=11> */
[----:B------:R-:W-:Y:S01]  /*3570*/  ULDC UR4, c[0x0][0x1a4] ;  /* 0x0000690000047ab9 */ /* 0x000fe20000000800 */
[----:B------:R-:W-:Y:S01]  /*3580*/  IMAD.WIDE.U32 R8, R8, 0x60, R222 ;  /* 0x0000006008087825 */ /* 0x000fe200078e00de */
[----:B------:R-:W-:-:S06]  /*3590*/  UIMAD UR4, UR4, 0x60, URZ ;  /* 0x00000060040478a4 */ /* 0x000fcc000f8e023f */
[----:B------:R-:W-:-:S05]  /*35a0*/  IADD3 R9, R9, UR4, RZ ;  /* 0x0000000409097c10 */ /* 0x000fca000fffe0ff */
[----:B------:R-:W-:Y:S01]  /*35b0*/  @!PT LDS RZ, [RZ] ;  /* 0x00000000fffff984 */ /* 0x000fe20000000800 */
[----:B------:R-:W-:Y:S01]  /*35c0*/  @!PT LDS RZ, [RZ] ;  /* 0x00000000fffff984 */ /* 0x000fe20000000800 */
[----:B------:R-:W-:Y:S01]  /*35d0*/  @!PT LDS RZ, [RZ] ;  /* 0x00000000fffff984 */ /* 0x000fe20000000800 */
[----:B------:R4:W-:Y:S02]  /*35e0*/  LDGSTS.E.BYPASS.LTC128B.128 [R208+0x11800], [R8.64+0x100] ;  /* 0x1180010008d07fae */ /* 0x0009e4000b901d46 */
.L_x_711:
[----:B------:R-:W-:Y:S05]  /*35f0*/  BSYNC B0 ;  /* 0x0000000000007941 */ /* 0x000fea0003800000 */
.L_x_710:
[C---:B----4-:R-:W-:Y:S01]  /*3600*/  IMAD.SHL.U32 R8, R2.reuse, 0x40, RZ ;  /* 0x0000004002087824 */ /* 0x050fe200078e00ff */
[----:B------:R-:W-:Y:S01]  /*3610*/  R2P PR, R2, 0x6 ;  /* 0x0000000602007804 */ /* 0x000fe20000000000 */
[----:B------:R-:W-:Y:S01]  /*3620*/  IMAD.SHL.U32 R14, R14, 0x8, RZ ;  /* 0x000000080e0e7824 */ /* 0x000fe200078e00ff */
[----:B------:R-:W0:Y:S01]  /*3630*/  LDGDEPBAR ;  /* 0x00000000000079af */ /* 0x000e220000000000 */
[C---:B------:R-:W-:Y:S01]  /*3640*/  IMAD R198, R87.reuse, 0x400, R0 ;  /* 0x0000040057c67824 */ /* 0x040fe200078e0200 */
[----:B------:R-:W-:Y:S01]  /*3650*/  LOP3.LUT R9, R8, 0x1c0, RZ, 0xc0, !PT ;  /* 0x000001c008097812 */ /* 0x000fe200078ec0ff */
[----:B------:R-:W-:Y:S01]  /*3660*/  IMAD R88, R87, 0x10, R88 ;  /* 0x0000001057587824 */ /* 0x000fe200078e0258 */
[----:B------:R-:W-:Y:S01]  /*3670*/  ISETP.GE.AND P6, PT, R133, 0x2, PT ;  /* 0x000000028500780c */ /* 0x000fe20003fc6270 */
[----:B------:R-:W-:Y:S01]  /*3680*/  IMAD.SHL.U32 R198, R198, 0x2, RZ ;  /* 0x00000002c6c67824 */ /* 0x000fe200078e00ff */
[----:B------:R-:W-:Y:S02]  /*3690*/  LOP3.LUT R8, R9, 0x8, R14, 0xf8, !PT ;  /* 0x0000000809087812 */ /* 0x000fe400078ef80e */
[----:B------:R-:W-:Y:S01]  /*36a0*/  SHF.R.U32.HI R9, RZ, 0x3, R9 ;  /* 0x00000003ff097819 */ /* 0x000fe20000011609 */
[--C-:B------:R-:W-:Y:S01]  /*36b0*/  IMAD R196, R7, 0x2, R198.reuse ;  /* 0x0000000207c47824 */ /* 0x100fe200078e02c6 */
[----:B------:R-:W-:Y:S01]  /*36c0*/  LDSM.16.M88.4 R32, [R198] ;  /* 0x00000000c620783b */ /* 0x000fe20000000200 */
[C---:B------:R-:W-:Y:S01]  /*36d0*/  IMAD R194, R5.reuse, 0x2, R198 ;  /* 0x0000000205c27824 */ /* 0x040fe200078e02c6 */
[----:B------:R-:W-:Y:S01]  /*36e0*/  LOP3.LUT R8, R8, R9, RZ, 0x3c, !PT ;  /* 0x0000000908087212 */ /* 0x000fe200078e3cff */
[----:B------:R-:W-:Y:S01]  /*36f0*/  IMAD R193, R5, 0x2, R196 ;  /* 0x0000000205c17824 */ /* 0x000fe200078e02c4 */
[----:B------:R-:W-:Y:S03]  /*3700*/  LDSM.16.M88.4 R56, [R196] ;  /* 0x00000000c438783b */ /* 0x000fe60000000200 */
[----:B------:R-:W-:Y:S01]  /*3710*/  IMAD R197, R197, 0x200, R8 ;  /* 0x00000200c5c57824 */ /* 0x000fe200078e0208 */
[----:B-1----:R-:W-:Y:S03]  /*3720*/  LDSM.16.M88.4 R28, [R194] ;  /* 0x00000000c21c783b */ /* 0x002fe60000000200 */
[----:B------:R-:W-:-:S05]  /*3730*/  IMAD.SHL.U32 R197, R197, 0x2, RZ ;  /* 0x00000002c5c57824 */ /* 0x000fca00078e00ff */
[----:B--2---:R-:W1:Y:S01]  /*3740*/  LDSM.16.M88.4 R12, [R197+0x6000] ;  /* 0x00600000c50c783b */ /* 0x004e620000000200 */
[C---:B------:R-:W-:Y:S02]  /*3750*/  IADD3 R2, R197.reuse, 0x6000, RZ ;  /* 0x00006000c5027810 */ /* 0x040fe40007ffe0ff */
[----:B------:R-:W-:Y:S01]  /*3760*/  IADD3 R195, R197, 0x6020, RZ ;  /* 0x00006020c5c37810 */ /* 0x000fe20007ffe0ff */
[----:B------:R-:W2:Y:S01]  /*3770*/  LDSM.16.M88.4 R72, [R197+0x6800] ;  /* 0x00680000c548783b */ /* 0x000ea20000000200 */
[----:B------:R-:W-:Y:S01]  /*3780*/  @P1 IADD3 R195, R2, -0x20, RZ ;  /* 0xffffffe002c31810 */ /* 0x000fe20007ffe0ff */
[----:B------:R-:W-:Y:S02]  /*3790*/  IMAD.MOV.U32 R2, RZ, RZ, 0x40 ;  /* 0x00000040ff027424 */ /* 0x000fe400078e00ff */
[----:B------:R-:W4:Y:S01]  /*37a0*/  LDSM.16.M88.4 R40, [R197+0x7000] ;  /* 0x00700000c528783b */ /* 0x000f220000000200 */
[C---:B------:R-:W-:Y:S02]  /*37b0*/  IADD3 R187, R195.reuse, 0x800, RZ ;  /* 0x00000800c3bb7810 */ /* 0x040fe40007ffe0ff */
[----:B------:R-:W-:Y:S01]  /*37c0*/  SEL R2, R2, 0xffffffc0, !P2 ;  /* 0xffffffc002027807 */ /* 0x000fe20005000000 */
[----:B------:R-:W5:Y:S01]  /*37d0*/  LDSM.16.M88.4 R68, [R197+0x7800] ;  /* 0x00780000c544783b */ /* 0x000f620000000200 */
[----:B------:R-:W-:-:S02]  /*37e0*/  IADD3 R186, R195, 0x1000, RZ ;  /* 0x00001000c3ba7810 */ /* 0x000fc40007ffe0ff */
[----:B------:R-:W-:Y:S01]  /*37f0*/  IADD3 R185, R195, 0x1800, RZ ;  /* 0x00001800c3b97810 */ /* 0x000fe20007ffe0ff */
[----:B------:R-:W3:Y:S01]  /*3800*/  LDSM.16.M88.4 R64, [R195] ;  /* 0x00000000c340783b */ /* 0x000ee20000000200 */
[----:B------:R-:W-:Y:S01]  /*3810*/  IMAD.IADD R191, R197, 0x1, R2 ;  /* 0x00000001c5bf7824 */ /* 0x000fe200078e0202 */
[C---:B------:R-:W-:Y:S01]  /*3820*/  IADD3 R183, R195.reuse, 0x2000, RZ ;  /* 0x00002000c3b77810 */ /* 0x040fe20007ffe0ff */
[----:B------:R-:W-:Y:S01]  /*3830*/  IMAD.IADD R184, R2, 0x1, R195 ;  /* 0x0000000102b87824 */ /* 0x000fe200078e02c3 */
[----:B------:R-:W3:Y:S01]  /*3840*/  LDSM.16.M88.4 R60, [R195+0x800] ;  /* 0x00080000c33c783b */ /* 0x000ee20000000200 */
[----:B------:R-:W-:Y:S02]  /*3850*/  IADD3 R2, R88, 0x1, R85 ;  /* 0x0000000158027810 */ /* 0x000fe40007ffe055 */
[----:B------:R-:W-:Y:S01]  /*3860*/  IADD3 R182, R195, 0x2800, RZ ;  /* 0x00002800c3b67810 */ /* 0x000fe20007ffe0ff */
[----:B------:R-:W3:Y:S01]  /*3870*/  LDSM.16.M88.4 R52, [R195+0x1000] ;  /* 0x00100000c334783b */ /* 0x000ee20000000200 */
[----:B------:R-:W-:-:S02]  /*3880*/  IADD3 R2, R86, R2, -R209 ;  /* 0x0000000256027210 */ /* 0x000fc40007ffe8d1 */
[C---:B------:R-:W-:Y:S01]  /*3890*/  IADD3 R181, R195.reuse, 0x3000, RZ ;  /* 0x00003000c3b57810 */ /* 0x040fe20007ffe0ff */
[----:B------:R-:W3:Y:S01]  /*38a0*/  LDSM.16.M88.4 R48, [R195+0x1800] ;  /* 0x00180000c330783b */ /* 0x000ee20000000200 */
[C---:B------:R-:W-:Y:S02]  /*38b0*/  IADD3 R180, R195.reuse, 0x3800, RZ ;  /* 0x00003800c3b47810 */ /* 0x040fe40007ffe0ff */
[C---:B------:R-:W-:Y:S01]  /*38c0*/  IADD3 R179, R195.reuse, 0x4000, RZ ;  /* 0x00004000c3b37810 */ /* 0x040fe20007ffe0ff */
[----:B------:R-:W3:Y:S01]  /*38d0*/  LDSM.16.M88.4 R24, [R191+0x6000] ;  /* 0x00600000bf18783b */ /* 0x000ee20000000200 */
[C---:B------:R-:W-:Y:S02]  /*38e0*/  IADD3 R178, R195.reuse, 0x4800, RZ ;  /* 0x00004800c3b27810 */ /* 0x040fe40007ffe0ff */
[C---:B------:R-:W-:Y:S01]  /*38f0*/  IADD3 R177, R195.reuse, 0x5000, RZ ;  /* 0x00005000c3b17810 */ /* 0x040fe20007ffe0ff */
[----:B------:R-:W3:Y:S01]  /*3900*/  LDSM.16.M88.4 R20, [R191+0x6800] ;  /* 0x00680000bf14783b */ /* 0x000ee20000000200 */
[----:B------:R-:W-:Y:S01]  /*3910*/  IADD3 R176, R195, 0x5800, RZ ;  /* 0x00005800c3b07810 */ /* 0x000fe20007ffe0ff */
[C---:B-1----:R-:W-:Y:S02]  /*3920*/  HMMA.16816.F32.BF16 R16, R32.reuse, R12, RZ ;  /* 0x0000000c2010723c */ /* 0x042fe400000418ff */
[----:B------:R-:W1:Y:S04]  /*3930*/  LDSM.16.M88.4 R80, [R191+0x7000] ;  /* 0x00700000bf50783b */ /* 0x000e680000000200 */
[----:B------:R-:W1:Y:S02]  /*3940*/  LDSM.16.M88.4 R76, [R191+0x7800] ;  /* 0x00780000bf4c783b */ /* 0x000e640000000200 */
[C---:B------:R-:W-:Y:S08]  /*3950*/  HMMA.16816.F32.BF16 R12, R32.reuse, R14, RZ ;  /* 0x0000000e200c723c */ /* 0x040ff000000418ff */
[C---:B--2---:R-:W-:Y:S08]  /*3960*/  HMMA.16816.F32.BF16 R8, R32.reuse, R72, RZ ;  /* 0x000000482008723c */ /* 0x044ff000000418ff */
[C---:B------:R-:W-:Y:S08]  /*3970*/  HMMA.16816.F32.BF16 R72, R32.reuse, R74, RZ ;  /* 0x0000004a2048723c */ /* 0x040ff000000418ff */
[C---:B----4-:R-:W-:Y:S08]  /*3980*/  HMMA.16816.F32.BF16 R44, R32.reuse, R40, RZ ;  /* 0x00000028202c723c */ /* 0x050ff000000418ff */
[C---:B------:R-:W-:Y:S08]  /*3990*/  HMMA.16816.F32.BF16 R40, R32.reuse, R42, RZ ;  /* 0x0000002a2028723c */ /* 0x040ff000000418ff */
[C---:B-----5:R-:W-:Y:S08]  /*39a0*/  HMMA.16816.F32.BF16 R36, R32.reuse, R68, RZ ;  /* 0x000000442024723c */ /* 0x060ff000000418ff */
[----:B------:R-:W-:Y:S01]  /*39b0*/  HMMA.16816.F32.BF16 R32, R32, R70, RZ ;  /* 0x000000462020723c */ /* 0x000fe200000418ff */
[----:B------:R-:W-:Y:S07]  /*39c0*/  LDSM.16.M88.4 R68, [R193] ;  /* 0x00000000c144783b */ /* 0x000fee0000000200 */
[C---:B---3--:R-:W-:Y:S08]  /*39d0*/  HMMA.16816.F32.BF16 R16, R56.reuse, R64, R16 ;  /* 0x000000403810723c */ /* 0x048ff00000041810 */
[C---:B------:R-:W-:Y:S01]  /*39e0*/  HMMA.16816.F32.BF16 R12, R56.reuse, R66, R12 ;  /* 0x00000042380c723c */ /* 0x040fe2000004180c */
[----:B------:R-:W2:Y:S07]  /*39f0*/  LDSM.16.M88.4 R64, [R184] ;  /* 0x00000000b840783b */ /* 0x000eae0000000200 */
[C---:B------:R-:W-:Y:S08]  /*3a00*/  HMMA.16816.F32.BF16 R8, R56.reuse, R60, R8 ;  /* 0x0000003c3808723c */ /* 0x040ff00000041808 */
[C---:B------:R-:W-:Y:S01]  /*3a10*/  HMMA.16816.F32.BF16 R72, R56.reuse, R62, R72 ;  /* 0x0000003e3848723c */ /* 0x040fe20000041848 */
[----:B------:R-:W3:Y:S07]  /*3a20*/  LDSM.16.M88.4 R60, [R184+0x800] ;  /* 0x00080000b83c783b */ /* 0x000eee0000000200 */
[C---:B------:R-:W-:Y:S08]  /*3a30*/  HMMA.16816.F32.BF16 R44, R56.reuse, R52, R44 ;  /* 0x00000034382c723c */ /* 0x040ff0000004182c */
[C---:B------:R-:W-:Y:S01]  /*3a40*/  HMMA.16816.F32.BF16 R40, R56.reuse, R54, R40 ;  /* 0x000000363828723c */ /* 0x040fe20000041828 */
[----:B------:R-:W-:Y:S07]  /*3a50*/  LDSM.16.M88.4 R52, [R184+0x1800] ;  /* 0x00180000b834783b */ /* 0x000fee0000000200 */
[C---:B------:R-:W-:Y:S08]  /*3a60*/  HMMA.16816.F32.BF16 R36, R56.reuse, R48, R36 ;  /* 0x000000303824723c */ /* 0x040ff00000041824 */
[----:B------:R-:W-:Y:S01]  /*3a70*/  HMMA.16816.F32.BF16 R32, R56, R50, R32 ;  /* 0x000000323820723c */ /* 0x000fe20000041820 */
[----:B------:R-:W4:Y:S07]  /*3a80*/  LDSM.16.M88.4 R56, [R184+0x1000] ;  /* 0x00100000b838783b */ /* 0x000f2e0000000200 */
[C---:B------:R-:W-:Y:S08]  /*3a90*/  HMMA.16816.F32.BF16 R16, R28.reuse, R24, R16 ;  /* 0x000000181c10723c */ /* 0x040ff00000041810 */
[C---:B------:R-:W-:Y:S01]  /*3aa0*/  HMMA.16816.F32.BF16 R12, R28.reuse, R26, R12 ;  /* 0x0000001a1c0c723c */ /* 0x040fe2000004180c */
[----:B------:R-:W-:Y:S07]  /*3ab0*/  LDSM.16.M88.4 R24, [R198+0x2000] ;  /* 0x00200000c618783b */ /* 0x000fee0000000200 */
[C---:B------:R-:W-:Y:S01]  /*3ac0*/  HMMA.16816.F32.BF16 R48, R28.reuse, R20, R8 ;  /* 0x000000141c30723c */ /* 0x040fe20000041808 */
[----:B------:R-:W5:Y:S07]  /*3ad0*/  LDSM.16.M88.4 R8, [R197+0x8000] ;  /* 0x00800000c508783b */ /* 0x000f6e0000000200 */
[C---:B------:R-:W-:Y:S01]  /*3ae0*/  HMMA.16816.F32.BF16 R72, R28.reuse, R22, R72 ;  /* 0x000000161c48723c */ /* 0x040fe20000041848 */
[----:B------:R-:W3:Y:S07]  /*3af0*/  LDSM.16.M88.4 R20, [R197+0x8800] ;  /* 0x00880000c514783b */ /* 0x000eee0000000200 */
[C---:B-1----:R-:W-:Y:S08]  /*3b00*/  HMMA.16816.F32.BF16 R44, R28.reuse, R80, R44 ;  /* 0x000000501c2c723c */ /* 0x042ff0000004182c */
[C---:B------:R-:W-:Y:S01]  /*3b10*/  HMMA.16816.F32.BF16 R40, R28.reuse, R82, R40 ;  /* 0x000000521c28723c */ /* 0x040fe20000041828 */
[----:B------:R-:W1:Y:S07]  /*3b20*/  LDSM.16.M88.4 R80, [R197+0x9000] ;  /* 0x00900000c550783b */ /* 0x000e6e0000000200 */
[C---:B------:R-:W-:Y:S08]  /*3b30*/  HMMA.16816.F32.BF16 R36, R28.reuse, R76, R36 ;  /* 0x0000004c1c24723c */ /* 0x040ff00000041824 */
[----:B------:R-:W-:Y:S01]  /*3b40*/  HMMA.16816.F32.BF16 R32, R28, R78, R32 ;  /* 0x0000004e1c20723c */ /* 0x000fe20000041820 */
[----:B------:R-:W1:Y:S04]  /*3b50*/  LDSM.16.M88.4 R76, [R197+0x9800] ;  /* 0x00980000c54c783b */ /* 0x000e680000000200 */
[----:B------:R-:W-:Y:S03]  /*3b60*/  LDSM.16.M88.4 R28, [R195+0x2000] ;  /* 0x00200000c31c783b */ /* 0x000fe60000000200 */
[C---:B--2---:R-:W-:Y:S08]  /*3b70*/  HMMA.16816.F32.BF16 R16, R68.reuse, R64, R16 ;  /* 0x000000404410723c */ /* 0x044ff00000041810 */
[C---:B------:R-:W-:Y:S08]  /*3b80*/  HMMA.16816.F32.BF16 R12, R68.reuse, R66, R12 ;  /* 0x00000042440c723c */ /* 0x040ff0000004180c */
[C---:B---3--:R-:W-:Y:S01]  /*3b90*/  HMMA.16816.F32.BF16 R64, R68.reuse, R60, R48 ;  /* 0x0000003c4440723c */ /* 0x048fe20000041830 */
[----:B------:R-:W2:Y:S07]  /*3ba0*/  LDSM.16.M88.4 R48, [R196+0x2000] ;  /* 0x00200000c430783b */ /* 0x000eae0000000200 */
[C---:B------:R-:W-:Y:S01]  /*3bb0*/  HMMA.16816.F32.BF16 R72, R68.reuse, R62, R72 ;  /* 0x0000003e4448723c */ /* 0x040fe20000041848 */
[----:B------:R-:W3:Y:S07]  /*3bc0*/  LDSM.16.M88.4 R60, [R195+0x2800] ;  /* 0x00280000c33c783b */ /* 0x000eee0000000200 */
[C---:B----4-:R-:W-:Y:S08]  /*3bd0*/  HMMA.16816.F32.BF16 R44, R68.reuse, R56, R44 ;  /* 0x00000038442c723c */ /* 0x050ff0000004182c */
[C---:B------:R-:W-:Y:S01]  /*3be0*/  HMMA.16816.F32.BF16 R40, R68.reuse, R58, R40 ;  /* 0x0000003a4428723c */ /* 0x040fe20000041828 */
[----:B------:R-:W-:Y:S07]  /*3bf0*/  LDSM.16.M88.4 R56, [R195+0x3800] ;  /* 0x00380000c338783b */ /* 0x000fee0000000200 */
[C---:B------:R-:W-:Y:S08]  /*3c00*/  HMMA.16816.F32.BF16 R36, R68.reuse, R52, R36 ;  /* 0x000000344424723c */ /* 0x040ff00000041824 */
[----:B------:R-:W-:Y:S01]  /*3c10*/  HMMA.16816.F32.BF16 R32, R68, R54, R32 ;  /* 0x000000364420723c */ /* 0x000fe20000041820 */
[----:B------:R-:W4:Y:S04]  /*3c20*/  LDSM.16.M88.4 R68, [R195+0x3000] ;  /* 0x00300000c344783b */ /* 0x000f280000000200 */
[----:B------:R-:W-:Y:S03]  /*3c30*/  LDSM.16.M88.4 R52, [R194+0x2000] ;  /* 0x00200000c234783b */ /* 0x000fe60000000200 */
[C---:B-----5:R-:W-:Y:S08]  /*3c40*/  HMMA.16816.F32.BF16 R16, R24.reuse, R8, R16 ;  /* 0x000000081810723c */ /* 0x060ff00000041810 */
[C---:B------:R-:W-:Y:S01]  /*3c50*/  HMMA.16816.F32.BF16 R12, R24.reuse, R10, R12 ;  /* 0x0000000a180c723c */ /* 0x040fe2000004180c */
[----:B------:R-:W5:Y:S07]  /*3c60*/  LDSM.16.M88.4 R8, [R191+0x8000] ;  /* 0x00800000bf08783b */ /* 0x000f6e0000000200 */
[C---:B------:R-:W-:Y:S08]  /*3c70*/  HMMA.16816.F32.BF16 R64, R24.reuse, R20, R64 ;  /* 0x000000141840723c */ /* 0x040ff00000041840 */
        /* <DEDUP_REMOVED lines=10> */
[C---:B------:R-:W-:Y:S01]  /*3d20*/  HMMA.16816.F32.BF16 R12, R48.reuse, R30, R12 ;  /* 0x0000001e300c723c */ /* 0x040fe2000004180c */
[----:B------:R-:W2:Y:S07]  /*3d30*/  LDSM.16.M88.4 R28, [R193+0x2000] ;  /* 0x00200000c11c783b */ /* 0x000eae0000000200 */
[C---:B---3--:R-:W-:Y:S08]  /*3d40*/  HMMA.16816.F32.BF16 R64, R48.reuse, R60, R64 ;  /* 0x0000003c3040723c */ /* 0x048ff00000041840 */
[C---:B------:R-:W-:Y:S01]  /*3d50*/  HMMA.16816.F32.BF16 R72, R48.reuse, R62, R72 ;  /* 0x0000003e3048723c */ /* 0x040fe20000041848 */
[----:B------:R-:W3:Y:S07]  /*3d60*/  LDSM.16.M88.4 R60, [R184+0x2800] ;  /* 0x00280000b83c783b */ /* 0x000eee0000000200 */
[C---:B----4-:R-:W-:Y:S08]  /*3d70*/  HMMA.16816.F32.BF16 R44, R48.reuse, R68, R44 ;  /* 0x00000044302c723c */ /* 0x050ff0000004182c */
[C---:B------:R-:W-:Y:S01]  /*3d80*/  HMMA.16816.F32.BF16 R40, R48.reuse, R70, R40 ;  /* 0x000000463028723c */ /* 0x040fe20000041828 */
[----:B------:R-:W4:Y:S07]  /*3d90*/  LDSM.16.M88.4 R68, [R184+0x3000] ;  /* 0x00300000b844783b */ /* 0x000f2e0000000200 */
[C---:B------:R-:W-:Y:S08]  /*3da0*/  HMMA.16816.F32.BF16 R36, R48.reuse, R56, R36 ;  /* 0x000000383024723c */ /* 0x040ff00000041824 */
[----:B------:R-:W-:Y:S01]  /*3db0*/  HMMA.16816.F32.BF16 R32, R48, R58, R32 ;  /* 0x0000003a3020723c */ /* 0x000fe20000041820 */
[----:B------:R-:W2:Y:S04]  /*3dc0*/  LDSM.16.M88.4 R56, [R184+0x3800] ;  /* 0x00380000b838783b */ /* 0x000ea80000000200 */
        /* <DEDUP_REMOVED lines=19> */
[----:B------:R-:W-:Y:S07]  /*3f00*/  LDSM.16.M88.4 R60, [R194+0x4000] ;  /* 0x00400000c23c783b */ /* 0x000fee0000000200 */
[C---:B----4-:R-:W-:Y:S08]  /*3f10*/  HMMA.16816.F32.BF16 R44, R28.reuse, R68, R44 ;  /* 0x000000441c2c723c */ /* 0x050ff0000004182c */
[C---:B------:R-:W-:Y:S01]  /*3f20*/  HMMA.16816.F32.BF16 R40, R28.reuse, R70, R40 ;  /* 0x000000461c28723c */ /* 0x040fe20000041828 */
[----:B------:R-:W-:Y:S07]  /*3f30*/  LDSM.16.M88.4 R68, [R193+0x4000] ;  /* 0x00400000c144783b */ /* 0x000fee0000000200 */
[C---:B------:R-:W-:Y:S08]  /*3f40*/  HMMA.16816.F32.BF16 R36, R28.reuse, R56, R36 ;  /* 0x000000381c24723c */ /* 0x040ff00000041824 */
[----:B------:R-:W-:Y:S01]  /*3f50*/  HMMA.16816.F32.BF16 R32, R28, R58, R32 ;  /* 0x0000003a1c20723c */ /* 0x000fe20000041820 */
[----:B------:R-:W-:Y:S04]  /*3f60*/  LDSM.16.M88.4 R28, [R195+0x5000] ;  /* 0x00500000c31c783b */ /* 0x000fe80000000200 */
[----:B------:R-:W-:Y:S03]  /*3f70*/  LDSM.16.M88.4 R56, [R191+0xa000] ;  /* 0x00a00000bf38783b */ /* 0x000fe60000000200 */
[C---:B-----5:R-:W-:Y:S08]  /*3f80*/  HMMA.16816.F32.BF16 R16, R48.reuse, R8, R16 ;  /* 0x000000083010723c */ /* 0x060ff00000041810 */
[C---:B------:R-:W-:Y:S01]  /*3f90*/  HMMA.16816.F32.BF16 R12, R48.reuse, R10, R12 ;  /* 0x0000000a300c723c */ /* 0x040fe2000004180c */
[----:B------:R-:W3:Y:S07]  /*3fa0*/  LDSM.16.M88.4 R8, [R195+0x4800] ;  /* 0x00480000c308783b */ /* 0x000eee0000000200 */
[C---:B------:R-:W-:Y:S08]  /*3fb0*/  HMMA.16816.F32.BF16 R64, R48.reuse, R20, R64 ;  /* 0x000000143040723c */ /* 0x040ff00000041840 */
[C---:B------:R-:W-:Y:S01]  /*3fc0*/  HMMA.16816.F32.BF16 R72, R48.reuse, R22, R72 ;  /* 0x000000163048723c */ /* 0x040fe20000041848 */
[----:B------:R-:W4:Y:S07]  /*3fd0*/  LDSM.16.M88.4 R20, [R195+0x5800] ;  /* 0x00580000c314783b */ /* 0x000f2e0000000200 */
[C---:B-1----:R-:W-:Y:S08]  /*3fe0*/  HMMA.16816.F32.BF16 R44, R48.reuse, R80, R44 ;  /* 0x00000050302c723c */ /* 0x042ff0000004182c */
[C---:B------:R-:W-:Y:S08]  /*3ff0*/  HMMA.16816.F32.BF16 R40, R48.reuse, R82, R40 ;  /* 0x000000523028723c */ /* 0x040ff00000041828 */
[C---:B------:R-:W-:Y:S08]  /*4000*/  HMMA.16816.F32.BF16 R36, R48.reuse, R76, R36 ;  /* 0x0000004c3024723c */ /* 0x040ff00000041824 */
[----:B------:R-:W-:Y:S01]  /*4010*/  HMMA.16816.F32.BF16 R32, R48, R78, R32 ;  /* 0x0000004e3020723c */ /* 0x000fe20000041820 */
[----:B------:R-:W1:Y:S07]  /*4020*/  LDSM.16.M88.4 R48, [R191+0xa800] ;  /* 0x00a80000bf30783b */ /* 0x000e6e0000000200 */
[C---:B--2---:R-:W-:Y:S08]  /*4030*/  HMMA.16816.F32.BF16 R16, R52.reuse, R24, R16 ;  /* 0x000000183410723c */ /* 0x044ff00000041810 */
[C---:B------:R-:W-:Y:S01]  /*4040*/  HMMA.16816.F32.BF16 R12, R52.reuse, R26, R12 ;  /* 0x0000001a340c723c */ /* 0x040fe2000004180c */
[----:B------:R-:W2:Y:S07]  /*4050*/  LDSM.16.M88.4 R24, [R191+0xb000] ;  /* 0x00b00000bf18783b */ /* 0x000eae0000000200 */
[C---:B---3--:R-:W-:Y:S08]  /*4060*/  HMMA.16816.F32.BF16 R64, R52.reuse, R8, R64 ;  /* 0x000000083440723c */ /* 0x048ff00000041840 */
[C---:B------:R-:W-:Y:S01]  /*4070*/  HMMA.16816.F32.BF16 R72, R52.reuse, R10, R72 ;  /* 0x0000000a3448723c */ /* 0x040fe20000041848 */
[----:B------:R-:W3:Y:S07]  /*4080*/  LDSM.16.M88.4 R8, [R191+0xb800] ;  /* 0x00b80000bf08783b */ /* 0x000eee0000000200 */
[C---:B------:R-:W-:Y:S08]  /*4090*/  HMMA.16816.F32.BF16 R44, R52.reuse, R28, R44 ;  /* 0x0000001c342c723c */ /* 0x040ff0000004182c */
[C---:B------:R-:W-:Y:S01]  /*40a0*/  HMMA.16816.F32.BF16 R40, R52.reuse, R30, R40 ;  /* 0x0000001e3428723c */ /* 0x040fe20000041828 */
[----:B------:R-:W-:Y:S07]  /*40b0*/  LDSM.16.M88.4 R28, [R184+0x4800] ;  /* 0x00480000b81c783b */ /* 0x000fee0000000200 */
[C---:B----4-:R-:W-:Y:S01]  /*40c0*/  HMMA.16816.F32.BF16 R76, R52.reuse, R20, R36 ;  /* 0x00000014344c723c */ /* 0x050fe20000041824 */
[----:B------:R-:W4:Y:S07]  /*40d0*/  LDSM.16.M88.4 R36, [R184+0x4000] ;  /* 0x00400000b824783b */ /* 0x000f2e0000000200 */
[----:B------:R-:W-:Y:S01]  /*40e0*/  HMMA.16816.F32.BF16 R32, R52, R22, R32 ;  /* 0x000000163420723c */ /* 0x000fe20000041820 */
[----:B------:R-:W5:Y:S07]  /*40f0*/  LDSM.16.M88.4 R20, [R184+0x5000] ;  /* 0x00500000b814783b */ /* 0x000f6e0000000200 */
[C---:B-1----:R-:W-:Y:S08]  /*4100*/  HMMA.16816.F32.BF16 R64, R60.reuse, R48, R64 ;  /* 0x000000303c40723c */ /* 0x042ff00000041840 */
[----:B------:R-:W-:Y:S01]  /*4110*/  HMMA.16816.F32.BF16 R72, R60, R50, R72 ;  /* 0x000000323c48723c */ /* 0x000fe20000041848 */
[----:B------:R-:W1:Y:S01]  /*4120*/  LDSM.16.M88.4 R48, [R184+0x5800] ;  /* 0x00580000b830783b */ /* 0x000e620000000200 */
[----:B------:R-:W-:-:S06]  /*4130*/  DEPBAR.LE SB0, 0x0 ;  /* 0x000080000000791a */ /* 0x000fcc0000000000 */
[C---:B------:R-:W-:Y:S08]  /*4140*/  HMMA.16816.F32.BF16 R16, R60.reuse, R56, R16 ;  /* 0x000000383c10723c */ /* 0x040ff00000041810 */
[C---:B------:R-:W-:Y:S08]  /*4150*/  HMMA.16816.F32.BF16 R12, R60.reuse, R58, R12 ;  /* 0x0000003a3c0c723c */ /* 0x040ff0000004180c */
[C---:B--2---:R-:W-:Y:S08]  /*4160*/  HMMA.16816.F32.BF16 R44, R60.reuse, R24, R44 ;  /* 0x000000183c2c723c */ /* 0x044ff0000004182c */
[C---:B------:R-:W-:Y:S08]  /*4170*/  HMMA.16816.F32.BF16 R40, R60.reuse, R26, R40 ;  /* 0x0000001a3c28723c */ /* 0x040ff00000041828 */
[C---:B---3--:R-:W-:Y:S08]  /*4180*/  HMMA.16816.F32.BF16 R76, R60.reuse, R8, R76 ;  /* 0x000000083c4c723c */ /* 0x048ff0000004184c */
[----:B------:R-:W-:Y:S07]  /*4190*/  HMMA.16816.F32.BF16 R32, R60, R10, R32 ;  /* 0x0000000a3c20723c */ /* 0x000fee0000041820 */
[----:B------:R-:W-:Y:S01]  /*41a0*/  IADD3 R11, R2, c[0x0][0x2e8], RZ ;  /* 0x0000ba00020b7a10 */ /* 0x000fe20007ffe0ff */
[----:B----4-:R-:W-:Y:S03]  /*41b0*/  HMMA.16816.F32.BF16 R16, R68, R36, R16 ;  /* 0x000000244410723c */ /* 0x010fe60000041810 */
[----:B------:R-:W-:-:S02]  /*41c0*/  IADD3 R9, R11, 0x8, RZ ;  /* 0x000000080b097810 */ /* 0x000fc40007ffe0ff */
[-C--:B------:R-:W-:Y:S02]  /*41d0*/  IMNMX R214, R11, R86.reuse, PT ;  /* 0x000000560bd67217 */ /* 0x080fe40003800200 */
[----:B------:R-:W-:Y:S01]  /*41e0*/  IMNMX R2, R9, R86, PT ;  /* 0x0000005609027217 */ /* 0x000fe20003800200 */
[C---:B------:R-:W-:Y:S08]  /*41f0*/  HMMA.16816.F32.BF16 R12, R68.reuse, R38, R12 ;  /* 0x00000026440c723c */ /* 0x040ff0000004180c */
[C---:B------:R-:W-:Y:S08]  /*4200*/  HMMA.16816.F32.BF16 R64, R68.reuse, R28, R64 ;  /* 0x0000001c4440723c */ /* 0x040ff00000041840 */
[C---:B------:R-:W-:Y:S08]  /*4210*/  HMMA.16816.F32.BF16 R72, R68.reuse, R30, R72 ;  /* 0x0000001e4448723c */ /* 0x040ff00000041848 */
[C---:B-----5:R-:W-:Y:S08]  /*4220*/  HMMA.16816.F32.BF16 R44, R68.reuse, R20, R44 ;  /* 0x00000014442c723c */ /* 0x060ff0000004182c */
[C---:B------:R-:W-:Y:S08]  /*4230*/  HMMA.16816.F32.BF16 R40, R68.reuse, R22, R40 ;  /* 0x000000164428723c */ /* 0x040ff00000041828 */
[C---:B-1----:R-:W-:Y:S08]  /*4240*/  HMMA.16816.F32.BF16 R76, R68.reuse, R48, R76 ;  /* 0x00000030444c723c */ /* 0x042ff0000004184c */
[----:B------:R-:W-:Y:S01]  /*4250*/  HMMA.16816.F32.BF16 R32, R68, R50, R32 ;  /* 0x000000324420723c */ /* 0x000fe20000041820 */
[----:B------:R-:W-:Y:S06]  /*4260*/  BAR.SYNC.DEFER_BLOCKING 0x0 ;  /* 0x0000000000007b1d */ /* 0x000fec0000010000 */
[----:B------:R-:W-:Y:S01]  /*4270*/  @!UPT UIADD3 URZ, URZ, URZ, URZ ;  /* 0x0000003f3f3ff290 */ /* 0x000fe2000fffe03f */
[----:B------:R-:W-:Y:S11]  /*4280*/  @!P6 BRA `(.L_x_712) ;  /* 0x00000b700000e947 */ /* 0x000ff60003800000 */
[----:B------:R-:W-:Y:S05]  /*4290*/  @!P0 BRA `(.L_x_713) ;  /* 0x0000039000008947 */ /* 0x000fea0003800000 */
[----:B------:R-:W1:Y:S01]  /*42a0*/  I2F.RP R21, R6 ;  /* 0x0000000600157306 */ /* 0x000e620000209400 */
[----:B------:R-:W-:-:S02]  /*42b0*/  IADD3 R20, R3, -0x40, RZ ;  /* 0xffffffc003147810 */ /* 0x000fc40007ffe0ff */
[----:B------:R-:W-:Y:S02]  /*42c0*/  IABS R8, R3 ;  /* 0x0000000300087213 */ /* 0x000fe40000000000 */
[----:B------:R-:W-:Y:S02]  /*42d0*/  IABS R4, R20 ;  /* 0x0000001400047213 */ /* 0x000fe40000000000 */
[----:B------:R-:W-:Y:S01]  /*42e0*/  LOP3.LUT R20, R20, c[0x0][0x2d0], RZ, 0x3c, !PT ;  /* 0x0000b40014147a12 */ /* 0x000fe200078e3cff */
[----:B-1----:R-:W1:Y:S02]  /*42f0*/  MUFU.RCP R10, R21 ;  /* 0x00000015000a7308 */ /* 0x002e640000001000 */
[----:B-1----:R-:W-:-:S06]  /*4300*/  IADD3 R10, R10, 0xffffffe, RZ ;  /* 0x0ffffffe0a0a7810 */ /* 0x002fcc0007ffe0ff */
[----:B------:R-:W1:Y:S02]  /*4310*/  F2I.FTZ.U32.TRUNC.NTZ R11, R10 ;  /* 0x0000000a000b7305 */ /* 0x000e64000021f000 */
[----:B-1----:R-:W-:Y:S02]  /*4320*/  IMAD.MOV R9, RZ, RZ, -R11 ;  /* 0x000000ffff097224 */ /* 0x002fe400078e0a0b */
[----:B------:R-:W-:Y:S02]  /*4330*/  IMAD.MOV.U32 R10, RZ, RZ, RZ ;  /* 0x000000ffff0a7224 */ /* 0x000fe400078e00ff */
[----:B------:R-:W-:-:S04]  /*4340*/  IMAD R9, R9, R6, RZ ;  /* 0x0000000609097224 */ /* 0x000fc800078e02ff */
[----:B------:R-:W-:-:S06]  /*4350*/  IMAD.HI.U32 R9, R11, R9, R10 ;  /* 0x000000090b097227 */ /* 0x000fcc00078e000a */
[----:B------:R-:W-:-:S04]  /*4360*/  IMAD.HI.U32 R21, R9, R8, RZ ;  /* 0x0000000809157227 */ /* 0x000fc800078e00ff */
[----:B------:R-:W-:Y:S01]  /*4370*/  IMAD.HI.U32 R10, R9, R4, RZ ;  /* 0x00000004090a7227 */ /* 0x000fe200078e00ff */
[----:B------:R-:W-:-:S03]  /*4380*/  IADD3 R11, -R21, RZ, RZ ;  /* 0x000000ff150b7210 */ /* 0x000fc60007ffe1ff */
[----:B------:R-:W-:Y:S02]  /*4390*/  IMAD.MOV R9, RZ, RZ, -R10 ;  /* 0x000000ffff097224 */ /* 0x000fe400078e0a0a */
[C---:B------:R-:W-:Y:S02]  /*43a0*/  IMAD R11, R6.reuse, R11, R8 ;  /* 0x0000000b060b7224 */ /* 0x040fe400078e0208 */
[C---:B------:R-:W-:Y:S01]  /*43b0*/  IMAD R9, R6.reuse, R9, R4 ;  /* 0x0000000906097224 */ /* 0x040fe200078e0204 */
[----:B------:R-:W-:Y:S02]  /*43c0*/  LOP3.LUT R4, R3, c[0x0][0x2d0], RZ, 0x3c, !PT ;  /* 0x0000b40003047a12 */ /* 0x000fe400078e3cff */
[C---:B------:R-:W-:Y:S02]  /*43d0*/  ISETP.GT.U32.AND P1, PT, R6.reuse, R11, PT ;  /* 0x0000000b0600720c */ /* 0x040fe40003f24070 */
[----:B------:R-:W-:Y:S02]  /*43e0*/  ISETP.GT.U32.AND P2, PT, R6, R9, PT ;  /* 0x000000090600720c */ /* 0x000fe40003f44070 */
[----:B------:R-:W-:-:S02]  /*43f0*/  ISETP.GE.AND P3, PT, R4, RZ, PT ;  /* 0x000000ff0400720c */ /* 0x000fc40003f66270 */
[----:B------:R-:W-:-:S07]  /*4400*/  LOP3.LUT R4, RZ, c[0x0][0x2d0], RZ, 0x33, !PT ;  /* 0x0000b400ff047a12 */ /* 0x000fce00078e33ff */
[----:B------:R-:W-:Y:S01]  /*4410*/  @!P1 IMAD.IADD R11, R11, 0x1, -R6 ;  /* 0x000000010b0b9824 */ /* 0x000fe200078e0a06 */
[----:B------:R-:W-:Y:S02]  /*4420*/  @!P1 IADD3 R21, R21, 0x1, RZ ;  /* 0x0000000115159810 */ /* 0x000fe40007ffe0ff */
[-C--:B------:R-:W-:Y:S02]  /*4430*/  @!P2 IADD3 R9, R9, -R6.reuse, RZ ;  /* 0x800000060909a210 */ /* 0x080fe40007ffe0ff */
[-C--:B------:R-:W-:Y:S02]  /*4440*/  ISETP.GE.U32.AND P5, PT, R11, R6.reuse, PT ;  /* 0x000000060b00720c */ /* 0x080fe40003fa6070 */
[----:B------:R-:W-:Y:S02]  /*4450*/  ISETP.GE.U32.AND P4, PT, R9, R6, PT ;  /* 0x000000060900720c */ /* 0x000fe40003f86070 */
[----:B------:R-:W-:Y:S02]  /*4460*/  ISETP.GE.AND P1, PT, R20, RZ, PT ;  /* 0x000000ff1400720c */ /* 0x000fe40003f26270 */
[----:B------:R-:W-:-:S02]  /*4470*/  @!P2 IADD3 R10, R10, 0x1, RZ ;  /* 0x000000010a0aa810 */ /* 0x000fc40007ffe0ff */
[----:B------:R-:W-:-:S05]  /*4480*/  ISETP.NE.AND P2, PT, RZ, c[0x0][0x2d0], PT ;  /* 0x0000b400ff007a0c */ /* 0x000fca0003f45270 */
[----:B------:R-:W-:Y:S02]  /*4490*/  @P5 IADD3 R21, R21, 0x1, RZ ;  /* 0x0000000115155810 */ /* 0x000fe40007ffe0ff */
[----:B------:R-:W-:-:S03]  /*44a0*/  @P4 IADD3 R10, R10, 0x1, RZ ;  /* 0x000000010a0a4810 */ /* 0x000fc60007ffe0ff */
[----:B------:R-:W-:Y:S02]  /*44b0*/  @!P3 IMAD.MOV R21, RZ, RZ, -R21 ;  /* 0x000000ffff15b224 */ /* 0x000fe400078e0a15 */
[----:B------:R-:W-:-:S03]  /*44c0*/  @!P1 IMAD.MOV R10, RZ, RZ, -R10 ;  /* 0x000000ffff0a9224 */ /* 0x000fc600078e0a0a */
[C---:B------:R-:W-:Y:S02]  /*44d0*/  SEL R9, R4.reuse, R21, !P2 ;  /* 0x0000001504097207 */ /* 0x040fe40005000000 */
[----:B------:R-:W-:-:S03]  /*44e0*/  SEL R4, R4, R10, !P2 ;  /* 0x0000000a04047207 */ /* 0x000fc60005000000 */
[----:B------:R-:W-:-:S04]  /*44f0*/  IMAD.WIDE R22, R9, 0x4, R212 ;  /* 0x0000000409167825 */ /* 0x000fc800078e02d4 */
[----:B------:R-:W-:Y:S01]  /*4500*/  IMAD.WIDE R20, R4, 0x4, R212 ;  /* 0x0000000404147825 */ /* 0x000fe200078e02d4 */
[----:B------:R-:W2:Y:S04]  /*4510*/  LDG.E R11, [R22.64] ;  /* 0x00000006160b7981 */ /* 0x000ea8000c1e1900 */
[----:B------:R-:W2:Y:S01]  /*4520*/  LDG.E R8, [R20.64] ;  /* 0x0000000614087981 */ /* 0x000ea2000c1e1900 */
[----:B------:R-:W-:Y:S01]  /*4530*/  IADD3 R4, R9, -R4, RZ ;  /* 0x8000000409047210 */ /* 0x000fe20007ffe0ff */
[----:B------:R-:W-:-:S04]  /*4540*/  IMAD.MOV.U32 R9, RZ, RZ, 0x40 ;  /* 0x00000040ff097424 */ /* 0x000fc800078e00ff */
[----:B------:R-:W-:-:S05]  /*4550*/  IMAD R9, R4, c[0x0][0x2d0], -R9 ;  /* 0x0000b40004097a24 */ /* 0x000fca00078e0a09 */
[----:B------:R-:W-:-:S05]  /*4560*/  SHF.R.S32.HI R4, RZ, 0x1f, R9 ;  /* 0x0000001fff047819 */ /* 0x000fca0000011409 */
[----:B------:R-:W-:-:S04]  /*4570*/  IMAD R4, R4, c[0x0][0x198], RZ ;  /* 0x0000660004047a24 */ /* 0x000fc800078e02ff */
[C---:B------:R-:W-:Y:S02]  /*4580*/  IMAD R4, R9.reuse, c[0x0][0x19c], R4 ;  /* 0x0000670009047a24 */ /* 0x040fe400078e0204 */
[----:B--2---:R-:W-:Y:S02]  /*4590*/  IMAD.IADD R8, R8, 0x1, -R11 ;  /* 0x0000000108087824 */ /* 0x004fe400078e0a0b */
[----:B------:R-:W-:-:S03]  /*45a0*/  IMAD.WIDE.U32 R10, R9, c[0x0][0x198], RZ ;  /* 0x00006600090a7a25 */ /* 0x000fc600078e00ff */
[----:B------:R-:W-:Y:S02]  /*45b0*/  SHF.R.S32.HI R6, RZ, 0x1f, R8 ;  /* 0x0000001fff067819 */ /* 0x000fe40000011408 */
[----:B------:R-:W-:-:S03]  /*45c0*/  IADD3 R11, R11, R4, RZ ;  /* 0x000000040b0b7210 */ /* 0x000fc60007ffe0ff */
[----:B------:R-:W-:Y:S02]  /*45d0*/  IMAD R9, R6, c[0x0][0x180], RZ ;  /* 0x0000600006097a24 */ /* 0x000fe400078e02ff */
[----:B------:R-:W-:-:S04]  /*45e0*/  IMAD.WIDE.U32 R20, R8, c[0x0][0x180], R10 ;  /* 0x0000600008147a25 */ /* 0x000fc800078e000a */
[----:B------:R-:W-:-:S04]  /*45f0*/  IMAD R9, R8, c[0x0][0x184], R9 ;  /* 0x0000610008097a24 */ /* 0x000fc800078e0209 */
[----:B------:R-:W-:Y:S01]  /*4600*/  IMAD.IADD R10, R21, 0x1, R9 ;  /* 0x00000001150a7824 */ /* 0x000fe200078e0209 */
[----:B------:R-:W-:Y:S01]  /*4610*/  MOV R21, R20 ;  /* 0x0000001400157202 */ /* 0x000fe20000000f00 */
[----:B------:R-:W-:Y:S05]  /*4620*/  BRA `(.L_x_714) ;  /* 0x0000002000007947 */ /* 0x000fea0003800000 */
.L_x_713:
[----:B------:R-:W-:-:S04]  /*4630*/  LEA R21, -R4, RZ, 0x6 ;  /* 0x000000ff04157211 */ /* 0x000fc800078e31ff */
[----:B------:R-:W-:Y:S02]  /*4640*/  SHF.R.S32.HI R10, RZ, 0x1f, R21 ;  /* 0x0000001fff0a7819 */ /* 0x000fe40000011415 */
.L_x_714:
[----:B------:R-:W-:Y:S01]  /*4650*/  ISETP.GE.AND P5, PT, R210, c[0x0][0x220], PT ;  /* 0x00008800d2007a0c */ /* 0x000fe20003fa6270 */
[----:B------:R-:W-:Y:S01]  /*4660*/  BSSY B0, `(.L_x_715) ;  /* 0x0000076000007945 */ /* 0x000fe20003800000 */
[----:B------:R-:W-:Y:S02]  /*4670*/  ISETP.GE.AND P4, PT, R201, c[0x0][0x220], PT ;  /* 0x00008800c9007a0c */ /* 0x000fe40003f86270 */
[----:B------:R-:W-:-:S09]  /*4680*/  ISETP.GE.AND P3, PT, R200, c[0x0][0x220], PT ;  /* 0x00008800c8007a0c */ /* 0x000fd20003f66270 */
[CC--:B------:R-:W-:Y:S01]  /*4690*/  @!P5 IADD3 R9, P1, R21.reuse, R134.reuse, RZ ;  /* 0x000000861509d210 */ /* 0x0c0fe20007f3e0ff */
[----:B------:R1:W-:Y:S01]  /*46a0*/  @P5 STS.128 [R208+0x6000], RZ ;  /* 0x006000ffd0005388 */ /* 0x0003e20000000c00 */
[----:B------:R-:W-:-:S03]  /*46b0*/  @!P4 IADD3 R11, P2, R21, R134, RZ ;  /* 0x00000086150bc210 */ /* 0x000fc60007f5e0ff */
[C-C-:B------:R-:W-:Y:S01]  /*46c0*/  @!P5 IMAD.X R4, R10.reuse, 0x1, R135.reuse, P1 ;  /* 0x000000010a04d824 */ /* 0x140fe200008e0687 */
[----:B------:R-:W-:Y:S01]  /*46d0*/  @!P5 LEA R38, P1, R9, c[0x0][0x168], 0x1 ;  /* 0x00005a000926da11 */ /* 0x000fe200078208ff */
[C-C-:B------:R-:W-:Y:S01]  /*46e0*/  @!P4 IMAD.X R6, R10.reuse, 0x1, R135.reuse, P2 ;  /* 0x000000010a06c824 */ /* 0x140fe200010e0687 */
[----:B------:R-:W-:Y:S02]  /*46f0*/  @!P4 LEA R30, P2, R11, c[0x0][0x168], 0x1 ;  /* 0x00005a000b1eca11 */ /* 0x000fe400078408ff */
[----:B------:R-:W-:Y:S02]  /*4700*/  @!P5 LEA.HI.X R39, R9, c[0x0][0x16c], R4, 0x1, P1 ;  /* 0x00005b000927da11 */ /* 0x000fe400008f0c04 */
[-C--:B------:R-:W-:Y:S02]  /*4710*/  @!P3 IADD3 R9, P1, R21, R134.reuse, RZ ;  /* 0x000000861509b210 */ /* 0x080fe40007f3e0ff */
[----:B------:R-:W-:Y:S01]  /*4720*/  @!P4 LEA.HI.X R31, R11, c[0x0][0x16c], R6, 0x1, P2 ;  /* 0x00005b000b1fca11 */ /* 0x000fe200010f0c06 */
[----:B------:R-:W-:Y:S01]  /*4730*/  @!PT LDS RZ, [RZ] ;  /* 0x00000000fffff984 */ /* 0x000fe20000000800 */
[----:B------:R-:W-:Y:S01]  /*4740*/  @!PT LDS RZ, [RZ] ;  /* 0x00000000fffff984 */ /* 0x000fe20000000800 */
[----:B------:R-:W-:Y:S01]  /*4750*/  @!PT LDS RZ, [RZ] ;  /* 0x00000000fffff984 */ /* 0x000fe20000000800 */
[----:B------:R1:W-:Y:S01]  /*4760*/  @!P5 LDGSTS.E.BYPASS.LTC128B.128 [R208+0x6000], [R38.64] ;  /* 0x0600000026d0dfae */ /* 0x0003e2000b901d46 */
[----:B------:R-:W-:Y:S01]  /*4770*/  IADD3 R11, P2, R203, R21, RZ ;  /* 0x00000015cb0b7210 */ /* 0x000fe20007f5e0ff */
[----:B------:R-:W-:Y:S01]  /*4780*/  @!P3 IMAD.X R4, R10, 0x1, R135, P1 ;  /* 0x000000010a04b824 */ /* 0x000fe200008e0687 */
[C---:B------:R-:W-:Y:S01]  /*4790*/  @!P3 LEA R28, P1, R9.reuse, c[0x0][0x168], 0x1 ;  /* 0x00005a00091cba11 */ /* 0x040fe200078208ff */
[----:B------:R1:W-:Y:S02]  /*47a0*/  @P4 STS.128 [R208+0x8000], RZ ;  /* 0x008000ffd0004388 */ /* 0x0003e40000000c00 */
[----:B------:R-:W-:Y:S01]  /*47b0*/  IMAD.X R8, R202, 0x1, R10, P2 ;  /* 0x00000001ca087824 */ /* 0x000fe200010e060a */
[----:B------:R-:W-:Y:S01]  /*47c0*/  @!P3 LEA.HI.X R29, R9, c[0x0][0x16c], R4, 0x1, P1 ;  /* 0x00005b00091dba11 */ /* 0x000fe200008f0c04 */
[----:B------:R-:W-:Y:S01]  /*47d0*/  @!PT LDS RZ, [RZ] ;  /* 0x00000000fffff984 */ /* 0x000fe20000000800 */
[----:B------:R-:W-:Y:S01]  /*47e0*/  @!PT LDS RZ, [RZ] ;  /* 0x00000000fffff984 */ /* 0x000fe20000000800 */
[----:B------:R-:W-:Y:S01]  /*47f0*/  @!PT LDS RZ, [RZ] ;  /* 0x00000000fffff984 */ /* 0x000fe20000000800 */
[----:B------:R1:W-:Y:S01]  /*4800*/  @!P4 LDGSTS.E.BYPASS.LTC128B.128 [R208+0x8000], [R30.64+0x80] ;  /* 0x080000801ed0cfae */ /* 0x0003e2000b901d46 */
[----:B------:R-:W-:-:S03]  /*4810*/  @!P5 IADD3 R9, P1, R11, R134, RZ ;  /* 0x000000860b09d210 */ /* 0x000fc60007f3e0ff */
[----:B------:R1:W-:Y:S01]  /*4820*/  @P3 STS.128 [R208+0xa000], RZ ;  /* 0x00a000ffd0003388 */ /* 0x0003e20000000c00 */
[----:B------:R-:W-:Y:S01]  /*4830*/  @!P5 LEA R36, P2, R9, c[0x0][0x168], 0x1 ;  /* 0x00005a000924da11 */ /* 0x000fe200078408ff */
[C-C-:B------:R-:W-:Y:S01]  /*4840*/  @!P5 IMAD.X R4, R8.reuse, 0x1, R135.reuse, P1 ;  /* 0x000000010804d824 */ /* 0x140fe200008e0687 */
[-C--:B------:R-:W-:Y:S01]  /*4850*/  @!P4 IADD3 R23, P1, R11, R134.reuse, RZ ;  /* 0x000000860b17c210 */ /* 0x080fe20007f3e0ff */
[----:B------:R-:W-:Y:S01]  /*4860*/  @!PT LDS RZ, [RZ] ;  /* 0x00000000fffff984 */ /* 0x000fe20000000800 */
[----:B------:R-:W-:Y:S01]  /*4870*/  @!PT LDS RZ, [RZ] ;  /* 0x00000000fffff984 */ /* 0x000fe20000000800 */
[----:B------:R-:W-:Y:S01]  /*4880*/  @!PT LDS RZ, [RZ] ;  /* 0x00000000fffff984 */ /* 0x000fe20000000800 */
[----:B------:R1:W-:Y:S03]  /*4890*/  @!P3 LDGSTS.E.BYPASS.LTC128B.128 [R208+0xa000], [R28.64+0x100] ;  /* 0x0a0001001cd0bfae */ /* 0x0003e6000b901d46 */
[----:B------:R-:W-:Y:S01]  /*48a0*/  @!P5 LEA.HI.X R37, R9, c[0x0][0x16c], R4, 0x1, P2 ;  /* 0x00005b000925da11 */ /* 0x000fe200010f0c04 */
[----:B------:R-:W-:Y:S01]  /*48b0*/  @!P4 IMAD.X R4, R8, 0x1, R135, P1 ;  /* 0x000000010804c824 */ /* 0x000fe200008e0687 */
[----:B------:R-:W-:Y:S01]  /*48c0*/  @!P4 LEA R26, P2, R23, c[0x0][0x168], 0x1 ;  /* 0x00005a00171aca11 */ /* 0x000fe200078408ff */
[----:B------:R1:W-:Y:S01]  /*48d0*/  @P5 STS.128 [R208+0x6800], RZ ;  /* 0x006800ffd0005388 */ /* 0x0003e20000000c00 */
[----:B------:R-:W-:-:S02]  /*48e0*/  @!P3 IADD3 R9, P1, R11, R134, RZ ;  /* 0x000000860b09b210 */ /* 0x000fc40007f3e0ff */
        /* <DEDUP_REMOVED lines=36> */
[----:B------:R-:W-:Y:S01]  /*4b30*/  @!P3 LEA R50, P1, R4, c[0x0][0x168], 0x1 ;  /* 0x00005a000432ba11 */ /* 0x000fe200078208ff */
        /* <DEDUP_REMOVED lines=11> */
[----:B------:R-:W-:Y:S01]  /*4bf0*/  @!P4 IADD3 R4, P1, R11, R134, RZ ;  /* 0x000000860b04c210 */ /* 0x000fe20007f3e0ff */
[----:B------:R-:W-:Y:S01]  /*4c00*/  @!PT LDS RZ, [RZ] ;  /* 0x00000000fffff984 */ /* 0x000fe20000000800 */
[----:B------:R-:W-:Y:S01]  /*4c10*/  @!PT LDS RZ, [RZ] ;  /* 0x00000000fffff984 */ /* 0x000fe20000000800 */
[----:B------:R-:W-:Y:S01]  /*4c20*/  @!PT LDS RZ, [RZ] ;  /* 0x00000000fffff984 */ /* 0x000fe20000000800 */
[----:B------:R1:W-:Y:S03]  /*4c30*/  @!P3 LDGSTS.E.BYPASS.LTC128B.128 [R208+0xb000], [R50.64+0x100] ;  /* 0x0b00010032d0bfae */ /* 0x0003e6000b901d46 */
[----:B------:R-:W-:Y:S01]  /*4c40*/  @!P5 LEA.HI.X R53, R9, c[0x0][0x16c], R6, 0x1, P2 ;  /* 0x00005b000935da11 */ /* 0x000fe200010f0c06 */
[----:B------:R-:W-:Y:S01]  /*4c50*/  @!P4 IMAD.X R9, R8, 0x1, R135, P1 ;  /* 0x000000010809c824 */ /* 0x000fe200008e0687 */
[C---:B------:R-:W-:Y:S01]  /*4c60*/  @!P4 LEA R54, P1, R4.reuse, c[0x0][0x168], 0x1 ;  /* 0x00005a000436ca11 */ /* 0x040fe200078208ff */
[----:B------:R1:W-:Y:S03]  /*4c70*/  @P5 STS.128 [R208+0x7800], RZ ;  /* 0x007800ffd0005388 */ /* 0x0003e60000000c00 */
[----:B------:R-:W-:Y:S01]  /*4c80*/  @!P4 LEA.HI.X R55, R4, c[0x0][0x16c], R9, 0x1, P1 ;  /* 0x00005b000437ca11 */ /* 0x000fe200008f0c09 */
        /* <DEDUP_REMOVED lines=11> */
[----:B------:R-:W-:-:S05]  /*4d40*/  IADD3 R11, P1, R11, R134, RZ ;  /* 0x000000860b0b7210 */ /* 0x000fca0007f3e0ff */
[----:B------:R-:W-:Y:S01]  /*4d50*/  IMAD.X R8, R8, 0x1, R135, P1 ;  /* 0x0000000108087824 */ /* 0x000fe200008e0687 */
[----:B-1----:R-:W-:-:S04]  /*4d60*/  LEA R22, P1, R11, c[0x0][0x168], 0x1 ;  /* 0x00005a000b167a11 */ /* 0x002fc800078208ff */
[----:B------:R-:W-:-:S05]  /*4d70*/  LEA.HI.X R23, R11, c[0x0][0x16c], R8, 0x1, P1 ;  /* 0x00005b000b177a11 */ /* 0x000fca00008f0c08 */
[----:B------:R-:W-:Y:S01]  /*4d80*/  @!PT LDS RZ, [RZ] ;  /* 0x00000000fffff984 */ /* 0x000fe20000000800 */
[----:B------:R-:W-:Y:S01]  /*4d90*/  @!PT LDS RZ, [RZ] ;  /* 0x00000000fffff984 */ /* 0x000fe20000000800 */
[----:B------:R-:W-:Y:S01]  /*4da0*/  @!PT LDS RZ, [RZ] ;  /* 0x00000000fffff984 */ /* 0x000fe20000000800 */
[----:B------:R1:W-:Y:S04]  /*4db0*/  LDGSTS.E.BYPASS.LTC128B.128 [R208+0xb800], [R22.64+0x100] ;  /* 0x0b80010016d07fae */ /* 0x0003e8000b901d46 */
.L_x_716:
[----:B------:R-:W-:Y:S05]  /*4dc0*/  BSYNC B0 ;  /* 0x0000000000007941 */ /* 0x000fea0003800000 */
.L_x_715:
[----:B------:R-:W0:Y:S01]  /*4dd0*/  LDGDEPBAR ;  /* 0x00000000000079af */ /* 0x000e220000000000 */
[----:B------:R-:W-:-:S04]  /*4de0*/  IADD3 R134, P1, R21, R134, RZ ;  /* 0x0000008615867210 */ /* 0x000fc80007f3e0ff */
[----:B------:R-:W-:Y:S02]  /*4df0*/  IADD3.X R135, R10, R135, RZ, P1, !PT ;  /* 0x000000870a877210 */ /* 0x000fe40000ffe4ff */
.L_x_712:
[----:B------:R-:W-:Y:S02]  /*4e00*/  IMAD.IADD R3, R3, 0x1, R84 ;  /* 0x0000000103037824 */ /* 0x000fe400078e0254 */
[----:B------:R-:W-:-:S03]  /*4e10*/  IMAD.SHL.U32 R192, R0, 0x2, RZ ;  /* 0x0000000200c07824 */ /* 0x000fc600078e00ff */
[----:B------:R-:W-:Y:S01]  /*4e20*/  IADD3 R9, R3, 0x1, RZ ;  /* 0x0000000103097810 */ /* 0x000fe20007ffe0ff */
[--C-:B------:R-:W-:Y:S01]  /*4e30*/  IMAD R190, R7, 0x2, R192.reuse ;  /* 0x0000000207be7824 */ /* 0x100fe200078e02c0 */
[----:B------:R-:W-:Y:S01]  /*4e40*/  IADD3 R11, R3, 0x8, RZ ;  /* 0x00000008030b7810 */ /* 0x000fe20007ffe0ff */
[----:B------:R-:W-:Y:S01]  /*4e50*/  LDSM.16.MT88.4 R68, [R192+0xe000] ;  /* 0x00e00000c044783b */ /* 0x000fe20000004200 */
[----:B------:R-:W-:Y:S01]  /*4e60*/  ISETP.GE.AND P5, PT, R9, R214, PT ;  /* 0x000000d60900720c */ /* 0x000fe20003fa6270 */
[----:B------:R-:W-:Y:S01]  /*4e70*/  IMAD R189, R5, 0x2, R192 ;  /* 0x0000000205bd7824 */ /* 0x000fe200078e02c0 */
[----:B------:R-:W-:Y:S01]  /*4e80*/  ISETP.GE.AND P2, PT, R9, R2, PT ;  /* 0x000000020900720c */ /* 0x000fe20003f46270 */
[----:B------:R-:W-:Y:S01]  /*4e90*/  IMAD R188, R5, 0x2, R190 ;  /* 0x0000000205bc7824 */ /* 0x000fe200078e02be */
[----:B------:R-:W-:Y:S01]  /*4ea0*/  ISETP.GE.AND P1, PT, R11, R214, PT ;  /* 0x000000d60b00720c */ /* 0x000fe20003f26270 */
[----:B------:R-:W-:Y:S01]  /*4eb0*/  LDSM.16.MT88.4 R100, [R192+0x10000] ;  /* 0x01000000c064783b */ /* 0x000fe20000004200 */
[----:B------:R-:W-:-:S02]  /*4ec0*/  IADD3 R9, R3, 0x9, RZ ;  /* 0x0000000903097810 */ /* 0x000fc40007ffe0ff */
[----:B------:R-:W-:Y:S01]  /*4ed0*/  ISETP.GE.AND P3, PT, R11, R2, PT ;  /* 0x000000020b00720c */ /* 0x000fe20003f66270 */
[----:B-1----:R-:W-:Y:S01]  /*4ee0*/  LDSM.16.MT88.4 R52, [R189+0xc000] ;  /* 0x00c00000bd34783b */ /* 0x002fe20000004200 */
[----:B------:R-:W-:Y:S02]  /*4ef0*/  IADD3 R11, R3, 0x10, RZ ;  /* 0x00000010030b7810 */ /* 0x000fe40007ffe0ff */
[----:B------:R-:W-:Y:S01]  /*4f00*/  FSEL R31, R12, -INF , !P1 ;  /* 0xff8000000c1f7808 */ /* 0x000fe20004800000 */
[----:B------:R-:W-:Y:S01]  /*4f10*/  LDSM.16.MT88.4 R60, [R188+0xc000] ;  /* 0x00c00000bc3c783b */ /* 0x000fe20000004200 */
[C---:B------:R-:W-:Y:S02]  /*4f20*/  ISETP.GE.AND P4, PT, R9.reuse, R214, PT ;  /* 0x000000d60900720c */ /* 0x040fe40003f86270 */
[----:B------:R-:W-:Y:S01]  /*4f30*/  ISETP.GE.AND P1, PT, R9, R2, PT ;  /* 0x000000020900720c */ /* 0x000fe20003f26270 */
[----:B------:R-:W-:Y:S01]  /*4f40*/  LDSM.16.MT88.4 R84, [R189+0xe000] ;  /* 0x00e00000bd54783b */ /* 0x000fe20000004200 */
[----:B------:R-:W-:-:S02]  /*4f50*/  IADD3 R9, R3, 0x11, RZ ;  /* 0x0000001103097810 */ /* 0x000fc40007ffe0ff */
[----:B------:R-:W-:Y:S01]  /*4f60*/  FSEL R27, R14, -INF , !P3 ;  /* 0xff8000000e1b7808 */ /* 0x000fe20005800000 */
[----:B------:R-:W-:Y:S01]  /*4f70*/  LDSM.16.MT88.4 R92, [R188+0xe000] ;  /* 0x00e00000bc5c783b */ /* 0x000fe20000004200 */
[----:B------:R-:W-:Y:S02]  /*4f80*/  FSEL R39, R17, -INF , !P5 ;  /* 0xff80000011277808 */ /* 0x000fe40006800000 */
[-C--:B------:R-:W-:Y:S01]  /*4f90*/  ISETP.GE.AND P3, PT, R11, R214.reuse, PT ;  /* 0x000000d60b00720c */ /* 0x080fe20003f66270 */
[----:B------:R-:W-:Y:S01]  /*4fa0*/  LDSM.16.MT88.4 R124, [R190+0x10000] ;  /* 0x01000000be7c783b */ /* 0x000fe20000004200 */
[----:B------:R-:W-:Y:S02]  /*4fb0*/  ISETP.GE.AND P5, PT, R3, R214, PT ;  /* 0x000000d60300720c */ /* 0x000fe40003fa6270 */
[----:B------:R-:W-:Y:S01]  /*4fc0*/  FSEL R29, R13, -INF , !P4 ;  /* 0xff8000000d1d7808 */ /* 0x000fe20006000000 */
[----:B------:R-:W-:Y:S01]  /*4fd0*/  LDSM.16.MT88.4 R112, [R189+0x10000] ;  /* 0x01000000bd70783b */ /* 0x000fe20000004200 */
[----:B------:R-:W-:-:S02]  /*4fe0*/  FSEL R25, R15, -INF , !P1 ;  /* 0xff8000000f197808 */ /* 0x000fc40004800000 */
[----:B------:R-:W-:Y:S01]  /*4ff0*/  ISETP.GE.AND P4, PT, R11, R2, PT ;  /* 0x000000020b00720c */ /* 0x000fe20003f86270 */
[----:B------:R-:W-:Y:S01]  /*5000*/  LDSM.16.MT88.4 R136, [R190+0xc800] ;  /* 0x00c80000be88783b */ /* 0x000fe20000004200 */
[----:B------:R-:W-:Y:S02]  /*5010*/  ISETP.GE.AND P1, PT, R9, R214, PT ;  /* 0x000000d60900720c */ /* 0x000fe40003f26270 */
[----:B------:R-:W-:Y:S02]  /*5020*/  IADD3 R11, R3, 0x18, RZ ;  /* 0x00000018030b7810 */ /* 0x000fe40007ffe0ff */
[----:B------:R-:W-:Y:S02]  /*5030*/  FSEL R23, R64, -INF , !P3 ;  /* 0xff80000040177808 */ /* 0x000fe40005800000 */
[----:B------:R-:W-:Y:S02]  /*5040*/  FSEL R16, R16, -INF , !P5 ;  /* 0xff80000010107808 */ /* 0x000fe40006800000 */
[----:B------:R-:W-:-:S02]  /*5050*/  ISETP.GE.AND P3, PT, R9, R2, PT ;  /* 0x000000020900720c */ /* 0x000fc40003f66270 */
[----:B------:R-:W-:Y:S02]  /*5060*/  IADD3 R9, R3, 0x19, RZ ;  /* 0x0000001903097810 */ /* 0x000fe40007ffe0ff */
[----:B------:R-:W-:Y:S02]  /*5070*/  FSEL R15, R66, -INF , !P4 ;  /* 0xff800000420f7808 */ /* 0x000fe40006000000 */
[----:B------:R-:W-:Y:S02]  /*5080*/  FSEL R21, R65, -INF , !P1 ;  /* 0xff80000041157808 */ /* 0x000fe40004800000 */
[C---:B------:R-:W-:Y:S02]  /*5090*/  ISETP.GE.AND P4, PT, R11.reuse, R214, PT ;  /* 0x000000d60b00720c */ /* 0x040fe40003f86270 */
[----:B------:R-:W-:Y:S02]  /*50a0*/  ISETP.GE.AND P1, PT, R11, R2, PT ;  /* 0x000000020b00720c */ /* 0x000fe40003f26270 */
[----:B------:R-:W-:-:S02]  /*50b0*/  FMNMX.FTZ R4, R16, R39, !PT ;  /* 0x0000002710047209 */ /* 0x000fc40007810000 */
[----:B------:R-:W-:Y:S02]  /*50c0*/  FSEL R13, R67, -INF , !P3 ;  /* 0xff800000430d7808 */ /* 0x000fe40005800000 */
[----:B------:R-:W-:Y:S02]  /*50d0*/  FSEL R37, R19, -INF , !P2 ;  /* 0xff80000013257808 */ /* 0x000fe40005000000 */
[----:B------:R-:W-:Y:S02]  /*50e0*/  IADD3 R17, R3, 0x20, RZ ;  /* 0x0000002003117810 */ /* 0x000fe40007ffe0ff */
[C---:B------:R-:W-:Y:S02]  /*50f0*/  ISETP.GE.AND P2, PT, R9.reuse, R214, PT ;  /* 0x000000d60900720c */ /* 0x040fe40003f46270 */
[----:B------:R-:W-:Y:S02]  /*5100*/  ISETP.GE.AND P3, PT, R9, R2, PT ;  /* 0x000000020900720c */ /* 0x000fe40003f66270 */
[----:B------:R-:W-:-:S02]  /*5110*/  IADD3 R9, R3, 0x21, RZ ;  /* 0x0000002103097810 */ /* 0x000fc40007ffe0ff */
[----:B------:R-:W-:Y:S02]  /*5120*/  FSEL R19, R72, -INF , !P4 ;  /* 0xff80000048137808 */ /* 0x000fe40006000000 */
[----:B------:R-:W-:Y:S02]  /*5130*/  FSEL R11, R74, -INF , !P1 ;  /* 0xff8000004a0b7808 */ /* 0x000fe40004800000 */
[----:B------:R-:W-:Y:S02]  /*5140*/  FMNMX.FTZ R4, R31, R4, !PT ;  /* 0x000000041f047209 */ /* 0x000fe40007810000 */
[C---:B------:R-:W-:Y:S02]  /*5150*/  ISETP.GE.AND P4, PT, R17.reuse, R214, PT ;  /* 0x000000d61100720c */ /* 0x040fe40003f86270 */
[----:B------:R-:W-:Y:S02]  /*5160*/  ISETP.GE.AND P1, PT, R17, R2, PT ;  /* 0x000000021100720c */ /* 0x000fe40003f26270 */
[----:B------:R-:W-:-:S02]  /*5170*/  FSEL R17, R73, -INF , !P2 ;  /* 0xff80000049117808 */ /* 0x000fc40005000000 */
[C---:B------:R-:W-:Y:S02]  /*5180*/  ISETP.GE.AND P5, PT, R9.reuse, R214, PT ;  /* 0x000000d60900720c */ /* 0x040fe40003fa6270 */
[----:B------:R-:W-:Y:S02]  /*5190*/  ISETP.GE.AND P2, PT, R9, R2, PT ;  /* 0x000000020900720c */ /* 0x000fe40003f46270 */
[----:B------:R-:W-:Y:S02]  /*51a0*/  FSEL R9, R75, -INF , !P3 ;  /* 0xff8000004b097808 */ /* 0x000fe40005800000 */
[----:B------:R-:W-:Y:S02]  /*51b0*/  FMNMX.FTZ R4, R29, R4, !PT ;  /* 0x000000041d047209 */ /* 0x000fe40007810000 */
[----:B------:R-:W-:Y:S02]  /*51c0*/  ISETP.GE.AND P3, PT, R3, R2, PT ;  /* 0x000000020300720c */ /* 0x000fe40003f66270 */
[----:B------:R-:W-:-:S02]  /*51d0*/  FMNMX.FTZ R4, R23, R4, !PT ;  /* 0x0000000417047209 */ /* 0x000fc40007810000 */
[----:B------:R-:W-:Y:S02]  /*51e0*/  FSEL R18, R18, -INF , !P3 ;  /* 0xff80000012127808 */ /* 0x000fe40005800000 */
[----:B------:R-:W-:Y:S02]  /*51f0*/  FMNMX.FTZ R6, R21, R4, !PT ;  /* 0x0000000415067209 */ /* 0x000fe40007810000 */
[----:B------:R-:W-:Y:S02]  /*5200*/  FMNMX.FTZ R4, R18, R37, !PT ;  /* 0x0000002512047209 */ /* 0x000fe40007810000 */
[----:B------:R-:W-:Y:S02]  /*5210*/  FMNMX.FTZ R6, R19, R6, !PT ;  /* 0x0000000613067209 */ /* 0x000fe40007810000 */
[----:B------:R-:W-:Y:S02]  /*5220*/  FMNMX.FTZ R4, R27, R4, !PT ;  /* 0x000000041b047209 */ /* 0x000fe40007810000 */
[----:B------:R-:W-:-:S02]  /*5230*/  IADD3 R49, R3, 0x28, RZ ;  /* 0x0000002803317810 */ /* 0x000fc40007ffe0ff */
[----:B------:R-:W-:Y:S02]  /*5240*/  FMNMX.FTZ R4, R25, R4, !PT ;  /* 0x0000000419047209 */ /* 0x000fe40007810000 */
[----:B------:R-:W-:Y:S02]  /*5250*/  FSEL R165, R44, -INF , !P4 ;  /* 0xff8000002ca57808 */ /* 0x000fe40006000000 */
[----:B------:R-:W-:Y:S02]  /*5260*/  FMNMX.FTZ R4, R15, R4, !PT ;  /* 0x000000040f047209 */ /* 0x000fe40007810000 */
[----:B------:R-:W-:Y:S02]  /*5270*/  FSEL R225, R46, -INF , !P1 ;  /* 0xff8000002ee17808 */ /* 0x000fe40004800000 */
[----:B------:R-:W-:Y:S02]  /*5280*/  FMNMX.FTZ R4, R13, R4, !PT ;  /* 0x000000040d047209 */ /* 0x000fe40007810000 */
[----:B------:R-:W-:-:S02]  /*5290*/  FMNMX.FTZ R6, R17, R6, !PT ;  /* 0x0000000611067209 */ /* 0x000fc40007810000 */
[C---:B------:R-:W-:Y:S02]  /*52a0*/  ISETP.GE.AND P4, PT, R49.reuse, R214, PT ;  /* 0x000000d63100720c */ /* 0x040fe40003f86270 */
[----:B------:R-:W-:Y:S02]  /*52b0*/  ISETP.GE.AND P1, PT, R49, R2, PT ;  /* 0x000000023100720c */ /* 0x000fe40003f26270 */
[----:B------:R-:W-:Y:S02]  /*52c0*/  FMNMX.FTZ R4, R11, R4, !PT ;  /* 0x000000040b047209 */ /* 0x000fe40007810000 */
[----:B------:R-:W-:Y:S02]  /*52d0*/  IADD3 R49, R3, 0x29, RZ ;  /* 0x0000002903317810 */ /* 0x000fe40007ffe0ff */
[----:B------:R-:W-:Y:S02]  /*52e0*/  FSEL R229, R45, -INF , !P5 ;  /* 0xff8000002de57808 */ /* 0x000fe40006800000 */
[----:B------:R-:W-:-:S02]  /*52f0*/  FMNMX.FTZ R6, R165, R6, !PT ;  /* 0x00000006a5067209 */ /* 0x000fc40007810000 */
[----:B------:R-:W-:Y:S02]  /*5300*/  FMNMX.FTZ R4, R9, R4, !PT ;  /* 0x0000000409047209 */ /* 0x000fe40007810000 */
[C---:B------:R-:W-:Y:S02]  /*5310*/  ISETP.GE.AND P5, PT, R49.reuse, R214, PT ;  /* 0x000000d63100720c */ /* 0x040fe40003fa6270 */
[----:B------:R-:W-:Y:S02]  /*5320*/  ISETP.GE.AND P3, PT, R49, R2, PT ;  /* 0x000000023100720c */ /* 0x000fe40003f66270 */
[----:B------:R-:W-:Y:S02]  /*5330*/  IADD3 R49, R3, 0x30, RZ ;  /* 0x0000003003317810 */ /* 0x000fe40007ffe0ff */
[----:B------:R-:W-:Y:S02]  /*5340*/  FSEL R163, R40, -INF , !P4 ;  /* 0xff80000028a37808 */ /* 0x000fe40006000000 */
[----:B------:R-:W-:-:S02]  /*5350*/  FMNMX.FTZ R6, R229, R6, !PT ;  /* 0x00000006e5067209 */ /* 0x000fc40007810000 */
[----:B------:R-:W-:Y:S02]  /*5360*/  FSEL R169, R47, -INF , !P2 ;  /* 0xff8000002fa97808 */ /* 0x000fe40005000000 */
[----:B------:R-:W-:Y:S02]  /*5370*/  FMNMX.FTZ R4, R225, R4, !PT ;  /* 0x00000004e1047209 */ /* 0x000fe40007810000 */
[----:B------:R-:W-:Y:S02]  /*5380*/  ISETP.GE.AND P2, PT, R49, R214, PT ;  /* 0x000000d63100720c */ /* 0x000fe40003f46270 */
[C---:B------:R-:W-:Y:S02]  /*5390*/  IADD3 R47, R3.reuse, 0x31, RZ ;  /* 0x00000031032f7810 */ /* 0x040fe40007ffe0ff */
[----:B------:R-:W-:Y:S02]  /*53a0*/  IADD3 R45, R3, 0x38, RZ ;  /* 0x00000038032d7810 */ /* 0x000fe40007ffe0ff */
[----:B------:R-:W-:-:S02]  /*53b0*/  FSEL R227, R41, -INF , !P5 ;  /* 0xff80000029e37808 */ /* 0x000fc40006800000 */
[----:B------:R-:W-:Y:S02]  /*53c0*/  FMNMX.FTZ R6, R163, R6, !PT ;  /* 0x00000006a3067209 */ /* 0x000fe40007810000 */
[----:B------:R-:W-:Y:S02]  /*53d0*/  FSEL R221, R42, -INF , !P1 ;  /* 0xff8000002add7808 */ /* 0x000fe40004800000 */
[----:B------:R-:W-:Y:S02]  /*53e0*/  FMNMX.FTZ R4, R169, R4, !PT ;  /* 0x00000004a9047209 */ /* 0x000fe40007810000 */
[----:B------:R-:W-:Y:S02]  /*53f0*/  FSEL R219, R76, -INF , !P2 ;  /* 0xff8000004cdb7808 */ /* 0x000fe40005000000 */
[----:B------:R-:W-:Y:S02]  /*5400*/  ISETP.GE.AND P4, PT, R47, R214, PT ;  /* 0x000000d62f00720c */ /* 0x000fe40003f86270 */
[----:B------:R-:W-:-:S02]  /*5410*/  FMNMX.FTZ R6, R227, R6, !PT ;  /* 0x00000006e3067209 */ /* 0x000fc40007810000 */
[----:B------:R-:W-:Y:S02]  /*5420*/  ISETP.GE.AND P2, PT, R45, R214, PT ;  /* 0x000000d62d00720c */ /* 0x000fe40003f46270 */
[----:B------:R-:W-:Y:S02]  /*5430*/  ISETP.GE.AND P1, PT, R49, R2, PT ;  /* 0x000000023100720c */ /* 0x000fe40003f26270 */
[----:B------:R-:W-:Y:S02]  /*5440*/  FSEL R175, R43, -INF , !P3 ;  /* 0xff8000002baf7808 */ /* 0x000fe40005800000 */
[----:B------:R-:W-:Y:S02]  /*5450*/  FMNMX.FTZ R8, R221, R4, !PT ;  /* 0x00000004dd087209 */ /* 0x000fe40007810000 */
[----:B------:R-:W-:Y:S02]  /*5460*/  IADD3 R3, R3, 0x39, RZ ;  /* 0x0000003903037810 */ /* 0x000fe40007ffe0ff */
[----:B------:R-:W-:-:S02]  /*5470*/  FSEL R217, R77, -INF , !P4 ;  /* 0xff8000004dd97808 */ /* 0x000fc40006000000 */
[----:B------:R-:W-:Y:S02]  /*5480*/  FMNMX.FTZ R6, R219, R6, !PT ;  /* 0x00000006db067209 */ /* 0x000fe40007810000 */
[----:B------:R-:W-:Y:S02]  /*5490*/  FSEL R215, R32, -INF , !P2 ;  /* 0xff80000020d77808 */ /* 0x000fe40005000000 */
[----:B------:R-:W-:Y:S02]  /*54a0*/  ISETP.GE.AND P2, PT, R47, R2, PT ;  /* 0x000000022f00720c */ /* 0x000fe40003f46270 */
[----:B------:R-:W-:Y:S02]  /*54b0*/  FSEL R171, R78, -INF , !P1 ;  /* 0xff8000004eab7808 */ /* 0x000fe40004800000 */
[----:B------:R-:W-:Y:S02]  /*54c0*/  FMNMX.FTZ R8, R175, R8, !PT ;  /* 0x00000008af087209 */ /* 0x000fe40007810000 */
[----:B------:R-:W-:-:S02]  /*54d0*/  ISETP.GE.AND P4, PT, R3, R214, PT ;  /* 0x000000d60300720c */ /* 0x000fc40003f86270 */
[----:B------:R-:W-:Y:S02]  /*54e0*/  FMNMX.FTZ R6, R217, R6, !PT ;  /* 0x00000006d9067209 */ /* 0x000fe40007810000 */
[----:B------:R-:W-:Y:S02]  /*54f0*/  ISETP.GE.AND P1, PT, R45, R2, PT ;  /* 0x000000022d00720c */ /* 0x000fe40003f26270 */
[----:B------:R-:W-:Y:S01]  /*5500*/  FSEL R143, R79, -INF , !P2 ;  /* 0xff8000004f8f7808 */ /* 0x000fe20005000000 */
[----:B------:R-:W-:Y:S01]  /*5510*/  LDSM.16.MT88.4 R44, [R190+0xc000] ;  /* 0x00c00000be2c783b */ /* 0x000fe20000004200 */
[----:B------:R-:W-:Y:S02]  /*5520*/  FMNMX.FTZ R8, R171, R8, !PT ;  /* 0x00000008ab087209 */ /* 0x000fe40007810000 */
[----:B------:R-:W-:Y:S01]  /*5530*/  FSEL R173, R33, -INF , !P4 ;  /* 0xff80000021ad7808 */ /* 0x000fe20006000000 */
[----:B------:R-:W-:Y:S01]  /*5540*/  LDSM.16.MT88.4 R76, [R190+0xe000] ;  /* 0x00e00000be4c783b */ /* 0x000fe20000004200 */
[----:B------:R-:W-:-:S02]  /*5550*/  FMNMX.FTZ R6, R215, R6, !PT ;  /* 0x00000006d7067209 */ /* 0x000fc40007810000 */
[----:B------:R-:W-:Y:S02]  /*5560*/  ISETP.GE.AND P2, PT, R3, R2, PT ;  /* 0x000000020300720c */ /* 0x000fe40003f46270 */
[----:B------:R-:W-:Y:S02]  /*5570*/  FSEL R141, R34, -INF , !P1 ;  /* 0xff800000228d7808 */ /* 0x000fe40004800000 */
[----:B------:R-:W-:Y:S02]  /*5580*/  FMNMX.FTZ R8, R143, R8, !PT ;  /* 0x000000088f087209 */ /* 0x000fe40007810000 */
[----:B------:R-:W-:Y:S02]  /*5590*/  FMNMX.FTZ R4, R173, R6, !PT ;  /* 0x00000006ad047209 */ /* 0x000fe40007810000 */
[----:B------:R-:W-:Y:S02]  /*55a0*/  FSEL R167, R35, -INF , !P2 ;  /* 0xff80000023a77808 */ /* 0x000fe40005000000 */
[----:B------:R-:W-:Y:S01]  /*55b0*/  FMNMX.FTZ R6, R141, R8, !PT ;  /* 0x000000088d067209 */ /* 0x000fe20007810000 */
[----:B------:R-:W1:Y:S03]  /*55c0*/  SHFL.BFLY PT, R33, R4, 0x2, 0x1f ;  /* 0x0c401f0004217f89 */ /* 0x000e6600000e0000 */
[----:B------:R-:W-:-:S05]  /*55d0*/  FMNMX.FTZ R6, R167, R6, !PT ;  /* 0x00000006a7067209 */ /* 0x000fca0007810000 */
[----:B------:R-:W2:Y:S01]  /*55e0*/  SHFL.BFLY PT, R3, R6, 0x2, 0x1f ;  /* 0x0c401f0006037f89 */ /* 0x000ea200000e0000 */
[----:B-1----:R-:W-:-:S05]  /*55f0*/  FMNMX.FTZ R33, R4, R33, !PT ;  /* 0x0000002104217209 */ /* 0x002fca0007810000 */
[----:B------:R-:W1:Y:S01]  /*5600*/  SHFL.BFLY PT, R132, R33, 0x1, 0x1f ;  /* 0x0c201f0021847f89 */ /* 0x000e6200000e0000 */
[----:B--2---:R-:W-:-:S05]  /*5610*/  FMNMX.FTZ R4, R6, R3, !PT ;  /* 0x0000000306047209 */ /* 0x004fca0007810000 */
[----:B------:R-:W2:Y:S01]  /*5620*/  SHFL.BFLY PT, R3, R4, 0x1, 0x1f ;  /* 0x0c201f0004037f89 */ /* 0x000ea200000e0000 */
[----:B-1----:R-:W-:-:S03]  /*5630*/  FMNMX.FTZ R132, R33, R132, !PT ;  /* 0x0000008421847209 */ /* 0x002fc60007810000 */
[----:B------:R-:W-:Y:S01]  /*5640*/  LDSM.16.MT88.4 R32, [R189+0xc800] ;  /* 0x00c80000bd20783b */ /* 0x000fe20000004200 */
[C---:B------:R-:W-:Y:S01]  /*5650*/  FSETP.NEU.FTZ.AND P1, PT, R132.reuse, -INF , PT ;  /* 0xff8000008400780b */ /* 0x040fe20003f3d000 */
[----:B------:R-:W-:Y:S01]  /*5660*/  FMUL.FTZ R140, R132, c[0x0][0x23c] ;  /* 0x00008f00848c7a20 */ /* 0x000fe20000410000 */
[----:B--2---:R-:W-:-:S04]  /*5670*/  FMNMX.FTZ R3, R4, R3, !PT ;  /* 0x0000000304037209 */ /* 0x004fc80007810000 */
[----:B------:R-:W-:Y:S01]  /*5680*/  FSEL R140, R140, RZ, P1 ;  /* 0x000000ff8c8c7208 */ /* 0x000fe20000800000 */
[----:B------:R-:W-:Y:S01]  /*5690*/  LDSM.16.MT88.4 R4, [R188+0x10000] ;  /* 0x01000000bc04783b */ /* 0x000fe20000004200 */
[C---:B------:R-:W-:Y:S01]  /*56a0*/  FSETP.NEU.FTZ.AND P1, PT, R3.reuse, -INF , PT ;  /* 0xff8000000300780b */ /* 0x040fe20003f3d000 */
[----:B------:R-:W-:Y:S02]  /*56b0*/  FMUL.FTZ R166, R3, c[0x0][0x23c] ;  /* 0x00008f0003a67a20 */ /* 0x000fe40000410000 */
[--C-:B------:R-:W-:Y:S02]  /*56c0*/  FFMA.FTZ R161, R16, c[0x0][0x23c], -R140.reuse ;  /* 0x00008f0010a17a23 */ /* 0x100fe4000001088c */
[--C-:B------:R-:W-:Y:S01]  /*56d0*/  FFMA.FTZ R160, R39, c[0x0][0x23c], -R140.reuse ;  /* 0x00008f0027a07a23 */ /* 0x100fe2000001088c */
[----:B------:R-:W-:Y:S01]  /*56e0*/  FSEL R166, R166, RZ, P1 ;  /* 0x000000ffa6a67208 */ /* 0x000fe20000800000 */
[--C-:B------:R-:W-:Y:S02]  /*56f0*/  FFMA.FTZ R156, R31, c[0x0][0x23c], -R140.reuse ;  /* 0x00008f001f9c7a23 */ /* 0x100fe4000001088c */
[----:B------:R-:W-:Y:S01]  /*5700*/  FFMA.FTZ R155, R29, c[0x0][0x23c], -R140 ;  /* 0x00008f001d9b7a23 */ /* 0x000fe2000001088c */
[----:B------:R-:W-:Y:S01]  /*5710*/  MUFU.EX2 R161, R161 ;  /* 0x000000a100a17308 */ /* 0x000fe20000000800 */
[--C-:B------:R-:W-:Y:S01]  /*5720*/  FFMA.FTZ R157, R18, c[0x0][0x23c], -R166.reuse ;  /* 0x00008f00129d7a23 */ /* 0x100fe200000108a6 */
[----:B------:R-:W-:Y:S01]  /*5730*/  LDSM.16.MT88.4 R28, [R188+0xc800] ;  /* 0x00c80000bc1c783b */ /* 0x000fe20000004200 */
[----:B------:R-:W-:-:S02]  /*5740*/  FFMA.FTZ R158, R37, c[0x0][0x23c], -R166 ;  /* 0x00008f00259e7a23 */ /* 0x000fc400000108a6 */
[--C-:B------:R-:W-:Y:S01]  /*5750*/  FFMA.FTZ R159, R27, c[0x0][0x23c], -R166.reuse ;  /* 0x00008f001b9f7a23 */ /* 0x100fe200000108a6 */
[----:B------:R-:W1:Y:S01]  /*5760*/  LDSM.16.MT88.4 R36, [R192+0xc000] ;  /* 0x00c00000c024783b */ /* 0x000e620000004200 */
[--C-:B------:R-:W-:Y:S01]  /*5770*/  FFMA.FTZ R152, R25, c[0x0][0x23c], -R166.reuse ;  /* 0x00008f0019987a23 */ /* 0x100fe200000108a6 */
[----:B------:R-:W2:Y:S01]  /*5780*/  MUFU.EX2 R160, R160 ;  /* 0x000000a000a07308 */ /* 0x000ea20000000800 */
[--C-:B------:R-:W-:Y:S01]  /*5790*/  FFMA.FTZ R151, R11, c[0x0][0x23c], -R166.reuse ;  /* 0x00008f000b977a23 */ /* 0x100fe200000108a6 */
[----:B------:R-:W-:Y:S01]  /*57a0*/  LDSM.16.MT88.4 R24, [R190+0xe800] ;  /* 0x00e80000be18783b */ /* 0x000fe20000004200 */
[----:B------:R-:W-:Y:S02]  /*57b0*/  FFMA.FTZ R0, R9, c[0x0][0x23c], -R166 ;  /* 0x00008f0009007a23 */ /* 0x000fe400000108a6 */
[--C-:B------:R-:W-:Y:S01]  /*57c0*/  FFMA.FTZ R154, R23, c[0x0][0x23c], -R140.reuse ;  /* 0x00008f00179a7a23 */ /* 0x100fe2000001088c */
[----:B------:R-:W3:Y:S01]  /*57d0*/  LDSM.16.MT88.4 R8, [R192+0xe800] ;  /* 0x00e80000c008783b */ /* 0x000ee20000004200 */
[--C-:B------:R-:W-:Y:S01]  /*57e0*/  FFMA.FTZ R153, R21, c[0x0][0x23c], -R140.reuse ;  /* 0x00008f0015997a23 */ /* 0x100fe2000001088c */
[----:B------:R-:W-:Y:S01]  /*57f0*/  MUFU.EX2 R156, R156 ;  /* 0x0000009c009c7308 */ /* 0x000fe20000000800 */
[--C-:B------:R-:W-:Y:S01]  /*5800*/  FFMA.FTZ R149, R19, c[0x0][0x23c], -R140.reuse ;  /* 0x00008f0013957a23 */ /* 0x100fe2000001088c */
[----:B------:R-:W-:Y:S01]  /*5810*/  LDSM.16.MT88.4 R20, [R192+0xc800] ;  /* 0x00c80000c014783b */ /* 0x000fe20000004200 */
[----:B------:R-:W-:-:S02]  /*5820*/  FFMA.FTZ R148, R17, c[0x0][0x23c], -R140 ;  /* 0x00008f0011947a23 */ /* 0x000fc4000001088c */
[--C-:B------:R-:W-:Y:S01]  /*5830*/  FFMA.FTZ R150, R15, c[0x0][0x23c], -R166.reuse ;  /* 0x00008f000f967a23 */ /* 0x100fe200000108a6 */
[----:B------:R-:W4:Y:S01]  /*5840*/  LDSM.16.MT88.4 R16, [R189+0xe800] ;  /* 0x00e80000bd10783b */ /* 0x000f220000004200 */
[----:B------:R-:W-:Y:S01]  /*5850*/  FFMA.FTZ R145, R13, c[0x0][0x23c], -R166 ;  /* 0x00008f000d917a23 */ /* 0x000fe200000108a6 */
[----:B------:R-:W5:Y:S01]  /*5860*/  MUFU.EX2 R155, R155 ;  /* 0x0000009b009b7308 */ /* 0x000f620000000800 */
[----:B--2---:R-:W-:Y:S01]  /*5870*/  F2FP.BF16.PACK_AB R116, R160, R161 ;  /* 0x000000a1a074723e */ /* 0x004fe200000010ff */
[----:B------:R-:W2:Y:S01]  /*5880*/  LDSM.16.MT88.4 R12, [R188+0xe800] ;  /* 0x00e80000bc0c783b */ /* 0x000ea20000004200 */
[--C-:B------:R-:W-:Y:S02]  /*5890*/  FFMA.FTZ R162, R165, c[0x0][0x23c], -R140.reuse ;  /* 0x00008f00a5a27a23 */ /* 0x100fe4000001088c */
[--C-:B------:R-:W-:Y:S02]  /*58a0*/  FFMA.FTZ R165, R229, c[0x0][0x23c], -R140.reuse ;  /* 0x00008f00e5a57a23 */ /* 0x100fe4000001088c */
[--C-:B------:R-:W-:Y:S01]  /*58b0*/  FFMA.FTZ R163, R163, c[0x0][0x23c], -R140.reuse ;  /* 0x00008f00a3a37a23 */ /* 0x100fe2000001088c */
[----:B------:R-:W-:Y:S01]  /*58c0*/  MUFU.EX2 R157, R157 ;  /* 0x0000009d009d7308 */ /* 0x000fe20000000800 */
[----:B------:R-:W-:-:S02]  /*58d0*/  FFMA.FTZ R164, R227, c[0x0][0x23c], -R140 ;  /* 0x00008f00e3a47a23 */ /* 0x000fc4000001088c */
[--C-:B------:R-:W-:Y:S02]  /*58e0*/  FFMA.FTZ R168, R225, c[0x0][0x23c], -R166.reuse ;  /* 0x00008f00e1a87a23 */ /* 0x100fe400000108a6 */
[--C-:B------:R-:W-:Y:S02]  /*58f0*/  FFMA.FTZ R169, R169, c[0x0][0x23c], -R166.reuse ;  /* 0x00008f00a9a97a23 */ /* 0x100fe400000108a6 */
[--C-:B------:R-:W-:Y:S01]  /*5900*/  FFMA.FTZ R170, R221, c[0x0][0x23c], -R166.reuse ;  /* 0x00008f00ddaa7a23 */ /* 0x100fe200000108a6 */
[----:B------:R-:W1:Y:S01]  /*5910*/  MUFU.EX2 R158, R158 ;  /* 0x0000009e009e7308 */ /* 0x000e620000000800 */
[----:B-----5:R-:W-:Y:S01]  /*5920*/  F2FP.BF16.PACK_AB R118, R155, R156 ;  /* 0x0000009c9b76723e */ /* 0x020fe200000010ff */
[----:B------:R-:W-:Y:S02]  /*5930*/  FFMA.FTZ R175, R175, c[0x0][0x23c], -R166 ;  /* 0x00008f00afaf7a23 */ /* 0x000fe400000108a6 */
[----:B------:R-:W-:Y:S02]  /*5940*/  FFMA.FTZ R221, R173, c[0x0][0x23c], -R140 ;  /* 0x00008f00addd7a23 */ /* 0x000fe4000001088c */
[----:B------:R-:W-:-:S02]  /*5950*/  FFMA.FTZ R171, R171, c[0x0][0x23c], -R166 ;  /* 0x00008f00abab7a23 */ /* 0x000fc400000108a6 */
[----:B------:R-:W-:Y:S01]  /*5960*/  MUFU.EX2 R159, R159 ;  /* 0x0000009f009f7308 */ /* 0x000fe20000000800 */
[--C-:B------:R-:W-:Y:S02]  /*5970*/  FFMA.FTZ R216, R143, c[0x0][0x23c], -R166.reuse ;  /* 0x00008f008fd87a23 */ /* 0x100fe400000108a6 */
[----:B------:R-:W-:Y:S02]  /*5980*/  FFMA.FTZ R173, R141, c[0x0][0x23c], -R166 ;  /* 0x00008f008dad7a23 */ /* 0x000fe400000108a6 */
[--C-:B------:R-:W-:Y:S02]  /*5990*/  FFMA.FTZ R172, R219, c[0x0][0x23c], -R140.reuse ;  /* 0x00008f00dbac7a23 */ /* 0x100fe4000001088c */
[--C-:B------:R-:W-:Y:S01]  /*59a0*/  FFMA.FTZ R217, R217, c[0x0][0x23c], -R140.reuse ;  /* 0x00008f00d9d97a23 */ /* 0x100fe2000001088c */
[----:B------:R-:W5:Y:S01]  /*59b0*/  MUFU.EX2 R152, R152 ;  /* 0x0000009800987308 */ /* 0x000f620000000800 */
[----:B-1----:R-:W-:Y:S01]  /*59c0*/  F2FP.BF16.PACK_AB R117, R158, R157 ;  /* 0x0000009d9e75723e */ /* 0x002fe200000010ff */
[----:B------:R-:W-:-:S02]  /*59d0*/  FFMA.FTZ R174, R215, c[0x0][0x23c], -R140 ;  /* 0x00008f00d7ae7a23 */ /* 0x000fc4000001088c */
[----:B------:R-:W-:Y:S01]  /*59e0*/  FFMA.FTZ R166, R167, c[0x0][0x23c], -R166 ;  /* 0x00008f00a7a67a23 */ /* 0x000fe200000108a6 */
[----:B------:R-:W-:Y:S01]  /*59f0*/  LDSM.16.MT88.4 R140, [R190+0xd800] ;  /* 0x00d80000be8c783b */ /* 0x000fe20000004200 */
[----:B------:R-:W-:Y:S02]  /*5a00*/  FADD.FTZ R161, R161, R160 ;  /* 0x000000a0a1a17221 */ /* 0x000fe40000010000 */
[----:B------:R-:W-:Y:S01]  /*5a10*/  MUFU.EX2 R154, R154 ;  /* 0x0000009a009a7308 */ /* 0x000fe20000000800 */
[----:B------:R-:W-:Y:S02]  /*5a20*/  FADD.FTZ R158, R157, R158 ;  /* 0x0000009e9d9e7221 */ /* 0x000fe40000010000 */
[----:B------:R-:W-:-:S04]  /*5a30*/  FADD.FTZ R156, R156, R161 ;  /* 0x000000a19c9c7221 */ /* 0x000fc80000010000 */
[----:B------:R-:W-:Y:S01]  /*5a40*/  FADD.FTZ R155, R155, R156 ;  /* 0x0000009c9b9b7221 */ /* 0x000fe20000010000 */
[----:B-----5:R-:W-:Y:S01]  /*5a50*/  F2FP.BF16.PACK_AB R119, R152, R159 ;  /* 0x0000009f9877723e */ /* 0x020fe200000010ff */
[----:B------:R-:W1:Y:S01]  /*5a60*/  MUFU.EX2 R153, R153 ;  /* 0x0000009900997308 */ /* 0x000e620000000800 */
[----:B------:R-:W-:-:S04]  /*5a70*/  FADD.FTZ R159, R159, R158 ;  /* 0x0000009e9f9f7221 */ /* 0x000fc80000010000 */
[----:B------:R-:W-:Y:S01]  /*5a80*/  FADD.FTZ R159, R152, R159 ;  /* 0x0000009f989f7221 */ /* 0x000fe20000010000 */
[C---:B------:R-:W-:Y:S02]  /*5a90*/  HMMA.16816.F32.BF16 R64, R116.reuse, R68, RZ ;  /* 0x000000447440723c */ /* 0x040fe400000418ff */
[----:B------:R-:W-:Y:S06]  /*5aa0*/  MUFU.EX2 R149, R149 ;  /* 0x0000009500957308 */ /* 0x000fec0000000800 */
[C---:B------:R-:W-:Y:S02]  /*5ab0*/  HMMA.16816.F32.BF16 R68, R116.reuse, R70, RZ ;  /* 0x000000467444723c */ /* 0x040fe400000418ff */
[----:B------:R-:W-:Y:S06]  /*5ac0*/  MUFU.EX2 R148, R148 ;  /* 0x0000009400947308 */ /* 0x000fec0000000800 */
[C---:B------:R-:W-:Y:S02]  /*5ad0*/  HMMA.16816.F32.BF16 R128, R116.reuse, R36, RZ ;  /* 0x000000247480723c */ /* 0x040fe400000418ff */
[----:B------:R-:W-:Y:S06]  /*5ae0*/  MUFU.EX2 R150, R150 ;  /* 0x0000009600967308 */ /* 0x000fec0000000800 */
[C---:B------:R-:W-:Y:S02]  /*5af0*/  HMMA.16816.F32.BF16 R40, R116.reuse, R44, RZ ;  /* 0x0000002c7428723c */ /* 0x040fe400000418ff */
[----:B------:R-:W5:Y:S06]  /*5b00*/  MUFU.EX2 R145, R145 ;  /* 0x0000009100917308 */ /* 0x000f6c0000000800 */
[C---:B------:R-:W-:Y:S02]  /*5b10*/  HMMA.16816.F32.BF16 R48, R116.reuse, R52, RZ ;  /* 0x000000347430723c */ /* 0x040fe400000418ff */
[----:B------:R-:W-:Y:S06]  /*5b20*/  MUFU.EX2 R151, R151 ;  /* 0x0000009700977308 */ /* 0x000fec0000000800 */
[C---:B------:R-:W-:Y:S02]  /*5b30*/  HMMA.16816.F32.BF16 R56, R116.reuse, R60, RZ ;  /* 0x0000003c7438723c */ /* 0x040fe400000418ff */
[----:B------:R-:W1:Y:S06]  /*5b40*/  MUFU.EX2 R0, R0 ;  /* 0x0000000000007308 */ /* 0x000e6c0000000800 */
        /* <DEDUP_REMOVED lines=31> */
[----:B------:R-:W2:Y:S06]  /*5d40*/  MUFU.EX2 R166, R166 ;  /* 0x000000a600a67308 */ /* 0x000eac0000000800 */
[C---:B------:R-:W-:Y:S07]  /*5d50*/  HMMA.16816.F32.BF16 R120, R116.reuse, R4, RZ ;  /* 0x000000047478723c */ /* 0x040fee00000418ff */
[----:B-1----:R-:W-:Y:S01]  /*5d60*/  F2FP.BF16.PACK_AB R4, R153, R154 ;  /* 0x0000009a9904723e */ /* 0x002fe200000010ff */
[----:B------:R-:W-:Y:S01]  /*5d70*/  HMMA.16816.F32.BF16 R116, R116, R6, RZ ;  /* 0x000000067474723c */ /* 0x000fe200000418ff */
[----:B-----5:R-:W-:Y:S01]  /*5d80*/  F2FP.BF16.PACK_AB R5, R145, R150 ;  /* 0x000000969105723e */ /* 0x020fe200000010ff */
[----:B------:R-:W-:-:S04]  /*5d90*/  FADD.FTZ R150, R150, R159 ;  /* 0x0000009f96967221 */ /* 0x000fc80000010000 */
[----:B------:R-:W-:Y:S01]  /*5da0*/  FADD.FTZ R150, R145, R150 ;  /* 0x0000009691967221 */ /* 0x000fe20000010000 */
[----:B------:R-:W-:Y:S02]  /*5db0*/  F2FP.BF16.PACK_AB R6, R148, R149 ;  /* 0x000000959406723e */ /* 0x000fe400000010ff */
[----:B------:R-:W-:Y:S01]  /*5dc0*/  F2FP.BF16.PACK_AB R7, R0, R151 ;  /* 0x000000970007723e */ /* 0x000fe200000010ff */
[----:B------:R-:W-:-:S04]  /*5dd0*/  FADD.FTZ R151, R151, R150 ;  /* 0x0000009697977221 */ /* 0x000fc80000010000 */
[----:B------:R-:W-:Y:S02]  /*5de0*/  FADD.FTZ R151, R0, R151 ;  /* 0x0000009700977221 */ /* 0x000fe40000010000 */
[C---:B---3--:R-:W-:Y:S08]  /*5df0*/  HMMA.16816.F32.BF16 R64, R4.reuse, R8, R64 ;  /* 0x000000080440723c */ /* 0x048ff00000041840 */
[C---:B------:R-:W-:Y:S01]  /*5e00*/  HMMA.16816.F32.BF16 R68, R4.reuse, R10, R68 ;  /* 0x0000000a0444723c */ /* 0x040fe20000041844 */
[----:B------:R-:W1:Y:S07]  /*5e10*/  LDSM.16.MT88.4 R8, [R190+0x10800] ;  /* 0x01080000be08783b */ /* 0x000e6e0000004200 */
[C---:B----4-:R-:W-:Y:S08]  /*5e20*/  HMMA.16816.F32.BF16 R80, R4.reuse, R16, R80 ;  /* 0x000000100450723c */ /* 0x050ff00000041850 */
[C---:B------:R-:W-:Y:S01]  /*5e30*/  HMMA.16816.F32.BF16 R84, R4.reuse, R18, R84 ;  /* 0x000000120454723c */ /* 0x040fe20000041854 */
[----:B------:R-:W3:Y:S07]  /*5e40*/  LDSM.16.MT88.4 R16, [R189+0x10800] ;  /* 0x01080000bd10783b */ /* 0x000eee0000004200 */
[C---:B------:R-:W-:Y:S08]  /*5e50*/  HMMA.16816.F32.BF16 R128, R4.reuse, R20, R128 ;  /* 0x000000140480723c */ /* 0x040ff00000041880 */
[C---:B------:R-:W-:Y:S01]  /*5e60*/  HMMA.16816.F32.BF16 R36, R4.reuse, R22, R36 ;  /* 0x000000160424723c */ /* 0x040fe20000041824 */
[----:B------:R-:W4:Y:S07]  /*5e70*/  LDSM.16.MT88.4 R20, [R192+0x10800] ;  /* 0x01080000c014783b */ /* 0x000f2e0000004200 */
[C---:B--2---:R-:W-:Y:S08]  /*5e80*/  HMMA.16816.F32.BF16 R88, R4.reuse, R12, R88 ;  /* 0x0000000c0458723c */ /* 0x044ff00000041858 */
[C---:B------:R-:W-:Y:S01]  /*5e90*/  HMMA.16816.F32.BF16 R92, R4.reuse, R14, R92 ;  /* 0x0000000e045c723c */ /* 0x040fe2000004185c */
[----:B------:R-:W2:Y:S07]  /*5ea0*/  LDSM.16.MT88.4 R12, [R188+0x10800] ;  /* 0x01080000bc0c783b */ /* 0x000eae0000004200 */
[C---:B-1----:R-:W-:Y:S08]  /*5eb0*/  HMMA.16816.F32.BF16 R104, R4.reuse, R8, R104 ;  /* 0x000000080468723c */ /* 0x042ff00000041868 */
[C---:B------:R-:W-:Y:S01]  /*5ec0*/  HMMA.16816.F32.BF16 R124, R4.reuse, R10, R124 ;  /* 0x0000000a047c723c */ /* 0x040fe2000004187c */
[----:B------:R-:W1:Y:S07]  /*5ed0*/  LDSM.16.MT88.4 R8, [R192+0xd000] ;  /* 0x00d00000c008783b */ /* 0x000e6e0000004200 */
[C---:B---3--:R-:W-:Y:S08]  /*5ee0*/  HMMA.16816.F32.BF16 R108, R4.reuse, R16, R108 ;  /* 0x00000010046c723c */ /* 0x048ff0000004186c */
[C---:B------:R-:W-:Y:S01]  /*5ef0*/  HMMA.16816.F32.BF16 R112, R4.reuse, R18, R112 ;  /* 0x000000120470723c */ /* 0x040fe20000041870 */
[----:B------:R-:W3:Y:S07]  /*5f00*/  LDSM.16.MT88.4 R16, [R190+0xd000] ;  /* 0x00d00000be10783b */ /* 0x000eee0000004200 */
[C---:B------:R-:W-:Y:S08]  /*5f10*/  HMMA.16816.F32.BF16 R40, R4.reuse, R136, R40 ;  /* 0x000000880428723c */ /* 0x040ff00000041828 */
[C---:B------:R-:W-:Y:S01]  /*5f20*/  HMMA.16816.F32.BF16 R44, R4.reuse, R138, R44 ;  /* 0x0000008a042c723c */ /* 0x040fe2000004182c */
[----:B------:R-:W-:Y:S07]  /*5f30*/  LDSM.16.MT88.4 R136, [R189+0xd800] ;  /* 0x00d80000bd88783b */ /* 0x000fee0000004200 */
        /* <DEDUP_REMOVED lines=9> */
[C---:B----4-:R-:W-:Y:S08]  /*5fd0*/  HMMA.16816.F32.BF16 R96, R4.reuse, R20, R96 ;  /* 0x000000140460723c */ /* 0x050ff00000041860 */
[C---:B------:R-:W-:Y:S01]  /*5fe0*/  HMMA.16816.F32.BF16 R100, R4.reuse, R22, R100 ;  /* 0x000000160464723c */ /* 0x040fe20000041864 */
[----:B------:R-:W-:Y:S07]  /*5ff0*/  LDSM.16.MT88.4 R20, [R192+0x11000] ;  /* 0x01100000c014783b */ /* 0x000fee0000004200 */
[C---:B--2---:R-:W-:Y:S08]  /*6000*/  HMMA.16816.F32.BF16 R120, R4.reuse, R12, R120 ;  /* 0x0000000c0478723c */ /* 0x044ff00000041878 */
[----:B------:R-:W-:Y:S01]  /*6010*/  HMMA.16816.F32.BF16 R116, R4, R14, R116 ;  /* 0x0000000e0474723c */ /* 0x000fe20000041874 */
[----:B------:R-:W2:Y:S06]  /*6020*/  LDSM.16.MT88.4 R12, [R192+0xf000] ;  /* 0x00f00000c00c783b */ /* 0x000eac0000004200 */
[----:B------:R-:W-:-:S02]  /*6030*/  F2FP.BF16.PACK_AB R4, R165, R162 ;  /* 0x000000a2a504723e */ /* 0x000fc400000010ff */
[----:B------:R-:W-:Y:S02]  /*6040*/  F2FP.BF16.PACK_AB R6, R164, R163 ;  /* 0x000000a3a406723e */ /* 0x000fe400000010ff */
[----:B------:R-:W-:Y:S01]  /*6050*/  F2FP.BF16.PACK_AB R5, R169, R168 ;  /* 0x000000a8a905723e */ /* 0x000fe200000010ff */
[----:B------:R-:W-:Y:S01]  /*6060*/  FADD.FTZ R168, R168, R151 ;  /* 0x00000097a8a87221 */ /* 0x000fe20000010000 */
[----:B------:R-:W-:-:S03]  /*6070*/  F2FP.BF16.PACK_AB R7, R175, R170 ;  /* 0x000000aaaf07723e */ /* 0x000fc600000010ff */
[----:B------:R-:W-:-:S04]  /*6080*/  FADD.FTZ R169, R169, R168 ;  /* 0x000000a8a9a97221 */ /* 0x000fc80000010000 */
[----:B-1----:R-:W-:Y:S01]  /*6090*/  HMMA.16816.F32.BF16 R128, R4, R8, R128 ;  /* 0x000000080480723c */ /* 0x002fe20000041880 */
[----:B------:R-:W-:-:S04]  /*60a0*/  FADD.FTZ R170, R170, R169 ;  /* 0x000000a9aaaa7221 */ /* 0x000fc80000010000 */
[----:B------:R-:W-:-:S03]  /*60b0*/  FADD.FTZ R170, R175, R170 ;  /* 0x000000aaafaa7221 */ /* 0x000fc60000010000 */
[C---:B------:R-:W-:Y:S01]  /*60c0*/  HMMA.16816.F32.BF16 R36, R4.reuse, R10, R36 ;  /* 0x0000000a0424723c */ /* 0x040fe20000041824 */
[----:B------:R-:W1:Y:S07]  /*60d0*/  LDSM.16.MT88.4 R8, [R189+0xf000] ;  /* 0x00f00000bd08783b */ /* 0x000e6e0000004200 */
[C---:B---3--:R-:W-:Y:S08]  /*60e0*/  HMMA.16816.F32.BF16 R40, R4.reuse, R16, R40 ;  /* 0x000000100428723c */ /* 0x048ff00000041828 */
[C---:B------:R-:W-:Y:S01]  /*60f0*/  HMMA.16816.F32.BF16 R44, R4.reuse, R18, R44 ;  /* 0x00000012042c723c */ /* 0x040fe2000004182c */
[----:B------:R-:W3:Y:S07]  /*6100*/  LDSM.16.MT88.4 R16, [R188+0xf000] ;  /* 0x00f00000bc10783b */ /* 0x000eee0000004200 */
[C---:B--2---:R-:W-:Y:S08]  /*6110*/  HMMA.16816.F32.BF16 R64, R4.reuse, R12, R64 ;  /* 0x0000000c0440723c */ /* 0x044ff00000041840 */
[C---:B------:R-:W-:Y:S01]  /*6120*/  HMMA.16816.F32.BF16 R68, R4.reuse, R14, R68 ;  /* 0x0000000e0444723c */ /* 0x040fe20000041844 */
[----:B------:R-:W2:Y:S07]  /*6130*/  LDSM.16.MT88.4 R12, [R190+0x11000] ;  /* 0x01100000be0c783b */ /* 0x000eae0000004200 */
[C---:B------:R-:W-:Y:S08]  /*6140*/  HMMA.16816.F32.BF16 R48, R4.reuse, R32, R48 ;  /* 0x000000200430723c */ /* 0x040ff00000041830 */
[C---:B-1----:R-:W-:Y:S08]  /*6150*/  HMMA.16816.F32.BF16 R80, R4.reuse, R8, R80 ;  /* 0x000000080450723c */ /* 0x042ff00000041850 */
        /* <DEDUP_REMOVED lines=8> */
[C---:B------:R-:W-:Y:S01]  /*61e0*/  HMMA.16816.F32.BF16 R52, R4.reuse, R34, R52 ;  /* 0x000000220434723c */ /* 0x040fe20000041834 */
[----:B------:R-:W-:Y:S07]  /*61f0*/  LDSM.16.MT88.4 R32, [R188+0xd800] ;  /* 0x00d80000bc20783b */ /* 0x000fee0000004200 */
[C---:B-1----:R-:W-:Y:S08]  /*6200*/  HMMA.16816.F32.BF16 R108, R4.reuse, R8, R108 ;  /* 0x00000008046c723c */ /* 0x042ff0000004186c */
[C---:B------:R-:W-:Y:S01]  /*6210*/  HMMA.16816.F32.BF16 R112, R4.reuse, R10, R112 ;  /* 0x0000000a0470723c */ /* 0x040fe20000041870 */
[----:B------:R-:W1:Y:S07]  /*6220*/  LDSM.16.MT88.4 R8, [R192+0xf800] ;  /* 0x00f80000c008783b */ /* 0x000e6e0000004200 */
        /* <DEDUP_REMOVED lines=9> */
[C---:B---3--:R-:W-:Y:S08]  /*62c0*/  HMMA.16816.F32.BF16 R120, R4.reuse, R16, R120 ;  /* 0x000000100478723c */ /* 0x048ff00000041878 */
[----:B------:R-:W-:Y:S01]  /*62d0*/  HMMA.16816.F32.BF16 R116, R4, R18, R116 ;  /* 0x000000120474723c */ /* 0x000fe20000041874 */
[----:B------:R-:W3:Y:S06]  /*62e0*/  LDSM.16.MT88.4 R16, [R192+0x11800] ;  /* 0x01180000c010783b */ /* 0x000eec0000004200 */
[----:B------:R-:W-:-:S02]  /*62f0*/  F2FP.BF16.PACK_AB R4, R217, R172 ;  /* 0x000000acd904723e */ /* 0x000fc400000010ff */
[----:B------:R-:W-:Y:S02]  /*6300*/  F2FP.BF16.PACK_AB R6, R221, R174 ;  /* 0x000000aedd06723e */ /* 0x000fe400000010ff */
[----:B------:R-:W-:Y:S01]  /*6310*/  F2FP.BF16.PACK_AB R5, R216, R171 ;  /* 0x000000abd805723e */ /* 0x000fe200000010ff */
[----:B------:R-:W-:Y:S01]  /*6320*/  FADD.FTZ R171, R171, R170 ;  /* 0x000000aaabab7221 */ /* 0x000fe20000010000 */
[----:B------:R-:W-:-:S07]  /*6330*/  F2FP.BF16.PACK_AB R7, R166, R173 ;  /* 0x000000ada607723e */ /* 0x000fce00000010ff */
        /* <DEDUP_REMOVED lines=10> */
[C---:B--2---:R-:W-:Y:S07]  /*63e0*/  HMMA.16816.F32.BF16 R104, R4.reuse, R12, R104 ;  /* 0x0000000c0468723c */ /* 0x044fee0000041868 */
[----:B------:R-:W-:Y:S01]  /*63f0*/  FADD.FTZ R12, R154, R155 ;  /* 0x0000009b9a0c7221 */ /* 0x000fe20000010000 */
[----:B------:R-:W-:Y:S03]  /*6400*/  HMMA.16816.F32.BF16 R44, R4, R142, R44 ;  /* 0x0000008e042c723c */ /* 0x000fe6000004182c */
[----:B------:R-:W-:-:S05]  /*6410*/  FADD.FTZ R12, R153, R12 ;  /* 0x0000000c990c7221 */ /* 0x000fca0000010000 */
[C---:B-1----:R-:W-:Y:S07]  /*6420*/  HMMA.16816.F32.BF16 R108, R4.reuse, R8, R108 ;  /* 0x00000008046c723c */ /* 0x042fee000004186c */
[----:B------:R-:W-:Y:S01]  /*6430*/  FADD.FTZ R9, R149, R12 ;  /* 0x0000000c95097221 */ /* 0x000fe20000010000 */
[----:B------:R-:W-:Y:S03]  /*6440*/  HMMA.16816.F32.BF16 R48, R4, R136, R48 ;  /* 0x000000880430723c */ /* 0x000fe60000041830 */
[----:B------:R-:W-:-:S04]  /*6450*/  FADD.FTZ R9, R148, R9 ;  /* 0x0000000994097221 */ /* 0x000fc80000010000 */
[----:B------:R-:W-:Y:S01]  /*6460*/  FADD.FTZ R0, R162, R9 ;  /* 0x00000009a2007221 */ /* 0x000fe20000010000 */
[----:B------:R-:W-:Y:S03]  /*6470*/  HMMA.16816.F32.BF16 R52, R4, R138, R52 ;  /* 0x0000008a0434723c */ /* 0x000fe60000041834 */
[----:B------:R-:W-:-:S04]  /*6480*/  FADD.FTZ R0, R165, R0 ;  /* 0x00000000a5007221 */ /* 0x000fc80000010000 */
[----:B------:R-:W-:Y:S01]  /*6490*/  FADD.FTZ R9, R163, R0 ;  /* 0x00000000a3097221 */ /* 0x000fe20000010000 */
[C---:B------:R-:W-:Y:S01]  /*64a0*/  HMMA.16816.F32.BF16 R56, R4.reuse, R32, R56 ;  /* 0x000000200438723c */ /* 0x040fe20000041838 */
[----:B------:R-:W-:Y:S01]  /*64b0*/  FADD.FTZ R0, R216, R171 ;  /* 0x000000abd8007221 */ /* 0x000fe20000010000 */
[----:B------:R-:W-:Y:S01]  /*64c0*/  LEA R216, P1, R134, c[0x0][0x168], 0x1 ;  /* 0x00005a0086d87a11 */ /* 0x000fe200078208ff */
[----:B------:R-:W-:Y:S02]  /*64d0*/  FADD.FTZ R9, R164, R9 ;  /* 0x00000009a4097221 */ /* 0x000fe40000010000 */
[----:B------:R-:W-:Y:S02]  /*64e0*/  FADD.FTZ R173, R173, R0 ;  /* 0x00000000adad7221 */ /* 0x000fe40000010000 */
[----:B------:R-:W-:Y:S01]  /*64f0*/  FADD.FTZ R172, R172, R9 ;  /* 0x00000009acac7221 */ /* 0x000fe20000010000 */
[----:B------:R-:W-:Y:S01]  /*6500*/  HMMA.16816.F32.BF16 R60, R4, R34, R60 ;  /* 0x00000022043c723c */ /* 0x000fe2000004183c */
[----:B------:R-:W-:-:S02]  /*6510*/  FADD.FTZ R219, R166, R173 ;  /* 0x000000ada6db7221 */ /* 0x000fc40000010000 */
[----:B------:R-:W-:-:S04]  /*6520*/  FADD.FTZ R217, R217, R172 ;  /* 0x000000acd9d97221 */ /* 0x000fc80000010000 */
[----:B------:R-:W-:Y:S01]  /*6530*/  FADD.FTZ R174, R174, R217 ;  /* 0x000000d9aeae7221 */ /* 0x000fe20000010000 */
[----:B------:R-:W-:Y:S01]  /*6540*/  HMMA.16816.F32.BF16 R72, R4, R28, R72 ;  /* 0x0000001c0448723c */ /* 0x000fe20000041848 */
[----:B------:R-:W-:Y:S02]  /*6550*/  LEA.HI.X R217, R134, c[0x0][0x16c], R135, 0x1, P1 ;  /* 0x00005b0086d97a11 */ /* 0x000fe400008f0c87 */
[----:B------:R-:W-:-:S05]  /*6560*/  FADD.FTZ R221, R221, R174 ;  /* 0x000000aedddd7221 */ /* 0x000fca0000010000 */
[C---:B------:R-:W-:Y:S08]  /*6570*/  HMMA.16816.F32.BF16 R76, R4.reuse, R30, R76 ;  /* 0x0000001e044c723c */ /* 0x040ff0000004184c */
[C---:B------:R-:W-:Y:S08]  /*6580*/  HMMA.16816.F32.BF16 R80, R4.reuse, R24, R80 ;  /* 0x000000180450723c */ /* 0x040ff00000041850 */
[C---:B------:R-:W-:Y:S08]  /*6590*/  HMMA.16816.F32.BF16 R84, R4.reuse, R26, R84 ;  /* 0x0000001a0454723c */ /* 0x040ff00000041854 */
[C---:B------:R-:W-:Y:S08]  /*65a0*/  HMMA.16816.F32.BF16 R88, R4.reuse, R20, R88 ;  /* 0x000000140458723c */ /* 0x040ff00000041858 */
[C---:B------:R-:W-:Y:S08]  /*65b0*/  HMMA.16816.F32.BF16 R92, R4.reuse, R22, R92 ;  /* 0x00000016045c723c */ /* 0x040ff0000004185c */
[C---:B------:R-:W-:Y:S08]  /*65c0*/  HMMA.16816.F32.BF16 R124, R4.reuse, R14, R124 ;  /* 0x0000000e047c723c */ /* 0x040ff0000004187c */
[C---:B------:R-:W-:Y:S08]  /*65d0*/  HMMA.16816.F32.BF16 R112, R4.reuse, R10, R112 ;  /* 0x0000000a0470723c */ /* 0x040ff00000041870 */
[C---:B---3--:R-:W-:Y:S08]  /*65e0*/  HMMA.16816.F32.BF16 R120, R4.reuse, R16, R120 ;  /* 0x000000100478723c */ /* 0x048ff00000041878 */
[----:B------:R-:W-:Y:S01]  /*65f0*/  HMMA.16816.F32.BF16 R116, R4, R18, R116 ;  /* 0x000000120474723c */ /* 0x000fe20000041874 */
[----:B------:R-:W-:Y:S07]  /*6600*/  @!P6 BRA `(.L_x_717) ;  /* 0x00003eb00000e947 */ /* 0x000fee0003800000 */
[----:B------:R-:W-:-:S04]  /*6610*/  DEPBAR.LE SB0, 0x0 ;  /* 0x000080000000791a */ /* 0x000fc80000000000 */
[----:B------:R-:W-:Y:S01]  /*6620*/  ULDC.64 UR4, c[0x0][0x118] ;  /* 0x0000460000047ab9 */ /* 0x000fe20000000a00 */
[----:B------:R-:W-:Y:S02]  /*6630*/  IABS R0, c[0x0][0x2d0] ;  /* 0x0000b40000007a13 */ /* 0x000fe40000000000 */
[----:B------:R-:W-:Y:S01]  /*6640*/  IADD3 R207, R133, -0x2, RZ ;  /* 0xfffffffe85cf7810 */ /* 0x000fe20007ffe0ff */
[----:B------:R-:W-:Y:S06]  /*6650*/  BAR.SYNC.DEFER_BLOCKING 0x0 ;  /* 0x0000000000007b1d */ /* 0x000fec0000010000 */
[----:B------:R-:W-:Y:S05]  /*6660*/  @!P0 BRA `(.L_x_718) ;  /* 0x0000039000008947 */ /* 0x000fea0003800000 */
[----:B------:R-:W1:Y:S01]  /*6670*/  I2F.RP R5, R0 ;  /* 0x0000000000057306 */ /* 0x000e620000209400 */
[----:B------:R-:W-:-:S05]  /*6680*/  IMAD.SHL.U32 R4, R207, 0x40, RZ ;  /* 0x00000040cf047824 */ /* 0x000fca00078e00ff */
[C---:B------:R-:W-:Y:S02]  /*6690*/  IADD3 R11, R4.reuse, 0x40, RZ ;  /* 0x00000040040b7810 */ /* 0x040fe40007ffe0ff */
[----:B------:R-:W-:Y:S02]  /*66a0*/  IABS R6, R4 ;  /* 0x0000000400067213 */ /* 0x000fe40000000000 */
[----:B------:R-:W-:Y:S02]  /*66b0*/  IABS R8, R11 ;  /* 0x0000000b00087213 */ /* 0x000fe40000000000 */
[----:B------:R-:W-:Y:S02]  /*66c0*/  LOP3.LUT R11, R11, c[0x0][0x2d0], RZ, 0x3c, !PT ;  /* 0x0000b4000b0b7a12 */ /* 0x000fe400078e3cff */
[----:B------:R-:W-:Y:S01]  /*66d0*/  LOP3.LUT R4, R4, c[0x0][0x2d0], RZ, 0x3c, !PT ;  /* 0x0000b40004047a12 */ /* 0x000fe200078e3cff */
[----:B-1----:R-:W1:Y:S01]  /*66e0*/  MUFU.RCP R12, R5 ;  /* 0x00000005000c7308 */ /* 0x002e620000001000 */
[----:B------:R-:W-:-:S02]  /*66f0*/  ISETP.GE.AND P3, PT, R11, RZ, PT ;  /* 0x000000ff0b00720c */ /* 0x000fc40003f66270 */
[----:B------:R-:W-:Y:S02]  /*6700*/  ISETP.GE.AND P1, PT, R4, RZ, PT ;  /* 0x000000ff0400720c */ /* 0x000fe40003f26270 */
[----:B------:R-:W-:Y:S02]  /*6710*/  LOP3.LUT R4, RZ, c[0x0][0x2d0], RZ, 0x33, !PT ;  /* 0x0000b400ff047a12 */ /* 0x000fe400078e33ff */
[----:B-1----:R-:W-:-:S04]  /*6720*/  IADD3 R12, R12, 0xffffffe, RZ ;  /* 0x0ffffffe0c0c7810 */ /* 0x002fc80007ffe0ff */
[----:B------:R-:W1:Y:S02]  /*6730*/  F2I.FTZ.U32.TRUNC.NTZ R13, R12 ;  /* 0x0000000c000d7305 */ /* 0x000e64000021f000 */
[----:B-1----:R-:W-:Y:S01]  /*6740*/  IMAD.MOV R9, RZ, RZ, -R13 ;  /* 0x000000ffff097224 */ /* 0x002fe200078e0a0d */
[----:B------:R-:W-:-:S03]  /*6750*/  MOV R12, RZ ;  /* 0x000000ff000c7202 */ /* 0x000fc60000000f00 */
[----:B------:R-:W-:-:S04]  /*6760*/  IMAD R9, R9, R0, RZ ;  /* 0x0000000009097224 */ /* 0x000fc800078e02ff */
[----:B------:R-:W-:-:S06]  /*6770*/  IMAD.HI.U32 R9, R13, R9, R12 ;  /* 0x000000090d097227 */ /* 0x000fcc00078e000c */
[----:B------:R-:W-:-:S04]  /*6780*/  IMAD.HI.U32 R10, R9, R8, RZ ;  /* 0x00000008090a7227 */ /* 0x000fc800078e00ff */
[----:B------:R-:W-:-:S04]  /*6790*/  IMAD.HI.U32 R9, R9, R6, RZ ;  /* 0x0000000609097227 */ /* 0x000fc800078e00ff */
[----:B------:R-:W-:Y:S02]  /*67a0*/  IMAD.MOV R7, RZ, RZ, -R10 ;  /* 0x000000ffff077224 */ /* 0x000fe400078e0a0a */
[----:B------:R-:W-:Y:S02]  /*67b0*/  IMAD.MOV R5, RZ, RZ, -R9 ;  /* 0x000000ffff057224 */ /* 0x000fe400078e0a09 */
[C---:B------:R-:W-:Y:S02]  /*67c0*/  IMAD R7, R0.reuse, R7, R8 ;  /* 0x0000000700077224 */ /* 0x040fe400078e0208 */
[----:B------:R-:W-:-:S03]  /*67d0*/  IMAD R5, R0, R5, R6 ;  /* 0x0000000500057224 */ /* 0x000fc600078e0206 */
[C---:B------:R-:W-:Y:S02]  /*67e0*/  ISETP.GT.U32.AND P4, PT, R0.reuse, R7, PT ;  /* 0x000000070000720c */ /* 0x040fe40003f84070 */
[----:B------:R-:W-:-:S11]  /*67f0*/  ISETP.GT.U32.AND P2, PT, R0, R5, PT ;  /* 0x000000050000720c */ /* 0x000fd60003f44070 */
[-C--:B------:R-:W-:Y:S02]  /*6800*/  @!P4 IADD3 R7, R7, -R0.reuse, RZ ;  /* 0x800000000707c210 */ /* 0x080fe40007ffe0ff */
[----:B------:R-:W-:Y:S01]  /*6810*/  @!P2 IMAD.IADD R5, R5, 0x1, -R0 ;  /* 0x000000010505a824 */ /* 0x000fe200078e0a00 */
[----:B------:R-:W-:Y:S02]  /*6820*/  @!P4 IADD3 R10, R10, 0x1, RZ ;  /* 0x000000010a0ac810 */ /* 0x000fe40007ffe0ff */
[-C--:B------:R-:W-:Y:S02]  /*6830*/  ISETP.GE.U32.AND P6, PT, R7, R0.reuse, PT ;  /* 0x000000000700720c */ /* 0x080fe40003fc6070 */
[----:B------:R-:W-:Y:S02]  /*6840*/  ISETP.GE.U32.AND P5, PT, R5, R0, PT ;  /* 0x000000000500720c */ /* 0x000fe40003fa6070 */
[----:B------:R-:W-:Y:S02]  /*6850*/  @!P2 IADD3 R9, R9, 0x1, RZ ;  /* 0x000000010909a810 */ /* 0x000fe40007ffe0ff */
[----:B------:R-:W-:-:S07]  /*6860*/  ISETP.NE.AND P2, PT, RZ, c[0x0][0x2d0], PT ;  /* 0x0000b400ff007a0c */ /* 0x000fce0003f45270 */
[----:B------:R-:W-:Y:S02]  /*6870*/  @P6 IADD3 R10, R10, 0x1, RZ ;  /* 0x000000010a0a6810 */ /* 0x000fe40007ffe0ff */
[----:B------:R-:W-:-:S03]  /*6880*/  @P5 IADD3 R9, R9, 0x1, RZ ;  /* 0x0000000109095810 */ /* 0x000fc60007ffe0ff */
[----:B------:R-:W-:Y:S01]  /*6890*/  @!P3 IMAD.MOV R10, RZ, RZ, -R10 ;  /* 0x000000ffff0ab224 */ /* 0x000fe200078e0a0a */
[----:B------:R-:W-:-:S04]  /*68a0*/  @!P1 IADD3 R9, -R9, RZ, RZ ;  /* 0x000000ff09099210 */ /* 0x000fc80007ffe1ff */
[C---:B------:R-:W-:Y:S02]  /*68b0*/  SEL R7, R4.reuse, R10, !P2 ;  /* 0x0000000a04077207 */ /* 0x040fe40005000000 */
[----:B------:R-:W-:-:S03]  /*68c0*/  SEL R4, R4, R9, !P2 ;  /* 0x0000000904047207 */ /* 0x000fc60005000000 */
[----:B------:R-:W-:-:S04]  /*68d0*/  IMAD.WIDE R12, R7, 0x4, R212 ;  /* 0x00000004070c7825 */ /* 0x000fc800078e02d4 */
[----:B------:R-:W-:Y:S01]  /*68e0*/  IMAD.WIDE R10, R4, 0x4, R212 ;  /* 0x00000004040a7825 */ /* 0x000fe200078e02d4 */
[----:B------:R-:W2:Y:S04]  /*68f0*/  LDG.E R5, [R12.64] ;  /* 0x000000040c057981 */ /* 0x000ea8000c1e1900 */
[----:B------:R-:W2:Y:S01]  /*6900*/  LDG.E R6, [R10.64] ;  /* 0x000000040a067981 */ /* 0x000ea2000c1e1900 */
[----:B------:R-:W-:Y:S02]  /*6910*/  IMAD.IADD R4, R7, 0x1, -R4 ;  /* 0x0000000107047824 */ /* 0x000fe400078e0a04 */
[----:B------:R-:W-:-:S04]  /*6920*/  IMAD.MOV.U32 R7, RZ, RZ, 0x40 ;  /* 0x00000040ff077424 */ /* 0x000fc800078e00ff */
[----:B------:R-:W-:-:S04]  /*6930*/  IMAD R7, R4, c[0x0][0x2d0], -R7 ;  /* 0x0000b40004077a24 */ /* 0x000fc800078e0a07 */
[----:B------:R-:W-:Y:S01]  /*6940*/  IMAD.WIDE.U32 R8, R7, c[0x0][0x1a0], RZ ;  /* 0x0000680007087a25 */ /* 0x000fe200078e00ff */
[----:B------:R-:W-:-:S05]  /*6950*/  SHF.R.S32.HI R4, RZ, 0x1f, R7 ;  /* 0x0000001fff047819 */ /* 0x000fca0000011407 */
[----:B------:R-:W-:-:S04]  /*6960*/  IMAD R4, R4, c[0x0][0x1a0], RZ ;  /* 0x0000680004047a24 */ /* 0x000fc800078e02ff */
[----:B------:R-:W-:-:S04]  /*6970*/  IMAD R4, R7, c[0x0][0x1a4], R4 ;  /* 0x0000690007047a24 */ /* 0x000fc800078e0204 */
[----:B------:R-:W-:Y:S01]  /*6980*/  IMAD.IADD R9, R9, 0x1, R4 ;  /* 0x0000000109097824 */ /* 0x000fe200078e0204 */
[----:B--2---:R-:W-:-:S04]  /*6990*/  IADD3 R6, -R5, R6, RZ ;  /* 0x0000000605067210 */ /* 0x004fc80007ffe1ff */
[----:B------:R-:W-:Y:S01]  /*69a0*/  SHF.R.S32.HI R5, RZ, 0x1f, R6 ;  /* 0x0000001fff057819 */ /* 0x000fe20000011406 */
[----:B------:R-:W-:-:S04]  /*69b0*/  IMAD.WIDE.U32 R8, R6, c[0x0][0x188], R8 ;  /* 0x0000620006087a25 */ /* 0x000fc800078e0008 */
[----:B------:R-:W-:-:S04]  /*69c0*/  IMAD R5, R5, c[0x0][0x188], RZ ;  /* 0x0000620005057a24 */ /* 0x000fc800078e02ff */
[----:B------:R-:W-:-:S05]  /*69d0*/  IMAD R5, R6, c[0x0][0x18c], R5 ;  /* 0x0000630006057a24 */ /* 0x000fca00078e0205 */
[----:B------:R-:W-:Y:S01]  /*69e0*/  IADD3 R7, R9, R5, RZ ;  /* 0x0000000509077210 */ /* 0x000fe20007ffe0ff */
[----:B------:R-:W-:Y:S05]  /*69f0*/  BRA `(.L_x_719) ;  /* 0x0000003000007947 */ /* 0x000fea0003800000 */
.L_x_718:
[----:B------:R-:W-:-:S05]  /*6a00*/  IMAD.MOV.U32 R8, RZ, RZ, c[0x0][0x1a0] ;  /* 0x00006800ff087624 */ /* 0x000fca00078e00ff */
[----:B------:R-:W-:-:S04]  /*6a10*/  LEA R8, -R8, RZ, 0x6 ;  /* 0x000000ff08087211 */ /* 0x000fc800078e31ff */
[----:B------:R-:W-:Y:S02]  /*6a20*/  SHF.R.S32.HI R7, RZ, 0x1f, R8 ;  /* 0x0000001fff077819 */ /* 0x000fe40000011408 */
.L_x_719:
[----:B------:R-:W-:Y:S02]  /*6a30*/  ISETP.GE.AND P3, PT, R201, c[0x0][0x220], PT ;  /* 0x00008800c9007a0c */ /* 0x000fe40003f66270 */
[----:B------:R-:W-:Y:S02]  /*6a40*/  ISETP.GE.AND P2, PT, R200, c[0x0][0x220], PT ;  /* 0x00008800c8007a0c */ /* 0x000fe40003f46270 */
[----:B------:R-:W-:Y:S02]  /*6a50*/  ISETP.GE.AND P4, PT, R210, c[0x0][0x220], PT ;  /* 0x00008800d2007a0c */ /* 0x000fe40003f86270 */
[----:B------:R-:W-:-:S04]  /*6a60*/  LEA R236, P6, R8, R222, 0x1 ;  /* 0x000000de08ec7211 */ /* 0x000fc800078c08ff */
[----:B------:R-:W-:-:S03]  /*6a70*/  LEA.HI.X R237, R8, R223, R7, 0x1, P6 ;  /* 0x000000df08ed7211 */ /* 0x000fc600030f0c07 */
[CC--:B------:R-:W-:Y:S02]  /*6a80*/  @!P3 IADD3 R9, P5, R8.reuse, R146.reuse, RZ ;  /* 0x000000920809b210 */ /* 0x0c0fe40007fbe0ff */
[----:B------:R-:W-:Y:S02]  /*6a90*/  @!P2 IADD3 R5, P1, R8, R146, RZ ;  /* 0x000000920805a210 */ /* 0x000fe40007f3e0ff */
[----:B------:R-:W-:Y:S01]  /*6aa0*/  @P4 STS.128 [R208+0xc000], RZ ;  /* 0x00c000ffd0004388 */ /* 0x000fe20000000c00 */
[--C-:B------:R-:W-:Y:S01]  /*6ab0*/  @!P3 IMAD.X R6, R7, 0x1, R144.reuse, P5 ;  /* 0x000000010706b824 */ /* 0x100fe200028e0690 */
[----:B------:R-:W-:Y:S01]  /*6ac0*/  @!P3 LEA R18, P5, R9, c[0x0][0x170], 0x1 ;  /* 0x00005c000912ba11 */ /* 0x000fe200078a08ff */
[----:B------:R-:W-:Y:S01]  /*6ad0*/  @!P2 IMAD.X R4, R7, 0x1, R144, P1 ;  /* 0x000000010704a824 */ /* 0x000fe200008e0690 */
[----:B------:R-:W-:Y:S01]  /*6ae0*/  @!P2 LEA R12, P1, R5, c[0x0][0x170], 0x1 ;  /* 0x00005c00050caa11 */ /* 0x000fe200078208ff */
[----:B------:R-:W-:Y:S01]  /*6af0*/  @!PT LDS RZ, [RZ] ;  /* 0x00000000fffff984 */ /* 0x000fe20000000800 */
[----:B------:R-:W-:Y:S01]  /*6b00*/  @!PT LDS RZ, [RZ] ;  /* 0x00000000fffff984 */ /* 0x000fe20000000800 */
[----:B------:R-:W-:Y:S01]  /*6b10*/  @!PT LDS RZ, [RZ] ;  /* 0x00000000fffff984 */ /* 0x000fe20000000800 */
[----:B------:R1:W-:Y:S01]  /*6b20*/  @!P4 LDGSTS.E.BYPASS.LTC128B.128 [R208+0xc000], [R236.64] ;  /* 0x0c000000ecd0cfae */ /* 0x0003e2000b901d44 */
[----:B------:R-:W-:-:S02]  /*6b30*/  @!P3 LEA.HI.X R19, R9, c[0x0][0x174], R6, 0x1, P5 ;  /* 0x00005d000913ba11 */ /* 0x000fc400028f0c06 */
[----:B------:R-:W-:Y:S01]  /*6b40*/  IADD3 R6, P5, R205, R8, RZ ;  /* 0x00000008cd067210 */ /* 0x000fe20007fbe0ff */
[----:B------:R-:W-:Y:S01]  /*6b50*/  @P3 STS.128 [R208+0xe000], RZ ;  /* 0x00e000ffd0003388 */ /* 0x000fe20000000c00 */
[----:B------:R-:W-:Y:S02]  /*6b60*/  @!P2 LEA.HI.X R13, R5, c[0x0][0x174], R4, 0x1, P1 ;  /* 0x00005d00050daa11 */ /* 0x000fe400008f0c04 */
[----:B------:R-:W-:Y:S01]  /*6b70*/  @!P3 IADD3 R9, P1, R6, R146, RZ ;  /* 0x000000920609b210 */ /* 0x000fe20007f3e0ff */
[----:B------:R-:W-:Y:S01]  /*6b80*/  IMAD.X R7, R204, 0x1, R7, P5 ;  /* 0x00000001cc077824 */ /* 0x000fe200028e0607 */
[C---:B------:R-:W-:Y:S01]  /*6b90*/  @!P4 LEA R16, P5, R6.reuse, R222, 0x1 ;  /* 0x000000de0610c211 */ /* 0x040fe200078a08ff */
[----:B------:R-:W-:Y:S01]  /*6ba0*/  @!PT LDS RZ, [RZ] ;  /* 0x00000000fffff984 */ /* 0x000fe20000000800 */
[----:B------:R-:W-:Y:S01]  /*6bb0*/  @!PT LDS RZ, [RZ] ;  /* 0x00000000fffff984 */ /* 0x000fe20000000800 */
[----:B------:R-:W-:Y:S01]  /*6bc0*/  @!PT LDS RZ, [RZ] ;  /* 0x00000000fffff984 */ /* 0x000fe20000000800 */
[----:B------:R2:W-:Y:S01]  /*6bd0*/  @!P3 LDGSTS.E.BYPASS.LTC128B.128 [R208+0xe000], [R18.64+0x80] ;  /* 0x0e00008012d0bfae */ /* 0x0005e2000b901d44 */
[----:B------:R-:W-:Y:S01]  /*6be0*/  @!P3 LEA R14, P6, R9, c[0x0][0x170], 0x1 ;  /* 0x00005c00090eba11 */ /* 0x000fe200078c08ff */
[----:B------:R-:W-:Y:S01]  /*6bf0*/  @!P3 IMAD.X R4, R7, 0x1, R144, P1 ;  /* 0x000000010704b824 */ /* 0x000fe200008e0690 */
[C---:B------:R-:W-:Y:S01]  /*6c00*/  @!P4 LEA.HI.X R17, R6.reuse, R223, R7, 0x1, P5 ;  /* 0x000000df0611c211 */ /* 0x040fe200028f0c07 */
[----:B------:R-:W-:Y:S01]  /*6c10*/  @P2 STS.128 [R208+0x10000], RZ ;  /* 0x010000ffd0002388 */ /* 0x000fe20000000c00 */
[----:B------:R-:W-:-:S02]  /*6c20*/  @!P2 IADD3 R5, P1, R6, R146, RZ ;  /* 0x000000920605a210 */ /* 0x000fc40007f3e0ff */
[----:B------:R-:W-:Y:S01]  /*6c30*/  IADD3 R6, P5, R205, R6, RZ ;  /* 0x00000006cd067210 */ /* 0x000fe20007fbe0ff */
[----:B------:R-:W-:Y:S01]  /*6c40*/  @!PT LDS RZ, [RZ] ;  /* 0x00000000fffff984 */ /* 0x000fe20000000800 */
[----:B------:R-:W-:Y:S01]  /*6c50*/  @!PT LDS RZ, [RZ] ;  /* 0x00000000fffff984 */ /* 0x000fe20000000800 */
[----:B------:R-:W-:Y:S01]  /*6c60*/  @!PT LDS RZ, [RZ] ;  /* 0x00000000fffff984 */ /* 0x000fe20000000800 */
[----:B------:R3:W-:Y:S01]  /*6c70*/  @!P2 LDGSTS.E.BYPASS.LTC128B.128 [R208+0x10000], [R12.64+0x100] ;  /* 0x100001000cd0afae */ /* 0x0007e2000b901d44 */
[----:B------:R-:W-:Y:S01]  /*6c80*/  @!P3 LEA.HI.X R15, R9, c[0x0][0x174], R4, 0x1, P6 ;  /* 0x00005d00090fba11 */ /* 0x000fe200030f0c04 */
[----:B------:R-:W-:Y:S01]  /*6c90*/  @!P2 IMAD.X R4, R7, 0x1, R144, P1 ;  /* 0x000000010704a824 */ /* 0x000fe200008e0690 */
[C---:B------:R-:W-:Y:S01]  /*6ca0*/  @!P2 LEA R10, P1, R5.reuse, c[0x0][0x170], 0x1 ;  /* 0x00005c00050aaa11 */ /* 0x040fe200078208ff */
[----:B------:R-:W-:Y:S01]  /*6cb0*/  IMAD.X R7, R204, 0x1, R7, P5 ;  /* 0x00000001cc077824 */ /* 0x000fe200028e0607 */
[CC--:B------:R-:W-:Y:S01]  /*6cc0*/  @!P3 IADD3 R8, P5, R6.reuse, R146.reuse, RZ ;  /* 0x000000920608b210 */ /* 0x0c0fe20007fbe0ff */
[----:B------:R-:W-:Y:S01]  /*6cd0*/  @P4 STS.128 [R208+0xc800], RZ ;  /* 0x00c800ffd0004388 */ /* 0x000fe20000000c00 */
[----:B------:R-:W-:Y:S02]  /*6ce0*/  @!P2 LEA.HI.X R11, R5, c[0x0][0x174], R4, 0x1, P1 ;  /* 0x00005d00050baa11 */ /* 0x000fe400008f0c04 */
[----:B------:R-:W-:Y:S01]  /*6cf0*/  @!P2 IADD3 R4, P1, R6, R146, RZ ;  /* 0x000000920604a210 */ /* 0x000fe20007f3e0ff */
[----:B------:R-:W-:Y:S01]  /*6d00*/  @!P3 IMAD.X R5, R7, 0x1, R144, P5 ;  /* 0x000000010705b824 */ /* 0x000fe200028e0690 */
[----:B------:R-:W-:Y:S01]  /*6d10*/  @!P3 LEA R20, P5, R8, c[0x0][0x170], 0x1 ;  /* 0x00005c000814ba11 */ /* 0x000fe200078a08ff */
[----:B------:R-:W-:Y:S01]  /*6d20*/  @!PT LDS RZ, [RZ] ;  /* 0x00000000fffff984 */ /* 0x000fe20000000800 */
[----:B------:R-:W-:Y:S01]  /*6d30*/  @!PT LDS RZ, [RZ] ;  /* 0x00000000fffff984 */ /* 0x000fe20000000800 */
[----:B------:R-:W-:Y:S01]  /*6d40*/  @!PT LDS RZ, [RZ] ;  /* 0x00000000fffff984 */ /* 0x000fe20000000800 */
[----:B------:R2:W-:Y:S01]  /*6d50*/  @!P4 LDGSTS.E.BYPASS.LTC128B.128 [R208+0xc800], [R16.64] ;  /* 0x0c80000010d0cfae */ /* 0x0005e2000b901d44 */
[----:B------:R-:W-:-:S02]  /*6d60*/  IADD3 R9, P6, R205, R6, RZ ;  /* 0x00000006cd097210 */ /* 0x000fc40007fde0ff */
[----:B------:R-:W-:Y:S01]  /*6d70*/  @!P3 LEA.HI.X R21, R8, c[0x0][0x174], R5, 0x1, P5 ;  /* 0x00005d000815ba11 */ /* 0x000fe200028f0c05 */
[----:B------:R-:W-:Y:S01]  /*6d80*/  @!P2 IMAD.X R5, R7, 0x1, R144, P1 ;  /* 0x000000010705a824 */ /* 0x000fe200008e0690 */
[----:B------:R-:W-:Y:S01]  /*6d90*/  @!P2 LEA R22, P1, R4, c[0x0][0x170], 0x1 ;  /* 0x00005c000416aa11 */ /* 0x000fe200078208ff */
[----:B------:R-:W-:Y:S01]  /*6da0*/  @P3 STS.128 [R208+0xe800], RZ ;  /* 0x00e800ffd0003388 */ /* 0x000fe20000000c00 */
[----:B------:R-:W-:Y:S02]  /*6db0*/  @!P4 LEA R24, P5, R6, R222, 0x1 ;  /* 0x000000de0618c211 */ /* 0x000fe400078a08ff */
[----:B------:R-:W-:Y:S01]  /*6dc0*/  @!P2 LEA.HI.X R23, R4, c[0x0][0x174], R5, 0x1, P1 ;  /* 0x00005d000417aa11 */ /* 0x000fe200008f0c05 */
[----:B------:R-:W-:Y:S01]  /*6dd0*/  @!PT LDS RZ, [RZ] ;  /* 0x00000000fffff984 */ /* 0x000fe20000000800 */
[----:B------:R-:W-:Y:S01]  /*6de0*/  @!PT LDS RZ, [RZ] ;  /* 0x00000000fffff984 */ /* 0x000fe20000000800 */
[----:B------:R-:W-:Y:S01]  /*6df0*/  @!PT LDS RZ, [RZ] ;  /* 0x00000000fffff984 */ /* 0x000fe20000000800 */
[----:B------:R3:W-:Y:S01]  /*6e00*/  @!P3 LDGSTS.E.BYPASS.LTC128B.128 [R208+0xe800], [R14.64+0x80] ;  /* 0x0e8000800ed0bfae */ /* 0x0007e2000b901d44 */
[--C-:B------:R-:W-:Y:S01]  /*6e10*/  @!P4 LEA.HI.X R25, R6, R223, R7.reuse, 0x1, P5 ;  /* 0x000000df0619c211 */ /* 0x100fe200028f0c07 */
[----:B------:R-:W-:Y:S01]  /*6e20*/  IMAD.X R7, R204, 0x1, R7, P6 ;  /* 0x00000001cc077824 */ /* 0x000fe200030e0607 */
[CC--:B------:R-:W-:Y:S01]  /*6e30*/  @!P3 IADD3 R4, P5, R9.reuse, R146.reuse, RZ ;  /* 0x000000920904b210 */ /* 0x0c0fe20007fbe0ff */
[----:B------:R-:W-:Y:S01]  /*6e40*/  @P2 STS.128 [R208+0x10800], RZ ;  /* 0x010800ffd0002388 */ /* 0x000fe20000000c00 */
[----:B------:R-:W-:-:S02]  /*6e50*/  @!P2 IADD3 R146, P1, R9, R146, RZ ;  /* 0x000000920992a210 */ /* 0x000fc40007f3e0ff */
[----:B------:R-:W-:Y:S01]  /*6e60*/  @!P4 LEA R8, P6, R9, R222, 0x1 ;  /* 0x000000de0908c211 */ /* 0x000fe200078c08ff */
[----:B------:R-:W-:Y:S01]  /*6e70*/  @!P3 IMAD.X R5, R7, 0x1, R144, P5 ;  /* 0x000000010705b824 */ /* 0x000fe200028e0690 */
[----:B------:R-:W-:Y:S01]  /*6e80*/  @!PT LDS RZ, [RZ] ;  /* 0x00000000fffff984 */ /* 0x000fe20000000800 */
[----:B------:R-:W-:Y:S01]  /*6e90*/  @!PT LDS RZ, [RZ] ;  /* 0x00000000fffff984 */ /* 0x000fe20000000800 */
[----:B------:R-:W-:Y:S01]  /*6ea0*/  @!PT LDS RZ, [RZ] ;  /* 0x00000000fffff984 */ /* 0x000fe20000000800 */
[----:B------:R4:W-:Y:S01]  /*6eb0*/  @!P2 LDGSTS.E.BYPASS.LTC128B.128 [R208+0x10800], [R10.64+0x100] ;  /* 0x108001000ad0afae */ /* 0x0009e2000b901d44 */
[----:B------:R-:W-:Y:S01]  /*6ec0*/  @!P3 LEA R28, P5, R4, c[0x0][0x170], 0x1 ;  /* 0x00005c00041cba11 */ /* 0x000fe200078a08ff */
[----:B------:R-:W-:Y:S01]  /*6ed0*/  IMAD.MOV.U32 R222, RZ, RZ, R236 ;  /* 0x000000ffffde7224 */ /* 0x000fe200078e00ec */
[----:B------:R-:W-:Y:S01]  /*6ee0*/  @!P4 LEA.HI.X R9, R9, R223, R7, 0x1, P6 ;  /* 0x000000df0909c211 */ /* 0x000fe200030f0c07 */
[----:B------:R-:W-:Y:S01]  /*6ef0*/  @P4 STS.128 [R208+0xd000], RZ ;  /* 0x00d000ffd0004388 */ /* 0x000fe20000000c00 */
[----:B------:R-:W-:Y:S01]  /*6f00*/  @!P2 IMAD.X R7, R7, 0x1, R144, P1 ;  /* 0x000000010707a824 */ /* 0x000fe200008e0690 */
[----:B------:R-:W-:Y:S01]  /*6f10*/  @!P2 LEA R26, P1, R146, c[0x0][0x170], 0x1 ;  /* 0x00005c00921aaa11 */ /* 0x000fe200078208ff */
[----:B------:R-:W-:Y:S01]  /*6f20*/  IMAD.MOV.U32 R223, RZ, RZ, R237 ;  /* 0x000000ffffdf7224 */ /* 0x000fe200078e00ed */
[----:B------:R-:W-:Y:S01]  /*6f30*/  @!PT LDS RZ, [RZ] ;  /* 0x00000000fffff984 */ /* 0x000fe20000000800 */
[----:B------:R-:W-:Y:S01]  /*6f40*/  @!PT LDS RZ, [RZ] ;  /* 0x00000000fffff984 */ /* 0x000fe20000000800 */
[----:B------:R-:W-:Y:S01]  /*6f50*/  @!PT LDS RZ, [RZ] ;  /* 0x00000000fffff984 */ /* 0x000fe20000000800 */
[----:B------:R5:W-:Y:S01]  /*6f60*/  @!P4 LDGSTS.E.BYPASS.LTC128B.128 [R208+0xd000], [R24.64] ;  /* 0x0d00000018d0cfae */ /* 0x000be2000b901d44 */
[----:B------:R-:W-:-:S02]  /*6f70*/  @!P3 LEA.HI.X R29, R4, c[0x0][0x174], R5, 0x1, P5 ;  /* 0x00005d00041dba11 */ /* 0x000fc400028f0c05 */
[----:B------:R-:W-:Y:S01]  /*6f80*/  @!P2 LEA.HI.X R27, R146, c[0x0][0x174], R7, 0x1, P1 ;  /* 0x00005d00921baa11 */ /* 0x000fe200008f0c07 */
[----:B------:R-:W-:Y:S04]  /*6f90*/  @P3 STS.128 [R208+0xf000], RZ ;  /* 0x00f000ffd0003388 */ /* 0x000fe80000000c00 */
[----:B------:R-:W-:Y:S01]  /*6fa0*/  @!PT LDS RZ, [RZ] ;  /* 0x00000000fffff984 */ /* 0x000fe20000000800 */
[----:B------:R-:W-:Y:S01]  /*6fb0*/  @!PT LDS RZ, [RZ] ;  /* 0x00000000fffff984 */ /* 0x000fe20000000800 */
[----:B------:R-:W-:Y:S01]  /*6fc0*/  @!PT LDS RZ, [RZ] ;  /* 0x00000000fffff984 */ /* 0x000fe20000000800 */
[----:B------:R1:W-:Y:S04]  /*6fd0*/  @!P3 LDGSTS.E.BYPASS.LTC128B.128 [R208+0xf000], [R20.64+0x80] ;  /* 0x0f00008014d0bfae */ /* 0x0003e8000b901d44 */
        /* <DEDUP_REMOVED lines=9> */
[----:B------:R4:W-:Y:S04]  /*7070*/  @!P4 LDGSTS.E.BYPASS.LTC128B.128 [R208+0xd800], [R8.64] ;  /* 0x0d80000008d0cfae */ /* 0x0009e8000b901d44 */
        /* <DEDUP_REMOVED lines=10> */
[----:B------:R-:W-:Y:S04]  /*7120*/  LDSM.16.M88.4 R224, [R198] ;  /* 0x00000000c6e0783b */ /* 0x000fe80000000200 */
[----:B---3--:R-:W2:Y:S04]  /*7130*/  LDSM.16.M88.4 R12, [R197+0x6000] ;  /* 0x00600000c50c783b */ /* 0x008ea80000000200 */
[----:B------:R-:W3:Y:S04]  /*7140*/  LDSM.16.M88.4 R144, [R197+0x7000] ;  /* 0x00700000c590783b */ /* 0x000ee80000000200 */
[----:B------:R-:W3:Y:S04]  /*7150*/  LDSM.16.M88.4 R152, [R197+0x6800] ;  /* 0x00680000c598783b */ /* 0x000ee80000000200 */
[----:B------:R-:W-:Y:S04]  /*7160*/  LDSM.16.M88.4 R172, [R196] ;  /* 0x00000000c4ac783b */ /* 0x000fe80000000200 */
[----:B------:R-:W3:Y:S04]  /*7170*/  LDSM.16.M88.4 R4, [R195] ;  /* 0x00000000c304783b */ /* 0x000ee80000000200 */
[----:B------:R-:W3:Y:S04]  /*7180*/  LDSM.16.M88.4 R136, [R187] ;  /* 0x00000000bb88783b */ /* 0x000ee80000000200 */
[----:B------:R-:W3:Y:S04]  /*7190*/  LDSM.16.M88.4 R32, [R186] ;  /* 0x00000000ba20783b */ /* 0x000ee80000000200 */
[----:B------:R-:W3:Y:S04]  /*71a0*/  LDSM.16.M88.4 R160, [R197+0x7800] ;  /* 0x00780000c5a0783b */ /* 0x000ee80000000200 */
[----:B------:R-:W-:Y:S04]  /*71b0*/  LDSM.16.M88.4 R164, [R194] ;  /* 0x00000000c2a4783b */ /* 0x000fe80000000200 */
[----:B-1----:R-:W1:Y:S01]  /*71c0*/  LDSM.16.M88.4 R28, [R191+0x6000] ;  /* 0x00600000bf1c783b */ /* 0x002e620000000200 */
[C---:B--2---:R-:W-:Y:S03]  /*71d0*/  HMMA.16816.F32.BF16 R16, R224.reuse, R12, RZ ;  /* 0x0000000ce010723c */ /* 0x044fe600000418ff */
[----:B------:R-:W2:Y:S04]  /*71e0*/  LDSM.16.M88.4 R20, [R191+0x6800] ;  /* 0x00680000bf14783b */ /* 0x000ea80000000200 */
[----:B----4-:R-:W4:Y:S01]  /*71f0*/  LDSM.16.M88.4 R8, [R191+0x7000] ;  /* 0x00700000bf08783b */ /* 0x010f220000000200 */
[C---:B------:R-:W-:Y:S03]  /*7200*/  HMMA.16816.F32.BF16 R12, R224.reuse, R14, RZ ;  /* 0x0000000ee00c723c */ /* 0x040fe600000418ff */
[----:B------:R-:W1:Y:S04]  /*7210*/  LDSM.16.M88.4 R228, [R185] ;  /* 0x00000000b9e4783b */ /* 0x000e680000000200 */
[----:B-----5:R-:W-:Y:S01]  /*7220*/  LDSM.16.M88.4 R24, [R193] ;  /* 0x00000000c118783b */ /* 0x020fe20000000200 */
[C---:B---3--:R-:W-:Y:S03]  /*7230*/  HMMA.16816.F32.BF16 R148, R224.reuse, R144, RZ ;  /* 0x00000090e094723c */ /* 0x048fe600000418ff */
[----:B------:R-:W-:Y:S04]  /*7240*/  LDSM.16.M88.4 R232, [R191+0x7800] ;  /* 0x00780000bfe8783b */ /* 0x000fe80000000200 */
[----:B------:R-:W-:Y:S01]  /*7250*/  LDSM.16.M88.4 R168, [R184+0x1800] ;  /* 0x00180000b8a8783b */ /* 0x000fe20000000200 */
[C---:B------:R-:W-:Y:S03]  /*7260*/  HMMA.16816.F32.BF16 R156, R224.reuse, R152, RZ ;  /* 0x00000098e09c723c */ /* 0x040fe600000418ff */
[----:B------:R-:W0:Y:S05]  /*7270*/  LDGDEPBAR ;  /* 0x00000000000079af */ /* 0x000e2a0000000000 */
[----:B------:R-:W-:Y:S08]  /*7280*/  HMMA.16816.F32.BF16 R144, R224, R146, RZ ;  /* 0x00000092e090723c */ /* 0x000ff000000418ff */
[----:B------:R-:W-:Y:S08]  /*7290*/  HMMA.16816.F32.BF16 R16, R172, R4, R16 ;  /* 0x00000004ac10723c */ /* 0x000ff00000041810 */
[----:B------:R-:W-:Y:S08]  /*72a0*/  HMMA.16816.F32.BF16 R152, R224, R154, RZ ;  /* 0x0000009ae098723c */ /* 0x000ff000000418ff */
[C---:B------:R-:W-:Y:S01]  /*72b0*/  HMMA.16816.F32.BF16 R12, R172.reuse, R6, R12 ;  /* 0x00000006ac0c723c */ /* 0x040fe2000004180c */
[----:B------:R-:W3:Y:S07]  /*72c0*/  LDSM.16.M88.4 R4, [R184] ;  /* 0x00000000b804783b */ /* 0x000eee0000000200 */
[C---:B------:R-:W-:Y:S08]  /*72d0*/  HMMA.16816.F32.BF16 R156, R172.reuse, R136, R156 ;  /* 0x00000088ac9c723c */ /* 0x040ff0000004189c */
[C---:B------:R-:W-:Y:S08]  /*72e0*/  HMMA.16816.F32.BF16 R148, R172.reuse, R32, R148 ;  /* 0x00000020ac94723c */ /* 0x040ff00000041894 */
[----:B------:R-:W-:Y:S01]  /*72f0*/  HMMA.16816.F32.BF16 R144, R172, R34, R144 ;  /* 0x00000022ac90723c */ /* 0x000fe20000041890 */
[----:B------:R-:W-:Y:S07]  /*7300*/  LDSM.16.M88.4 R32, [R184+0x1000] ;  /* 0x00100000b820783b */ /* 0x000fee0000000200 */
[----:B------:R-:W-:Y:S08]  /*7310*/  HMMA.16816.F32.BF16 R140, R224, R160, RZ ;  /* 0x000000a0e08c723c */ /* 0x000ff000000418ff */
[----:B-1----:R-:W-:Y:S08]  /*7320*/  HMMA.16816.F32.BF16 R16, R164, R28, R16 ;  /* 0x0000001ca410723c */ /* 0x002ff00000041810 */
[----:B------:R-:W-:Y:S01]  /*7330*/  HMMA.16816.F32.BF16 R224, R224, R162, RZ ;  /* 0x000000a2e0e0723c */ /* 0x000fe200000418ff */
[----:B------:R-:W-:Y:S07]  /*7340*/  LDSM.16.M88.4 R160, [R198+0x2000] ;  /* 0x00200000c6a0783b */ /* 0x000fee0000000200 */
[----:B------:R-:W-:Y:S01]  /*7350*/  HMMA.16816.F32.BF16 R152, R172, R138, R152 ;  /* 0x0000008aac98723c */ /* 0x000fe20000041898 */
[----:B------:R-:W1:Y:S07]  /*7360*/  LDSM.16.M88.4 R136, [R184+0x800] ;  /* 0x00080000b888783b */ /* 0x000e6e0000000200 */
[C---:B------:R-:W-:Y:S01]  /*7370*/  HMMA.16816.F32.BF16 R12, R164.reuse, R30, R12 ;  /* 0x0000001ea40c723c */ /* 0x040fe2000004180c */
[----:B------:R-:W5:Y:S07]  /*7380*/  LDSM.16.M88.4 R28, [R197+0x8000] ;  /* 0x00800000c51c783b */ /* 0x000f6e0000000200 */
[C---:B--2---:R-:W-:Y:S08]  /*7390*/  HMMA.16816.F32.BF16 R156, R164.reuse, R20, R156 ;  /* 0x00000014a49c723c */ /* 0x044ff0000004189c */
[C---:B----4-:R-:W-:Y:S08]  /*73a0*/  HMMA.16816.F32.BF16 R148, R164.reuse, R8, R148 ;  /* 0x00000008a494723c */ /* 0x050ff00000041894 */
[----:B------:R-:W-:Y:S01]  /*73b0*/  HMMA.16816.F32.BF16 R144, R164, R10, R144 ;  /* 0x0000000aa490723c */ /* 0x000fe20000041890 */
[----:B------:R-:W-:Y:S07]  /*73c0*/  LDSM.16.M88.4 R8, [R197+0x9000] ;  /* 0x00900000c508783b */ /* 0x000fee0000000200 */
[----:B------:R-:W-:Y:S08]  /*73d0*/  HMMA.16816.F32.BF16 R140, R172, R228, R140 ;  /* 0x000000e4ac8c723c */ /* 0x000ff0000004188c */
[----:B---3--:R-:W-:Y:S08]  /*73e0*/  HMMA.16816.F32.BF16 R16, R24, R4, R16 ;  /* 0x000000041810723c */ /* 0x008ff00000041810 */
[----:B------:R-:W-:Y:S01]  /*73f0*/  HMMA.16816.F32.BF16 R224, R172, R230, R224 ;  /* 0x000000e6ace0723c */ /* 0x000fe200000418e0 */
[----:B------:R-:W-:Y:S04]  /*7400*/  LDSM.16.M88.4 R172, [R196+0x2000] ;  /* 0x00200000c4ac783b */ /* 0x000fe80000000200 */
[----:B------:R-:W-:Y:S03]  /*7410*/  LDSM.16.M88.4 R228, [R197+0x9800] ;  /* 0x00980000c5e4783b */ /* 0x000fe60000000200 */
[----:B------:R-:W-:Y:S01]  /*7420*/  HMMA.16816.F32.BF16 R152, R164, R22, R152 ;  /* 0x00000016a498723c */ /* 0x000fe20000041898 */
[----:B------:R-:W2:Y:S07]  /*7430*/  LDSM.16.M88.4 R20, [R197+0x8800] ;  /* 0x00880000c514783b */ /* 0x000eae0000000200 */
[C---:B------:R-:W-:Y:S01]  /*7440*/  HMMA.16816.F32.BF16 R12, R24.reuse, R6, R12 ;  /* 0x00000006180c723c */ /* 0x040fe2000004180c */
[----:B------:R-:W3:Y:S07]  /*7450*/  LDSM.16.M88.4 R4, [R183] ;  /* 0x00000000b704783b */ /* 0x000eee0000000200 */
[C---:B-1----:R-:W-:Y:S08]  /*7460*/  HMMA.16816.F32.BF16 R156, R24.reuse, R136, R156 ;  /* 0x00000088189c723c */ /* 0x042ff0000004189c */
[C---:B------:R-:W-:Y:S08]  /*7470*/  HMMA.16816.F32.BF16 R148, R24.reuse, R32, R148 ;  /* 0x000000201894723c */ /* 0x040ff00000041894 */
[----:B------:R-:W-:Y:S01]  /*7480*/  HMMA.16816.F32.BF16 R144, R24, R34, R144 ;  /* 0x000000221890723c */ /* 0x000fe20000041890 */
[----:B------:R-:W-:Y:S07]  /*7490*/  LDSM.16.M88.4 R32, [R181] ;  /* 0x00000000b520783b */ /* 0x000fee0000000200 */
[----:B------:R-:W-:Y:S08]  /*74a0*/  HMMA.16816.F32.BF16 R140, R164, R232, R140 ;  /* 0x000000e8a48c723c */ /* 0x000ff0000004188c */
[----:B-----5:R-:W-:Y:S08]  /*74b0*/  HMMA.16816.F32.BF16 R16, R160, R28, R16 ;  /* 0x0000001ca010723c */ /* 0x020ff00000041810 */
[----:B------:R-:W-:Y:S01]  /*74c0*/  HMMA.16816.F32.BF16 R224, R164, R234, R224 ;  /* 0x000000eaa4e0723c */ /* 0x000fe200000418e0 */
[----:B------:R-:W-:Y:S04]  /*74d0*/  LDSM.16.M88.4 R164, [R194+0x2000] ;  /* 0x00200000c2a4783b */ /* 0x000fe80000000200 */
[----:B------:R-:W-:Y:S03]  /*74e0*/  LDSM.16.M88.4 R232, [R180] ;  /* 0x00000000b4e8783b */ /* 0x000fe60000000200 */
[----:B------:R-:W-:Y:S01]  /*74f0*/  HMMA.16816.F32.BF16 R152, R24, R138, R152 ;  /* 0x0000008a1898723c */ /* 0x000fe20000041898 */
[----:B------:R-:W1:Y:S07]  /*7500*/  LDSM.16.M88.4 R136, [R182] ;  /* 0x00000000b688783b */ /* 0x000e6e0000000200 */
[C---:B------:R-:W-:Y:S01]  /*7510*/  HMMA.16816.F32.BF16 R12, R160.reuse, R30, R12 ;  /* 0x0000001ea00c723c */ /* 0x040fe2000004180c */
[----:B------:R-:W4:Y:S07]  /*7520*/  LDSM.16.M88.4 R28, [R191+0x8000] ;  /* 0x00800000bf1c783b */ /* 0x000f2e0000000200 */
[C---:B--2---:R-:W-:Y:S08]  /*7530*/  HMMA.16816.F32.BF16 R156, R160.reuse, R20, R156 ;  /* 0x00000014a09c723c */ /* 0x044ff0000004189c */
[C---:B------:R-:W-:Y:S08]  /*7540*/  HMMA.16816.F32.BF16 R148, R160.reuse, R8, R148 ;  /* 0x00000008a094723c */ /* 0x040ff00000041894 */
        /* <DEDUP_REMOVED lines=10> */
[----:B------:R-:W3:Y:S07]  /*75f0*/  LDSM.16.M88.4 R4, [R184+0x2000] ;  /* 0x00200000b804783b */ /* 0x000eee0000000200 */
[C---:B-1----:R-:W-:Y:S08]  /*7600*/  HMMA.16816.F32.BF16 R156, R172.reuse, R136, R156 ;  /* 0x00000088ac9c723c */ /* 0x042ff0000004189c */
[C---:B------:R-:W-:Y:S08]  /*7610*/  HMMA.16816.F32.BF16 R148, R172.reuse, R32, R148 ;  /* 0x00000020ac94723c */ /* 0x040ff00000041894 */
[----:B------:R-:W-:Y:S01]  /*7620*/  HMMA.16816.F32.BF16 R144, R172, R34, R144 ;  /* 0x00000022ac90723c */ /* 0x000fe20000041890 */
[----:B------:R-:W-:Y:S07]  /*7630*/  LDSM.16.M88.4 R32, [R197+0xa000] ;  /* 0x00a00000c520783b */ /* 0x000fee0000000200 */
[----:B------:R-:W-:Y:S08]  /*7640*/  HMMA.16816.F32.BF16 R140, R160, R228, R140 ;  /* 0x000000e4a08c723c */ /* 0x000ff0000004188c */
[----:B----4-:R-:W-:Y:S08]  /*7650*/  HMMA.16816.F32.BF16 R16, R164, R28, R16 ;  /* 0x0000001ca410723c */ /* 0x010ff00000041810 */
[----:B------:R-:W-:Y:S01]  /*7660*/  HMMA.16816.F32.BF16 R224, R160, R230, R224 ;  /* 0x000000e6a0e0723c */ /* 0x000fe200000418e0 */
[----:B------:R-:W1:Y:S04]  /*7670*/  LDSM.16.M88.4 R160, [R184+0x2800] ;  /* 0x00280000b8a0783b */ /* 0x000e680000000200 */
[----:B------:R-:W-:Y:S03]  /*7680*/  LDSM.16.M88.4 R228, [R198+0x4000] ;  /* 0x00400000c6e4783b */ /* 0x000fe60000000200 */
[----:B------:R-:W-:Y:S01]  /*7690*/  HMMA.16816.F32.BF16 R152, R172, R138, R152 ;  /* 0x0000008aac98723c */ /* 0x000fe20000041898 */
[----:B------:R-:W4:Y:S07]  /*76a0*/  LDSM.16.M88.4 R136, [R184+0x3000] ;  /* 0x00300000b888783b */ /* 0x000f2e0000000200 */
[C---:B------:R-:W-:Y:S01]  /*76b0*/  HMMA.16816.F32.BF16 R12, R164.reuse, R30, R12 ;  /* 0x0000001ea40c723c */ /* 0x040fe2000004180c */
[----:B------:R-:W-:Y:S07]  /*76c0*/  LDSM.16.M88.4 R28, [R184+0x3800] ;  /* 0x00380000b81c783b */ /* 0x000fee0000000200 */
        /* <DEDUP_REMOVED lines=14> */
[C---:B----4-:R-:W-:Y:S08]  /*77b0*/  HMMA.16816.F32.BF16 R148, R24.reuse, R136, R148 ;  /* 0x000000881894723c */ /* 0x050ff00000041894 */
[----:B------:R-:W-:Y:S01]  /*77c0*/  HMMA.16816.F32.BF16 R144, R24, R138, R144 ;  /* 0x0000008a1890723c */ /* 0x000fe20000041890 */
[----:B------:R-:W-:Y:S07]  /*77d0*/  LDSM.16.M88.4 R136, [R194+0x4000] ;  /* 0x00400000c288783b */ /* 0x000fee0000000200 */
[----:B------:R-:W-:Y:S08]  /*77e0*/  HMMA.16816.F32.BF16 R140, R164, R168, R140 ;  /* 0x000000a8a48c723c */ /* 0x000ff0000004188c */
[----:B------:R-:W-:Y:S08]  /*77f0*/  HMMA.16816.F32.BF16 R16, R228, R32, R16 ;  /* 0x00000020e410723c */ /* 0x000ff00000041810 */
[----:B------:R-:W-:Y:S01]  /*7800*/  HMMA.16816.F32.BF16 R224, R164, R170, R224 ;  /* 0x000000aaa4e0723c */ /* 0x000fe200000418e0 */
[----:B------:R-:W1:Y:S04]  /*7810*/  LDSM.16.M88.4 R168, [R178] ;  /* 0x00000000b2a8783b */ /* 0x000e680000000200 */
[----:B------:R-:W4:Y:S03]  /*7820*/  LDSM.16.M88.4 R164, [R177] ;  /* 0x00000000b1a4783b */ /* 0x000f260000000200 */
[----:B------:R-:W-:Y:S01]  /*7830*/  HMMA.16816.F32.BF16 R152, R24, R162, R152 ;  /* 0x000000a21898723c */ /* 0x000fe20000041898 */
[----:B------:R-:W-:Y:S07]  /*7840*/  LDSM.16.M88.4 R160, [R176] ;  /* 0x00000000b0a0783b */ /* 0x000fee0000000200 */
[C---:B------:R-:W-:Y:S01]  /*7850*/  HMMA.16816.F32.BF16 R12, R228.reuse, R34, R12 ;  /* 0x00000022e40c723c */ /* 0x040fe2000004180c */
[----:B------:R-:W5:Y:S07]  /*7860*/  LDSM.16.M88.4 R32, [R191+0xa000] ;  /* 0x00a00000bf20783b */ /* 0x000f6e0000000200 */
[C---:B--2---:R-:W-:Y:S08]  /*7870*/  HMMA.16816.F32.BF16 R156, R228.reuse, R20, R156 ;  /* 0x00000014e49c723c */ /* 0x044ff0000004189c */
[C---:B------:R-:W-:Y:S08]  /*7880*/  HMMA.16816.F32.BF16 R148, R228.reuse, R8, R148 ;  /* 0x00000008e494723c */ /* 0x040ff00000041894 */
[----:B------:R-:W-:Y:S01]  /*7890*/  HMMA.16816.F32.BF16 R144, R228, R10, R144 ;  /* 0x0000000ae490723c */ /* 0x000fe20000041890 */
[----:B------:R-:W-:Y:S07]  /*78a0*/  LDSM.16.M88.4 R8, [R193+0x4000] ;  /* 0x00400000c108783b */ /* 0x000fee0000000200 */
[----:B------:R-:W-:Y:S08]  /*78b0*/  HMMA.16816.F32.BF16 R140, R24, R28, R140 ;  /* 0x0000001c188c723c */ /* 0x000ff0000004188c */
[----:B---3--:R-:W-:Y:S08]  /*78c0*/  HMMA.16816.F32.BF16 R16, R172, R4, R16 ;  /* 0x00000004ac10723c */ /* 0x008ff00000041810 */
[----:B------:R-:W-:Y:S01]  /*78d0*/  HMMA.16816.F32.BF16 R224, R24, R30, R224 ;  /* 0x0000001e18e0723c */ /* 0x000fe200000418e0 */
[----:B------:R-:W2:Y:S04]  /*78e0*/  LDSM.16.M88.4 R28, [R191+0xa800] ;  /* 0x00a80000bf1c783b */ /* 0x000ea80000000200 */
[----:B------:R-:W3:Y:S03]  /*78f0*/  LDSM.16.M88.4 R24, [R191+0xb000] ;  /* 0x00b00000bf18783b */ /* 0x000ee60000000200 */
[----:B------:R-:W-:Y:S01]  /*7900*/  HMMA.16816.F32.BF16 R152, R228, R22, R152 ;  /* 0x00000016e498723c */ /* 0x000fe20000041898 */
[----:B------:R-:W-:Y:S07]  /*7910*/  LDSM.16.M88.4 R20, [R191+0xb800] ;  /* 0x00b80000bf14783b */ /* 0x000fee0000000200 */
[C---:B------:R-:W-:Y:S01]  /*7920*/  HMMA.16816.F32.BF16 R12, R172.reuse, R6, R12 ;  /* 0x00000006ac0c723c */ /* 0x040fe2000004180c */
[----:B------:R-:W2:Y:S07]  /*7930*/  LDSM.16.M88.4 R4, [R184+0x4000] ;  /* 0x00400000b804783b */ /* 0x000eae0000000200 */
[C---:B-1----:R-:W-:Y:S08]  /*7940*/  HMMA.16816.F32.BF16 R156, R172.reuse, R168, R156 ;  /* 0x000000a8ac9c723c */ /* 0x042ff0000004189c */
[C---:B----4-:R-:W-:Y:S08]  /*7950*/  HMMA.16816.F32.BF16 R148, R172.reuse, R164, R148 ;  /* 0x000000a4ac94723c */ /* 0x050ff00000041894 */
[----:B------:R-:W-:Y:S01]  /*7960*/  HMMA.16816.F32.BF16 R144, R172, R166, R144 ;  /* 0x000000a6ac90723c */ /* 0x000fe20000041890 */
[----:B------:R-:W1:Y:S07]  /*7970*/  LDSM.16.M88.4 R164, [R184+0x4800] ;  /* 0x00480000b8a4783b */ /* 0x000e6e0000000200 */
[----:B------:R-:W-:Y:S08]  /*7980*/  HMMA.16816.F32.BF16 R140, R228, R232, R140 ;  /* 0x000000e8e48c723c */ /* 0x000ff0000004188c */
[----:B-----5:R-:W-:Y:S01]  /*7990*/  HMMA.16816.F32.BF16 R16, R136, R32, R16 ;  /* 0x000000208810723c */ /* 0x020fe20000041810 */
[----:B------:R-:W4:Y:S07]  /*79a0*/  S2R R32, SR_TID.X ;  /* 0x0000000000207919 */ /* 0x000f2e0000002100 */
[----:B------:R-:W-:Y:S08]  /*79b0*/  HMMA.16816.F32.BF16 R152, R172, R170, R152 ;  /* 0x000000aaac98723c */ /* 0x000ff00000041898 */
[----:B------:R-:W-:Y:S08]  /*79c0*/  HMMA.16816.F32.BF16 R224, R228, R234, R224 ;  /* 0x000000eae4e0723c */ /* 0x000ff000000418e0 */
[C---:B------:R-:W-:Y:S08]  /*79d0*/  HMMA.16816.F32.BF16 R12, R136.reuse, R34, R12 ;  /* 0x00000022880c723c */ /* 0x040ff0000004180c */
[C---:B--2---:R-:W-:Y:S08]  /*79e0*/  HMMA.16816.F32.BF16 R156, R136.reuse, R28, R156 ;  /* 0x0000001c889c723c */ /* 0x044ff0000004189c */
[C---:B---3--:R-:W-:Y:S08]  /*79f0*/  HMMA.16816.F32.BF16 R148, R136.reuse, R24, R148 ;  /* 0x000000188894723c */ /* 0x048ff00000041894 */
[----:B------:R-:W-:Y:S01]  /*7a00*/  HMMA.16816.F32.BF16 R144, R136, R26, R144 ;  /* 0x0000001a8890723c */ /* 0x000fe20000041890 */
[----:B------:R-:W2:Y:S07]  /*7a10*/  LDSM.16.M88.4 R24, [R184+0x5000] ;  /* 0x00500000b818783b */ /* 0x000eae0000000200 */
[----:B------:R-:W-:Y:S08]  /*7a20*/  HMMA.16816.F32.BF16 R140, R172, R160, R140 ;  /* 0x000000a0ac8c723c */ /* 0x000ff0000004188c */
[----:B------:R-:W-:Y:S07]  /*7a30*/  HMMA.16816.F32.BF16 R16, R8, R4, R16 ;  /* 0x000000040810723c */ /* 0x000fee0000041810 */
[----:B----4-:R-:W-:Y:S01]  /*7a40*/  IMAD.SHL.U32 R4, R32, 0x2, RZ ;  /* 0x0000000220047824 */ /* 0x010fe200078e00ff */
[----:B------:R-:W-:Y:S04]  /*7a50*/  HMMA.16816.F32.BF16 R152, R136, R30, R152 ;  /* 0x0000001e8898723c */ /* 0x000fe80000041898 */
[----:B------:R-:W-:-:S04]  /*7a60*/  LOP3.LUT R4, R4, 0x6, RZ, 0xc0, !PT ;  /* 0x0000000604047812 */ /* 0x000fc800078ec0ff */
[----:B------:R-:W-:Y:S01]  /*7a70*/  HMMA.16816.F32.BF16 R224, R172, R162, R224 ;  /* 0x000000a2ace0723c */ /* 0x000fe200000418e0 */
[----:B------:R-:W-:-:S07]  /*7a80*/  IMAD R29, R207, 0x40, R4 ;  /* 0x00000040cf1d7824 */ /* 0x000fce00078e0204 */
[----:B------:R-:W-:Y:S01]  /*7a90*/  HMMA.16816.F32.BF16 R12, R8, R6, R12 ;  /* 0x00000006080c723c */ /* 0x000fe2000004180c */
[----:B------:R-:W3:Y:S01]  /*7aa0*/  LDSM.16.M88.4 R4, [R184+0x5800] ;  /* 0x00580000b804783b */ /* 0x000ee20000000200 */
[----:B------:R-:W-:-:S06]  /*7ab0*/  DEPBAR.LE SB0, 0x0 ;  /* 0x000080000000791a */ /* 0x000fcc0000000000 */
[----:B-1----:R-:W-:Y:S08]  /*7ac0*/  HMMA.16816.F32.BF16 R156, R8, R164, R156 ;  /* 0x000000a4089c723c */ /* 0x002ff0000004189c */
[----:B------:R-:W-:Y:S07]  /*7ad0*/  HMMA.16816.F32.BF16 R140, R136, R20, R140 ;  /* 0x00000014888c723c */ /* 0x000fee000004188c */
[----:B------:R-:W-:Y:S01]  /*7ae0*/  IADD3 R21, R29, 0x1, RZ ;  /* 0x000000011d157810 */ /* 0x000fe20007ffe0ff */
[----:B------:R-:W-:Y:S01]  /*7af0*/  HMMA.16816.F32.BF16 R152, R8, R166, R152 ;  /* 0x000000a60898723c */ /* 0x000fe20000041898 */
[----:B------:R-:W-:Y:S02]  /*7b00*/  BAR.SYNC.DEFER_BLOCKING 0x0 ;  /* 0x0000000000007b1d */ /* 0x000fe40000010000 */
[----:B------:R-:W-:-:S02]  /*7b10*/  ISETP.GE.AND P1, PT, R21, R214, PT ;  /* 0x000000d61500720c */ /* 0x000fc40003f26270 */
[----:B------:R-:W-:Y:S02]  /*7b20*/  ISETP.GE.AND P6, PT, R21, R2, PT ;  /* 0x000000021500720c */ /* 0x000fe40003fc6270 */
[----:B------:R-:W-:Y:S01]  /*7b30*/  FSEL R28, R17, -INF , !P1 ;  /* 0xff800000111c7808 */ /* 0x000fe20004800000 */
[----:B------:R-:W-:Y:S01]  /*7b40*/  HMMA.16816.F32.BF16 R224, R136, R22, R224 ;  /* 0x0000001688e0723c */ /* 0x000fe200000418e0 */
[----:B------:R-:W-:Y:S02]  /*7b50*/  IADD3 R17, R29, 0x9, RZ ;  /* 0x000000091d117810 */ /* 0x000fe40007ffe0ff */
[----:B------:R-:W-:Y:S02]  /*7b60*/  FSEL R19, R19, -INF , !P6 ;  /* 0xff80000013137808 */ /* 0x000fe40007000000 */
[C---:B------:R-:W-:Y:S02]  /*7b70*/  IADD3 R21, R29.reuse, 0x10, RZ ;  /* 0x000000101d157810 */ /* 0x040fe40007ffe0ff */
[----:B------:R-:W-:Y:S01]  /*7b80*/  IADD3 R23, R29, 0x8, RZ ;  /* 0x000000081d177810 */ /* 0x000fe20007ffe0ff */
[----:B--2---:R-:W-:Y:S01]  /*7b90*/  HMMA.16816.F32.BF16 R148, R8, R24, R148 ;  /* 0x000000180894723c */ /* 0x004fe20000041894 */
[----:B------:R-:W-:-:S02]  /*7ba0*/  ISETP.GE.AND P6, PT, R17, R214, PT ;  /* 0x000000d61100720c */ /* 0x000fc40003fc6270 */
[C---:B------:R-:W-:Y:S02]  /*7bb0*/  ISETP.GE.AND P5, PT, R23.reuse, R214, PT ;  /* 0x000000d61700720c */ /* 0x040fe40003fa6270 */
[-C--:B------:R-:W-:Y:S02]  /*7bc0*/  ISETP.GE.AND P1, PT, R23, R2.reuse, PT ;  /* 0x000000021700720c */ /* 0x080fe40003f26270 */
[----:B------:R-:W-:Y:S01]  /*7bd0*/  FSEL R30, R12, -INF , !P5 ;  /* 0xff8000000c1e7808 */ /* 0x000fe20006800000 */
[----:B------:R-:W-:Y:S01]  /*7be0*/  HMMA.16816.F32.BF16 R144, R8, R26, R144 ;  /* 0x0000001a0890723c */ /* 0x000fe20000041890 */
[----:B------:R-:W-:Y:S02]  /*7bf0*/  ISETP.GE.AND P5, PT, R17, R2, PT ;  /* 0x000000021100720c */ /* 0x000fe40003fa6270 */
[----:B------:R-:W-:Y:S02]  /*7c00*/  FSEL R17, R14, -INF , !P1 ;  /* 0xff8000000e117808 */ /* 0x000fe40004800000 */
[----:B------:R-:W-:-:S02]  /*7c10*/  ISETP.GE.AND P1, PT, R21, R214, PT ;  /* 0x000000d61500720c */ /* 0x000fc40003f26270 */
[----:B------:R-:W-:Y:S01]  /*7c20*/  FSEL R12, R13, -INF , !P6 ;  /* 0xff8000000d0c7808 */ /* 0x000fe20007000000 */
[C---:B---3--:R-:W-:Y:S01]  /*7c30*/  HMMA.16816.F32.BF16 R140, R8.reuse, R4, R140 ;  /* 0x00000004088c723c */ /* 0x048fe2000004188c */
[----:B------:R-:W-:Y:S02]  /*7c40*/  IADD3 R13, R29, 0x11, RZ ;  /* 0x000000111d0d7810 */ /* 0x000fe40007ffe0ff */
[----:B------:R-:W-:Y:S02]  /*7c50*/  ISETP.GE.AND P6, PT, R21, R2, PT ;  /* 0x000000021500720c */ /* 0x000fe40003fc6270 */
[----:B------:R-:W-:Y:S02]  /*7c60*/  IADD3 R21, R29, 0x18, RZ ;  /* 0x000000181d157810 */ /* 0x000fe40007ffe0ff */
[----:B------:R-:W-:Y:S01]  /*7c70*/  FSEL R15, R15, -INF , !P5 ;  /* 0xff8000000f0f7808 */ /* 0x000fe20006800000 */
[----:B------:R-:W-:Y:S01]  /*7c80*/  HMMA.16816.F32.BF16 R224, R8, R6, R224 ;  /* 0x0000000608e0723c */ /* 0x000fe200000418e0 */
[----:B------:R-:W-:-:S02]  /*7c90*/  FSEL R156, R156, -INF , !P1 ;  /* 0xff8000009c9c7808 */ /* 0x000fc40004800000 */
[C---:B------:R-:W-:Y:S02]  /*7ca0*/  ISETP.GE.AND P5, PT, R13.reuse, R214, PT ;  /* 0x000000d60d00720c */ /* 0x040fe40003fa6270 */
[----:B------:R-:W-:Y:S02]  /*7cb0*/  ISETP.GE.AND P1, PT, R13, R2, PT ;  /* 0x000000020d00720c */ /* 0x000fe40003f26270 */
[----:B------:R-:W-:Y:S02]  /*7cc0*/  FSEL R25, R158, -INF , !P6 ;  /* 0xff8000009e197808 */ /* 0x000fe40007000000 */
[----:B------:R-:W-:Y:S02]  /*7cd0*/  IADD3 R13, R29, 0x19, RZ ;  /* 0x000000191d0d7810 */ /* 0x000fe40007ffe0ff */
[----:B------:R-:W-:Y:S02]  /*7ce0*/  ISETP.GE.AND P6, PT, R21, R214, PT ;  /* 0x000000d61500720c */ /* 0x000fe40003fc6270 */
[----:B------:R-:W-:-:S02]  /*7cf0*/  FSEL R24, R157, -INF , !P5 ;  /* 0xff8000009d187808 */ /* 0x000fc40006800000 */
[----:B------:R-:W-:Y:S02]  /*7d00*/  FSEL R27, R159, -INF , !P1 ;  /* 0xff8000009f1b7808 */ /* 0x000fe40004800000 */
[----:B------:R-:W-:Y:S02]  /*7d10*/  ISETP.GE.AND P5, PT, R21, R2, PT ;  /* 0x000000021500720c */ /* 0x000fe40003fa6270 */
[----:B------:R-:W-:Y:S02]  /*7d20*/  ISETP.GE.AND P1, PT, R13, R214, PT ;  /* 0x000000d60d00720c */ /* 0x000fe40003f26270 */
[----:B------:R-:W-:Y:S02]  /*7d30*/  IADD3 R21, R29, 0x20, RZ ;  /* 0x000000201d157810 */ /* 0x000fe40007ffe0ff */
[----:B------:R-:W-:Y:S02]  /*7d40*/  FSEL R22, R152, -INF , !P6 ;  /* 0xff80000098167808 */ /* 0x000fe40007000000 */
[----:B------:R-:W-:-:S02]  /*7d50*/  ISETP.GE.AND P6, PT, R13, R2, PT ;  /* 0x000000020d00720c */ /* 0x000fc40003fc6270 */
[----:B------:R-:W-:Y:S02]  /*7d60*/  IADD3 R13, R29, 0x21, RZ ;  /* 0x000000211d0d7810 */ /* 0x000fe40007ffe0ff */
[----:B------:R-:W-:Y:S02]  /*7d70*/  FSEL R23, R154, -INF , !P5 ;  /* 0xff8000009a177808 */ /* 0x000fe40006800000 */
[----:B------:R-:W-:Y:S02]  /*7d80*/  FSEL R20, R153, -INF , !P1 ;  /* 0xff80000099147808 */ /* 0x000fe40004800000 */
[C---:B------:R-:W-:Y:S02]  /*7d90*/  ISETP.GE.AND P5, PT, R21.reuse, R214, PT ;  /* 0x000000d61500720c */ /* 0x040fe40003fa6270 */
[----:B------:R-:W-:Y:S02]  /*7da0*/  ISETP.GE.AND P1, PT, R21, R2, PT ;  /* 0x000000021500720c */ /* 0x000fe40003f26270 */
[----:B------:R-:W-:-:S02]  /*7db0*/  FSEL R21, R155, -INF , !P6 ;  /* 0xff8000009b157808 */ /* 0x000fc40007000000 */
[----:B------:R-:W-:Y:S02]  /*7dc0*/  ISETP.GE.AND P6, PT, R13, R214, PT ;  /* 0x000000d60d00720c */ /* 0x000fe40003fc6270 */
[----:B------:R-:W-:Y:S02]  /*7dd0*/  IADD3 R5, R29, 0x28, RZ ;  /* 0x000000281d057810 */ /* 0x000fe40007ffe0ff */
[----:B------:R-:W-:Y:S02]  /*7de0*/  FSEL R164, R148, -INF , !P5 ;  /* 0xff80000094a47808 */ /* 0x000fe40006800000 */
[----:B------:R-:W-:Y:S02]  /*7df0*/  FSEL R165, R150, -INF , !P1 ;  /* 0xff80000096a57808 */ /* 0x000fe40004800000 */
[----:B------:R-:W-:Y:S02]  /*7e00*/  FSEL R166, R149, -INF , !P6 ;  /* 0xff80000095a67808 */ /* 0x000fe40007000000 */
[----:B------:R-:W-:-:S02]  /*7e10*/  ISETP.GE.AND P5, PT, R13, R2, PT ;  /* 0x000000020d00720c */ /* 0x000fc40003fa6270 */
[C---:B------:R-:W-:Y:S02]  /*7e20*/  ISETP.GE.AND P1, PT, R5.reuse, R214, PT ;  /* 0x000000d60500720c */ /* 0x040fe40003f26270 */
[----:B------:R-:W-:Y:S02]  /*7e30*/  ISETP.GE.AND P6, PT, R5, R2, PT ;  /* 0x000000020500720c */ /* 0x000fe40003fc6270 */
[----:B------:R-:W-:Y:S02]  /*7e40*/  IADD3 R5, R29, 0x29, RZ ;  /* 0x000000291d057810 */ /* 0x000fe40007ffe0ff */
[----:B------:R-:W-:Y:S02]  /*7e50*/  FSEL R169, R151, -INF , !P5 ;  /* 0xff80000097a97808 */ /* 0x000fe40006800000 */
[----:B------:R-:W-:Y:S02]  /*7e60*/  FSEL R170, R144, -INF , !P1 ;  /* 0xff80000090aa7808 */ /* 0x000fe40004800000 */
[----:B------:R-:W-:-:S02]  /*7e70*/  ISETP.GE.AND P5, PT, R5, R214, PT ;  /* 0x000000d60500720c */ /* 0x000fc40003fa6270 */
[----:B------:R-:W-:Y:S02]  /*7e80*/  ISETP.GE.AND P1, PT, R5, R2, PT ;  /* 0x000000020500720c */ /* 0x000fe40003f26270 */
[C---:B------:R-:W-:Y:S02]  /*7e90*/  IADD3 R7, R29.reuse, 0x30, RZ ;  /* 0x000000301d077810 */ /* 0x040fe40007ffe0ff */
[----:B------:R-:W-:Y:S02]  /*7ea0*/  IADD3 R5, R29, 0x31, RZ ;  /* 0x000000311d057810 */ /* 0x000fe40007ffe0ff */
[----:B------:R-:W-:Y:S02]  /*7eb0*/  FSEL R167, R146, -INF , !P6 ;  /* 0xff80000092a77808 */ /* 0x000fe40007000000 */
[----:B------:R-:W-:Y:S02]  /*7ec0*/  FSEL R168, R145, -INF , !P5 ;  /* 0xff80000091a87808 */ /* 0x000fe40006800000 */
[----:B------:R-:W-:-:S02]  /*7ed0*/  FSEL R163, R147, -INF , !P1 ;  /* 0xff80000093a37808 */ /* 0x000fc40004800000 */
[C---:B------:R-:W-:Y:S02]  /*7ee0*/  ISETP.GE.AND P6, PT, R7.reuse, R214, PT ;  /* 0x000000d60700720c */ /* 0x040fe40003fc6270 */
[----:B------:R-:W-:Y:S02]  /*7ef0*/  ISETP.GE.AND P5, PT, R7, R2, PT ;  /* 0x000000020700720c */ /* 0x000fe40003fa6270 */
[----:B------:R-:W-:Y:S02]  /*7f00*/  ISETP.GE.AND P1, PT, R5, R214, PT ;  /* 0x000000d60500720c */ /* 0x000fe40003f26270 */
[----:B------:R-:W-:Y:S02]  /*7f10*/  IADD3 R7, R29, 0x38, RZ ;  /* 0x000000381d077810 */ /* 0x000fe40007ffe0ff */
[----:B------:R-:W-:Y:S02]  /*7f20*/  FSEL R152, R141, -INF , !P1 ;  /* 0xff8000008d987808 */ /* 0x000fe40004800000 */
[----:B------:R-:W-:-:S02]  /*7f30*/  ISETP.GE.AND P1, PT, R7, R2, PT ;  /* 0x000000020700720c */ /* 0x000fc40003f26270 */
[----:B------:R-:W-:Y:S02]  /*7f40*/  FSEL R154, R140, -INF , !P6 ;  /* 0xff8000008c9a7808 */ /* 0x000fe40007000000 */
[----:B------:R-:W-:Y:S02]  /*7f50*/  FSEL R139, R226, -INF , !P1 ;  /* 0xff800000e28b7808 */ /* 0x000fe40004800000 */
[----:B------:R-:W-:Y:S02]  /*7f60*/  FSEL R151, R142, -INF , !P5 ;  /* 0xff8000008e977808 */ /* 0x000fe40006800000 */
[----:B------:R-:W-:Y:S02]  /*7f70*/  ISETP.GE.AND P1, PT, R133, 0x3, PT ;  /* 0x000000038500780c */ /* 0x000fe40003f26270 */
[----:B------:R-:W-:Y:S02]  /*7f80*/  ISETP.GE.AND P6, PT, R5, R2, PT ;  /* 0x000000020500720c */ /* 0x000fe40003fc6270 */
[----:B------:R-:W-:-:S02]  /*7f90*/  ISETP.GE.AND P5, PT, R7, R214, PT ;  /* 0x000000d60700720c */ /* 0x000fc40003fa6270 */
[----:B------:R-:W-:Y:S02]  /*7fa0*/  IADD3 R5, R29, 0x39, RZ ;  /* 0x000000391d057810 */ /* 0x000fe40007ffe0ff */
[----:B------:R-:W-:Y:S02]  /*7fb0*/  FSEL R137, R143, -INF , !P6 ;  /* 0xff8000008f897808 */ /* 0x000fe40007000000 */
[----:B------:R-:W-:Y:S02]  /*7fc0*/  FSEL R138, R224, -INF , !P5 ;  /* 0xff800000e08a7808 */ /* 0x000fe40006800000 */
[-C--:B------:R-:W-:Y:S02]  /*7fd0*/  ISETP.GE.AND P6, PT, R29, R214.reuse, PT ;  /* 0x000000d61d00720c */ /* 0x080fe40003fc6270 */
[----:B------:R-:W-:Y:S02]  /*7fe0*/  ISETP.GE.AND P5, PT, R5, R214, PT ;  /* 0x000000d60500720c */ /* 0x000fe40003fa6270 */
[----:B------:R-:W-:-:S02]  /*7ff0*/  FSEL R16, R16, -INF , !P6 ;  /* 0xff80000010107808 */ /* 0x000fc40007000000 */
[----:B------:R-:W-:Y:S02]  /*8000*/  FSEL R136, R225, -INF , !P5 ;  /* 0xff800000e1887808 */ /* 0x000fe40006800000 */
[-C--:B------:R-:W-:Y:S02]  /*8010*/  ISETP.GE.AND P6, PT, R29, R2.reuse, PT ;  /* 0x000000021d00720c */ /* 0x080fe40003fc6270 */
[----:B------:R-:W-:Y:S02]  /*8020*/  ISETP.GE.AND P5, PT, R5, R2, PT ;  /* 0x000000020500720c */ /* 0x000fe40003fa6270 */
[----:B------:R-:W-:Y:S02]  /*8030*/  FSEL R18, R18, -INF , !P6 ;  /* 0xff80000012127808 */ /* 0x000fe40007000000 */
[----:B------:R-:W-:Y:S01]  /*8040*/  FSEL R149, R227, -INF , !P5 ;  /* 0xff800000e3957808 */ /* 0x000fe20006800000 */
[----:B------:R-:W-:Y:S05]  /*8050*/  @!P1 BRA `(.L_x_720) ;  /* 0x00000ae000009947 */ /* 0x000fea0003800000 */
[----:B------:R-:W-:Y:S05]  /*8060*/  @!P0 BRA `(.L_x_721) ;  /* 0x000003a000008947 */ /* 0x000fea0003800000 */
[----:B------:R-:W1:Y:S01]  /*8070*/  I2F.RP R7, R0 ;  /* 0x0000000000077306 */ /* 0x000e620000209400 */
[----:B------:R-:W-:-:S05]  /*8080*/  IMAD.SHL.U32 R4, R207, 0x40, RZ ;  /* 0x00000040cf047824 */ /* 0x000fca00078e00ff */
[----:B------:R-:W-:Y:S02]  /*8090*/  IABS R9, R4 ;  /* 0x0000000400097213 */ /* 0x000fe40000000000 */
[C---:B------:R-:W-:Y:S02]  /*80a0*/  IADD3 R6, R4.reuse, -0x40, RZ ;  /* 0xffffffc004067810 */ /* 0x040fe40007ffe0ff */
[----:B------:R-:W-:Y:S01]  /*80b0*/  LOP3.LUT R4, R4, c[0x0][0x2d0], RZ, 0x3c, !PT ;  /* 0x0000b40004047a12 */ /* 0x000fe200078e3cff */
[----:B-1----:R-:W1:Y:S02]  /*80c0*/  MUFU.RCP R10, R7 ;  /* 0x00000007000a7308 */ /* 0x002e640000001000 */
[----:B-1----:R-:W-:-:S06]  /*80d0*/  IADD3 R10, R10, 0xffffffe, RZ ;  /* 0x0ffffffe0a0a7810 */ /* 0x002fcc0007ffe0ff */
[----:B------:R-:W1:Y:S02]  /*80e0*/  F2I.FTZ.U32.TRUNC.NTZ R11, R10 ;  /* 0x0000000a000b7305 */ /* 0x000e64000021f000 */
[--C-:B-1----:R-:W-:Y:S02]  /*80f0*/  IMAD.MOV R5, RZ, RZ, -R11.reuse ;  /* 0x000000ffff057224 */ /* 0x102fe400078e0a0b */
[----:B------:R-:W-:Y:S02]  /*8100*/  IMAD.MOV.U32 R10, RZ, RZ, RZ ;  /* 0x000000ffff0a7224 */ /* 0x000fe400078e00ff */
[----:B------:R-:W-:Y:S01]  /*8110*/  IMAD R2, R5, R0, RZ ;  /* 0x0000000005027224 */ /* 0x000fe200078e02ff */
[----:B------:R-:W-:Y:S02]  /*8120*/  IABS R5, R6 ;  /* 0x0000000600057213 */ /* 0x000fe40000000000 */
[----:B------:R-:W-:Y:S01]  /*8130*/  LOP3.LUT R6, R6, c[0x0][0x2d0], RZ, 0x3c, !PT ;  /* 0x0000b40006067a12 */ /* 0x000fe200078e3cff */
[----:B------:R-:W-:-:S06]  /*8140*/  IMAD.HI.U32 R2, R11, R2, R10 ;  /* 0x000000020b027227 */ /* 0x000fcc00078e000a */
[----:B------:R-:W-:-:S04]  /*8150*/  IMAD.HI.U32 R8, R2, R9, RZ ;  /* 0x0000000902087227 */ /* 0x000fc800078e00ff */
[----:B------:R-:W-:Y:S01]  /*8160*/  IMAD.HI.U32 R2, R2, R5, RZ ;  /* 0x0000000502027227 */ /* 0x000fe200078e00ff */
[----:B------:R-:W-:-:S05]  /*8170*/  IADD3 R7, -R8, RZ, RZ ;  /* 0x000000ff08077210 */ /* 0x000fca0007ffe1ff */
[----:B------:R-:W-:Y:S02]  /*8180*/  IMAD R9, R0, R7, R9 ;  /* 0x0000000700097224 */ /* 0x000fe400078e0209 */
[----:B------:R-:W-:-:S03]  /*8190*/  IMAD.MOV R7, RZ, RZ, -R2 ;  /* 0x000000ffff077224 */ /* 0x000fc600078e0a02 */
[C---:B------:R-:W-:Y:S01]  /*81a0*/  ISETP.GT.U32.AND P1, PT, R0.reuse, R9, PT ;  /* 0x000000090000720c */ /* 0x040fe20003f24070 */
[----:B------:R-:W-:-:S05]  /*81b0*/  IMAD R5, R0, R7, R5 ;  /* 0x0000000700057224 */ /* 0x000fca00078e0205 */
[----:B------:R-:W-:-:S07]  /*81c0*/  ISETP.GT.U32.AND P5, PT, R0, R5, PT ;  /* 0x000000050000720c */ /* 0x000fce0003fa4070 */
[----:B------:R-:W-:Y:S01]  /*81d0*/  @!P1 IMAD.IADD R9, R9, 0x1, -R0 ;  /* 0x0000000109099824 */ /* 0x000fe200078e0a00 */
[----:B------:R-:W-:-:S04]  /*81e0*/  @!P1 IADD3 R8, R8, 0x1, RZ ;  /* 0x0000000108089810 */ /* 0x000fc80007ffe0ff */
[-C--:B------:R-:W-:Y:S02]  /*81f0*/  ISETP.GE.U32.AND P6, PT, R9, R0.reuse, PT ;  /* 0x000000000900720c */ /* 0x080fe40003fc6070 */
[-C--:B------:R-:W-:Y:S02]  /*8200*/  @!P5 IADD3 R5, R5, -R0.reuse, RZ ;  /* 0x800000000505d210 */ /* 0x080fe40007ffe0ff */
[----:B------:R-:W-:Y:S02]  /*8210*/  @!P5 IADD3 R2, R2, 0x1, RZ ;  /* 0x000000010202d810 */ /* 0x000fe40007ffe0ff */
[----:B------:R-:W-:Y:S02]  /*8220*/  ISETP.GE.U32.AND P1, PT, R5, R0, PT ;  /* 0x000000000500720c */ /* 0x000fe40003f26070 */
[----:B------:R-:W-:Y:S02]  /*8230*/  ISETP.GE.AND P5, PT, R6, RZ, PT ;  /* 0x000000ff0600720c */ /* 0x000fe40003fa6270 */
[----:B------:R-:W-:-:S03]  /*8240*/  LOP3.LUT R0, RZ, c[0x0][0x2d0], RZ, 0x33, !PT ;  /* 0x0000b400ff007a12 */ /* 0x000fc600078e33ff */
[----:B------:R-:W-:Y:S02]  /*8250*/  @P6 IADD3 R8, R8, 0x1, RZ ;  /* 0x0000000108086810 */ /* 0x000fe40007ffe0ff */
[----:B------:R-:W-:-:S04]  /*8260*/  ISETP.GE.AND P6, PT, R4, RZ, PT ;  /* 0x000000ff0400720c */ /* 0x000fc80003fc6270 */
[----:B------:R-:W-:Y:S02]  /*8270*/  @P1 IADD3 R2, R2, 0x1, RZ ;  /* 0x0000000102021810 */ /* 0x000fe40007ffe0ff */
[----:B------:R-:W-:-:S03]  /*8280*/  ISETP.NE.AND P1, PT, RZ, c[0x0][0x2d0], PT ;  /* 0x0000b400ff007a0c */ /* 0x000fc60003f25270 */
[----:B------:R-:W-:-:S04]  /*8290*/  @!P5 IMAD.MOV R2, RZ, RZ, -R2 ;  /* 0x000000ffff02d224 */ /* 0x000fc800078e0a02 */
[----:B------:R-:W-:-:S05]  /*82a0*/  @!P6 IMAD.MOV R8, RZ, RZ, -R8 ;  /* 0x000000ffff08e224 */ /* 0x000fca00078e0a08 */
        /* <DEDUP_REMOVED lines=18> */
[----:B------:R-:W-:Y:S01]  /*83d0*/  IMAD R5, R4, c[0x0][0x184], R5 ;  /* 0x0000610004057a24 */ /* 0x000fe200078e0205 */
[----:B------:R-:W-:-:S03]  /*83e0*/  MOV R9, R6 ;  /* 0x0000000600097202 */ /* 0x000fc60000000f00 */
[----:B------:R-:W-:Y:S01]  /*83f0*/  IMAD.IADD R4, R7, 0x1, R5 ;  /* 0x0000000107047824 */ /* 0x000fe200078e0205 */
[----:B------:R-:W-:Y:S05]  /*8400*/  BRA `(.L_x_722) ;  /* 0x0000003000007947 */ /* 0x000fea0003800000 */
.L_x_721:
[----:B------:R-:W-:-:S05]  /*8410*/  IMAD.MOV.U32 R9, RZ, RZ, c[0x0][0x198] ;  /* 0x00006600ff097624 */ /* 0x000fca00078e00ff */
[----:B------:R-:W-:-:S04]  /*8420*/  LEA R9, -R9, RZ, 0x6 ;  /* 0x000000ff09097211 */ /* 0x000fc800078e31ff */
[----:B------:R-:W-:Y:S02]  /*8430*/  SHF.R.S32.HI R4, RZ, 0x1f, R9 ;  /* 0x0000001fff047819 */ /* 0x000fe40000011409 */
.L_x_722:
[CC--:B------:R-:W-:Y:S01]  /*8440*/  @!P3 IADD3 R5, P1, R134.reuse, R9.reuse, RZ ;  /* 0x000000098605b210 */ /* 0x0c0fe20007f3e0ff */
[----:B------:R1:W-:Y:S01]  /*8450*/  @P4 STS.128 [R208+0x6000], RZ ;  /* 0x006000ffd0004388 */ /* 0x0003e20000000c00 */
[----:B------:R-:W-:Y:S01]  /*8460*/  @!P2 IADD3 R7, P5, R134, R9, RZ ;  /* 0x000000098607a210 */ /* 0x000fe20007fbe0ff */
[----:B------:R-:W-:Y:S02]  /*8470*/  BSSY B0, `(.L_x_723) ;  /* 0x0000069000007945 */ /* 0x000fe40003800000 */
[--C-:B------:R-:W-:Y:S01]  /*8480*/  @!P3 IMAD.X R2, R135, 0x1, R4.reuse, P1 ;  /* 0x000000018702b824 */ /* 0x100fe200008e0604 */
[----:B------:R-:W-:Y:S01]  /*8490*/  @!P3 LEA R144, P1, R5, c[0x0][0x168], 0x1 ;  /* 0x00005a000590ba11 */ /* 0x000fe200078208ff */
[----:B------:R-:W-:Y:S01]  /*84a0*/  @!P2 IMAD.X R0, R135, 0x1, R4, P5 ;  /* 0x000000018700a824 */ /* 0x000fe200028e0604 */
[----:B------:R-:W-:Y:S02]  /*84b0*/  @!P2 LEA R34, P5, R7, c[0x0][0x168], 0x1 ;  /* 0x00005a000722aa11 */ /* 0x000fe400078a08ff */
[----:B------:R-:W-:-:S02]  /*84c0*/  @!P3 LEA.HI.X R145, R5, c[0x0][0x16c], R2, 0x1, P1 ;  /* 0x00005b000591ba11 */ /* 0x000fc400008f0c02 */
[-C--:B------:R-:W-:Y:S02]  /*84d0*/  @!P4 IADD3 R5, P1, R203, R9.reuse, RZ ;  /* 0x00000009cb05c210 */ /* 0x080fe40007f3e0ff */
[----:B------:R-:W-:Y:S02]  /*84e0*/  @!P2 LEA.HI.X R35, R7, c[0x0][0x16c], R0, 0x1, P5 ;  /* 0x00005b000723aa11 */ /* 0x000fe400028f0c00 */
[-CC-:B------:R-:W-:Y:S01]  /*84f0*/  @!P3 IADD3 R11, P6, P5, R134, R9.reuse, R203.reuse ;  /* 0x00000009860bb210 */ /* 0x180fe20007dde0cb */
[----:B------:R-:W-:Y:S01]  /*8500*/  @!P4 IMAD.X R2, R202, 0x1, R4, P1 ;  /* 0x00000001ca02c824 */ /* 0x000fe200008e0604 */
[----:B------:R-:W-:Y:S02]  /*8510*/  @!P4 LEA R142, P1, R5, R216, 0x1 ;  /* 0x000000d8058ec211 */ /* 0x000fe400078208ff */
[----:B------:R-:W-:Y:S02]  /*8520*/  @!P3 IADD3.X R0, R135, R4, R202, P6, P5 ;  /* 0x000000048700b210 */ /* 0x000fe400037ea4ca */
[----:B------:R-:W-:-:S02]  /*8530*/  @!P2 IADD3 R7, P6, P5, R134, R9, R203 ;  /* 0x000000098607a210 */ /* 0x000fc40007dde0cb */
[----:B------:R-:W-:Y:S02]  /*8540*/  @!P4 LEA.HI.X R143, R5, R217, R2, 0x1, P1 ;  /* 0x000000d9058fc211 */ /* 0x000fe400008f0c02 */
[----:B------:R-:W-:Y:S02]  /*8550*/  @!P3 LEA R140, P1, R11, c[0x0][0x168], 0x1 ;  /* 0x00005a000b8cba11 */ /* 0x000fe400078208ff */
[-C--:B------:R-:W-:Y:S02]  /*8560*/  @!P2 IADD3.X R6, R135, R4.reuse, R202, P6, P5 ;  /* 0x000000048706a210 */ /* 0x080fe400037ea4ca */
[----:B------:R-:W-:Y:S02]  /*8570*/  IADD3 R5, P6, P5, R203, R9, R203 ;  /* 0x00000009cb057210 */ /* 0x000fe40007dde0cb */
[----:B------:R-:W-:Y:S02]  /*8580*/  @!P3 LEA.HI.X R141, R11, c[0x0][0x16c], R0, 0x1, P1 ;  /* 0x00005b000b8dba11 */ /* 0x000fe400008f0c00 */
[----:B------:R-:W-:-:S02]  /*8590*/  IADD3.X R0, R202, R4, R202, P6, P5 ;  /* 0x00000004ca007210 */ /* 0x000fc400037ea4ca */
[-C--:B------:R-:W-:Y:S02]  /*85a0*/  @!P3 IADD3 R2, P5, R134, R5.reuse, RZ ;  /* 0x000000058602b210 */ /* 0x080fe40007fbe0ff */
[----:B------:R-:W-:Y:S02]  /*85b0*/  @!P2 LEA R32, P1, R7, c[0x0][0x168], 0x1 ;  /* 0x00005a000720aa11 */ /* 0x000fe400078208ff */
[----:B------:R-:W-:Y:S01]  /*85c0*/  @!P4 LEA R146, P6, R9, R216, 0x1 ;  /* 0x000000d80992c211 */ /* 0x000fe200078c08ff */
[----:B------:R-:W-:Y:S01]  /*85d0*/  @!P3 IMAD.X R11, R135, 0x1, R0, P5 ;  /* 0x00000001870bb824 */ /* 0x000fe200028e0600 */
[----:B------:R-:W-:Y:S02]  /*85e0*/  @!P2 LEA.HI.X R33, R7, c[0x0][0x16c], R6, 0x1, P1 ;  /* 0x00005b000721aa11 */ /* 0x000fe400008f0c06 */
[----:B------:R-:W-:Y:S02]  /*85f0*/  @!P3 LEA R158, P5, R2, c[0x0][0x168], 0x1 ;  /* 0x00005a00029eba11 */ /* 0x000fe400078a08ff */
[----:B------:R-:W-:-:S02]  /*8600*/  IADD3 R7, P1, R203, R5, RZ ;  /* 0x00000005cb077210 */ /* 0x000fc40007f3e0ff */
[----:B------:R-:W-:Y:S02]  /*8610*/  @!P4 LEA.HI.X R147, R9, R217, R4, 0x1, P6 ;  /* 0x000000d90993c211 */ /* 0x000fe400030f0c04 */
[C---:B------:R-:W-:Y:S02]  /*8620*/  @!P4 LEA R160, P6, R5.reuse, R216, 0x1 ;  /* 0x000000d805a0c211 */ /* 0x040fe400078c08ff */
[----:B------:R-:W-:Y:S01]  /*8630*/  @!P3 LEA.HI.X R159, R2, c[0x0][0x16c], R11, 0x1, P5 ;  /* 0x00005b00029fba11 */ /* 0x000fe200028f0c0b */
[--C-:B------:R-:W-:Y:S01]  /*8640*/  IMAD.X R2, R202, 0x1, R0.reuse, P1 ;  /* 0x00000001ca027824 */ /* 0x100fe200008e0600 */
[C---:B------:R-:W-:Y:S01]  /*8650*/  @!P3 IADD3 R11, P1, R134.reuse, R7, RZ ;  /* 0x00000007860bb210 */ /* 0x040fe20007f3e0ff */
[----:B------:R-:W-:Y:S01]  /*8660*/  @!PT LDS RZ, [RZ] ;  /* 0x00000000fffff984 */ /* 0x000fe20000000800 */
[----:B------:R-:W-:Y:S01]  /*8670*/  @!PT LDS RZ, [RZ] ;  /* 0x00000000fffff984 */ /* 0x000fe20000000800 */
[----:B------:R-:W-:Y:S01]  /*8680*/  @!PT LDS RZ, [RZ] ;  /* 0x00000000fffff984 */ /* 0x000fe20000000800 */
[----:B------:R2:W-:Y:S01]  /*8690*/  @!P4 LDGSTS.E.BYPASS.LTC128B.128 [R208+0x6000], [R146.64] ;  /* 0x0600000092d0cfae */ /* 0x0005e2000b901d44 */
[----:B------:R-:W-:Y:S02]  /*86a0*/  @!P4 LEA.HI.X R161, R5, R217, R0, 0x1, P6 ;  /* 0x000000d905a1c211 */ /* 0x000fe400030f0c00 */
[----:B------:R-:W-:Y:S01]  /*86b0*/  @!P2 IADD3 R5, P5, R134, R5, RZ ;  /* 0x000000058605a210 */ /* 0x000fe20007fbe0ff */
[----:B------:R1:W-:Y:S01]  /*86c0*/  @P3 STS.128 [R208+0x8000], RZ ;  /* 0x008000ffd0003388 */ /* 0x0003e20000000c00 */
[----:B------:R-:W-:Y:S01]  /*86d0*/  @!P3 IMAD.X R6, R135, 0x1, R2, P1 ;  /* 0x000000018706b824 */ /* 0x000fe200008e0602 */
[----:B------:R-:W-:-:S02]  /*86e0*/  @!P3 LEA R10, P1, R11, c[0x0][0x168], 0x1 ;  /* 0x00005a000b0aba11 */ /* 0x000fc400078208ff */
[----:B------:R-:W-:Y:S01]  /*86f0*/  @!PT LDS RZ, [RZ] ;  /* 0x00000000fffff984 */ /* 0x000fe20000000800 */
[----:B------:R-:W-:Y:S01]  /*8700*/  @!PT LDS RZ, [RZ] ;  /* 0x00000000fffff984 */ /* 0x000fe20000000800 */
[----:B------:R-:W-:Y:S01]  /*8710*/  @!PT LDS RZ, [RZ] ;  /* 0x00000000fffff984 */ /* 0x000fe20000000800 */
[----:B------:R1:W-:Y:S01]  /*8720*/  @!P3 LDGSTS.E.BYPASS.LTC128B.128 [R208+0x8000], [R144.64+0x80] ;  /* 0x0800008090d0bfae */ /* 0x0003e2000b901d44 */
[----:B------:R-:W-:Y:S01]  /*8730*/  @!P2 IMAD.X R0, R135, 0x1, R0, P5 ;  /* 0x000000018700a824 */ /* 0x000fe200028e0600 */
[----:B------:R-:W-:Y:S02]  /*8740*/  @!P2 LEA R172, P5, R5, c[0x0][0x168], 0x1 ;  /* 0x00005a0005acaa11 */ /* 0x000fe400078a08ff */
[----:B------:R1:W-:Y:S01]  /*8750*/  @P2 STS.128 [R208+0xa000], RZ ;  /* 0x00a000ffd0002388 */ /* 0x0003e20000000c00 */
[----:B------:R-:W-:Y:S02]  /*8760*/  @!P3 LEA.HI.X R11, R11, c[0x0][0x16c], R6, 0x1, P1 ;  /* 0x00005b000b0bba11 */ /* 0x000fe400008f0c06 */
[----:B------:R-:W-:Y:S01]  /*8770*/  @!P2 LEA.HI.X R173, R5, c[0x0][0x16c], R0, 0x1, P5 ;  /* 0x00005b0005adaa11 */ /* 0x000fe200028f0c00 */
[----:B------:R-:W-:Y:S01]  /*8780*/  @!PT LDS RZ, [RZ] ;  /* 0x00000000fffff984 */ /* 0x000fe20000000800 */
[----:B------:R-:W-:Y:S01]  /*8790*/  @!PT LDS RZ, [RZ] ;  /* 0x00000000fffff984 */ /* 0x000fe20000000800 */
[----:B------:R-:W-:Y:S01]  /*87a0*/  @!PT LDS RZ, [RZ] ;  /* 0x00000000fffff984 */ /* 0x000fe20000000800 */
[----:B------:R1:W-:Y:S04]  /*87b0*/  @!P2 LDGSTS.E.BYPASS.LTC128B.128 [R208+0xa000], [R34.64+0x100] ;  /* 0x0a00010022d0afae */ /* 0x0003e8000b901d44 */
[----:B------:R1:W-:Y:S04]  /*87c0*/  @P4 STS.128 [R208+0x6800], RZ ;  /* 0x006800ffd0004388 */ /* 0x0003e80000000c00 */
[----:B------:R-:W-:Y:S01]  /*87d0*/  @!PT LDS RZ, [RZ] ;  /* 0x00000000fffff984 */ /* 0x000fe20000000800 */
[----:B------:R-:W-:Y:S01]  /*87e0*/  @!PT LDS RZ, [RZ] ;  /* 0x00000000fffff984 */ /* 0x000fe20000000800 */
[----:B------:R-:W-:Y:S01]  /*87f0*/  @!PT LDS RZ, [RZ] ;  /* 0x00000000fffff984 */ /* 0x000fe20000000800 */
[----:B------:R1:W-:Y:S01]  /*8800*/  @!P4 LDGSTS.E.BYPASS.LTC128B.128 [R208+0x6800], [R142.64] ;  /* 0x068000008ed0cfae */ /* 0x0003e2000b901d44 */
[----:B--2---:R-:W-:-:S03]  /*8810*/  @!P4 LEA R146, P1, R7, R216, 0x1 ;  /* 0x000000d80792c211 */ /* 0x004fc600078208ff */
[----:B------:R1:W-:Y:S01]  /*8820*/  @P3 STS.128 [R208+0x8800], RZ ;  /* 0x008800ffd0003388 */ /* 0x0003e20000000c00 */
[----:B------:R-:W-:-:S03]  /*8830*/  @!P4 LEA.HI.X R147, R7, R217, R2, 0x1, P1 ;  /* 0x000000d90793c211 */ /* 0x000fc600008f0c02 */
        /* <DEDUP_REMOVED lines=38> */
[----:B------:R-:W-:-:S04]  /*8aa0*/  LEA R6, P1, R7, c[0x0][0x168], 0x1 ;  /* 0x00005a0007067a11 */ /* 0x000fc800078208ff */
[----:B------:R-:W-:-:S05]  /*8ab0*/  LEA.HI.X R7, R7, c[0x0][0x16c], R2, 0x1, P1 ;  /* 0x00005b0007077a11 */ /* 0x000fca00008f0c02 */
[----:B------:R-:W-:Y:S01]  /*8ac0*/  @!PT LDS RZ, [RZ] ;  /* 0x00000000fffff984 */ /* 0x000fe20000000800 */
[----:B------:R-:W-:Y:S01]  /*8ad0*/  @!PT LDS RZ, [RZ] ;  /* 0x00000000fffff984 */ /* 0x000fe20000000800 */
[----:B------:R-:W-:Y:S01]  /*8ae0*/  @!PT LDS RZ, [RZ] ;  /* 0x00000000fffff984 */ /* 0x000fe20000000800 */
[----:B------:R2:W-:Y:S04]  /*8af0*/  LDGSTS.E.BYPASS.LTC128B.128 [R208+0xb800], [R6.64+0x100] ;  /* 0x0b80010006d07fae */ /* 0x0005e8000b901d44 */
.L_x_724:
[----:B------:R-:W-:Y:S05]  /*8b00*/  BSYNC B0 ;  /* 0x0000000000007941 */ /* 0x000fea0003800000 */
.L_x_723:
[----:B------:R-:W0:Y:S01]  /*8b10*/  LDGDEPBAR ;  /* 0x00000000000079af */ /* 0x000e220000000000 */
[----:B------:R-:W-:-:S04]  /*8b20*/  LEA R216, P1, R9, R216, 0x1 ;  /* 0x000000d809d87211 */ /* 0x000fc800078208ff */
[----:B------:R-:W-:Y:S02]  /*8b30*/  LEA.HI.X R217, R9, R217, R4, 0x1, P1 ;  /* 0x000000d909d97211 */ /* 0x000fe400008f0c04 */
.L_x_720:
[----:B------:R-:W-:Y:S01]  /*8b40*/  FMNMX.FTZ R5, R132, R16, !PT ;  /* 0x0000001084057209 */ /* 0x000fe20007810000 */
[----:B-1----:R-:W-:Y:S01]  /*8b50*/  LDSM.16.MT88.4 R8, [R189+0xc000] ;  /* 0x00c00000bd08783b */ /* 0x002fe20000004200 */
[----:B------:R-:W-:Y:S02]  /*8b60*/  FMNMX.FTZ R0, R3, R18, !PT ;  /* 0x0000001203007209 */ /* 0x000fe40007810000 */
[----:B------:R-:W-:Y:S01]  /*8b70*/  FMNMX.FTZ R5, R28, R5, !PT ;  /* 0x000000051c057209 */ /* 0x000fe20007810000 */
[----:B------:R-:W-:Y:S01]  /*8b80*/  LDSM.16.MT88.4 R32, [R189+0xc800] ;  /* 0x00c80000bd20783b */ /* 0x000fe20000004200 */
[----:B------:R-:W-:Y:S02]  /*8b90*/  FMNMX.FTZ R0, R19, R0, !PT ;  /* 0x0000000013007209 */ /* 0x000fe40007810000 */
[----:B------:R-:W-:Y:S02]  /*8ba0*/  FMNMX.FTZ R5, R30, R5, !PT ;  /* 0x000000051e057209 */ /* 0x000fe40007810000 */
[----:B------:R-:W-:-:S02]  /*8bb0*/  FMNMX.FTZ R0, R17, R0, !PT ;  /* 0x0000000011007209 */ /* 0x000fc40007810000 */
[----:B------:R-:W-:Y:S02]  /*8bc0*/  FMNMX.FTZ R5, R12, R5, !PT ;  /* 0x000000050c057209 */ /* 0x000fe40007810000 */
[----:B------:R-:W-:Y:S02]  /*8bd0*/  FMNMX.FTZ R0, R15, R0, !PT ;  /* 0x000000000f007209 */ /* 0x000fe40007810000 */
[----:B------:R-:W-:Y:S02]  /*8be0*/  FMNMX.FTZ R5, R156, R5, !PT ;  /* 0x000000059c057209 */ /* 0x000fe40007810000 */
        /* <DEDUP_REMOVED lines=22> */
[----:B--2---:R-:W-:-:S03]  /*8d50*/  FMNMX.FTZ R7, R149, R0, !PT ;  /* 0x0000000095077209 */ /* 0x004fc60007810000 */
[----:B------:R-:W1:Y:S04]  /*8d60*/  SHFL.BFLY PT, R5, R2, 0x2, 0x1f ;  /* 0x0c401f0002057f89 */ /* 0x000e6800000e0000 */
[----:B------:R-:W2:Y:S01]  /*8d70*/  SHFL.BFLY PT, R0, R7, 0x2, 0x1f ;  /* 0x0c401f0007007f89 */ /* 0x000ea200000e0000 */
[----:B-1----:R-:W-:Y:S02]  /*8d80*/  FMNMX.FTZ R5, R2, R5, !PT ;  /* 0x0000000502057209 */ /* 0x002fe40007810000 */
[----:B--2---:R-:W-:-:S03]  /*8d90*/  FMNMX.FTZ R0, R7, R0, !PT ;  /* 0x0000000007007209 */ /* 0x004fc60007810000 */
[----:B------:R-:W1:Y:S04]  /*8da0*/  SHFL.BFLY PT, R146, R5, 0x1, 0x1f ;  /* 0x0c201f0005927f89 */ /* 0x000e6800000e0000 */
[----:B------:R-:W2:Y:S01]  /*8db0*/  SHFL.BFLY PT, R145, R0, 0x1, 0x1f ;  /* 0x0c201f0000917f89 */ /* 0x000ea200000e0000 */
[----:B-1----:R-:W-:Y:S02]  /*8dc0*/  FMNMX.FTZ R146, R5, R146, !PT ;  /* 0x0000009205927209 */ /* 0x002fe40007810000 */
[----:B--2---:R-:W-:-:S03]  /*8dd0*/  FMNMX.FTZ R145, R0, R145, !PT ;  /* 0x0000009100917209 */ /* 0x004fc60007810000 */
[C---:B------:R-:W-:Y:S01]  /*8de0*/  FMUL.FTZ R153, R146.reuse, c[0x0][0x23c] ;  /* 0x00008f0092997a20 */ /* 0x040fe20000410000 */
[C---:B------:R-:W-:Y:S02]  /*8df0*/  FSETP.NEU.FTZ.AND P2, PT, R146.reuse, -INF , PT ;  /* 0xff8000009200780b */ /* 0x040fe40003f5d000 */
[C---:B------:R-:W-:Y:S01]  /*8e00*/  FSETP.NEU.FTZ.AND P1, PT, R145.reuse, -INF , PT ;  /* 0xff8000009100780b */ /* 0x040fe20003f3d000 */
[----:B------:R-:W-:Y:S01]  /*8e10*/  FMUL.FTZ R150, R145, c[0x0][0x23c] ;  /* 0x00008f0091967a20 */ /* 0x000fe20000410000 */
[----:B------:R-:W-:Y:S02]  /*8e20*/  FSEL R153, R153, RZ, P2 ;  /* 0x000000ff99997208 */ /* 0x000fe40001000000 */
[----:B------:R-:W-:Y:S02]  /*8e30*/  FSEL R5, R146, RZ, P2 ;  /* 0x000000ff92057208 */ /* 0x000fe40001000000 */
[----:B------:R-:W-:Y:S01]  /*8e40*/  FSEL R150, R150, RZ, P1 ;  /* 0x000000ff96967208 */ /* 0x000fe20000800000 */
[----:B------:R-:W-:Y:S01]  /*8e50*/  FFMA.FTZ R141, R12, c[0x0][0x23c], -R153 ;  /* 0x00008f000c8d7a23 */ /* 0x000fe20000010899 */
[----:B------:R-:W-:Y:S01]  /*8e60*/  FSEL R6, R145, RZ, P1 ;  /* 0x000000ff91067208 */ /* 0x000fe20000800000 */
[----:B------:R-:W-:-:S02]  /*8e70*/  FADD.FTZ R4, R132, -R5 ;  /* 0x8000000584047221 */ /* 0x000fc40000010000 */
[----:B------:R-:W-:Y:S01]  /*8e80*/  FFMA.FTZ R147, R15, c[0x0][0x23c], -R150 ;  /* 0x00008f000f937a23 */ /* 0x000fe20000010896 */
[----:B------:R-:W-:Y:S01]  /*8e90*/  LDSM.16.MT88.4 R132, [R190+0xc800] ;  /* 0x00c80000be84783b */ /* 0x000fe20000004200 */
[----:B------:R-:W-:Y:S01]  /*8ea0*/  FADD.FTZ R6, R3, -R6 ;  /* 0x8000000603067221 */ /* 0x000fe20000010000 */
[----:B------:R-:W-:Y:S01]  /*8eb0*/  MUFU.EX2 R141, R141 ;  /* 0x0000008d008d7308 */ /* 0x000fe20000000800 */
[--C-:B------:R-:W-:Y:S01]  /*8ec0*/  FFMA.FTZ R144, R16, c[0x0][0x23c], -R153.reuse ;  /* 0x00008f0010907a23 */ /* 0x100fe20000010899 */
[----:B------:R-:W1:Y:S01]  /*8ed0*/  LDSM.16.MT88.4 R12, [R190+0xc000] ;  /* 0x00c00000be0c783b */ /* 0x000e620000004200 */
[--C-:B------:R-:W-:Y:S02]  /*8ee0*/  FFMA.FTZ R143, R28, c[0x0][0x23c], -R153.reuse ;  /* 0x00008f001c8f7a23 */ /* 0x100fe40000010899 */
[----:B------:R-:W-:Y:S02]  /*8ef0*/  FFMA.FTZ R142, R30, c[0x0][0x23c], -R153 ;  /* 0x00008f001e8e7a23 */ /* 0x000fe40000010899 */
[--C-:B------:R-:W-:Y:S01]  /*8f00*/  FFMA.FTZ R140, R18, c[0x0][0x23c], -R150.reuse ;  /* 0x00008f00128c7a23 */ /* 0x100fe20000010896 */
[----:B------:R-:W-:Y:S01]  /*8f10*/  MUFU.EX2 R144, R144 ;  /* 0x0000009000907308 */ /* 0x000fe20000000800 */
[--C-:B------:R-:W-:Y:S01]  /*8f20*/  FFMA.FTZ R2, R19, c[0x0][0x23c], -R150.reuse ;  /* 0x00008f0013027a23 */ /* 0x100fe20000010896 */
[----:B------:R-:W-:Y:S01]  /*8f30*/  LDSM.16.MT88.4 R28, [R188+0xc800] ;  /* 0x00c80000bc1c783b */ /* 0x000fe20000004200 */
[----:B------:R-:W-:-:S02]  /*8f40*/  FFMA.FTZ R0, R17, c[0x0][0x23c], -R150 ;  /* 0x00008f0011007a23 */ /* 0x000fc40000010896 */
[----:B------:R-:W-:Y:S01]  /*8f50*/  FMUL.FTZ R148, R4, c[0x0][0x23c] ;  /* 0x00008f0004947a20 */ /* 0x000fe20000410000 */
[----:B------:R-:W2:Y:S01]  /*8f60*/  LDSM.16.MT88.4 R16, [R192+0xc000] ;  /* 0x00c00000c010783b */ /* 0x000ea20000004200 */
[----:B------:R-:W-:Y:S01]  /*8f70*/  FMUL.FTZ R3, R6, c[0x0][0x23c] ;  /* 0x00008f0006037a20 */ /* 0x000fe20000410000 */
[----:B------:R-:W3:Y:S01]  /*8f80*/  MUFU.EX2 R143, R143 ;  /* 0x0000008f008f7308 */ /* 0x000ee20000000800 */
[--C-:B------:R-:W-:Y:S02]  /*8f90*/  FFMA.FTZ R155, R156, c[0x0][0x23c], -R153.reuse ;  /* 0x00008f009c9b7a23 */ /* 0x100fe40000010899 */
[--C-:B------:R-:W-:Y:S02]  /*8fa0*/  FFMA.FTZ R156, R24, c[0x0][0x23c], -R153.reuse ;  /* 0x00008f00189c7a23 */ /* 0x100fe40000010899 */
[--C-:B------:R-:W-:Y:S02]  /*8fb0*/  FFMA.FTZ R157, R22, c[0x0][0x23c], -R153.reuse ;  /* 0x00008f00169d7a23 */ /* 0x100fe40000010899 */
[----:B------:R-:W-:Y:S01]  /*8fc0*/  FFMA.FTZ R158, R20, c[0x0][0x23c], -R153 ;  /* 0x00008f00149e7a23 */ /* 0x000fe20000010899 */
[----:B------:R-:W4:Y:S01]  /*8fd0*/  MUFU.EX2 R142, R142 ;  /* 0x0000008e008e7308 */ /* 0x000f220000000800 */
[----:B------:R-:W-:-:S02]  /*8fe0*/  FFMA.FTZ R159, R25, c[0x0][0x23c], -R150 ;  /* 0x00008f00199f7a23 */ /* 0x000fc40000010896 */
[--C-:B------:R-:W-:Y:S02]  /*8ff0*/  FFMA.FTZ R162, R27, c[0x0][0x23c], -R150.reuse ;  /* 0x00008f001ba27a23 */ /* 0x100fe40000010896 */
[--C-:B------:R-:W-:Y:S01]  /*9000*/  FFMA.FTZ R160, R23, c[0x0][0x23c], -R150.reuse ;  /* 0x00008f0017a07a23 */ /* 0x100fe20000010896 */
[----:B------:R-:W-:Y:S01]  /*9010*/  LDSM.16.MT88.4 R24, [R192+0xe800] ;  /* 0x00e80000c018783b */ /* 0x000fe20000004200 */
[----:B------:R-:W-:Y:S01]  /*9020*/  FFMA.FTZ R161, R21, c[0x0][0x23c], -R150 ;  /* 0x00008f0015a17a23 */ /* 0x000fe20000010896 */
[----:B------:R-:W-:Y:S01]  /*9030*/  MUFU.EX2 R140, R140 ;  /* 0x0000008c008c7308 */ /* 0x000fe20000000800 */
[----:B---3--:R-:W-:Y:S01]  /*9040*/  F2FP.BF16.PACK_AB R4, R143, R144 ;  /* 0x000000908f04723e */ /* 0x008fe200000010ff */
[----:B------:R-:W-:Y:S01]  /*9050*/  LDSM.16.MT88.4 R20, [R190+0xe800] ;  /* 0x00e80000be14783b */ /* 0x000fe20000004200 */
[--C-:B------:R-:W-:Y:S02]  /*9060*/  FFMA.FTZ R171, R166, c[0x0][0x23c], -R153.reuse ;  /* 0x00008f00a6ab7a23 */ /* 0x100fe40000010899 */
[----:B------:R-:W-:-:S02]  /*9070*/  FFMA.FTZ R166, R170, c[0x0][0x23c], -R153 ;  /* 0x00008f00aaa67a23 */ /* 0x000fc40000010899 */
[--C-:B------:R-:W-:Y:S01]  /*9080*/  FFMA.FTZ R173, R168, c[0x0][0x23c], -R153.reuse ;  /* 0x00008f00a8ad7a23 */ /* 0x100fe20000010899 */
[----:B------:R-:W3:Y:S01]  /*9090*/  MUFU.EX2 R2, R2 ;  /* 0x0000000200027308 */ /* 0x000ee20000000800 */
[----:B----4-:R-:W-:Y:S01]  /*90a0*/  F2FP.BF16.PACK_AB R6, R141, R142 ;  /* 0x0000008e8d06723e */ /* 0x010fe200000010ff */
[----:B------:R-:W-:Y:S02]  /*90b0*/  FFMA.FTZ R164, R164, c[0x0][0x23c], -R153 ;  /* 0x00008f00a4a47a23 */ /* 0x000fe40000010899 */
[--C-:B------:R-:W-:Y:S02]  /*90c0*/  FFMA.FTZ R165, R165, c[0x0][0x23c], -R150.reuse ;  /* 0x00008f00a5a57a23 */ /* 0x100fe40000010896 */
[--C-:B------:R-:W-:Y:S02]  /*90d0*/  FFMA.FTZ R168, R169, c[0x0][0x23c], -R150.reuse ;  /* 0x00008f00a9a87a23 */ /* 0x100fe40000010896 */
[----:B------:R-:W-:Y:S01]  /*90e0*/  MUFU.EX2 R0, R0 ;  /* 0x0000000000007308 */ /* 0x000fe20000000800 */
[----:B------:R-:W-:-:S02]  /*90f0*/  FFMA.FTZ R167, R167, c[0x0][0x23c], -R150 ;  /* 0x00008f00a7a77a23 */ /* 0x000fc40000010896 */
[--C-:B------:R-:W-:Y:S02]  /*9100*/  FFMA.FTZ R170, R163, c[0x0][0x23c], -R150.reuse ;  /* 0x00008f00a3aa7a23 */ /* 0x100fe40000010896 */
[--C-:B------:R-:W-:Y:S02]  /*9110*/  FFMA.FTZ R163, R152, c[0x0][0x23c], -R153.reuse ;  /* 0x00008f0098a37a23 */ /* 0x100fe40000010899 */
[--C-:B------:R-:W-:Y:S01]  /*9120*/  FFMA.FTZ R154, R154, c[0x0][0x23c], -R153.reuse ;  /* 0x00008f009a9a7a23 */ /* 0x100fe20000010899 */
[----:B------:R-:W4:Y:S01]  /*9130*/  MUFU.EX2 R147, R147 ;  /* 0x0000009300937308 */ /* 0x000f220000000800 */
[----:B---3--:R-:W-:Y:S01]  /*9140*/  F2FP.BF16.PACK_AB R5, R2, R140 ;  /* 0x0000008c0205723e */ /* 0x008fe200000010ff */
[----:B------:R-:W-:Y:S02]  /*9150*/  FFMA.FTZ R152, R138, c[0x0][0x23c], -R153 ;  /* 0x00008f008a987a23 */ /* 0x000fe40000010899 */
[--C-:B------:R-:W-:Y:S02]  /*9160*/  FFMA.FTZ R151, R151, c[0x0][0x23c], -R150.reuse ;  /* 0x00008f0097977a23 */ /* 0x100fe40000010896 */
[----:B------:R-:W-:-:S02]  /*9170*/  FFMA.FTZ R172, R137, c[0x0][0x23c], -R150 ;  /* 0x00008f0089ac7a23 */ /* 0x000fc40000010896 */
[----:B------:R-:W3:Y:S01]  /*9180*/  MUFU.EX2 R148, R148 ;  /* 0x0000009400947308 */ /* 0x000ee20000000800 */
[--C-:B------:R-:W-:Y:S02]  /*9190*/  FFMA.FTZ R169, R139, c[0x0][0x23c], -R150.reuse ;  /* 0x00008f008ba97a23 */ /* 0x100fe40000010896 */
[----:B------:R-:W-:Y:S02]  /*91a0*/  FFMA.FTZ R153, R136, c[0x0][0x23c], -R153 ;  /* 0x00008f0088997a23 */ /* 0x000fe40000010899 */
[----:B------:R-:W-:Y:S01]  /*91b0*/  FFMA.FTZ R150, R149, c[0x0][0x23c], -R150 ;  /* 0x00008f0095967a23 */ /* 0x000fe20000010896 */
[----:B------:R-:W-:Y:S02]  /*91c0*/  LDSM.16.MT88.4 R136, [R190+0xd800] ;  /* 0x00d80000be88783b */ /* 0x000fe40000004200 */
[----:B------:R-:W5:Y:S01]  /*91d0*/  MUFU.EX2 R3, R3 ;  /* 0x0000000300037308 */ /* 0x000f620000000800 */
[----:B----4-:R-:W-:Y:S01]  /*91e0*/  F2FP.BF16.PACK_AB R7, R147, R0 ;  /* 0x000000009307723e */ /* 0x010fe200000010ff */
[----:B---3--:R-:W-:-:S06]  /*91f0*/  FMUL.FTZ R40, R40, R148 ;  /* 0x0000009428287220 */ /* 0x008fcc0000410000 */
[----:B------:R-:W-:Y:S01]  /*9200*/  MUFU.EX2 R155, R155 ;  /* 0x0000009b009b7308 */ /* 0x000fe20000000800 */
[-C--:B------:R-:W-:Y:S02]  /*9210*/  FMUL.FTZ R41, R41, R148.reuse ;  /* 0x0000009429297220 */ /* 0x080fe40000410000 */
[-C--:B------:R-:W-:Y:S02]  /*9220*/  FMUL.FTZ R44, R44, R148.reuse ;  /* 0x000000942c2c7220 */ /* 0x080fe40000410000 */
[----:B------:R-:W-:Y:S02]  /*9230*/  FMUL.FTZ R45, R45, R148 ;  /* 0x000000942d2d7220 */ /* 0x000fe40000410000 */
[-C--:B-----5:R-:W-:Y:S01]  /*9240*/  FMUL.FTZ R42, R42, R3.reuse ;  /* 0x000000032a2a7220 */ /* 0x0a0fe20000410000 */
[----:B------:R-:W3:Y:S01]  /*9250*/  MUFU.EX2 R156, R156 ;  /* 0x0000009c009c7308 */ /* 0x000ee20000000800 */
[-C--:B------:R-:W-:Y:S02]  /*9260*/  FMUL.FTZ R43, R43, R3.reuse ;  /* 0x000000032b2b7220 */ /* 0x080fe40000410000 */
[----:B------:R-:W-:-:S02]  /*9270*/  FMUL.FTZ R46, R46, R3 ;  /* 0x000000032e2e7220 */ /* 0x000fc40000410000 */
[-C--:B------:R-:W-:Y:S02]  /*9280*/  FMUL.FTZ R47, R47, R3.reuse ;  /* 0x000000032f2f7220 */ /* 0x080fe40000410000 */
[-C--:B------:R-:W-:Y:S01]  /*9290*/  FMUL.FTZ R128, R128, R148.reuse ;  /* 0x0000009480807220 */ /* 0x080fe20000410000 */
[C---:B-1----:R-:W-:Y:S01]  /*92a0*/  HMMA.16816.F32.BF16 R40, R4.reuse, R12, R40 ;  /* 0x0000000c0428723c */ /* 0x042fe20000041828 */
[-C--:B------:R-:W-:Y:S01]  /*92b0*/  FMUL.FTZ R129, R129, R148.reuse ;  /* 0x0000009481817220 */ /* 0x080fe20000410000 */
[----:B------:R-:W-:Y:S01]  /*92c0*/  MUFU.EX2 R157, R157 ;  /* 0x0000009d009d7308 */ /* 0x000fe20000000800 */
[-C--:B------:R-:W-:Y:S02]  /*92d0*/  FMUL.FTZ R130, R130, R3.reuse ;  /* 0x0000000382827220 */ /* 0x080fe40000410000 */
[-C--:B------:R-:W-:Y:S02]  /*92e0*/  FMUL.FTZ R131, R131, R3.reuse ;  /* 0x0000000383837220 */ /* 0x080fe40000410000 */
[-C--:B------:R-:W-:Y:S01]  /*92f0*/  FMUL.FTZ R36, R36, R148.reuse ;  /* 0x0000009424247220 */ /* 0x080fe20000410000 */
[----:B------:R-:W-:Y:S01]  /*9300*/  HMMA.16816.F32.BF16 R44, R4, R14, R44 ;  /* 0x0000000e042c723c */ /* 0x000fe2000004182c */
[----:B------:R-:W1:Y:S01]  /*9310*/  LDSM.16.MT88.4 R12, [R192+0xe000] ;  /* 0x00e00000c00c783b */ /* 0x000e620000004200 */
[----:B------:R-:W-:Y:S01]  /*9320*/  FMUL.FTZ R37, R37, R148 ;  /* 0x0000009425257220 */ /* 0x000fe20000410000 */
[----:B------:R-:W-:Y:S01]  /*9330*/  MUFU.EX2 R158, R158 ;  /* 0x0000009e009e7308 */ /* 0x000fe20000000800 */
[----:B------:R-:W-:-:S02]  /*9340*/  FMUL.FTZ R38, R38, R3 ;  /* 0x0000000326267220 */ /* 0x000fc40000410000 */
[-C--:B------:R-:W-:Y:S02]  /*9350*/  FMUL.FTZ R39, R39, R3.reuse ;  /* 0x0000000327277220 */ /* 0x080fe40000410000 */
[-C--:B------:R-:W-:Y:S01]  /*9360*/  FMUL.FTZ R48, R48, R148.reuse ;  /* 0x0000009430307220 */ /* 0x080fe20000410000 */
[C---:B--2---:R-:W-:Y:S01]  /*9370*/  HMMA.16816.F32.BF16 R128, R4.reuse, R16, R128 ;  /* 0x000000100480723c */ /* 0x044fe20000041880 */
[-C--:B------:R-:W-:Y:S01]  /*9380*/  FMUL.FTZ R49, R49, R148.reuse ;  /* 0x0000009431317220 */ /* 0x080fe20000410000 */
[----:B------:R-:W-:Y:S01]  /*9390*/  MUFU.EX2 R159, R159 ;  /* 0x0000009f009f7308 */ /* 0x000fe20000000800 */
[-C--:B------:R-:W-:Y:S02]  /*93a0*/  FMUL.FTZ R50, R50, R3.reuse ;  /* 0x0000000332327220 */ /* 0x080fe40000410000 */
[-C--:B------:R-:W-:Y:S02]  /*93b0*/  FMUL.FTZ R51, R51, R3.reuse ;  /* 0x0000000333337220 */ /* 0x080fe40000410000 */
[-C--:B------:R-:W-:Y:S01]  /*93c0*/  FMUL.FTZ R52, R52, R148.reuse ;  /* 0x0000009434347220 */ /* 0x080fe20000410000 */
[----:B------:R-:W-:Y:S01]  /*93d0*/  HMMA.16816.F32.BF16 R36, R4, R18, R36 ;  /* 0x000000120424723c */ /* 0x000fe20000041824 */
[----:B------:R-:W-:Y:S01]  /*93e0*/  FMUL.FTZ R53, R53, R148 ;  /* 0x0000009435357220 */ /* 0x000fe20000410000 */
[----:B------:R-:W2:Y:S01]  /*93f0*/  LDSM.16.MT88.4 R16, [R188+0xc000] ;  /* 0x00c00000bc10783b */ /* 0x000ea20000004200 */
[-C--:B------:R-:W-:Y:S01]  /*9400*/  FMUL.FTZ R54, R54, R3.reuse ;  /* 0x0000000336367220 */ /* 0x080fe20000410000 */
[----:B------:R-:W4:Y:S01]  /*9410*/  MUFU.EX2 R162, R162 ;  /* 0x000000a200a27308 */ /* 0x000f220000000800 */
[----:B------:R-:W-:-:S02]  /*9420*/  FMUL.FTZ R55, R55, R3 ;  /* 0x0000000337377220 */ /* 0x000fc40000410000 */
[-C--:B------:R-:W-:Y:S01]  /*9430*/  FMUL.FTZ R64, R64, R148.reuse ;  /* 0x0000009440407220 */ /* 0x080fe20000410000 */
[C---:B------:R-:W-:Y:S01]  /*9440*/  HMMA.16816.F32.BF16 R48, R4.reuse, R8, R48 ;  /* 0x000000080430723c */ /* 0x040fe20000041830 */
[-C--:B------:R-:W-:Y:S02]  /*9450*/  FMUL.FTZ R65, R65, R148.reuse ;  /* 0x0000009441417220 */ /* 0x080fe40000410000 */
[-C--:B------:R-:W-:Y:S01]  /*9460*/  FMUL.FTZ R66, R66, R3.reuse ;  /* 0x0000000342427220 */ /* 0x080fe20000410000 */
[----:B------:R-:W-:Y:S01]  /*9470*/  MUFU.EX2 R160, R160 ;  /* 0x000000a000a07308 */ /* 0x000fe20000000800 */
[----:B------:R-:W-:Y:S02]  /*9480*/  FMUL.FTZ R67, R67, R3 ;  /* 0x0000000343437220 */ /* 0x000fe40000410000 */
[-C--:B------:R-:W-:Y:S01]  /*9490*/  FMUL.FTZ R68, R68, R148.reuse ;  /* 0x0000009444447220 */ /* 0x080fe20000410000 */
[----:B------:R-:W-:Y:S01]  /*94a0*/  HMMA.16816.F32.BF16 R52, R4, R10, R52 ;  /* 0x0000000a0434723c */ /* 0x000fe20000041834 */
[----:B------:R-:W5:Y:S01]  /*94b0*/  LDSM.16.MT88.4 R8, [R190+0xe000] ;  /* 0x00e00000be08783b */ /* 0x000f620000004200 */
[----:B------:R-:W-:-:S02]  /*94c0*/  FMUL.FTZ R69, R69, R148 ;  /* 0x0000009445457220 */ /* 0x000fc40000410000 */
[-C--:B------:R-:W-:Y:S01]  /*94d0*/  FMUL.FTZ R70, R70, R3.reuse ;  /* 0x0000000346467220 */ /* 0x080fe20000410000 */
[----:B------:R-:W2:Y:S01]  /*94e0*/  MUFU.EX2 R161, R161 ;  /* 0x000000a100a17308 */ /* 0x000ea20000000800 */
[-C--:B------:R-:W-:Y:S02]  /*94f0*/  FMUL.FTZ R71, R71, R3.reuse ;  /* 0x0000000347477220 */ /* 0x080fe40000410000 */
[C---:B-1----:R-:W-:Y:S01]  /*9500*/  HMMA.16816.F32.BF16 R64, R4.reuse, R12, R64 ;  /* 0x0000000c0440723c */ /* 0x042fe20000041840 */
[-C--:B------:R-:W-:Y:S02]  /*9510*/  FMUL.FTZ R56, R56, R148.reuse ;  /* 0x0000009438387220 */ /* 0x080fe40000410000 */
[-C--:B------:R-:W-:Y:S02]  /*9520*/  FMUL.FTZ R57, R57, R148.reuse ;  /* 0x0000009439397220 */ /* 0x080fe40000410000 */
[-C--:B------:R-:W-:Y:S01]  /*9530*/  FMUL.FTZ R58, R58, R3.reuse ;  /* 0x000000033a3a7220 */ /* 0x080fe20000410000 */
[----:B------:R-:W-:Y:S01]  /*9540*/  MUFU.EX2 R164, R164 ;  /* 0x000000a400a47308 */ /* 0x000fe20000000800 */
[----:B------:R-:W-:Y:S01]  /*9550*/  FMUL.FTZ R59, R59, R3 ;  /* 0x000000033b3b7220 */ /* 0x000fe20000410000 */
[----:B------:R-:W-:Y:S01]  /*9560*/  HMMA.16816.F32.BF16 R68, R4, R14, R68 ;  /* 0x0000000e0444723c */ /* 0x000fe20000041844 */
[----:B------:R-:W1:Y:S01]  /*9570*/  LDSM.16.MT88.4 R12, [R188+0xe000] ;  /* 0x00e00000bc0c783b */ /* 0x000e620000004200 */
[----:B------:R-:W-:-:S02]  /*9580*/  FMUL.FTZ R60, R60, R148 ;  /* 0x000000943c3c7220 */ /* 0x000fc40000410000 */
[-C--:B------:R-:W-:Y:S02]  /*9590*/  FMUL.FTZ R61, R61, R148.reuse ;  /* 0x000000943d3d7220 */ /* 0x080fe40000410000 */
[-C--:B------:R-:W-:Y:S01]  /*95a0*/  FMUL.FTZ R62, R62, R3.reuse ;  /* 0x000000033e3e7220 */ /* 0x080fe20000410000 */
[----:B------:R-:W1:Y:S01]  /*95b0*/  MUFU.EX2 R171, R171 ;  /* 0x000000ab00ab7308 */ /* 0x000e620000000800 */
[-C--:B------:R-:W-:Y:S02]  /*95c0*/  FMUL.FTZ R63, R63, R3.reuse ;  /* 0x000000033f3f7220 */ /* 0x080fe40000410000 */
[-C--:B------:R-:W-:Y:S01]  /*95d0*/  FMUL.FTZ R72, R72, R148.reuse ;  /* 0x0000009448487220 */ /* 0x080fe20000410000 */
[----:B--2---:R-:W-:Y:S01]  /*95e0*/  HMMA.16816.F32.BF16 R56, R4, R16, R56 ;  /* 0x000000100438723c */ /* 0x004fe20000041838 */
[----:B------:R-:W-:Y:S02]  /*95f0*/  FMUL.FTZ R73, R73, R148 ;  /* 0x0000009449497220 */ /* 0x000fe40000410000 */
[-C--:B------:R-:W-:Y:S01]  /*9600*/  FMUL.FTZ R74, R74, R3.reuse ;  /* 0x000000034a4a7220 */ /* 0x080fe20000410000 */
[----:B------:R-:W-:Y:S01]  /*9610*/  MUFU.EX2 R166, R166 ;  /* 0x000000a600a67308 */ /* 0x000fe20000000800 */
[----:B------:R-:W-:-:S02]  /*9620*/  FMUL.FTZ R75, R75, R3 ;  /* 0x000000034b4b7220 */ /* 0x000fc40000410000 */
[-C--:B------:R-:W-:Y:S01]  /*9630*/  FMUL.FTZ R76, R76, R148.reuse ;  /* 0x000000944c4c7220 */ /* 0x080fe20000410000 */
[C---:B------:R-:W-:Y:S01]  /*9640*/  HMMA.16816.F32.BF16 R60, R4.reuse, R18, R60 ;  /* 0x00000012043c723c */ /* 0x040fe2000004183c */
[-C--:B------:R-:W-:Y:S01]  /*9650*/  FMUL.FTZ R77, R77, R148.reuse ;  /* 0x000000944d4d7220 */ /* 0x080fe20000410000 */
[----:B------:R-:W2:Y:S01]  /*9660*/  LDSM.16.MT88.4 R16, [R189+0xe000] ;  /* 0x00e00000bd10783b */ /* 0x000ea20000004200 */
[-C--:B------:R-:W-:Y:S01]  /*9670*/  FMUL.FTZ R78, R78, R3.reuse ;  /* 0x000000034e4e7220 */ /* 0x080fe20000410000 */
[----:B------:R-:W-:Y:S01]  /*9680*/  MUFU.EX2 R173, R173 ;  /* 0x000000ad00ad7308 */ /* 0x000fe20000000800 */
[----:B------:R-:W-:Y:S02]  /*9690*/  FMUL.FTZ R79, R79, R3 ;  /* 0x000000034f4f7220 */ /* 0x000fe40000410000 */
[-C--:B------:R-:W-:Y:S01]  /*96a0*/  FMUL.FTZ R88, R88, R148.reuse ;  /* 0x0000009458587220 */ /* 0x080fe20000410000 */
[----:B-----5:R-:W-:Y:S01]  /*96b0*/  HMMA.16816.F32.BF16 R72, R4, R8, R72 ;  /* 0x000000080448723c */ /* 0x020fe20000041848 */
[----:B------:R-:W-:-:S02]  /*96c0*/  FMUL.FTZ R89, R89, R148 ;  /* 0x0000009459597220 */ /* 0x000fc40000410000 */
[-C--:B------:R-:W-:Y:S01]  /*96d0*/  FMUL.FTZ R90, R90, R3.reuse ;  /* 0x000000035a5a7220 */ /* 0x080fe20000410000 */
[----:B------:R-:W-:Y:S01]  /*96e0*/  MUFU.EX2 R165, R165 ;  /* 0x000000a500a57308 */ /* 0x000fe20000000800 */
[-C--:B------:R-:W-:Y:S02]  /*96f0*/  FMUL.FTZ R91, R91, R3.reuse ;  /* 0x000000035b5b7220 */ /* 0x080fe40000410000 */
[-C--:B------:R-:W-:Y:S01]  /*9700*/  FMUL.FTZ R92, R92, R148.reuse ;  /* 0x000000945c5c7220 */ /* 0x080fe20000410000 */
[----:B------:R-:W-:Y:S01]  /*9710*/  HMMA.16816.F32.BF16 R76, R4, R10, R76 ;  /* 0x0000000a044c723c */ /* 0x000fe2000004184c */
[----:B------:R-:W5:Y:S01]  /*9720*/  LDSM.16.MT88.4 R8, [R192+0x10000] ;  /* 0x01000000c008783b */ /* 0x000f620000004200 */
[----:B------:R-:W-:Y:S02]  /*9730*/  FMUL.FTZ R93, R93, R148 ;  /* 0x000000945d5d7220 */ /* 0x000fe40000410000 */
[-C--:B------:R-:W-:Y:S01]  /*9740*/  FMUL.FTZ R94, R94, R3.reuse ;  /* 0x000000035e5e7220 */ /* 0x080fe20000410000 */
[----:B------:R-:W2:Y:S01]  /*9750*/  MUFU.EX2 R168, R168 ;  /* 0x000000a800a87308 */ /* 0x000ea20000000800 */
[----:B------:R-:W-:-:S02]  /*9760*/  FMUL.FTZ R95, R95, R3 ;  /* 0x000000035f5f7220 */ /* 0x000fc40000410000 */
        /* <DEDUP_REMOVED lines=24> */
[----:B------:R-:W1:Y:S01]  /*98f0*/  MUFU.EX2 R163, R163 ;  /* 0x000000a300a37308 */ /* 0x000e620000000800 */
        /* <DEDUP_REMOVED lines=12> */
[----:B------:R-:W-:Y:S01]  /*99c0*/  MUFU.EX2 R153, R153 ;  /* 0x0000009900997308 */ /* 0x000fe20000000800 */
        /* <DEDUP_REMOVED lines=26> */
[-C--:B------:R-:W-:Y:S02]  /*9b70*/  FMUL.FTZ R119, R119, R3.reuse ;  /* 0x0000000377777220 */ /* 0x080fe40000410000 */
[----:B------:R-:W-:Y:S01]  /*9b80*/  FFMA.FTZ R144, R221, R148, R144 ;  /* 0x00000094dd907223 */ /* 0x000fe20000010090 */
[----:B-----5:R-:W-:Y:S01]  /*9b90*/  HMMA.16816.F32.BF16 R120, R4, R8, R120 ;  /* 0x000000080478723c */ /* 0x020fe20000041878 */
[----:B------:R-:W-:-:S02]  /*9ba0*/  FFMA.FTZ R3, R219, R3, R140 ;  /* 0x00000003db037223 */ /* 0x000fc4000001008c */
[----:B------:R-:W-:Y:S02]  /*9bb0*/  FADD.FTZ R143, R143, R144 ;  /* 0x000000908f8f7221 */ /* 0x000fe40000010000 */
[----:B------:R-:W-:Y:S02]  /*9bc0*/  FADD.FTZ R3, R2, R3 ;  /* 0x0000000302037221 */ /* 0x000fe40000010000 */
[----:B------:R-:W-:Y:S01]  /*9bd0*/  FADD.FTZ R142, R142, R143 ;  /* 0x0000008f8e8e7221 */ /* 0x000fe20000010000 */
[----:B------:R-:W-:Y:S01]  /*9be0*/  HMMA.16816.F32.BF16 R116, R4, R10, R116 ;  /* 0x0000000a0474723c */ /* 0x000fe20000041874 */
[----:B------:R-:W-:Y:S01]  /*9bf0*/  LDSM.16.MT88.4 R8, [R188+0xe800] ;  /* 0x00e80000bc08783b */ /* 0x000fe20000004200 */
[----:B------:R-:W-:Y:S02]  /*9c00*/  FADD.FTZ R2, R0, R3 ;  /* 0x0000000300027221 */ /* 0x000fe40000010000 */
[----:B------:R-:W-:Y:S02]  /*9c10*/  FADD.FTZ R0, R141, R142 ;  /* 0x0000008e8d007221 */ /* 0x000fe40000010000 */
[----:B------:R-:W-:Y:S01]  /*9c20*/  FADD.FTZ R2, R147, R2 ;  /* 0x0000000293027221 */ /* 0x000fe20000010000 */
[----:B---3--:R-:W-:Y:S01]  /*9c30*/  F2FP.BF16.PACK_AB R4, R156, R155 ;  /* 0x0000009b9c04723e */ /* 0x008fe200000010ff */
[----:B------:R-:W-:Y:S01]  /*9c40*/  FADD.FTZ R155, R155, R0 ;  /* 0x000000009b9b7221 */ /* 0x000fe20000010000 */
[----:B----4-:R-:W-:Y:S01]  /*9c50*/  F2FP.BF16.PACK_AB R5, R162, R159 ;  /* 0x0000009fa205723e */ /* 0x010fe200000010ff */
[----:B------:R-:W-:Y:S01]  /*9c60*/  FADD.FTZ R3, R159, R2 ;  /* 0x000000029f037221 */ /* 0x000fe20000010000 */
[----:B------:R-:W-:Y:S01]  /*9c70*/  F2FP.BF16.PACK_AB R6, R158, R157 ;  /* 0x0000009d9e06723e */ /* 0x000fe200000010ff */
[----:B------:R-:W-:Y:S01]  /*9c80*/  FADD.FTZ R156, R156, R155 ;  /* 0x0000009b9c9c7221 */ /* 0x000fe20000010000 */
[----:B------:R-:W-:Y:S01]  /*9c90*/  F2FP.BF16.PACK_AB R7, R161, R160 ;  /* 0x000000a0a107723e */ /* 0x000fe200000010ff */
[----:B------:R-:W-:-:S02]  /*9ca0*/  FADD.FTZ R3, R162, R3 ;  /* 0x00000003a2037221 */ /* 0x000fc40000010000 */
[----:B------:R-:W-:Y:S02]  /*9cb0*/  FADD.FTZ R157, R157, R156 ;  /* 0x0000009c9d9d7221 */ /* 0x000fe40000010000 */
[----:B------:R-:W-:Y:S02]  /*9cc0*/  FADD.FTZ R0, R160, R3 ;  /* 0x00000003a0007221 */ /* 0x000fe40000010000 */
[----:B-1----:R-:W-:Y:S01]  /*9cd0*/  HMMA.16816.F32.BF16 R128, R4, R12, R128 ;  /* 0x0000000c0480723c */ /* 0x002fe20000041880 */
[----:B------:R-:W-:Y:S02]  /*9ce0*/  FADD.FTZ R3, R158, R157 ;  /* 0x0000009d9e037221 */ /* 0x000fe40000010000 */
[----:B------:R-:W-:-:S05]  /*9cf0*/  FADD.FTZ R0, R161, R0 ;  /* 0x00000000a1007221 */ /* 0x000fca0000010000 */
[C---:B------:R-:W-:Y:S01]  /*9d00*/  HMMA.16816.F32.BF16 R36, R4.reuse, R14, R36 ;  /* 0x0000000e0424723c */ /* 0x040fe20000041824 */
[----:B------:R-:W1:Y:S07]  /*9d10*/  LDSM.16.MT88.4 R12, [R192+0x10800] ;  /* 0x01080000c00c783b */ /* 0x000e6e0000004200 */
[C---:B------:R-:W-:Y:S08]  /*9d20*/  HMMA.16816.F32.BF16 R64, R4.reuse, R24, R64 ;  /* 0x000000180440723c */ /* 0x040ff00000041840 */
        /* <DEDUP_REMOVED lines=22> */
[----:B------:R-:W5:Y:S07]  /*9e90*/  LDSM.16.MT88.4 R8, [R190+0xd000] ;  /* 0x00d00000be08783b */ /* 0x000f6e0000004200 */
[C---:B---3--:R-:W-:Y:S08]  /*9ea0*/  HMMA.16816.F32.BF16 R104, R4.reuse, R24, R104 ;  /* 0x000000180468723c */ /* 0x048ff00000041868 */
[C---:B------:R-:W-:Y:S01]  /*9eb0*/  HMMA.16816.F32.BF16 R124, R4.reuse, R26, R124 ;  /* 0x0000001a047c723c */ /* 0x040fe2000004187c */
[----:B------:R-:W3:Y:S07]  /*9ec0*/  LDSM.16.MT88.4 R24, [R192+0xf000] ;  /* 0x00f00000c018783b */ /* 0x000eee0000004200 */
[C---:B----4-:R-:W-:Y:S08]  /*9ed0*/  HMMA.16816.F32.BF16 R108, R4.reuse, R20, R108 ;  /* 0x00000014046c723c */ /* 0x050ff0000004186c */
[C---:B------:R-:W-:Y:S01]  /*9ee0*/  HMMA.16816.F32.BF16 R112, R4.reuse, R22, R112 ;  /* 0x000000160470723c */ /* 0x040fe20000041870 */
[----:B------:R-:W-:Y:S07]  /*9ef0*/  LDSM.16.MT88.4 R20, [R190+0xf000] ;  /* 0x00f00000be14783b */ /* 0x000fee0000004200 */
[C---:B--2---:R-:W-:Y:S08]  /*9f00*/  HMMA.16816.F32.BF16 R120, R4.reuse, R16, R120 ;  /* 0x000000100478723c */ /* 0x044ff00000041878 */
[----:B------:R-:W-:Y:S01]  /*9f10*/  HMMA.16816.F32.BF16 R116, R4, R18, R116 ;  /* 0x000000120474723c */ /* 0x000fe20000041874 */
[----:B------:R-:W2:Y:S06]  /*9f20*/  LDSM.16.MT88.4 R16, [R189+0xf000] ;  /* 0x00f00000bd10783b */ /* 0x000eac0000004200 */
[----:B------:R-:W-:Y:S01]  /*9f30*/  F2FP.BF16.PACK_AB R4, R171, R164 ;  /* 0x000000a4ab04723e */ /* 0x000fe200000010ff */
[----:B------:R-:W-:Y:S01]  /*9f40*/  FADD.FTZ R164, R164, R3 ;  /* 0x00000003a4a47221 */ /* 0x000fe20000010000 */
[----:B------:R-:W-:Y:S01]  /*9f50*/  F2FP.BF16.PACK_AB R5, R168, R165 ;  /* 0x000000a5a805723e */ /* 0x000fe200000010ff */
[----:B------:R-:W-:Y:S01]  /*9f60*/  FADD.FTZ R165, R165, R0 ;  /* 0x00000000a5a57221 */ /* 0x000fe20000010000 */
[----:B------:R-:W-:Y:S01]  /*9f70*/  F2FP.BF16.PACK_AB R6, R173, R166 ;  /* 0x000000a6ad06723e */ /* 0x000fe200000010ff */
[----:B------:R-:W-:Y:S01]  /*9f80*/  FADD.FTZ R171, R171, R164 ;  /* 0x000000a4abab7221 */ /* 0x000fe20000010000 */
[----:B------:R-:W-:Y:S01]  /*9f90*/  F2FP.BF16.PACK_AB R7, R170, R167 ;  /* 0x000000a7aa07723e */ /* 0x000fe200000010ff */
[----:B------:R-:W-:Y:S01]  /*9fa0*/  FADD.FTZ R168, R168, R165 ;  /* 0x000000a5a8a87221 */ /* 0x000fe20000010000 */
[----:B------:R-:W-:Y:S01]  /*9fb0*/  MOV R3, R145 ;  /* 0x0000009100037202 */ /* 0x000fe20000000f00 */
[----:B------:R-:W-:-:S02]  /*9fc0*/  FADD.FTZ R166, R166, R171 ;  /* 0x000000aba6a67221 */ /* 0x000fc40000010000 */
[----:B------:R-:W-:Y:S02]  /*9fd0*/  FADD.FTZ R167, R167, R168 ;  /* 0x000000a8a7a77221 */ /* 0x000fe40000010000 */
[----:B-1----:R-:W-:Y:S01]  /*9fe0*/  HMMA.16816.F32.BF16 R128, R4, R12, R128 ;  /* 0x0000000c0480723c */ /* 0x002fe20000041880 */
[----:B------:R-:W-:Y:S02]  /*9ff0*/  FADD.FTZ R173, R173, R166 ;  /* 0x000000a6adad7221 */ /* 0x000fe40000010000 */
[----:B------:R-:W-:-:S05]  /*a000*/  FADD.FTZ R170, R170, R167 ;  /* 0x000000a7aaaa7221 */ /* 0x000fca0000010000 */
[C---:B------:R-:W-:Y:S01]  /*a010*/  HMMA.16816.F32.BF16 R36, R4.reuse, R14, R36 ;  /* 0x0000000e0424723c */ /* 0x040fe20000041824 */
[----:B------:R-:W1:Y:S07]  /*a020*/  LDSM.16.MT88.4 R12, [R188+0xf000] ;  /* 0x00f00000bc0c783b */ /* 0x000e6e0000004200 */
[C---:B-----5:R-:W-:Y:S08]  /*a030*/  HMMA.16816.F32.BF16 R40, R4.reuse, R8, R40 ;  /* 0x000000080428723c */ /* 0x060ff00000041828 */
[C---:B------:R-:W-:Y:S01]  /*a040*/  HMMA.16816.F32.BF16 R44, R4.reuse, R10, R44 ;  /* 0x0000000a042c723c */ /* 0x040fe2000004182c */
[----:B------:R-:W4:Y:S07]  /*a050*/  LDSM.16.MT88.4 R8, [R192+0x11000] ;  /* 0x01100000c008783b */ /* 0x000f2e0000004200 */
[C---:B---3--:R-:W-:Y:S08]  /*a060*/  HMMA.16816.F32.BF16 R64, R4.reuse, R24, R64 ;  /* 0x000000180440723c */ /* 0x048ff00000041840 */
[C---:B------:R-:W-:Y:S01]  /*a070*/  HMMA.16816.F32.BF16 R68, R4.reuse, R26, R68 ;  /* 0x0000001a0444723c */ /* 0x040fe20000041844 */
[----:B------:R-:W3:Y:S07]  /*a080*/  LDSM.16.MT88.4 R24, [R190+0x11000] ;  /* 0x01100000be18783b */ /* 0x000eee0000004200 */
[C---:B--2---:R-:W-:Y:S08]  /*a090*/  HMMA.16816.F32.BF16 R80, R4.reuse, R16, R80 ;  /* 0x000000100450723c */ /* 0x044ff00000041850 */
[C---:B-1----:R-:W-:Y:S08]  /*a0a0*/  HMMA.16816.F32.BF16 R88, R4.reuse, R12, R88 ;  /* 0x0000000c0458723c */ /* 0x042ff00000041858 */
[C---:B------:R-:W-:Y:S01]  /*a0b0*/  HMMA.16816.F32.BF16 R92, R4.reuse, R14, R92 ;  /* 0x0000000e045c723c */ /* 0x040fe2000004185c */
[----:B------:R-:W1:Y:S07]  /*a0c0*/  LDSM.16.MT88.4 R12, [R188+0x11000] ;  /* 0x01100000bc0c783b */ /* 0x000e6e0000004200 */
[C---:B------:R-:W-:Y:S01]  /*a0d0*/  HMMA.16816.F32.BF16 R84, R4.reuse, R18, R84 ;  /* 0x000000120454723c */ /* 0x040fe20000041854 */
[----:B------:R-:W2:Y:S07]  /*a0e0*/  LDSM.16.MT88.4 R16, [R189+0x11000] ;  /* 0x01100000bd10783b */ /* 0x000eae0000004200 */
[C---:B----4-:R-:W-:Y:S08]  /*a0f0*/  HMMA.16816.F32.BF16 R96, R4.reuse, R8, R96 ;  /* 0x000000080460723c */ /* 0x050ff00000041860 */
[C---:B------:R-:W-:Y:S01]  /*a100*/  HMMA.16816.F32.BF16 R100, R4.reuse, R10, R100 ;  /* 0x0000000a0464723c */ /* 0x040fe20000041864 */
[----:B------:R-:W4:Y:S07]  /*a110*/  LDSM.16.MT88.4 R8, [R192+0xd800] ;  /* 0x00d80000c008783b */ /* 0x000f2e0000004200 */
[C---:B---3--:R-:W-:Y:S08]  /*a120*/  HMMA.16816.F32.BF16 R104, R4.reuse, R24, R104 ;  /* 0x000000180468723c */ /* 0x048ff00000041868 */
[C---:B------:R-:W-:Y:S01]  /*a130*/  HMMA.16816.F32.BF16 R124, R4.reuse, R26, R124 ;  /* 0x0000001a047c723c */ /* 0x040fe2000004187c */
[----:B------:R-:W3:Y:S07]  /*a140*/  LDSM.16.MT88.4 R24, [R192+0xf800] ;  /* 0x00f80000c018783b */ /* 0x000eee0000004200 */
[C---:B-1----:R-:W-:Y:S08]  /*a150*/  HMMA.16816.F32.BF16 R120, R4.reuse, R12, R120 ;  /* 0x0000000c0478723c */ /* 0x042ff00000041878 */
[C---:B------:R-:W-:Y:S01]  /*a160*/  HMMA.16816.F32.BF16 R116, R4.reuse, R14, R116 ;  /* 0x0000000e0474723c */ /* 0x040fe20000041874 */
[----:B------:R-:W1:Y:S07]  /*a170*/  LDSM.16.MT88.4 R12, [R192+0x11800] ;  /* 0x01180000c00c783b */ /* 0x000e6e0000004200 */
[C---:B------:R-:W-:Y:S08]  /*a180*/  HMMA.16816.F32.BF16 R48, R4.reuse, R32, R48 ;  /* 0x000000200430723c */ /* 0x040ff00000041830 */
[C---:B------:R-:W-:Y:S01]  /*a190*/  HMMA.16816.F32.BF16 R52, R4.reuse, R34, R52 ;  /* 0x000000220434723c */ /* 0x040fe20000041834 */
[----:B------:R-:W5:Y:S07]  /*a1a0*/  LDSM.16.MT88.4 R32, [R188+0xd800] ;  /* 0x00d80000bc20783b */ /* 0x000f6e0000004200 */
[C---:B------:R-:W-:Y:S08]  /*a1b0*/  HMMA.16816.F32.BF16 R56, R4.reuse, R28, R56 ;  /* 0x0000001c0438723c */ /* 0x040ff00000041838 */
[C---:B------:R-:W-:Y:S01]  /*a1c0*/  HMMA.16816.F32.BF16 R60, R4.reuse, R30, R60 ;  /* 0x0000001e043c723c */ /* 0x040fe2000004183c */
[----:B------:R-:W1:Y:S07]  /*a1d0*/  LDSM.16.MT88.4 R28, [R190+0xf800] ;  /* 0x00f80000be1c783b */ /* 0x000e6e0000004200 */
[C---:B------:R-:W-:Y:S08]  /*a1e0*/  HMMA.16816.F32.BF16 R72, R4.reuse, R20, R72 ;  /* 0x000000140448723c */ /* 0x040ff00000041848 */
[C---:B------:R-:W-:Y:S01]  /*a1f0*/  HMMA.16816.F32.BF16 R76, R4.reuse, R22, R76 ;  /* 0x00000016044c723c */ /* 0x040fe2000004184c */
[----:B------:R-:W1:Y:S07]  /*a200*/  LDSM.16.MT88.4 R20, [R189+0xf800] ;  /* 0x00f80000bd14783b */ /* 0x000e6e0000004200 */
        /* <DEDUP_REMOVED lines=10> */
[----:B------:R-:W-:-:S02]  /*a2b0*/  FADD.FTZ R172, R172, R151 ;  /* 0x00000097acac7221 */ /* 0x000fc40000010000 */
[----:B------:R-:W-:Y:S02]  /*a2c0*/  FADD.FTZ R152, R152, R163 ;  /* 0x000000a398987221 */ /* 0x000fe40000010000 */
[----:B------:R-:W-:Y:S02]  /*a2d0*/  FADD.FTZ R169, R169, R172 ;  /* 0x000000aca9a97221 */ /* 0x000fe40000010000 */
[----:B----4-:R-:W-:Y:S01]  /*a2e0*/  HMMA.16816.F32.BF16 R128, R4, R8, R128 ;  /* 0x000000080480723c */ /* 0x010fe20000041880 */
[----:B------:R-:W-:Y:S02]  /*a2f0*/  FADD.FTZ R221, R153, R152 ;  /* 0x0000009899dd7221 */ /* 0x000fe40000010000 */
[----:B------:R-:W-:-:S05]  /*a300*/  FADD.FTZ R219, R150, R169 ;  /* 0x000000a996db7221 */ /* 0x000fca0000010000 */
        /* <DEDUP_REMOVED lines=9> */
[C---:B------:R-:W-:Y:S08]  /*a3a0*/  HMMA.16816.F32.BF16 R44, R4.reuse, R138, R44 ;  /* 0x0000008a042c723c */ /* 0x040ff0000004182c */
[C---:B------:R-:W-:Y:S08]  /*a3b0*/  HMMA.16816.F32.BF16 R52, R4.reuse, R134, R52 ;  /* 0x000000860434723c */ /* 0x040ff00000041834 */
[C---:B-----5:R-:W-:Y:S08]  /*a3c0*/  HMMA.16816.F32.BF16 R56, R4.reuse, R32, R56 ;  /* 0x000000200438723c */ /* 0x060ff00000041838 */
[C---:B------:R-:W-:Y:S08]  /*a3d0*/  HMMA.16816.F32.BF16 R60, R4.reuse, R34, R60 ;  /* 0x00000022043c723c */ /* 0x040ff0000004183c */
[C---:B------:R-:W-:Y:S08]  /*a3e0*/  HMMA.16816.F32.BF16 R72, R4.reuse, R28, R72 ;  /* 0x0000001c0448723c */ /* 0x040ff00000041848 */
[C---:B------:R-:W-:Y:S08]  /*a3f0*/  HMMA.16816.F32.BF16 R76, R4.reuse, R30, R76 ;  /* 0x0000001e044c723c */ /* 0x040ff0000004184c */
[C---:B------:R-:W-:Y:S08]  /*a400*/  HMMA.16816.F32.BF16 R80, R4.reuse, R20, R80 ;  /* 0x000000140450723c */ /* 0x040ff00000041850 */
[C---:B------:R-:W-:Y:S08]  /*a410*/  HMMA.16816.F32.BF16 R84, R4.reuse, R22, R84 ;  /* 0x000000160454723c */ /* 0x040ff00000041854 */
[C---:B--2---:R-:W-:Y:S08]  /*a420*/  HMMA.16816.F32.BF16 R88, R4.reuse, R16, R88 ;  /* 0x000000100458723c */ /* 0x044ff00000041858 */
[C---:B------:R-:W-:Y:S08]  /*a430*/  HMMA.16816.F32.BF16 R92, R4.reuse, R18, R92 ;  /* 0x00000012045c723c */ /* 0x040ff0000004185c */
[C---:B----4-:R-:W-:Y:S08]  /*a440*/  HMMA.16816.F32.BF16 R104, R4.reuse, R8, R104 ;  /* 0x000000080468723c */ /* 0x050ff00000041868 */
[C---:B------:R-:W-:Y:S08]  /*a450*/  HMMA.16816.F32.BF16 R124, R4.reuse, R10, R124 ;  /* 0x0000000a047c723c */ /* 0x040ff0000004187c */
[C---:B---3--:R-:W-:Y:S08]  /*a460*/  HMMA.16816.F32.BF16 R108, R4.reuse, R24, R108 ;  /* 0x00000018046c723c */ /* 0x048ff0000004186c */
[C---:B------:R-:W-:Y:S08]  /*a470*/  HMMA.16816.F32.BF16 R112, R4.reuse, R26, R112 ;  /* 0x0000001a0470723c */ /* 0x040ff00000041870 */
[C---:B-1----:R-:W-:Y:S08]  /*a480*/  HMMA.16816.F32.BF16 R120, R4.reuse, R12, R120 ;  /* 0x0000000c0478723c */ /* 0x042ff00000041878 */
[C---:B------:R-:W-:Y:S08]  /*a490*/  HMMA.16816.F32.BF16 R116, R4.reuse, R14, R116 ;  /* 0x0000000e0474723c */ /* 0x040ff00000041874 */
[----:B------:R-:W-:Y:S07]  /*a4a0*/  HMMA.16816.F32.BF16 R48, R4, R132, R48 ;  /* 0x000000840430723c */ /* 0x000fee0000041830 */
[----:B------:R-:W-:-:S02]  /*a4b0*/  MOV R132, R146 ;  /* 0x0000009200847202 */ /* 0x000fc40000000f00 */
.L_x_717:
[----:B------:R-:W-:-:S13]  /*a4c0*/  ISETP.GE.AND P1, PT, R207, 0x1, PT ;  /* 0x00000001cf00780c */ /* 0x000fda0003f26270 */
[----:B------:R-:W-:Y:S05]  /*a4d0*/  @!P1 BRA `(.L_x_725) ;  /* 0x000037b000009947 */ /* 0x000fea0003800000 */
[----:B------:R-:W-:Y:S01]  /*a4e0*/  ULDC UR7, c[0x0][0x1a0] ;  /* 0x0000680000077ab9 */ /* 0x000fe20000000800 */
[----:B------:R-:W-:Y:S01]  /*a4f0*/  IMAD.MOV.U32 R0, RZ, RZ, R3 ;  /* 0x000000ffff007224 */ /* 0x000fe200078e0003 */
[----:B------:R-:W-:Y:S01]  /*a500*/  ULEA UR7, -UR7, URZ, 0x6 ;  /* 0x0000003f07077291 */ /* 0x000fe2000f8e313f */
[----:B------:R-:W-:Y:S01]  /*a510*/  IMAD.MOV.U32 R133, RZ, RZ, R132 ;  /* 0x000000ffff857224 */ /* 0x000fe200078e0084 */
[----:B------:R-:W-:Y:S02]  /*a520*/  ULDC UR6, c[0x0][0x198] ;  /* 0x0000660000067ab9 */ /* 0x000fe40000000800 */
[----:B------:R-:W-:Y:S02]  /*a530*/  USHF.R.S32.HI UR5, URZ, 0x1f, UR7 ;  /* 0x0000001f3f057899 */ /* 0x000fe40008011407 */
[----:B------:R-:W-:Y:S01]  /*a540*/  ULEA UR6, -UR6, URZ, 0x6 ;  /* 0x0000003f06067291 */ /* 0x000fe2000f8e313f */
[----:B------:R-:W-:Y:S01]  /*a550*/  MOV R215, UR7 ;  /* 0x0000000700d77c02 */ /* 0x000fe20008000f00 */
[----:B------:R-:W-:-:S02]  /*a560*/  ULDC.64 UR8, c[0x0][0x118] ;  /* 0x0000460000087ab9 */ /* 0x000fc40000000a00 */
[----:B------:R-:W-:Y:S01]  /*a570*/  MOV R214, UR5 ;  /* 0x0000000500d67c02 */ /* 0x000fe20008000f00 */
[----:B------:R-:W-:Y:S02]  /*a580*/  USHF.R.S32.HI UR4, URZ, 0x1f, UR6 ;  /* 0x0000001f3f047899 */ /* 0x000fe40008011406 */
.L_x_729:
[----:B------:R-:W-:Y:S01]  /*a590*/  MOV R132, R215 ;  /* 0x000000d700847202 */ /* 0x000fe20000000f00 */
[----:B------:R-:W-:Y:S04]  /*a5a0*/  DEPBAR.LE SB0, 0x0 ;  /* 0x000080000000791a */ /* 0x000fe80000000000 */
[----:B------:R-:W-:Y:S01]  /*a5b0*/  BAR.SYNC.DEFER_BLOCKING 0x0 ;  /* 0x0000000000007b1d */ /* 0x000fe20000010000 */
[----:B------:R-:W-:Y:S05]  /*a5c0*/  MOV R3, R214 ;  /* 0x000000d600037202 */ /* 0x000fea0000000f00 */
[----:B------:R-:W-:-:S05]  /*a5d0*/  @!P0 BRA `(.L_x_726) ;  /* 0x000003c000008947 */ /* 0x000fca0003800000 */
[----:B------:R-:W-:Y:S01]  /*a5e0*/  IMAD.SHL.U32 R10, R207, 0x40, RZ ;  /* 0x00000040cf0a7824 */ /* 0x000fe200078e00ff */
[----:B------:R-:W-:Y:S04]  /*a5f0*/  IABS R2, c[0x0][0x2d0] ;  /* 0x0000b40000027a13 */ /* 0x000fe80000000000 */
[----:B------:R-:W1:Y:S01]  /*a600*/  I2F.RP R7, R2 ;  /* 0x0000000200077306 */ /* 0x000e620000209400 */
[----:B------:R-:W-:Y:S09]  /*a610*/  IABS R6, R10 ;  /* 0x0000000a00067213 */ /* 0x000ff20000000000 */
[----:B-1----:R-:W1:Y:S02]  /*a620*/  MUFU.RCP R3, R7 ;  /* 0x0000000700037308 */ /* 0x002e640000001000 */
[----:B-1----:R-:W-:Y:S02]  /*a630*/  IADD3 R8, R3, 0xffffffe, RZ ;  /* 0x0ffffffe03087810 */ /* 0x002fe40007ffe0ff */
[C---:B------:R-:W-:Y:S06]  /*a640*/  IADD3 R3, R10.reuse, -0x40, RZ ;  /* 0xffffffc00a037810 */ /* 0x040fec0007ffe0ff */
[----:B------:R-:W1:Y:S01]  /*a650*/  F2I.FTZ.U32.TRUNC.NTZ R9, R8 ;  /* 0x0000000800097305 */ /* 0x000e62000021f000 */
[----:B------:R-:W-:Y:S02]  /*a660*/  LOP3.LUT R10, R10, c[0x0][0x2d0], RZ, 0x3c, !PT ;  /* 0x0000b4000a0a7a12 */ /* 0x000fe400078e3cff */
[----:B------:R-:W-:Y:S02]  /*a670*/  IABS R4, R3 ;  /* 0x0000000300047213 */ /* 0x000fe40000000000 */
[----:B------:R-:W-:Y:S02]  /*a680*/  ISETP.GE.AND P3, PT, R10, RZ, PT ;  /* 0x000000ff0a00720c */ /* 0x000fe40003f66270 */
[----:B------:R-:W-:Y:S04]  /*a690*/  LOP3.LUT R3, R3, c[0x0][0x2d0], RZ, 0x3c, !PT ;  /* 0x0000b40003037a12 */ /* 0x000fe800078e3cff */
[----:B------:R-:W-:Y:S01]  /*a6a0*/  ISETP.GE.AND P1, PT, R3, RZ, PT ;  /* 0x000000ff0300720c */ /* 0x000fe20003f26270 */
[--C-:B-1----:R-:W-:Y:S02]  /*a6b0*/  IMAD.MOV R5, RZ, RZ, -R9.reuse ;  /* 0x000000ffff057224 */ /* 0x102fe400078e0a09 */
[----:B------:R-:W-:Y:S02]  /*a6c0*/  IMAD.MOV.U32 R8, RZ, RZ, RZ ;  /* 0x000000ffff087224 */ /* 0x000fe400078e00ff */
[----:B------:R-:W-:Y:S04]  /*a6d0*/  IMAD R5, R5, R2, RZ ;  /* 0x0000000205057224 */ /* 0x000fe800078e02ff */
[----:B------:R-:W-:Y:S06]  /*a6e0*/  IMAD.HI.U32 R9, R9, R5, R8 ;  /* 0x0000000509097227 */ /* 0x000fec00078e0008 */
[C---:B------:R-:W-:Y:S04]  /*a6f0*/  IMAD.HI.U32 R8, R9.reuse, R4, RZ ;  /* 0x0000000409087227 */ /* 0x040fe800078e00ff */
[----:B------:R-:W-:Y:S04]  /*a700*/  IMAD.HI.U32 R9, R9, R6, RZ ;  /* 0x0000000609097227 */ /* 0x000fe800078e00ff */
[----:B------:R-:W-:Y:S02]  /*a710*/  IMAD.MOV R7, RZ, RZ, -R9 ;  /* 0x000000ffff077224 */ /* 0x000fe400078e0a09 */
[----:B------:R-:W-:Y:S02]  /*a720*/  IMAD.MOV R5, RZ, RZ, -R8 ;  /* 0x000000ffff057224 */ /* 0x000fe400078e0a08 */
[C---:B------:R-:W-:Y:S02]  /*a730*/  IMAD R6, R2.reuse, R7, R6 ;  /* 0x0000000702067224 */ /* 0x040fe400078e0206 */
[C---:B------:R-:W-:Y:S03]  /*a740*/  IMAD R4, R2.reuse, R5, R4 ;  /* 0x0000000502047224 */ /* 0x040fe600078e0204 */
[C---:B------:R-:W-:Y:S02]  /*a750*/  ISETP.GT.U32.AND P4, PT, R2.reuse, R6, PT ;  /* 0x000000060200720c */ /* 0x040fe40003f84070 */
[----:B------:R-:W-:Y:S11]  /*a760*/  ISETP.GT.U32.AND P2, PT, R2, R4, PT ;  /* 0x000000040200720c */ /* 0x000ff60003f44070 */
[----:B------:R-:W-:Y:S01]  /*a770*/  @!P4 IADD3 R9, R9, 0x1, RZ ;  /* 0x000000010909c810 */ /* 0x000fe20007ffe0ff */
[--C-:B------:R-:W-:Y:S01]  /*a780*/  @!P4 IMAD.IADD R6, R6, 0x1, -R2.reuse ;  /* 0x000000010606c824 */ /* 0x100fe200078e0a02 */
[----:B------:R-:W-:Y:S01]  /*a790*/  @!P2 IADD3 R8, R8, 0x1, RZ ;  /* 0x000000010808a810 */ /* 0x000fe20007ffe0ff */
[----:B------:R-:W-:Y:S01]  /*a7a0*/  @!P2 IMAD.IADD R4, R4, 0x1, -R2 ;  /* 0x000000010404a824 */ /* 0x000fe200078e0a02 */
[----:B------:R-:W-:Y:S02]  /*a7b0*/  ISETP.NE.AND P2, PT, RZ, c[0x0][0x2d0], PT ;  /* 0x0000b400ff007a0c */ /* 0x000fe40003f45270 */
[-C--:B------:R-:W-:Y:S02]  /*a7c0*/  ISETP.GE.U32.AND P6, PT, R6, R2.reuse, PT ;  /* 0x000000020600720c */ /* 0x080fe40003fc6070 */
[----:B------:R-:W-:Y:S02]  /*a7d0*/  ISETP.GE.U32.AND P5, PT, R4, R2, PT ;  /* 0x000000020400720c */ /* 0x000fe40003fa6070 */
[----:B------:R-:W-:Y:S09]  /*a7e0*/  LOP3.LUT R2, RZ, c[0x0][0x2d0], RZ, 0x33, !PT ;  /* 0x0000b400ff027a12 */ /* 0x000ff200078e33ff */
[----:B------:R-:W-:Y:S02]  /*a7f0*/  @P6 IADD3 R9, R9, 0x1, RZ ;  /* 0x0000000109096810 */ /* 0x000fe40007ffe0ff */
[----:B------:R-:W-:Y:S03]  /*a800*/  @P5 IADD3 R8, R8, 0x1, RZ ;  /* 0x0000000108085810 */ /* 0x000fe60007ffe0ff */
[----:B------:R-:W-:Y:S01]  /*a810*/  @!P3 IMAD.MOV R9, RZ, RZ, -R9 ;  /* 0x000000ffff09b224 */ /* 0x000fe200078e0a09 */
[----:B------:R-:W-:Y:S04]  /*a820*/  @!P1 IADD3 R8, -R8, RZ, RZ ;  /* 0x000000ff08089210 */ /* 0x000fe80007ffe1ff */
[C---:B------:R-:W-:Y:S02]  /*a830*/  SEL R3, R2.reuse, R8, !P2 ;  /* 0x0000000802037207 */ /* 0x040fe40005000000 */
[----:B------:R-:W-:Y:S02]  /*a840*/  SEL R9, R2, R9, !P2 ;  /* 0x0000000902097207 */ /* 0x000fe40005000000 */
[-C--:B------:R-:W-:Y:S02]  /*a850*/  LEA R12, P2, R3, R212.reuse, 0x2 ;  /* 0x000000d4030c7211 */ /* 0x080fe400078410ff */
[C---:B------:R-:W-:Y:S01]  /*a860*/  LEA R10, P1, R9.reuse, R212, 0x2 ;  /* 0x000000d4090a7211 */ /* 0x040fe200078210ff */
[----:B------:R-:W-:Y:S01]  /*a870*/  IMAD.IADD R2, R9, 0x1, -R3 ;  /* 0x0000000109027824 */ /* 0x000fe200078e0a03 */
[-C--:B------:R-:W-:Y:S01]  /*a880*/  LEA.HI.X.SX32 R13, R3, R213.reuse, 0x2, P2 ;  /* 0x000000d5030d7211 */ /* 0x080fe200010f16ff */
[----:B------:R-:W-:Y:S01]  /*a890*/  IMAD.MOV.U32 R3, RZ, RZ, 0x40 ;  /* 0x00000040ff037424 */ /* 0x000fe200078e00ff */
[----:B------:R-:W-:Y:S03]  /*a8a0*/  LEA.HI.X.SX32 R11, R9, R213, 0x2, P1 ;  /* 0x000000d5090b7211 */ /* 0x000fe600008f16ff */
[----:B------:R-:W-:Y:S01]  /*a8b0*/  IMAD R3, R2, c[0x0][0x2d0], -R3 ;  /* 0x0000b40002037a24 */ /* 0x000fe200078e0a03 */
[----:B------:R-:W2:Y:S03]  /*a8c0*/  LDG.E R4, [R12.64] ;  /* 0x000000080c047981 */ /* 0x000ea6000c1e1900 */
[C---:B------:R-:W-:Y:S01]  /*a8d0*/  IMAD.WIDE.U32 R6, R3.reuse, c[0x0][0x1a0], RZ ;  /* 0x0000680003067a25 */ /* 0x040fe200078e00ff */
[----:B------:R-:W2:Y:S01]  /*a8e0*/  LDG.E R5, [R10.64] ;  /* 0x000000080a057981 */ /* 0x000ea2000c1e1900 */
[----:B------:R-:W-:Y:S05]  /*a8f0*/  SHF.R.S32.HI R2, RZ, 0x1f, R3 ;  /* 0x0000001fff027819 */ /* 0x000fea0000011403 */
[----:B------:R-:W-:Y:S04]  /*a900*/  IMAD R2, R2, c[0x0][0x1a0], RZ ;  /* 0x0000680002027a24 */ /* 0x000fe800078e02ff */
[----:B------:R-:W-:Y:S05]  /*a910*/  IMAD R2, R3, c[0x0][0x1a4], R2 ;  /* 0x0000690003027a24 */ /* 0x000fea00078e0202 */
[----:B------:R-:W-:Y:S01]  /*a920*/  IADD3 R7, R7, R2, RZ ;  /* 0x0000000207077210 */ /* 0x000fe20007ffe0ff */
[----:B--2---:R-:W-:Y:S04]  /*a930*/  IMAD.IADD R4, R4, 0x1, -R5 ;  /* 0x0000000104047824 */ /* 0x004fe800078e0a05 */
[C---:B------:R-:W-:Y:S01]  /*a940*/  IMAD.WIDE.U32 R6, R4.reuse, c[0x0][0x188], R6 ;  /* 0x0000620004067a25 */ /* 0x040fe200078e0006 */
[----:B------:R-:W-:Y:S03]  /*a950*/  SHF.R.S32.HI R3, RZ, 0x1f, R4 ;  /* 0x0000001fff037819 */ /* 0x000fe60000011404 */
[----:B------:R-:W-:Y:S02]  /*a960*/  IMAD.MOV.U32 R132, RZ, RZ, R6 ;  /* 0x000000ffff847224 */ /* 0x000fe400078e0006 */
[----:B------:R-:W-:Y:S04]  /*a970*/  IMAD R3, R3, c[0x0][0x188], RZ ;  /* 0x0000620003037a24 */ /* 0x000fe800078e02ff */
[----:B------:R-:W-:Y:S04]  /*a980*/  IMAD R3, R4, c[0x0][0x18c], R3 ;  /* 0x0000630004037a24 */ /* 0x000fe800078e0203 */
[----:B------:R-:W-:Y:S02]  /*a990*/  IMAD.IADD R3, R7, 0x1, R3 ;  /* 0x0000000107037824 */ /* 0x000fe400078e0203 */
.L_x_726:
[----:B------:R-:W-:Y:S02]  /*a9a0*/  ISETP.GE.AND P5, PT, R210, c[0x0][0x220], PT ;  /* 0x00008800d2007a0c */ /* 0x000fe40003fa6270 */
[----:B------:R-:W-:Y:S02]  /*a9b0*/  IADD3 R225, P2, R205, R132, RZ ;  /* 0x00000084cde17210 */ /* 0x000fe40007f5e0ff */
[----:B------:R-:W-:Y:S02]  /*a9c0*/  ISETP.GE.AND P4, PT, R201, c[0x0][0x220], PT ;  /* 0x00008800c9007a0c */ /* 0x000fe40003f86270 */
[-C--:B------:R-:W-:Y:S01]  /*a9d0*/  LEA R2, P1, R132, R222.reuse, 0x1 ;  /* 0x000000de84027211 */ /* 0x080fe200078208ff */
[--C-:B------:R-:W-:Y:S01]  /*a9e0*/  IMAD.X R134, R204, 0x1, R3.reuse, P2 ;  /* 0x00000001cc867824 */ /* 0x100fe200010e0603 */
[----:B------:R-:W-:Y:S02]  /*a9f0*/  ISETP.GE.AND P3, PT, R200, c[0x0][0x220], PT ;  /* 0x00008800c8007a0c */ /* 0x000fe40003f66270 */
[-C--:B------:R-:W-:Y:S03]  /*aa00*/  LEA.HI.X R3, R132, R223.reuse, R3, 0x1, P1 ;  /* 0x000000df84037211 */ /* 0x080fe600008f0c03 */
[----:B------:R-:W-:Y:S01]  /*aa10*/  @P5 STS.128 [R208+0xc000], RZ ;  /* 0x00c000ffd0005388 */ /* 0x000fe20000000c00 */
[CC--:B------:R-:W-:Y:S03]  /*aa20*/  @!P5 LEA R228, P6, R225.reuse, R222.reuse, 0x1 ;  /* 0x000000dee1e4d211 */ /* 0x0c0fe600078c08ff */
[----:B------:R-:W-:Y:S01]  /*aa30*/  @!PT LDS RZ, [RZ] ;  /* 0x00000000fffff984 */ /* 0x000fe20000000800 */
[----:B------:R-:W-:Y:S01]  /*aa40*/  @!PT LDS RZ, [RZ] ;  /* 0x00000000fffff984 */ /* 0x000fe20000000800 */
[----:B------:R-:W-:Y:S01]  /*aa50*/  @!PT LDS RZ, [RZ] ;  /* 0x00000000fffff984 */ /* 0x000fe20000000800 */
[----:B------:R1:W-:Y:S01]  /*aa60*/  @!P5 LDGSTS.E.BYPASS.LTC128B.128 [R208+0xc000], [R2.64] ;  /* 0x0c00000002d0dfae */ /* 0x0003e2000b901d48 */
[CCC-:B------:R-:W-:Y:S02]  /*aa70*/  @!P5 LEA.HI.X R229, R225.reuse, R223.reuse, R134.reuse, 0x1, P6 ;  /* 0x000000dfe1e5d211 */ /* 0x1c0fe400030f0c86 */
[CC--:B------:R-:W-:Y:S01]  /*aa80*/  @!P4 LEA R226, P2, R225.reuse, R222.reuse, 0x1 ;  /* 0x000000dee1e2c211 */ /* 0x0c0fe200078408ff */
[----:B------:R-:W-:Y:S01]  /*aa90*/  @P4 STS.128 [R208+0xe000], RZ ;  /* 0x00e000ffd0004388 */ /* 0x000fe20000000c00 */
[CC--:B------:R-:W-:Y:S02]  /*aaa0*/  @!P3 LEA R224, P1, R225.reuse, R222.reuse, 0x1 ;  /* 0x000000dee1e0b211 */ /* 0x0c0fe400078208ff */
[--C-:B------:R-:W-:Y:S01]  /*aab0*/  @!P4 LEA.HI.X R227, R225, R223, R134.reuse, 0x1, P2 ;  /* 0x000000dfe1e3c211 */ /* 0x100fe200010f0c86 */
[----:B------:R-:W-:Y:S01]  /*aac0*/  @!PT LDS RZ, [RZ] ;  /* 0x00000000fffff984 */ /* 0x000fe20000000800 */
[----:B------:R-:W-:Y:S01]  /*aad0*/  @!PT LDS RZ, [RZ] ;  /* 0x00000000fffff984 */ /* 0x000fe20000000800 */
[----:B------:R-:W-:Y:S01]  /*aae0*/  @!PT LDS RZ, [RZ] ;  /* 0x00000000fffff984 */ /* 0x000fe20000000800 */
[----:B------:R1:W-:Y:S01]  /*aaf0*/  @!P4 LDGSTS.E.BYPASS.LTC128B.128 [R208+0xe000], [R2.64+0x80] ;  /* 0x0e00008002d0cfae */ /* 0x0003e2000b901d48 */
[----:B------:R-:W-:Y:S02]  /*ab00*/  IADD3 R135, P6, R205, R225, RZ ;  /* 0x000000e1cd877210 */ /* 0x000fe40007fde0ff */
[-CC-:B------:R-:W-:Y:S01]  /*ab10*/  @!P3 LEA.HI.X R225, R225, R223.reuse, R134.reuse, 0x1, P1 ;  /* 0x000000dfe1e1b211 */ /* 0x180fe200008f0c86 */
[----:B------:R-:W-:Y:S01]  /*ab20*/  @P3 STS.128 [R208+0x10000], RZ ;  /* 0x010000ffd0003388 */ /* 0x000fe20000000c00 */
[CC--:B------:R-:W-:Y:S01]  /*ab30*/  @!P4 LEA R232, P2, R135.reuse, R222.reuse, 0x1 ;  /* 0x000000de87e8c211 */ /* 0x0c0fe200078408ff */
[----:B------:R-:W-:Y:S01]  /*ab40*/  IMAD.X R134, R204, 0x1, R134, P6 ;  /* 0x00000001cc867824 */ /* 0x000fe200030e0686 */
[CC--:B------:R-:W-:Y:S01]  /*ab50*/  @!P5 LEA R234, P6, R135.reuse, R222.reuse, 0x1 ;  /* 0x000000de87ead211 */ /* 0x0c0fe200078c08ff */
[----:B------:R-:W-:Y:S01]  /*ab60*/  @!PT LDS RZ, [RZ] ;  /* 0x00000000fffff984 */ /* 0x000fe20000000800 */
[----:B------:R-:W-:Y:S01]  /*ab70*/  @!PT LDS RZ, [RZ] ;  /* 0x00000000fffff984 */ /* 0x000fe20000000800 */
[----:B------:R-:W-:Y:S01]  /*ab80*/  @!PT LDS RZ, [RZ] ;  /* 0x00000000fffff984 */ /* 0x000fe20000000800 */
[----:B------:R1:W-:Y:S01]  /*ab90*/  @!P3 LDGSTS.E.BYPASS.LTC128B.128 [R208+0x10000], [R2.64+0x100] ;  /* 0x1000010002d0bfae */ /* 0x0003e2000b901d48 */
[CC--:B------:R-:W-:Y:S02]  /*aba0*/  @!P3 LEA R230, P1, R135.reuse, R222.reuse, 0x1 ;  /* 0x000000de87e6b211 */ /* 0x0c0fe400078208ff */
[CCC-:B------:R-:W-:Y:S01]  /*abb0*/  @!P5 LEA.HI.X R235, R135.reuse, R223.reuse, R134.reuse, 0x1, P6 ;  /* 0x000000df87ebd211 */ /* 0x1c0fe200030f0c86 */
[----:B------:R-:W-:Y:S01]  /*abc0*/  @P5 STS.128 [R208+0xc800], RZ ;  /* 0x00c800ffd0005388 */ /* 0x000fe20000000c00 */
[--C-:B------:R-:W-:Y:S02]  /*abd0*/  @!P4 LEA.HI.X R233, R135, R223, R134.reuse, 0x1, P2 ;  /* 0x000000df87e9c211 */ /* 0x100fe400010f0c86 */
[----:B------:R-:W-:Y:S01]  /*abe0*/  IADD3 R132, P6, R205, R135, RZ ;  /* 0x00000087cd847210 */ /* 0x000fe20007fde0ff */
[----:B------:R-:W-:Y:S01]  /*abf0*/  @!PT LDS RZ, [RZ] ;  /* 0x00000000fffff984 */ /* 0x000fe20000000800 */
[----:B------:R-:W-:Y:S01]  /*ac00*/  @!PT LDS RZ, [RZ] ;  /* 0x00000000fffff984 */ /* 0x000fe20000000800 */
[----:B------:R-:W-:Y:S01]  /*ac10*/  @!PT LDS RZ, [RZ] ;  /* 0x00000000fffff984 */ /* 0x000fe20000000800 */
[----:B------:R1:W-:Y:S01]  /*ac20*/  @!P5 LDGSTS.E.BYPASS.LTC128B.128 [R208+0xc800], [R228.64] ;  /* 0x0c800000e4d0dfae */ /* 0x0003e2000b901d48 */
[-CC-:B------:R-:W-:Y:S02]  /*ac30*/  @!P3 LEA.HI.X R231, R135, R223.reuse, R134.reuse, 0x1, P1 ;  /* 0x000000df87e7b211 */ /* 0x180fe400008f0c86 */
[-C--:B------:R-:W-:Y:S01]  /*ac40*/  @!P4 LEA R236, P2, R132, R222.reuse, 0x1 ;  /* 0x000000de84ecc211 */ /* 0x080fe200078408ff */
[----:B------:R-:W-:Y:S01]  /*ac50*/  @P4 STS.128 [R208+0xe800], RZ ;  /* 0x00e800ffd0004388 */ /* 0x000fe20000000c00 */
[----:B------:R-:W-:Y:S01]  /*ac60*/  IMAD.X R134, R204, 0x1, R134, P6 ;  /* 0x00000001cc867824 */ /* 0x000fe200030e0686 */
[CC--:B------:R-:W-:Y:S02]  /*ac70*/  @!P5 LEA R238, P6, R132.reuse, R222.reuse, 0x1 ;  /* 0x000000de84eed211 */ /* 0x0c0fe400078c08ff */
[----:B------:R-:W-:Y:S01]  /*ac80*/  @!PT LDS RZ, [RZ] ;  /* 0x00000000fffff984 */ /* 0x000fe20000000800 */
[----:B------:R-:W-:Y:S01]  /*ac90*/  @!PT LDS RZ, [RZ] ;  /* 0x00000000fffff984 */ /* 0x000fe20000000800 */
[----:B------:R-:W-:Y:S01]  /*aca0*/  @!PT LDS RZ, [RZ] ;  /* 0x00000000fffff984 */ /* 0x000fe20000000800 */
[----:B------:R1:W-:Y:S01]  /*acb0*/  @!P4 LDGSTS.E.BYPASS.LTC128B.128 [R208+0xe800], [R226.64+0x80] ;  /* 0x0e800080e2d0cfae */ /* 0x0003e2000b901d48 */
[C---:B------:R-:W-:Y:S02]  /*acc0*/  @!P3 LEA R222, P1, R132.reuse, R222, 0x1 ;  /* 0x000000de84deb211 */ /* 0x040fe400078208ff */
[CCC-:B------:R-:W-:Y:S01]  /*acd0*/  @!P5 LEA.HI.X R239, R132.reuse, R223.reuse, R134.reuse, 0x1, P6 ;  /* 0x000000df84efd211 */ /* 0x1c0fe200030f0c86 */
[----:B------:R-:W-:Y:S01]  /*ace0*/  @P3 STS.128 [R208+0x10800], RZ ;  /* 0x010800ffd0003388 */ /* 0x000fe20000000c00 */
[CCC-:B------:R-:W-:Y:S02]  /*acf0*/  @!P4 LEA.HI.X R237, R132.reuse, R223.reuse, R134.reuse, 0x1, P2 ;  /* 0x000000df84edc211 */ /* 0x1c0fe400010f0c86 */
[----:B------:R-:W-:Y:S01]  /*ad00*/  @!P3 LEA.HI.X R223, R132, R223, R134, 0x1, P1 ;  /* 0x000000df84dfb211 */ /* 0x000fe200008f0c86 */
[----:B------:R-:W-:Y:S01]  /*ad10*/  @!PT LDS RZ, [RZ] ;  /* 0x00000000fffff984 */ /* 0x000fe20000000800 */
[----:B------:R-:W-:Y:S01]  /*ad20*/  @!PT LDS RZ, [RZ] ;  /* 0x00000000fffff984 */ /* 0x000fe20000000800 */
[----:B------:R-:W-:Y:S01]  /*ad30*/  @!PT LDS RZ, [RZ] ;  /* 0x00000000fffff984 */ /* 0x000fe20000000800 */
[----:B------:R1:W-:Y:S01]  /*ad40*/  @!P3 LDGSTS.E.BYPASS.LTC128B.128 [R208+0x10800], [R224.64+0x100] ;  /* 0x10800100e0d0bfae */ /* 0x0003e2000b901d48 */
[----:B------:R-:W-:Y:S03]  /*ad50*/  ISETP.GE.AND P1, PT, R207, 0x2, PT ;  /* 0x00000002cf00780c */ /* 0x000fe60003f26270 */
        /* <DEDUP_REMOVED lines=31> */
[----:B------:R-:W3:Y:S04]  /*af50*/  LDSM.16.M88.4 R140, [R197+0x6000] ;  /* 0x00600000c58c783b */ /* 0x000ee80000000200 */
[----:B------:R-:W4:Y:S04]  /*af60*/  LDSM.16.M88.4 R144, [R197+0x6800] ;  /* 0x00680000c590783b */ /* 0x000f280000000200 */
[----:B------:R-:W5:Y:S04]  /*af70*/  LDSM.16.M88.4 R148, [R197+0x7000] ;  /* 0x00700000c594783b */ /* 0x000f680000000200 */
[----:B------:R-:W0:Y:S04]  /*af80*/  LDGDEPBAR ;  /* 0x00000000000079af */ /* 0x000e280000000000 */
[----:B------:R-:W1:Y:S01]  /*af90*/  LDSM.16.M88.4 R152, [R197+0x7800] ;  /* 0x00780000c598783b */ /* 0x000e620000000200 */
[----:B--2---:R-:W-:Y:S03]  /*afa0*/  IMAD.MOV.U32 R222, RZ, RZ, R2 ;  /* 0x000000ffffde7224 */ /* 0x004fe600078e0002 */
[----:B------:R-:W-:Y:S01]  /*afb0*/  LDSM.16.M88.4 R156, [R196] ;  /* 0x00000000c49c783b */ /* 0x000fe20000000200 */
[----:B------:R-:W-:Y:S03]  /*afc0*/  IMAD.MOV.U32 R223, RZ, RZ, R3 ;  /* 0x000000ffffdf7224 */ /* 0x000fe600078e0003 */
[----:B------:R-:W2:Y:S04]  /*afd0*/  LDSM.16.M88.4 R160, [R195] ;  /* 0x00000000c3a0783b */ /* 0x000ea80000000200 */
[----:B------:R-:W1:Y:S04]  /*afe0*/  LDSM.16.M88.4 R164, [R187] ;  /* 0x00000000bba4783b */ /* 0x000e680000000200 */
[----:B------:R-:W1:Y:S04]  /*aff0*/  LDSM.16.M88.4 R168, [R186] ;  /* 0x00000000baa8783b */ /* 0x000e680000000200 */
[----:B------:R-:W1:Y:S01]  /*b000*/  LDSM.16.M88.4 R172, [R185] ;  /* 0x00000000b9ac783b */ /* 0x000e620000000200 */
[C---:B---3--:R-:W-:Y:S08]  /*b010*/  HMMA.16816.F32.BF16 R4, R136.reuse, R140, RZ ;  /* 0x0000008c8804723c */ /* 0x048ff000000418ff */
[C---:B------:R-:W-:Y:S01]  /*b020*/  HMMA.16816.F32.BF16 R8, R136.reuse, R142, RZ ;  /* 0x0000008e8808723c */ /* 0x040fe200000418ff */
[----:B------:R-:W-:Y:S07]  /*b030*/  LDSM.16.M88.4 R140, [R194] ;  /* 0x00000000c28c783b */ /* 0x000fee0000000200 */
[C---:B----4-:R-:W-:Y:S08]  /*b040*/  HMMA.16816.F32.BF16 R12, R136.reuse, R144, RZ ;  /* 0x00000090880c723c */ /* 0x050ff000000418ff */
[C---:B------:R-:W-:Y:S01]  /*b050*/  HMMA.16816.F32.BF16 R16, R136.reuse, R146, RZ ;  /* 0x000000928810723c */ /* 0x040fe200000418ff */
[----:B------:R-:W3:Y:S07]  /*b060*/  LDSM.16.M88.4 R144, [R191+0x6000] ;  /* 0x00600000bf90783b */ /* 0x000eee0000000200 */
[C---:B-----5:R-:W-:Y:S08]  /*b070*/  HMMA.16816.F32.BF16 R20, R136.reuse, R148, RZ ;  /* 0x000000948814723c */ /* 0x060ff000000418ff */
[C---:B------:R-:W-:Y:S01]  /*b080*/  HMMA.16816.F32.BF16 R24, R136.reuse, R150, RZ ;  /* 0x000000968818723c */ /* 0x040fe200000418ff */
[----:B------:R-:W4:Y:S07]  /*b090*/  LDSM.16.M88.4 R148, [R191+0x6800] ;  /* 0x00680000bf94783b */ /* 0x000f2e0000000200 */
[C---:B-1----:R-:W-:Y:S08]  /*b0a0*/  HMMA.16816.F32.BF16 R28, R136.reuse, R152, RZ ;  /* 0x00000098881c723c */ /* 0x042ff000000418ff */
[----:B------:R-:W-:Y:S01]  /*b0b0*/  HMMA.16816.F32.BF16 R32, R136, R154, RZ ;  /* 0x0000009a8820723c */ /* 0x000fe200000418ff */
[----:B------:R-:W1:Y:S04]  /*b0c0*/  LDSM.16.M88.4 R136, [R191+0x7000] ;  /* 0x00700000bf88783b */ /* 0x000e680000000200 */
[----:B------:R-:W5:Y:S03]  /*b0d0*/  LDSM.16.M88.4 R152, [R191+0x7800] ;  /* 0x00780000bf98783b */ /* 0x000f660000000200 */
[C---:B--2---:R-:W-:Y:S08]  /*b0e0*/  HMMA.16816.F32.BF16 R4, R156.reuse, R160, R4 ;  /* 0x000000a09c04723c */ /* 0x044ff00000041804 */
[C---:B------:R-:W-:Y:S01]  /*b0f0*/  HMMA.16816.F32.BF16 R8, R156.reuse, R162, R8 ;  /* 0x000000a29c08723c */ /* 0x040fe20000041808 */
[----:B------:R-:W-:Y:S07]  /*b100*/  LDSM.16.M88.4 R160, [R193] ;  /* 0x00000000c1a0783b */ /* 0x000fee0000000200 */
[C---:B------:R-:W-:Y:S08]  /*b110*/  HMMA.16816.F32.BF16 R12, R156.reuse, R164, R12 ;  /* 0x000000a49c0c723c */ /* 0x040ff0000004180c */
[C---:B------:R-:W-:Y:S01]  /*b120*/  HMMA.16816.F32.BF16 R16, R156.reuse, R166, R16 ;  /* 0x000000a69c10723c */ /* 0x040fe20000041810 */
[----:B------:R-:W2:Y:S07]  /*b130*/  LDSM.16.M88.4 R164, [R184] ;  /* 0x00000000b8a4783b */ /* 0x000eae0000000200 */
[C---:B------:R-:W-:Y:S08]  /*b140*/  HMMA.16816.F32.BF16 R20, R156.reuse, R168, R20 ;  /* 0x000000a89c14723c */ /* 0x040ff00000041814 */
[C---:B------:R-:W-:Y:S01]  /*b150*/  HMMA.16816.F32.BF16 R24, R156.reuse, R170, R24 ;  /* 0x000000aa9c18723c */ /* 0x040fe20000041818 */
[----:B------:R-:W1:Y:S07]  /*b160*/  LDSM.16.M88.4 R168, [R184+0x800] ;  /* 0x00080000b8a8783b */ /* 0x000e6e0000000200 */
[C---:B------:R-:W-:Y:S08]  /*b170*/  HMMA.16816.F32.BF16 R28, R156.reuse, R172, R28 ;  /* 0x000000ac9c1c723c */ /* 0x040ff0000004181c */
[----:B------:R-:W-:Y:S01]  /*b180*/  HMMA.16816.F32.BF16 R32, R156, R174, R32 ;  /* 0x000000ae9c20723c */ /* 0x000fe20000041820 */
[----:B------:R-:W2:Y:S04]  /*b190*/  LDSM.16.M88.4 R156, [R184+0x1000] ;  /* 0x00100000b89c783b */ /* 0x000ea80000000200 */
[----:B------:R-:W2:Y:S03]  /*b1a0*/  LDSM.16.M88.4 R172, [R184+0x1800] ;  /* 0x00180000b8ac783b */ /* 0x000ea60000000200 */
[C---:B---3--:R-:W-:Y:S08]  /*b1b0*/  HMMA.16816.F32.BF16 R4, R140.reuse, R144, R4 ;  /* 0x000000908c04723c */ /* 0x048ff00000041804 */
[C---:B------:R-:W-:Y:S01]  /*b1c0*/  HMMA.16816.F32.BF16 R8, R140.reuse, R146, R8 ;  /* 0x000000928c08723c */ /* 0x040fe20000041808 */
[----:B------:R-:W-:Y:S07]  /*b1d0*/  LDSM.16.M88.4 R144, [R197+0x8000] ;  /* 0x00800000c590783b */ /* 0x000fee0000000200 */
[C---:B----4-:R-:W-:Y:S08]  /*b1e0*/  HMMA.16816.F32.BF16 R12, R140.reuse, R148, R12 ;  /* 0x000000948c0c723c */ /* 0x050ff0000004180c */
[C---:B------:R-:W-:Y:S01]  /*b1f0*/  HMMA.16816.F32.BF16 R16, R140.reuse, R150, R16 ;  /* 0x000000968c10723c */ /* 0x040fe20000041810 */
[----:B------:R-:W-:Y:S07]  /*b200*/  LDSM.16.M88.4 R148, [R197+0x8800] ;  /* 0x00880000c594783b */ /* 0x000fee0000000200 */
[C---:B-1----:R-:W-:Y:S08]  /*b210*/  HMMA.16816.F32.BF16 R20, R140.reuse, R136, R20 ;  /* 0x000000888c14723c */ /* 0x042ff00000041814 */
[C---:B------:R-:W-:Y:S01]  /*b220*/  HMMA.16816.F32.BF16 R24, R140.reuse, R138, R24 ;  /* 0x0000008a8c18723c */ /* 0x040fe20000041818 */
[----:B------:R-:W1:Y:S07]  /*b230*/  LDSM.16.M88.4 R136, [R198+0x2000] ;  /* 0x00200000c688783b */ /* 0x000e6e0000000200 */
[C---:B-----5:R-:W-:Y:S08]  /*b240*/  HMMA.16816.F32.BF16 R28, R140.reuse, R152, R28 ;  /* 0x000000988c1c723c */ /* 0x060ff0000004181c */
[----:B------:R-:W-:Y:S01]  /*b250*/  HMMA.16816.F32.BF16 R32, R140, R154, R32 ;  /* 0x0000009a8c20723c */ /* 0x000fe20000041820 */
[----:B------:R-:W3:Y:S04]  /*b260*/  LDSM.16.M88.4 R140, [R197+0x9000] ;  /* 0x00900000c58c783b */ /* 0x000ee80000000200 */
[----:B------:R-:W4:Y:S03]  /*b270*/  LDSM.16.M88.4 R152, [R197+0x9800] ;  /* 0x00980000c598783b */ /* 0x000f260000000200 */
[C---:B--2---:R-:W-:Y:S08]  /*b280*/  HMMA.16816.F32.BF16 R4, R160.reuse, R164, R4 ;  /* 0x000000a4a004723c */ /* 0x044ff00000041804 */
[C---:B------:R-:W-:Y:S01]  /*b290*/  HMMA.16816.F32.BF16 R8, R160.reuse, R166, R8 ;  /* 0x000000a6a008723c */ /* 0x040fe20000041808 */
[----:B------:R-:W-:Y:S07]  /*b2a0*/  LDSM.16.M88.4 R164, [R183] ;  /* 0x00000000b7a4783b */ /* 0x000fee0000000200 */
[C---:B------:R-:W-:Y:S08]  /*b2b0*/  HMMA.16816.F32.BF16 R12, R160.reuse, R168, R12 ;  /* 0x000000a8a00c723c */ /* 0x040ff0000004180c */
[C---:B------:R-:W-:Y:S01]  /*b2c0*/  HMMA.16816.F32.BF16 R16, R160.reuse, R170, R16 ;  /* 0x000000aaa010723c */ /* 0x040fe20000041810 */
[----:B------:R-:W-:Y:S07]  /*b2d0*/  LDSM.16.M88.4 R168, [R182] ;  /* 0x00000000b6a8783b */ /* 0x000fee0000000200 */
[C---:B------:R-:W-:Y:S08]  /*b2e0*/  HMMA.16816.F32.BF16 R20, R160.reuse, R156, R20 ;  /* 0x0000009ca014723c */ /* 0x040ff00000041814 */
[C---:B------:R-:W-:Y:S01]  /*b2f0*/  HMMA.16816.F32.BF16 R24, R160.reuse, R158, R24 ;  /* 0x0000009ea018723c */ /* 0x040fe20000041818 */
[----:B------:R-:W2:Y:S07]  /*b300*/  LDSM.16.M88.4 R156, [R196+0x2000] ;  /* 0x00200000c49c783b */ /* 0x000eae0000000200 */
[C---:B------:R-:W-:Y:S08]  /*b310*/  HMMA.16816.F32.BF16 R28, R160.reuse, R172, R28 ;  /* 0x000000aca01c723c */ /* 0x040ff0000004181c */
[----:B------:R-:W-:Y:S01]  /*b320*/  HMMA.16816.F32.BF16 R32, R160, R174, R32 ;  /* 0x000000aea020723c */ /* 0x000fe20000041820 */
[----:B------:R-:W5:Y:S04]  /*b330*/  LDSM.16.M88.4 R160, [R181] ;  /* 0x00000000b5a0783b */ /* 0x000f680000000200 */
[----:B------:R-:W2:Y:S03]  /*b340*/  LDSM.16.M88.4 R172, [R180] ;  /* 0x00000000b4ac783b */ /* 0x000ea60000000200 */
[C---:B-1----:R-:W-:Y:S08]  /*b350*/  HMMA.16816.F32.BF16 R4, R136.reuse, R144, R4 ;  /* 0x000000908804723c */ /* 0x042ff00000041804 */
[C---:B------:R-:W-:Y:S01]  /*b360*/  HMMA.16816.F32.BF16 R8, R136.reuse, R146, R8 ;  /* 0x000000928808723c */ /* 0x040fe20000041808 */
[----:B------:R-:W-:Y:S07]  /*b370*/  LDSM.16.M88.4 R144, [R191+0x8000] ;  /* 0x00800000bf90783b */ /* 0x000fee0000000200 */
[C---:B------:R-:W-:Y:S08]  /*b380*/  HMMA.16816.F32.BF16 R12, R136.reuse, R148, R12 ;  /* 0x00000094880c723c */ /* 0x040ff0000004180c */
[C---:B------:R-:W-:Y:S01]  /*b390*/  HMMA.16816.F32.BF16 R16, R136.reuse, R150, R16 ;  /* 0x000000968810723c */ /* 0x040fe20000041810 */
[----:B------:R-:W-:Y:S07]  /*b3a0*/  LDSM.16.M88.4 R148, [R191+0x8800] ;  /* 0x00880000bf94783b */ /* 0x000fee0000000200 */
[C---:B---3--:R-:W-:Y:S08]  /*b3b0*/  HMMA.16816.F32.BF16 R20, R136.reuse, R140, R20 ;  /* 0x0000008c8814723c */ /* 0x048ff00000041814 */
[C---:B------:R-:W-:Y:S01]  /*b3c0*/  HMMA.16816.F32.BF16 R24, R136.reuse, R142, R24 ;  /* 0x0000008e8818723c */ /* 0x040fe20000041818 */
[----:B------:R-:W1:Y:S07]  /*b3d0*/  LDSM.16.M88.4 R140, [R194+0x2000] ;  /* 0x00200000c28c783b */ /* 0x000e6e0000000200 */
[C---:B----4-:R-:W-:Y:S08]  /*b3e0*/  HMMA.16816.F32.BF16 R28, R136.reuse, R152, R28 ;  /* 0x00000098881c723c */ /* 0x050ff0000004181c */
[----:B------:R-:W-:Y:S01]  /*b3f0*/  HMMA.16816.F32.BF16 R32, R136, R154, R32 ;  /* 0x0000009a8820723c */ /* 0x000fe20000041820 */
[----:B------:R-:W3:Y:S04]  /*b400*/  LDSM.16.M88.4 R136, [R191+0x9000] ;  /* 0x00900000bf88783b */ /* 0x000ee80000000200 */
[----:B------:R-:W4:Y:S03]  /*b410*/  LDSM.16.M88.4 R152, [R191+0x9800] ;  /* 0x00980000bf98783b */ /* 0x000f260000000200 */
[C---:B--2---:R-:W-:Y:S08]  /*b420*/  HMMA.16816.F32.BF16 R4, R156.reuse, R164, R4 ;  /* 0x000000a49c04723c */ /* 0x044ff00000041804 */
[C---:B------:R-:W-:Y:S01]  /*b430*/  HMMA.16816.F32.BF16 R8, R156.reuse, R166, R8 ;  /* 0x000000a69c08723c */ /* 0x040fe20000041808 */
[----:B------:R-:W-:Y:S07]  /*b440*/  LDSM.16.M88.4 R164, [R184+0x2000] ;  /* 0x00200000b8a4783b */ /* 0x000fee0000000200 */
[C---:B------:R-:W-:Y:S08]  /*b450*/  HMMA.16816.F32.BF16 R12, R156.reuse, R168, R12 ;  /* 0x000000a89c0c723c */ /* 0x040ff0000004180c */
[C---:B------:R-:W-:Y:S01]  /*b460*/  HMMA.16816.F32.BF16 R16, R156.reuse, R170, R16 ;  /* 0x000000aa9c10723c */ /* 0x040fe20000041810 */
[----:B------:R-:W-:Y:S07]  /*b470*/  LDSM.16.M88.4 R168, [R184+0x2800] ;  /* 0x00280000b8a8783b */ /* 0x000fee0000000200 */
[C---:B-----5:R-:W-:Y:S08]  /*b480*/  HMMA.16816.F32.BF16 R20, R156.reuse, R160, R20 ;  /* 0x000000a09c14723c */ /* 0x060ff00000041814 */
[C---:B------:R-:W-:Y:S01]  /*b490*/  HMMA.16816.F32.BF16 R24, R156.reuse, R162, R24 ;  /* 0x000000a29c18723c */ /* 0x040fe20000041818 */
[----:B------:R-:W2:Y:S07]  /*b4a0*/  LDSM.16.M88.4 R160, [R193+0x2000] ;  /* 0x00200000c1a0783b */ /* 0x000eae0000000200 */
[C---:B------:R-:W-:Y:S08]  /*b4b0*/  HMMA.16816.F32.BF16 R28, R156.reuse, R172, R28 ;  /* 0x000000ac9c1c723c */ /* 0x040ff0000004181c */
[----:B------:R-:W-:Y:S01]  /*b4c0*/  HMMA.16816.F32.BF16 R32, R156, R174, R32 ;  /* 0x000000ae9c20723c */ /* 0x000fe20000041820 */
[----:B------:R-:W5:Y:S04]  /*b4d0*/  LDSM.16.M88.4 R156, [R184+0x3000] ;  /* 0x00300000b89c783b */ /* 0x000f680000000200 */
[----:B------:R-:W2:Y:S03]  /*b4e0*/  LDSM.16.M88.4 R172, [R184+0x3800] ;  /* 0x00380000b8ac783b */ /* 0x000ea60000000200 */
        /* <DEDUP_REMOVED lines=19> */
[C---:B-----5:R-:W-:Y:S08]  /*b620*/  HMMA.16816.F32.BF16 R20, R160.reuse, R156, R20 ;  /* 0x0000009ca014723c */ /* 0x060ff00000041814 */
        /* <DEDUP_REMOVED lines=32> */
[C---:B-1----:R-:W-:Y:S01]  /*b830*/  HMMA.16816.F32.BF16 R4, R140.reuse, R144, R4 ;  /* 0x000000908c04723c */ /* 0x042fe20000041804 */
[----:B------:R-:W-:Y:S04]  /*b840*/  DEPBAR.LE SB0, 0x0 ;  /* 0x000080000000791a */ /* 0x000fe80000000000 */
[----:B------:R-:W-:Y:S03]  /*b850*/  BAR.SYNC.DEFER_BLOCKING 0x0 ;  /* 0x0000000000007b1d */ /* 0x000fe60000010000 */
[C---:B------:R-:W-:Y:S08]  /*b860*/  HMMA.16816.F32.BF16 R8, R140.reuse, R146, R8 ;  /* 0x000000928c08723c */ /* 0x040ff00000041808 */
[C---:B------:R-:W-:Y:S08]  /*b870*/  HMMA.16816.F32.BF16 R12, R140.reuse, R148, R12 ;  /* 0x000000948c0c723c */ /* 0x040ff0000004180c */
[C---:B------:R-:W-:Y:S08]  /*b880*/  HMMA.16816.F32.BF16 R16, R140.reuse, R150, R16 ;  /* 0x000000968c10723c */ /* 0x040ff00000041810 */
[C---:B---3--:R-:W-:Y:S08]  /*b890*/  HMMA.16816.F32.BF16 R20, R140.reuse, R136, R20 ;  /* 0x000000888c14723c */ /* 0x048ff00000041814 */
[C---:B------:R-:W-:Y:S08]  /*b8a0*/  HMMA.16816.F32.BF16 R24, R140.reuse, R138, R24 ;  /* 0x0000008a8c18723c */ /* 0x040ff00000041818 */
[C---:B----4-:R-:W-:Y:S08]  /*b8b0*/  HMMA.16816.F32.BF16 R28, R140.reuse, R152, R28 ;  /* 0x000000988c1c723c */ /* 0x050ff0000004181c */
[----:B------:R-:W-:Y:S08]  /*b8c0*/  HMMA.16816.F32.BF16 R32, R140, R154, R32 ;  /* 0x0000009a8c20723c */ /* 0x000ff00000041820 */
[C---:B--2---:R-:W-:Y:S08]  /*b8d0*/  HMMA.16816.F32.BF16 R4, R160.reuse, R164, R4 ;  /* 0x000000a4a004723c */ /* 0x044ff00000041804 */
[C---:B------:R-:W-:Y:S08]  /*b8e0*/  HMMA.16816.F32.BF16 R8, R160.reuse, R166, R8 ;  /* 0x000000a6a008723c */ /* 0x040ff00000041808 */
[C---:B------:R-:W-:Y:S08]  /*b8f0*/  HMMA.16816.F32.BF16 R12, R160.reuse, R168, R12 ;  /* 0x000000a8a00c723c */ /* 0x040ff0000004180c */
[C---:B------:R-:W-:Y:S08]  /*b900*/  HMMA.16816.F32.BF16 R16, R160.reuse, R170, R16 ;  /* 0x000000aaa010723c */ /* 0x040ff00000041810 */
[C---:B-----5:R-:W-:Y:S08]  /*b910*/  HMMA.16816.F32.BF16 R20, R160.reuse, R156, R20 ;  /* 0x0000009ca014723c */ /* 0x060ff00000041814 */
[C---:B------:R-:W-:Y:S08]  /*b920*/  HMMA.16816.F32.BF16 R24, R160.reuse, R158, R24 ;  /* 0x0000009ea018723c */ /* 0x040ff00000041818 */
[C---:B------:R-:W-:Y:S08]  /*b930*/  HMMA.16816.F32.BF16 R28, R160.reuse, R172, R28 ;  /* 0x000000aca01c723c */ /* 0x040ff0000004181c */
[----:B------:R-:W-:Y:S01]  /*b940*/  HMMA.16816.F32.BF16 R32, R160, R174, R32 ;  /* 0x000000aea020723c */ /* 0x000fe20000041820 */
[----:B------:R-:W-:Y:S03]  /*b950*/  @!UPT UIADD3 URZ, URZ, URZ, URZ ;  /* 0x0000003f3f3ff290 */ /* 0x000fe6000fffe03f */
[----:B------:R-:W-:-:S11]  /*b960*/  @!P1 BRA `(.L_x_727) ;  /* 0x0000098000009947 */ /* 0x000fd60003800000 */
[----:B------:R-:W-:Y:S02]  /*b970*/  MOV R134, UR6 ;  /* 0x0000000600867c02 */ /* 0x000fe40008000f00 */
[----:B------:R-:W-:Y:S01]  /*b980*/  MOV R2, UR4 ;  /* 0x0000000400027c02 */ /* 0x000fe20008000f00 */
[----:B------:R-:W-:-:S06]  /*b990*/  @!P0 BRA `(.L_x_728) ;  /* 0x000003c000008947 */ /* 0x000fcc0003800000 */
[----:B------:R-:W-:Y:S01]  /*b9a0*/  IMAD.SHL.U32 R138, R207, 0x40, RZ ;  /* 0x00000040cf8a7824 */ /* 0x000fe200078e00ff */
[----:B------:R-:W-:Y:S04]  /*b9b0*/  IABS R3, c[0x0][0x2d0] ;  /* 0x0000b40000037a13 */ /* 0x000fe80000000000 */
[----:B------:R-:W1:Y:S01]  /*b9c0*/  I2F.RP R132, R3 ;  /* 0x0000000300847306 */ /* 0x000e620000209400 */
[C---:B------:R-:W-:Y:S02]  /*b9d0*/  IADD3 R137, R138.reuse, -0x80, RZ ;  /* 0xffffff808a897810 */ /* 0x040fe40007ffe0ff */
[----:B------:R-:W-:Y:S02]  /*b9e0*/  IADD3 R138, R138, -0x40, RZ ;  /* 0xffffffc08a8a7810 */ /* 0x000fe40007ffe0ff */
[----:B------:R-:W-:Y:S02]  /*b9f0*/  IABS R135, R137 ;  /* 0x0000008900877213 */ /* 0x000fe40000000000 */
[----:B------:R-:W-:Y:S02]  /*ba00*/  IABS R134, R138 ;  /* 0x0000008a00867213 */ /* 0x000fe40000000000 */
[----:B------:R-:W-:Y:S02]  /*ba10*/  LOP3.LUT R137, R137, c[0x0][0x2d0], RZ, 0x3c, !PT ;  /* 0x0000b40089897a12 */ /* 0x000fe400078e3cff */
[----:B------:R-:W-:Y:S01]  /*ba20*/  LOP3.LUT R138, R138, c[0x0][0x2d0], RZ, 0x3c, !PT ;  /* 0x0000b4008a8a7a12 */ /* 0x000fe200078e3cff */
[----:B-1----:R-:W1:Y:S02]  /*ba30*/  MUFU.RCP R2, R132 ;  /* 0x0000008400027308 */ /* 0x002e640000001000 */
[----:B-1----:R-:W-:Y:S08]  /*ba40*/  IADD3 R140, R2, 0xffffffe, RZ ;  /* 0x0ffffffe028c7810 */ /* 0x002ff00007ffe0ff */
[----:B------:R-:W1:Y:S02]  /*ba50*/  F2I.FTZ.U32.TRUNC.NTZ R141, R140 ;  /* 0x0000008c008d7305 */ /* 0x000e64000021f000 */
[--C-:B-1----:R-:W-:Y:S02]  /*ba60*/  IMAD.MOV R2, RZ, RZ, -R141.reuse ;  /* 0x000000ffff027224 */ /* 0x102fe400078e0a8d */
[----:B------:R-:W-:Y:S02]  /*ba70*/  IMAD.MOV.U32 R140, RZ, RZ, RZ ;  /* 0x000000ffff8c7224 */ /* 0x000fe400078e00ff */
[----:B------:R-:W-:Y:S04]  /*ba80*/  IMAD R2, R2, R3, RZ ;  /* 0x0000000302027224 */ /* 0x000fe800078e02ff */
[----:B------:R-:W-:Y:S06]  /*ba90*/  IMAD.HI.U32 R2, R141, R2, R140 ;  /* 0x000000028d027227 */ /* 0x000fec00078e008c */
[C---:B------:R-:W-:Y:S04]  /*baa0*/  IMAD.HI.U32 R136, R2.reuse, R135, RZ ;  /* 0x0000008702887227 */ /* 0x040fe800078e00ff */
[----:B------:R-:W-:Y:S02]  /*bab0*/  IMAD.MOV R132, RZ, RZ, -R136 ;  /* 0x000000ffff847224 */ /* 0x000fe400078e0a88 */
[----:B------:R-:W-:Y:S04]  /*bac0*/  IMAD.HI.U32 R2, R2, R134, RZ ;  /* 0x0000008602027227 */ /* 0x000fe800078e00ff */
[C---:B------:R-:W-:Y:S02]  /*bad0*/  IMAD R135, R3.reuse, R132, R135 ;  /* 0x0000008403877224 */ /* 0x040fe400078e0287 */
[----:B------:R-:W-:Y:S03]  /*bae0*/  IMAD.MOV R132, RZ, RZ, -R2 ;  /* 0x000000ffff847224 */ /* 0x000fe600078e0a02 */
[C---:B------:R-:W-:Y:S01]  /*baf0*/  ISETP.GT.U32.AND P1, PT, R3.reuse, R135, PT ;  /* 0x000000870300720c */ /* 0x040fe20003f24070 */
[C---:B------:R-:W-:Y:S05]  /*bb00*/  IMAD R134, R3.reuse, R132, R134 ;  /* 0x0000008403867224 */ /* 0x040fea00078e0286 */
[----:B------:R-:W-:Y:S07]  /*bb10*/  ISETP.GT.U32.AND P2, PT, R3, R134, PT ;  /* 0x000000860300720c */ /* 0x000fee0003f44070 */
[----:B------:R-:W-:Y:S01]  /*bb20*/  @!P1 IADD3 R136, R136, 0x1, RZ ;  /* 0x0000000188889810 */ /* 0x000fe20007ffe0ff */
[--C-:B------:R-:W-:Y:S05]  /*bb30*/  @!P1 IMAD.IADD R135, R135, 0x1, -R3.reuse ;  /* 0x0000000187879824 */ /* 0x100fea00078e0a03 */
[-C--:B------:R-:W-:Y:S01]  /*bb40*/  ISETP.GE.U32.AND P6, PT, R135, R3.reuse, PT ;  /* 0x000000038700720c */ /* 0x080fe20003fc6070 */
[----:B------:R-:W-:Y:S01]  /*bb50*/  @!P2 IMAD.IADD R134, R134, 0x1, -R3 ;  /* 0x000000018686a824 */ /* 0x000fe200078e0a03 */
[----:B------:R-:W-:Y:S02]  /*bb60*/  @!P2 IADD3 R2, R2, 0x1, RZ ;  /* 0x000000010202a810 */ /* 0x000fe40007ffe0ff */
[----:B------:R-:W-:Y:S02]  /*bb70*/  ISETP.GE.AND P2, PT, R137, RZ, PT ;  /* 0x000000ff8900720c */ /* 0x000fe40003f46270 */
[----:B------:R-:W-:Y:S02]  /*bb80*/  ISETP.GE.U32.AND P1, PT, R134, R3, PT ;  /* 0x000000038600720c */ /* 0x000fe40003f26070 */
[----:B------:R-:W-:Y:S05]  /*bb90*/  LOP3.LUT R3, RZ, c[0x0][0x2d0], RZ, 0x33, !PT ;  /* 0x0000b400ff037a12 */ /* 0x000fea00078e33ff */
[----:B------:R-:W-:Y:S02]  /*bba0*/  @P6 IADD3 R136, R136, 0x1, RZ ;  /* 0x0000000188886810 */ /* 0x000fe40007ffe0ff */
[----:B------:R-:W-:Y:S03]  /*bbb0*/  ISETP.GE.AND P6, PT, R138, RZ, PT ;  /* 0x000000ff8a00720c */ /* 0x000fe60003fc6270 */
[----:B------:R-:W-:Y:S01]  /*bbc0*/  @!P2 IMAD.MOV R136, RZ, RZ, -R136 ;  /* 0x000000ffff88a224 */ /* 0x000fe200078e0a88 */
[----:B------:R-:W-:Y:S02]  /*bbd0*/  @P1 IADD3 R2, R2, 0x1, RZ ;  /* 0x0000000102021810 */ /* 0x000fe40007ffe0ff */
[----:B------:R-:W-:Y:S04]  /*bbe0*/  ISETP.NE.AND P1, PT, RZ, c[0x0][0x2d0], PT ;  /* 0x0000b400ff007a0c */ /* 0x000fe80003f25270 */
[----:B------:R-:W-:Y:S03]  /*bbf0*/  SEL R135, R3, R136, !P1 ;  /* 0x0000008803877207 */ /* 0x000fe60004800000 */
[----:B------:R-:W-:Y:S01]  /*bc00*/  @!P6 IMAD.MOV R2, RZ, RZ, -R2 ;  /* 0x000000ffff02e224 */ /* 0x000fe200078e0a02 */
[----:B------:R-:W-:Y:S04]  /*bc10*/  LEA R140, P2, R135, R212, 0x2 ;  /* 0x000000d4878c7211 */ /* 0x000fe800078410ff */
[----:B------:R-:W-:Y:S02]  /*bc20*/  SEL R3, R3, R2, !P1 ;  /* 0x0000000203037207 */ /* 0x000fe40004800000 */
[-C--:B------:R-:W-:Y:S02]  /*bc30*/  LEA.HI.X.SX32 R141, R135, R213.reuse, 0x2, P2 ;  /* 0x000000d5878d7211 */ /* 0x080fe400010f16ff */
[C---:B------:R-:W-:Y:S01]  /*bc40*/  LEA R138, P1, R3.reuse, R212, 0x2 ;  /* 0x000000d4038a7211 */ /* 0x040fe200078210ff */
[C---:B------:R-:W-:Y:S02]  /*bc50*/  IMAD.IADD R2, R3.reuse, 0x1, -R135 ;  /* 0x0000000103027824 */ /* 0x040fe400078e0a87 */
[----:B------:R-:W2:Y:S01]  /*bc60*/  LDG.E R132, [R140.64] ;  /* 0x000000088c847981 */ /* 0x000ea2000c1e1900 */
[----:B------:R-:W-:Y:S01]  /*bc70*/  LEA.HI.X.SX32 R139, R3, R213, 0x2, P1 ;  /* 0x000000d5038b7211 */ /* 0x000fe200008f16ff */
[----:B------:R-:W-:Y:S04]  /*bc80*/  IMAD.MOV.U32 R3, RZ, RZ, 0x40 ;  /* 0x00000040ff037424 */ /* 0x000fe800078e00ff */
[----:B------:R-:W-:Y:S01]  /*bc90*/  IMAD R3, R2, c[0x0][0x2d0], -R3 ;  /* 0x0000b40002037a24 */ /* 0x000fe200078e0a03 */
[----:B------:R-:W2:Y:S03]  /*bca0*/  LDG.E R137, [R138.64] ;  /* 0x000000088a897981 */ /* 0x000ea6000c1e1900 */
[C---:B------:R-:W-:Y:S01]  /*bcb0*/  IMAD.WIDE.U32 R134, R3.reuse, c[0x0][0x198], RZ ;  /* 0x0000660003867a25 */ /* 0x040fe200078e00ff */
[----:B------:R-:W-:Y:S05]  /*bcc0*/  SHF.R.S32.HI R2, RZ, 0x1f, R3 ;  /* 0x0000001fff027819 */ /* 0x000fea0000011403 */
[----:B------:R-:W-:Y:S04]  /*bcd0*/  IMAD R2, R2, c[0x0][0x198], RZ ;  /* 0x0000660002027a24 */ /* 0x000fe800078e02ff */
[----:B------:R-:W-:Y:S04]  /*bce0*/  IMAD R2, R3, c[0x0][0x19c], R2 ;  /* 0x0000670003027a24 */ /* 0x000fe800078e0202 */
[----:B------:R-:W-:Y:S02]  /*bcf0*/  IMAD.IADD R135, R135, 0x1, R2 ;  /* 0x0000000187877824 */ /* 0x000fe400078e0202 */
[----:B--2---:R-:W-:Y:S04]  /*bd00*/  IMAD.IADD R137, R132, 0x1, -R137 ;  /* 0x0000000184897824 */ /* 0x004fe800078e0a89 */
[----:B------:R-:W-:Y:S01]  /*bd10*/  IMAD.WIDE.U32 R134, R137, c[0x0][0x180], R134 ;  /* 0x0000600089867a25 */ /* 0x000fe200078e0086 */
[----:B------:R-:W-:Y:S05]  /*bd20*/  SHF.R.S32.HI R3, RZ, 0x1f, R137 ;  /* 0x0000001fff037819 */ /* 0x000fea0000011489 */
[----:B------:R-:W-:Y:S04]  /*bd30*/  IMAD R2, R3, c[0x0][0x180], RZ ;  /* 0x0000600003027a24 */ /* 0x000fe800078e02ff */
[----:B------:R-:W-:Y:S04]  /*bd40*/  IMAD R2, R137, c[0x0][0x184], R2 ;  /* 0x0000610089027a24 */ /* 0x000fe800078e0202 */
[----:B------:R-:W-:Y:S02]  /*bd50*/  IMAD.IADD R2, R135, 0x1, R2 ;  /* 0x0000000187027824 */ /* 0x000fe400078e0202 */
.L_x_728:
[----:B------:R1:W-:Y:S01]  /*bd60*/  @P5 STS.128 [R208+0x6000], RZ ;  /* 0x006000ffd0005388 */ /* 0x0003e20000000c00 */
[C---:B------:R-:W-:Y:S02]  /*bd70*/  LEA R140, P1, R134.reuse, R216, 0x1 ;  /* 0x000000d8868c7211 */ /* 0x040fe400078208ff */
[----:B------:R-:W-:Y:S02]  /*bd80*/  IADD3 R135, P2, R203, R134, RZ ;  /* 0x00000086cb877210 */ /* 0x000fe40007f5e0ff */
[-CC-:B------:R-:W-:Y:S02]  /*bd90*/  LEA.HI.X R141, R134, R217.reuse, R2.reuse, 0x1, P1 ;  /* 0x000000d9868d7211 */ /* 0x180fe400008f0c02 */
[CC--:B------:R-:W-:Y:S01]  /*bda0*/  @!P5 LEA R138, P6, R135.reuse, R216.reuse, 0x1 ;  /* 0x000000d8878ad211 */ /* 0x0c0fe200078c08ff */
[C---:B------:R-:W-:Y:S01]  /*bdb0*/  IMAD.X R132, R202.reuse, 0x1, R2, P2 ;  /* 0x00000001ca847824 */ /* 0x040fe200010e0602 */
[CC--:B------:R-:W-:Y:S01]  /*bdc0*/  @!P4 LEA R136, P2, R135.reuse, R216.reuse, 0x1 ;  /* 0x000000d88788c211 */ /* 0x0c0fe200078408ff */
[----:B------:R-:W-:Y:S01]  /*bdd0*/  @!PT LDS RZ, [RZ] ;  /* 0x00000000fffff984 */ /* 0x000fe20000000800 */
[----:B------:R-:W-:Y:S01]  /*bde0*/  @!PT LDS RZ, [RZ] ;  /* 0x00000000fffff984 */ /* 0x000fe20000000800 */
[----:B------:R-:W-:Y:S01]  /*bdf0*/  @!PT LDS RZ, [RZ] ;  /* 0x00000000fffff984 */ /* 0x000fe20000000800 */
[----:B------:R1:W-:Y:S01]  /*be00*/  @!P5 LDGSTS.E.BYPASS.LTC128B.128 [R208+0x6000], [R140.64] ;  /* 0x060000008cd0dfae */ /* 0x0003e2000b901d48 */
[CC--:B------:R-:W-:Y:S02]  /*be10*/  @!P3 LEA R134, P1, R135.reuse, R216.reuse, 0x1 ;  /* 0x000000d88786b211 */ /* 0x0c0fe400078208ff */
[CCC-:B------:R-:W-:Y:S01]  /*be20*/  @!P5 LEA.HI.X R139, R135.reuse, R217.reuse, R132.reuse, 0x1, P6 ;  /* 0x000000d9878bd211 */ /* 0x1c0fe200030f0c84 */
[----:B------:R1:W-:Y:S01]  /*be30*/  @P4 STS.128 [R208+0x8000], RZ ;  /* 0x008000ffd0004388 */ /* 0x0003e20000000c00 */
[--C-:B------:R-:W-:Y:S02]  /*be40*/  @!P4 LEA.HI.X R137, R135, R217, R132.reuse, 0x1, P2 ;  /* 0x000000d98789c211 */ /* 0x100fe400010f0c84 */
[----:B------:R-:W-:Y:S01]  /*be50*/  IADD3 R3, P6, R203, R135, RZ ;  /* 0x00000087cb037210 */ /* 0x000fe20007fde0ff */
[----:B------:R-:W-:Y:S01]  /*be60*/  @!PT LDS RZ, [RZ] ;  /* 0x00000000fffff984 */ /* 0x000fe20000000800 */
[----:B------:R-:W-:Y:S01]  /*be70*/  @!PT LDS RZ, [RZ] ;  /* 0x00000000fffff984 */ /* 0x000fe20000000800 */
[----:B------:R-:W-:Y:S01]  /*be80*/  @!PT LDS RZ, [RZ] ;  /* 0x00000000fffff984 */ /* 0x000fe20000000800 */
[----:B------:R1:W-:Y:S01]  /*be90*/  @!P4 LDGSTS.E.BYPASS.LTC128B.128 [R208+0x8000], [R140.64+0x80] ;  /* 0x080000808cd0cfae */ /* 0x0003e2000b901d48 */
[-CC-:B------:R-:W-:Y:S02]  /*bea0*/  @!P3 LEA.HI.X R135, R135, R217.reuse, R132.reuse, 0x1, P1 ;  /* 0x000000d98787b211 */ /* 0x180fe400008f0c84 */
[CC--:B------:R-:W-:Y:S01]  /*beb0*/  @!P4 LEA R144, P2, R3.reuse, R216.reuse, 0x1 ;  /* 0x000000d80390c211 */ /* 0x0c0fe200078408ff */
[----:B------:R1:W-:Y:S01]  /*bec0*/  @P3 STS.128 [R208+0xa000], RZ ;  /* 0x00a000ffd0003388 */ /* 0x0003e20000000c00 */
[CC--:B------:R-:W-:Y:S01]  /*bed0*/  @!P3 LEA R142, P1, R3.reuse, R216.reuse, 0x1 ;  /* 0x000000d8038eb211 */ /* 0x0c0fe200078208ff */
[----:B------:R-:W-:Y:S01]  /*bee0*/  IMAD.X R132, R202, 0x1, R132, P6 ;  /* 0x00000001ca847824 */ /* 0x000fe200030e0684 */
[CC--:B------:R-:W-:Y:S01]  /*bef0*/  @!P5 LEA R146, P6, R3.reuse, R216.reuse, 0x1 ;  /* 0x000000d80392d211 */ /* 0x0c0fe200078c08ff */
[----:B------:R-:W-:Y:S01]  /*bf00*/  @!PT LDS RZ, [RZ] ;  /* 0x00000000fffff984 */ /* 0x000fe20000000800 */
[----:B------:R-:W-:Y:S01]  /*bf10*/  @!PT LDS RZ, [RZ] ;  /* 0x00000000fffff984 */ /* 0x000fe20000000800 */
[----:B------:R-:W-:Y:S01]  /*bf20*/  @!PT LDS RZ, [RZ] ;  /* 0x00000000fffff984 */ /* 0x000fe20000000800 */
[----:B------:R1:W-:Y:S03]  /*bf30*/  @!P3 LDGSTS.E.BYPASS.LTC128B.128 [R208+0xa000], [R140.64+0x100] ;  /* 0x0a0001008cd0bfae */ /* 0x0003e6000b901d48 */
[CCC-:B------:R-:W-:Y:S01]  /*bf40*/  @!P5 LEA.HI.X R147, R3.reuse, R217.reuse, R132.reuse, 0x1, P6 ;  /* 0x000000d90393d211 */ /* 0x1c0fe200030f0c84 */
[----:B------:R1:W-:Y:S01]  /*bf50*/  @P5 STS.128 [R208+0x6800], RZ ;  /* 0x006800ffd0005388 */ /* 0x0003e20000000c00 */
[CCC-:B------:R-:W-:Y:S02]  /*bf60*/  @!P4 LEA.HI.X R145, R3.reuse, R217.reuse, R132.reuse, 0x1, P2 ;  /* 0x000000d90391c211 */ /* 0x1c0fe400010f0c84 */
[--C-:B------:R-:W-:Y:S01]  /*bf70*/  @!P3 LEA.HI.X R143, R3, R217, R132.reuse, 0x1, P1 ;  /* 0x000000d9038fb211 */ /* 0x100fe200008f0c84 */
[----:B------:R-:W-:Y:S01]  /*bf80*/  @!PT LDS RZ, [RZ] ;  /* 0x00000000fffff984 */ /* 0x000fe20000000800 */
[----:B------:R-:W-:Y:S01]  /*bf90*/  @!PT LDS RZ, [RZ] ;  /* 0x00000000fffff984 */ /* 0x000fe20000000800 */
[----:B------:R-:W-:Y:S01]  /*bfa0*/  @!PT LDS RZ, [RZ] ;  /* 0x00000000fffff984 */ /* 0x000fe20000000800 */
[----:B------:R1:W-:Y:S01]  /*bfb0*/  @!P5 LDGSTS.E.BYPASS.LTC128B.128 [R208+0x6800], [R138.64] ;  /* 0x068000008ad0dfae */ /* 0x0003e2000b901d48 */
[----:B------:R-:W-:Y:S03]  /*bfc0*/  IADD3 R2, P6, R203, R3, RZ ;  /* 0x00000003cb027210 */ /* 0x000fe60007fde0ff */
[----:B------:R1:W-:Y:S01]  /*bfd0*/  @P4 STS.128 [R208+0x8800], RZ ;  /* 0x008800ffd0004388 */ /* 0x0003e20000000c00 */
[-C--:B------:R-:W-:Y:S01]  /*bfe0*/  @!P4 LEA R148, P2, R2, R216.reuse, 0x1 ;  /* 0x000000d80294c211 */ /* 0x080fe200078408ff */
[----:B------:R-:W-:Y:S01]  /*bff0*/  IMAD.X R132, R202, 0x1, R132, P6 ;  /* 0x00000001ca847824 */ /* 0x000fe200030e0684 */
[CC--:B------:R-:W-:Y:S01]  /*c000*/  @!P5 LEA R150, P6, R2.reuse, R216.reuse, 0x1 ;  /* 0x000000d80296d211 */ /* 0x0c0fe200078c08ff */
[----:B------:R-:W-:Y:S01]  /*c010*/  @!PT LDS RZ, [RZ] ;  /* 0x00000000fffff984 */ /* 0x000fe20000000800 */
[----:B------:R-:W-:Y:S01]  /*c020*/  @!PT LDS RZ, [RZ] ;  /* 0x00000000fffff984 */ /* 0x000fe20000000800 */
[----:B------:R-:W-:Y:S01]  /*c030*/  @!PT LDS RZ, [RZ] ;  /* 0x00000000fffff984 */ /* 0x000fe20000000800 */
[----:B------:R1:W-:Y:S01]  /*c040*/  @!P4 LDGSTS.E.BYPASS.LTC128B.128 [R208+0x8800], [R136.64+0x80] ;  /* 0x0880008088d0cfae */ /* 0x0003e2000b901d48 */
[C---:B------:R-:W-:Y:S01]  /*c050*/  @!P3 LEA R152, P1, R2.reuse, R216, 0x1 ;  /* 0x000000d80298b211 */ /* 0x040fe200078208ff */
[----:B------:R-:W-:Y:S01]  /*c060*/  IMAD.MOV.U32 R216, RZ, RZ, R140 ;  /* 0x000000ffffd87224 */ /* 0x000fe200078e008c */
[CCC-:B------:R-:W-:Y:S01]  /*c070*/  @!P5 LEA.HI.X R151, R2.reuse, R217.reuse, R132.reuse, 0x1, P6 ;  /* 0x000000d90297d211 */ /* 0x1c0fe200030f0c84 */
[----:B------:R1:W-:Y:S01]  /*c080*/  @P3 STS.128 [R208+0xa800], RZ ;  /* 0x00a800ffd0003388 */ /* 0x0003e20000000c00 */
[CCC-:B------:R-:W-:Y:S02]  /*c090*/  @!P4 LEA.HI.X R149, R2.reuse, R217.reuse, R132.reuse, 0x1, P2 ;  /* 0x000000d90295c211 */ /* 0x1c0fe400010f0c84 */
[----:B------:R-:W-:Y:S01]  /*c0a0*/  @!P3 LEA.HI.X R153, R2, R217, R132, 0x1, P1 ;  /* 0x000000d90299b211 */ /* 0x000fe200008f0c84 */
[----:B------:R-:W-:Y:S01]  /*c0b0*/  @!PT LDS RZ, [RZ] ;  /* 0x00000000fffff984 */ /* 0x000fe20000000800 */
[----:B------:R-:W-:Y:S01]  /*c0c0*/  @!PT LDS RZ, [RZ] ;  /* 0x00000000fffff984 */ /* 0x000fe20000000800 */
[----:B------:R-:W-:Y:S01]  /*c0d0*/  @!PT LDS RZ, [RZ] ;  /* 0x00000000fffff984 */ /* 0x000fe20000000800 */
[----:B------:R1:W-:Y:S01]  /*c0e0*/  @!P3 LDGSTS.E.BYPASS.LTC128B.128 [R208+0xa800], [R134.64+0x100] ;  /* 0x0a80010086d0bfae */ /* 0x0003e2000b901d48 */
[----:B------:R-:W-:Y:S03]  /*c0f0*/  IMAD.MOV.U32 R217, RZ, RZ, R141 ;  /* 0x000000ffffd97224 */ /* 0x000fe600078e008d */
        /* <DEDUP_REMOVED lines=30> */
[----:B------:R-:W0:Y:S02]  /*c2e0*/  LDGDEPBAR ;  /* 0x00000000000079af */ /* 0x000e240000000000 */
.L_x_727:
[----:B------:R-:W-:Y:S01]  /*c2f0*/  FMNMX.FTZ R2, R4, R133, !PT ;  /* 0x0000008504027209 */ /* 0x000fe20007810000 */
[----:B-1----:R-:W-:Y:S01]  /*c300*/  LDSM.16.MT88.4 R140, [R190+0xc000] ;  /* 0x00c00000be8c783b */ /* 0x002fe20000004200 */
[----:B------:R-:W-:Y:S02]  /*c310*/  FMNMX.FTZ R132, R6, R0, !PT ;  /* 0x0000000006847209 */ /* 0x000fe40007810000 */
[----:B------:R-:W-:Y:S02]  /*c320*/  FMNMX.FTZ R3, R5, R2, !PT ;  /* 0x0000000205037209 */ /* 0x000fe40007810000 */
[----:B------:R-:W-:Y:S02]  /*c330*/  FMNMX.FTZ R135, R7, R132, !PT ;  /* 0x0000008407877209 */ /* 0x000fe40007810000 */
[----:B------:R-:W-:Y:S01]  /*c340*/  FMNMX.FTZ R2, R8, R3, !PT ;  /* 0x0000000308027209 */ /* 0x000fe20007810000 */
[----:B------:R-:W-:Y:S01]  /*c350*/  LDSM.16.MT88.4 R144, [R189+0xc000] ;  /* 0x00c00000bd90783b */ /* 0x000fe20000004200 */
        /* <DEDUP_REMOVED lines=23> */
[----:B------:R-:W-:Y:S02]  /*c4d0*/  FMNMX.FTZ R2, R28, R3, !PT ;  /* 0x000000031c027209 */ /* 0x000fe40007810000 */
[----:B------:R-:W-:Y:S02]  /*c4e0*/  FMNMX.FTZ R132, R30, R135, !PT ;  /* 0x000000871e847209 */ /* 0x000fe40007810000 */
[----:B------:R-:W-:Y:S04]  /*c4f0*/  FMNMX.FTZ R3, R29, R2, !PT ;  /* 0x000000021d037209 */ /* 0x000fe80007810000 */
[----:B------:R-:W-:Y:S02]  /*c500*/  FMNMX.FTZ R2, R32, R3, !PT ;  /* 0x0000000320027209 */ /* 0x000fe40007810000 */
[----:B------:R-:W-:Y:S02]  /*c510*/  FMNMX.FTZ R3, R31, R132, !PT ;  /* 0x000000841f037209 */ /* 0x000fe40007810000 */
[----:B------:R-:W-:Y:S02]  /*c520*/  FMNMX.FTZ R136, R33, R2, !PT ;  /* 0x0000000221887209 */ /* 0x000fe40007810000 */
[----:B------:R-:W-:Y:S03]  /*c530*/  FMNMX.FTZ R2, R34, R3, !PT ;  /* 0x0000000322027209 */ /* 0x000fe60007810000 */
[----:B------:R-:W-:Y:S01]  /*c540*/  SHFL.BFLY PT, R3, R136, 0x2, 0x1f ;  /* 0x0c401f0088037f89 */ /* 0x000fe200000e0000 */
[----:B------:R-:W-:Y:S07]  /*c550*/  FMNMX.FTZ R137, R35, R2, !PT ;  /* 0x0000000223897209 */ /* 0x000fee0007810000 */
[----:B------:R-:W1:Y:S02]  /*c560*/  SHFL.BFLY PT, R2, R137, 0x2, 0x1f ;  /* 0x0c401f0089027f89 */ /* 0x000e6400000e0000 */
[----:B-1----:R-:W-:Y:S02]  /*c570*/  FMNMX.FTZ R134, R137, R2, !PT ;  /* 0x0000000289867209 */ /* 0x002fe40007810000 */
[----:B------:R-:W-:Y:S04]  /*c580*/  FMNMX.FTZ R139, R136, R3, !PT ;  /* 0x00000003888b7209 */ /* 0x000fe80007810000 */
[----:B------:R-:W1:Y:S08]  /*c590*/  SHFL.BFLY PT, R3, R134, 0x1, 0x1f ;  /* 0x0c201f0086037f89 */ /* 0x000e7000000e0000 */
[----:B------:R-:W2:Y:S01]  /*c5a0*/  SHFL.BFLY PT, R132, R139, 0x1, 0x1f ;  /* 0x0c201f008b847f89 */ /* 0x000ea200000e0000 */
[----:B-1----:R-:W-:Y:S05]  /*c5b0*/  FMNMX.FTZ R3, R134, R3, !PT ;  /* 0x0000000386037209 */ /* 0x002fea0007810000 */
[----:B------:R-:W-:Y:S01]  /*c5c0*/  FMUL.FTZ R167, R3, c[0x0][0x23c] ;  /* 0x00008f0003a77a20 */ /* 0x000fe20000410000 */
[----:B--2---:R-:W-:Y:S02]  /*c5d0*/  FMNMX.FTZ R132, R139, R132, !PT ;  /* 0x000000848b847209 */ /* 0x004fe40007810000 */
[----:B------:R-:W1:Y:S02]  /*c5e0*/  LDSM.16.MT88.4 R136, [R192+0xc000] ;  /* 0x00c00000c088783b */ /* 0x000e640000004200 */
[C---:B------:R-:W-:Y:S01]  /*c5f0*/  FSETP.NEU.FTZ.AND P1, PT, R132.reuse, -INF , PT ;  /* 0xff8000008400780b */ /* 0x040fe20003f3d000 */
[C---:B------:R-:W-:Y:S02]  /*c600*/  FADD.FTZ R2, -R132.reuse, R133 ;  /* 0x0000008584027221 */ /* 0x040fe40000010100 */
[----:B------:R-:W-:Y:S02]  /*c610*/  FMUL.FTZ R168, R132, c[0x0][0x23c] ;  /* 0x00008f0084a87a20 */ /* 0x000fe40000410000 */
[----:B------:R-:W-:Y:S02]  /*c620*/  FMUL.FTZ R135, R2, c[0x0][0x23c] ;  /* 0x00008f0002877a20 */ /* 0x000fe40000410000 */
[C---:B------:R-:W-:Y:S01]  /*c630*/  FADD.FTZ R133, -R3.reuse, R0 ;  /* 0x0000000003857221 */ /* 0x040fe20000010100 */
[----:B------:R-:W-:Y:S01]  /*c640*/  FSEL R168, R168, RZ, P1 ;  /* 0x000000ffa8a87208 */ /* 0x000fe20000800000 */
[----:B------:R2:W3:Y:S01]  /*c650*/  MUFU.EX2 R2, R135 ;  /* 0x0000008700027308 */ /* 0x0004e20000000800 */
[----:B------:R-:W-:Y:S01]  /*c660*/  FSETP.NEU.FTZ.AND P1, PT, R3, -INF , PT ;  /* 0xff8000000300780b */ /* 0x000fe20003f3d000 */
[----:B------:R-:W-:Y:S01]  /*c670*/  FMUL.FTZ R0, R133, c[0x0][0x23c] ;  /* 0x00008f0085007a20 */ /* 0x000fe20000410000 */
[----:B------:R-:W-:Y:S01]  /*c680*/  MOV R133, R132 ;  /* 0x0000008400857202 */ /* 0x000fe20000000f00 */
[--C-:B------:R-:W-:Y:S01]  /*c690*/  FFMA.FTZ R164, R4, c[0x0][0x23c], -R168.reuse ;  /* 0x00008f0004a47a23 */ /* 0x100fe200000108a8 */
[----:B------:R-:W-:Y:S01]  /*c6a0*/  FSEL R167, R167, RZ, P1 ;  /* 0x000000ffa7a77208 */ /* 0x000fe20000800000 */
[--C-:B------:R-:W-:Y:S01]  /*c6b0*/  FFMA.FTZ R5, R5, c[0x0][0x23c], -R168.reuse ;  /* 0x00008f0005057a23 */ /* 0x100fe200000108a8 */
[----:B------:R-:W-:Y:S01]  /*c6c0*/  ISETP.GT.AND P1, PT, R207, 0x1, PT ;  /* 0x00000001cf00780c */ /* 0x000fe20003f24270 */
[--C-:B------:R-:W-:Y:S02]  /*c6d0*/  FFMA.FTZ R134, R8, c[0x0][0x23c], -R168.reuse ;  /* 0x00008f0008867a23 */ /* 0x100fe400000108a8 */
[--C-:B------:R-:W-:Y:S01]  /*c6e0*/  FFMA.FTZ R6, R6, c[0x0][0x23c], -R167.reuse ;  /* 0x00008f0006067a23 */ /* 0x100fe200000108a7 */
[----:B------:R-:W4:Y:S01]  /*c6f0*/  MUFU.EX2 R0, R0 ;  /* 0x0000000000007308 */ /* 0x000f220000000800 */
[--C-:B------:R-:W-:Y:S02]  /*c700*/  FFMA.FTZ R7, R7, c[0x0][0x23c], -R167.reuse ;  /* 0x00008f0007077a23 */ /* 0x100fe400000108a7 */
[--C-:B------:R-:W-:Y:S02]  /*c710*/  FFMA.FTZ R165, R10, c[0x0][0x23c], -R167.reuse ;  /* 0x00008f000aa57a23 */ /* 0x100fe400000108a7 */
[--C-:B------:R-:W-:Y:S02]  /*c720*/  FFMA.FTZ R166, R11, c[0x0][0x23c], -R167.reuse ;  /* 0x00008f000ba67a23 */ /* 0x100fe400000108a7 */
[--C-:B------:R-:W-:Y:S02]  /*c730*/  FFMA.FTZ R220, R32, c[0x0][0x23c], -R168.reuse ;  /* 0x00008f0020dc7a23 */ /* 0x100fe400000108a8 */
[--C-:B------:R-:W-:Y:S01]  /*c740*/  FFMA.FTZ R224, R34, c[0x0][0x23c], -R167.reuse ;  /* 0x00008f0022e07a23 */ /* 0x100fe200000108a7 */
[----:B------:R-:W-:Y:S01]  /*c750*/  MUFU.EX2 R164, R164 ;  /* 0x000000a400a47308 */ /* 0x000fe20000000800 */
[--C-:B------:R-:W-:Y:S02]  /*c760*/  FFMA.FTZ R169, R12, c[0x0][0x23c], -R168.reuse ;  /* 0x00008f000ca97a23 */ /* 0x100fe400000108a8 */
[--C-:B--2---:R-:W-:Y:S02]  /*c770*/  FFMA.FTZ R135, R9, c[0x0][0x23c], -R168.reuse ;  /* 0x00008f0009877a23 */ /* 0x104fe400000108a8 */
[C---:B---3--:R-:W-:Y:S02]  /*c780*/  FMUL.FTZ R8, R2.reuse, R128 ;  /* 0x0000008002087220 */ /* 0x048fe40000410000 */
[C---:B------:R-:W-:Y:S02]  /*c790*/  FMUL.FTZ R9, R2.reuse, R129 ;  /* 0x0000008102097220 */ /* 0x040fe40000410000 */
[C---:B------:R-:W-:Y:S01]  /*c7a0*/  FMUL.FTZ R36, R2.reuse, R36 ;  /* 0x0000002402247220 */ /* 0x040fe20000410000 */
[----:B------:R-:W2:Y:S01]  /*c7b0*/  MUFU.EX2 R5, R5 ;  /* 0x0000000500057308 */ /* 0x000ea20000000800 */
[C---:B------:R-:W-:Y:S02]  /*c7c0*/  FMUL.FTZ R37, R2.reuse, R37 ;  /* 0x0000002502257220 */ /* 0x040fe40000410000 */
[----:B------:R-:W-:Y:S02]  /*c7d0*/  FMUL.FTZ R40, R2, R40 ;  /* 0x0000002802287220 */ /* 0x000fe40000410000 */
[C---:B----4-:R-:W-:Y:S02]  /*c7e0*/  FMUL.FTZ R10, R0.reuse, R130 ;  /* 0x00000082000a7220 */ /* 0x050fe40000410000 */
[C---:B------:R-:W-:Y:S02]  /*c7f0*/  FMUL.FTZ R11, R0.reuse, R131 ;  /* 0x00000083000b7220 */ /* 0x040fe40000410000 */
[C---:B------:R-:W-:Y:S01]  /*c800*/  FMUL.FTZ R38, R0.reuse, R38 ;  /* 0x0000002600267220 */ /* 0x040fe20000410000 */
[----:B------:R-:W-:Y:S01]  /*c810*/  MUFU.EX2 R6, R6 ;  /* 0x0000000600067308 */ /* 0x000fe20000000800 */
[----:B------:R-:W-:Y:S02]  /*c820*/  FMUL.FTZ R39, R0, R39 ;  /* 0x0000002700277220 */ /* 0x000fe40000410000 */
[----:B------:R-:W-:Y:S02]  /*c830*/  FMUL.FTZ R41, R2, R41 ;  /* 0x0000002902297220 */ /* 0x000fe40000410000 */
[C---:B------:R-:W-:Y:S02]  /*c840*/  FMUL.FTZ R42, R0.reuse, R42 ;  /* 0x0000002a002a7220 */ /* 0x040fe40000410000 */
[----:B------:R-:W-:Y:S02]  /*c850*/  FMUL.FTZ R43, R0, R43 ;  /* 0x0000002b002b7220 */ /* 0x000fe40000410000 */
[C---:B------:R-:W-:Y:S01]  /*c860*/  FMUL.FTZ R44, R2.reuse, R44 ;  /* 0x0000002c022c7220 */ /* 0x040fe20000410000 */
[----:B------:R-:W3:Y:S01]  /*c870*/  MUFU.EX2 R7, R7 ;  /* 0x0000000700077308 */ /* 0x000ee20000000800 */
[----:B------:R-:W-:Y:S02]  /*c880*/  FMUL.FTZ R45, R2, R45 ;  /* 0x0000002d022d7220 */ /* 0x000fe40000410000 */
[C---:B------:R-:W-:Y:S01]  /*c890*/  FMUL.FTZ R46, R0.reuse, R46 ;  /* 0x0000002e002e7220 */ /* 0x040fe20000410000 */
[----:B--2---:R-:W-:Y:S01]  /*c8a0*/  F2FP.BF16.PACK_AB R128, R5, R164 ;  /* 0x000000a40580723e */ /* 0x004fe200000010ff */
[----:B------:R-:W-:Y:S02]  /*c8b0*/  FMUL.FTZ R47, R0, R47 ;  /* 0x0000002f002f7220 */ /* 0x000fe40000410000 */
[C---:B------:R-:W-:Y:S02]  /*c8c0*/  FMUL.FTZ R48, R2.reuse, R48 ;  /* 0x0000003002307220 */ /* 0x040fe40000410000 */
[----:B------:R-:W-:Y:S01]  /*c8d0*/  FMUL.FTZ R49, R2, R49 ;  /* 0x0000003102317220 */ /* 0x000fe20000410000 */
[----:B------:R-:W-:Y:S01]  /*c8e0*/  MUFU.EX2 R134, R134 ;  /* 0x0000008600867308 */ /* 0x000fe20000000800 */
[C---:B------:R-:W-:Y:S02]  /*c8f0*/  FMUL.FTZ R50, R0.reuse, R50 ;  /* 0x0000003200327220 */ /* 0x040fe40000410000 */
[----:B------:R-:W-:Y:S02]  /*c900*/  FMUL.FTZ R51, R0, R51 ;  /* 0x0000003300337220 */ /* 0x000fe40000410000 */
[C---:B------:R-:W-:Y:S02]  /*c910*/  FMUL.FTZ R12, R2.reuse, R124 ;  /* 0x0000007c020c7220 */ /* 0x040fe40000410000 */
[C---:B------:R-:W-:Y:S02]  /*c920*/  FMUL.FTZ R52, R2.reuse, R52 ;  /* 0x0000003402347220 */ /* 0x040fe40000410000 */
[----:B------:R-:W-:Y:S01]  /*c930*/  FMUL.FTZ R53, R2, R53 ;  /* 0x0000003502357220 */ /* 0x000fe20000410000 */
[----:B------:R-:W2:Y:S01]  /*c940*/  MUFU.EX2 R135, R135 ;  /* 0x0000008700877308 */ /* 0x000ea20000000800 */
[C---:B------:R-:W-:Y:S02]  /*c950*/  FMUL.FTZ R54, R0.reuse, R54 ;  /* 0x0000003600367220 */ /* 0x040fe40000410000 */
[----:B------:R-:W-:Y:S01]  /*c960*/  FMUL.FTZ R55, R0, R55 ;  /* 0x0000003700377220 */ /* 0x000fe20000410000 */
[----:B---3--:R-:W-:Y:S01]  /*c970*/  F2FP.BF16.PACK_AB R129, R7, R6 ;  /* 0x000000060781723e */ /* 0x008fe200000010ff */
[C---:B------:R-:W-:Y:S02]  /*c980*/  FMUL.FTZ R56, R2.reuse, R56 ;  /* 0x0000003802387220 */ /* 0x040fe40000410000 */
[----:B------:R-:W-:Y:S02]  /*c990*/  FMUL.FTZ R57, R2, R57 ;  /* 0x0000003902397220 */ /* 0x000fe40000410000 */
[C---:B------:R-:W-:Y:S01]  /*c9a0*/  FMUL.FTZ R58, R0.reuse, R58 ;  /* 0x0000003a003a7220 */ /* 0x040fe20000410000 */
[----:B------:R-:W-:Y:S01]  /*c9b0*/  MUFU.EX2 R165, R165 ;  /* 0x000000a500a57308 */ /* 0x000fe20000000800 */
[----:B------:R-:W-:Y:S02]  /*c9c0*/  FMUL.FTZ R59, R0, R59 ;  /* 0x0000003b003b7220 */ /* 0x000fe40000410000 */
[C---:B------:R-:W-:Y:S02]  /*c9d0*/  FMUL.FTZ R60, R2.reuse, R60 ;  /* 0x0000003c023c7220 */ /* 0x040fe40000410000 */
[----:B------:R-:W-:Y:S02]  /*c9e0*/  FMUL.FTZ R61, R2, R61 ;  /* 0x0000003d023d7220 */ /* 0x000fe40000410000 */
[C---:B------:R-:W-:Y:S02]  /*c9f0*/  FMUL.FTZ R62, R0.reuse, R62 ;  /* 0x0000003e003e7220 */ /* 0x040fe40000410000 */
[----:B------:R-:W-:Y:S01]  /*ca00*/  FMUL.FTZ R63, R0, R63 ;  /* 0x0000003f003f7220 */ /* 0x000fe20000410000 */
[----:B------:R-:W3:Y:S01]  /*ca10*/  MUFU.EX2 R166, R166 ;  /* 0x000000a600a67308 */ /* 0x000ee20000000800 */
[C---:B------:R-:W-:Y:S02]  /*ca20*/  FMUL.FTZ R64, R2.reuse, R64 ;  /* 0x0000004002407220 */ /* 0x040fe40000410000 */
[----:B------:R-:W-:Y:S01]  /*ca30*/  FMUL.FTZ R65, R2, R65 ;  /* 0x0000004102417220 */ /* 0x000fe20000410000 */
[----:B--2---:R-:W-:Y:S01]  /*ca40*/  F2FP.BF16.PACK_AB R130, R135, R134 ;  /* 0x000000868782723e */ /* 0x004fe200000010ff */
        /* <DEDUP_REMOVED lines=9> */
[----:B------:R-:W-:Y:S01]  /*cae0*/  MUFU.EX2 R220, R220 ;  /* 0x000000dc00dc7308 */ /* 0x000fe20000000800 */
[C---:B------:R-:W-:Y:S02]  /*caf0*/  FMUL.FTZ R74, R0.reuse, R74 ;  /* 0x0000004a004a7220 */ /* 0x040fe40000410000 */
[----:B------:R-:W-:Y:S01]  /*cb00*/  FMUL.FTZ R75, R0, R75 ;  /* 0x0000004b004b7220 */ /* 0x000fe20000410000 */
[----:B---3--:R-:W-:Y:S01]  /*cb10*/  F2FP.BF16.PACK_AB R131, R166, R165 ;  /* 0x000000a5a683723e */ /* 0x008fe200000010ff */
[C---:B------:R-:W-:Y:S02]  /*cb20*/  FMUL.FTZ R76, R2.reuse, R76 ;  /* 0x0000004c024c7220 */ /* 0x040fe40000410000 */
[----:B------:R-:W-:Y:S02]  /*cb30*/  FMUL.FTZ R77, R2, R77 ;  /* 0x0000004d024d7220 */ /* 0x000fe40000410000 */
[C---:B------:R-:W-:Y:S01]  /*cb40*/  FMUL.FTZ R78, R0.reuse, R78 ;  /* 0x0000004e004e7220 */ /* 0x040fe20000410000 */
[----:B------:R-:W-:Y:S01]  /*cb50*/  MUFU.EX2 R224, R224 ;  /* 0x000000e000e07308 */ /* 0x000fe20000000800 */
[C---:B-1----:R-:W-:Y:S05]  /*cb60*/  HMMA.16816.F32.BF16 R8, R128.reuse, R136, R8 ;  /* 0x000000888008723c */ /* 0x042fea0000041808 */
[----:B------:R-:W-:Y:S02]  /*cb70*/  FMUL.FTZ R79, R0, R79 ;  /* 0x0000004f004f7220 */ /* 0x000fe40000410000 */
[C---:B------:R-:W-:Y:S01]  /*cb80*/  FMUL.FTZ R80, R2.reuse, R80 ;  /* 0x0000005002507220 */ /* 0x040fe20000410000 */
[C---:B------:R-:W-:Y:S01]  /*cb90*/  HMMA.16816.F32.BF16 R36, R128.reuse, R138, R36 ;  /* 0x0000008a8024723c */ /* 0x040fe20000041824 */
[----:B------:R-:W1:Y:S03]  /*cba0*/  LDSM.16.MT88.4 R136, [R188+0xc000] ;  /* 0x00c00000bc88783b */ /* 0x000e660000004200 */
[----:B------:R-:W-:Y:S02]  /*cbb0*/  FMUL.FTZ R81, R2, R81 ;  /* 0x0000005102517220 */ /* 0x000fe40000410000 */
[C---:B------:R-:W-:Y:S02]  /*cbc0*/  FMUL.FTZ R82, R0.reuse, R82 ;  /* 0x0000005200527220 */ /* 0x040fe40000410000 */
[C---:B------:R-:W-:Y:S04]  /*cbd0*/  HMMA.16816.F32.BF16 R40, R128.reuse, R140, R40 ;  /* 0x0000008c8028723c */ /* 0x040fe80000041828 */
[----:B------:R-:W-:Y:S02]  /*cbe0*/  FMUL.FTZ R83, R0, R83 ;  /* 0x0000005300537220 */ /* 0x000fe40000410000 */
[C---:B------:R-:W-:Y:S02]  /*cbf0*/  FMUL.FTZ R84, R2.reuse, R84 ;  /* 0x0000005402547220 */ /* 0x040fe40000410000 */
[C---:B------:R-:W-:Y:S01]  /*cc00*/  HMMA.16816.F32.BF16 R44, R128.reuse, R142, R44 ;  /* 0x0000008e802c723c */ /* 0x040fe2000004182c */
[----:B------:R-:W2:Y:S03]  /*cc10*/  LDSM.16.MT88.4 R140, [R192+0xe000] ;  /* 0x00e00000c08c783b */ /* 0x000ea60000004200 */
[----:B------:R-:W-:Y:S02]  /*cc20*/  FMUL.FTZ R85, R2, R85 ;  /* 0x0000005502557220 */ /* 0x000fe40000410000 */
[C---:B------:R-:W-:Y:S02]  /*cc30*/  FMUL.FTZ R86, R0.reuse, R86 ;  /* 0x0000005600567220 */ /* 0x040fe40000410000 */
[C---:B------:R-:W-:Y:S04]  /*cc40*/  HMMA.16816.F32.BF16 R48, R128.reuse, R144, R48 ;  /* 0x000000908030723c */ /* 0x040fe80000041830 */
[----:B------:R-:W-:Y:S02]  /*cc50*/  FMUL.FTZ R87, R0, R87 ;  /* 0x0000005700577220 */ /* 0x000fe40000410000 */
[C---:B------:R-:W-:Y:S02]  /*cc60*/  FMUL.FTZ R88, R2.reuse, R88 ;  /* 0x0000005802587220 */ /* 0x040fe40000410000 */
[C---:B------:R-:W-:Y:S01]  /*cc70*/  HMMA.16816.F32.BF16 R52, R128.reuse, R146, R52 ;  /* 0x000000928034723c */ /* 0x040fe20000041834 */
[----:B------:R-:W3:Y:S03]  /*cc80*/  LDSM.16.MT88.4 R144, [R190+0xe000] ;  /* 0x00e00000be90783b */ /* 0x000ee60000004200 */
[----:B------:R-:W-:Y:S02]  /*cc90*/  FMUL.FTZ R89, R2, R89 ;  /* 0x0000005902597220 */ /* 0x000fe40000410000 */
[C---:B------:R-:W-:Y:S02]  /*cca0*/  FMUL.FTZ R90, R0.reuse, R90 ;  /* 0x0000005a005a7220 */ /* 0x040fe40000410000 */
[----:B------:R-:W-:Y:S01]  /*ccb0*/  FMUL.FTZ R91, R0, R91 ;  /* 0x0000005b005b7220 */ /* 0x000fe20000410000 */
[C---:B-1----:R-:W-:Y:S03]  /*ccc0*/  HMMA.16816.F32.BF16 R56, R128.reuse, R136, R56 ;  /* 0x000000888038723c */ /* 0x042fe60000041838 */
[C---:B------:R-:W-:Y:S02]  /*ccd0*/  FMUL.FTZ R92, R2.reuse, R92 ;  /* 0x0000005c025c7220 */ /* 0x040fe40000410000 */
[----:B------:R-:W-:Y:S02]  /*cce0*/  FMUL.FTZ R93, R2, R93 ;  /* 0x0000005d025d7220 */ /* 0x000fe40000410000 */
[C---:B------:R-:W-:Y:S01]  /*ccf0*/  FMUL.FTZ R94, R0.reuse, R94 ;  /* 0x0000005e005e7220 */ /* 0x040fe20000410000 */
[C---:B------:R-:W-:Y:S01]  /*cd00*/  HMMA.16816.F32.BF16 R60, R128.reuse, R138, R60 ;  /* 0x0000008a803c723c */ /* 0x040fe2000004183c */
[----:B------:R-:W1:Y:S03]  /*cd10*/  LDSM.16.MT88.4 R136, [R189+0xe000] ;  /* 0x00e00000bd88783b */ /* 0x000e660000004200 */
[----:B------:R-:W-:Y:S02]  /*cd20*/  FMUL.FTZ R95, R0, R95 ;  /* 0x0000005f005f7220 */ /* 0x000fe40000410000 */
[C---:B------:R-:W-:Y:S02]  /*cd30*/  FMUL.FTZ R96, R2.reuse, R96 ;  /* 0x0000006002607220 */ /* 0x040fe40000410000 */
[C---:B--2---:R-:W-:Y:S04]  /*cd40*/  HMMA.16816.F32.BF16 R64, R128.reuse, R140, R64 ;  /* 0x0000008c8040723c */ /* 0x044fe80000041840 */
[----:B------:R-:W-:Y:S02]  /*cd50*/  FMUL.FTZ R97, R2, R97 ;  /* 0x0000006102617220 */ /* 0x000fe40000410000 */
[C---:B------:R-:W-:Y:S02]  /*cd60*/  FMUL.FTZ R98, R0.reuse, R98 ;  /* 0x0000006200627220 */ /* 0x040fe40000410000 */
[C---:B------:R-:W-:Y:S01]  /*cd70*/  HMMA.16816.F32.BF16 R68, R128.reuse, R142, R68 ;  /* 0x0000008e8044723c */ /* 0x040fe20000041844 */
[----:B------:R-:W2:Y:S03]  /*cd80*/  LDSM.16.MT88.4 R140, [R188+0xe000] ;  /* 0x00e00000bc8c783b */ /* 0x000ea60000004200 */
[----:B------:R-:W-:Y:S02]  /*cd90*/  FMUL.FTZ R99, R0, R99 ;  /* 0x0000006300637220 */ /* 0x000fe40000410000 */
[C---:B------:R-:W-:Y:S02]  /*cda0*/  FMUL.FTZ R100, R2.reuse, R100 ;  /* 0x0000006402647220 */ /* 0x040fe40000410000 */
[C---:B---3--:R-:W-:Y:S04]  /*cdb0*/  HMMA.16816.F32.BF16 R72, R128.reuse, R144, R72 ;  /* 0x000000908048723c */ /* 0x048fe80000041848 */
[----:B------:R-:W-:Y:S02]  /*cdc0*/  FMUL.FTZ R101, R2, R101 ;  /* 0x0000006502657220 */ /* 0x000fe40000410000 */
[C---:B------:R-:W-:Y:S02]  /*cdd0*/  FMUL.FTZ R102, R0.reuse, R102 ;  /* 0x0000006600667220 */ /* 0x040fe40000410000 */
[C---:B------:R-:W-:Y:S01]  /*cde0*/  HMMA.16816.F32.BF16 R76, R128.reuse, R146, R76 ;  /* 0x00000092804c723c */ /* 0x040fe2000004184c */
[----:B------:R-:W3:Y:S03]  /*cdf0*/  LDSM.16.MT88.4 R144, [R192+0x10000] ;  /* 0x01000000c090783b */ /* 0x000ee60000004200 */
[----:B------:R-:W-:Y:S02]  /*ce00*/  FMUL.FTZ R103, R0, R103 ;  /* 0x0000006700677220 */ /* 0x000fe40000410000 */
[--C-:B------:R-:W-:Y:S02]  /*ce10*/  FFMA.FTZ R170, R13, c[0x0][0x23c], -R168.reuse ;  /* 0x00008f000daa7a23 */ /* 0x100fe400000108a8 */
[----:B------:R-:W-:Y:S01]  /*ce20*/  FMUL.FTZ R13, R2, R125 ;  /* 0x0000007d020d7220 */ /* 0x000fe20000410000 */
[C---:B-1----:R-:W-:Y:S03]  /*ce30*/  HMMA.16816.F32.BF16 R80, R128.reuse, R136, R80 ;  /* 0x000000888050723c */ /* 0x042fe60000041850 */
[--C-:B------:R-:W-:Y:S01]  /*ce40*/  FFMA.FTZ R171, R14, c[0x0][0x23c], -R167.reuse ;  /* 0x00008f000eab7a23 */ /* 0x100fe200000108a7 */
[----:B------:R-:W1:Y:S01]  /*ce50*/  MUFU.EX2 R170, R170 ;  /* 0x000000aa00aa7308 */ /* 0x000e620000000800 */
[C---:B------:R-:W-:Y:S02]  /*ce60*/  FMUL.FTZ R14, R0.reuse, R126 ;  /* 0x0000007e000e7220 */ /* 0x040fe40000410000 */
[--C-:B------:R-:W-:Y:S01]  /*ce70*/  FFMA.FTZ R172, R15, c[0x0][0x23c], -R167.reuse ;  /* 0x00008f000fac7a23 */ /* 0x100fe200000108a7 */
[C---:B------:R-:W-:Y:S01]  /*ce80*/  HMMA.16816.F32.BF16 R84, R128.reuse, R138, R84 ;  /* 0x0000008a8054723c */ /* 0x040fe20000041854 */
[----:B------:R-:W4:Y:S03]  /*ce90*/  LDSM.16.MT88.4 R136, [R190+0x10000] ;  /* 0x01000000be88783b */ /* 0x000f260000004200 */
[----:B------:R-:W-:Y:S02]  /*cea0*/  FMUL.FTZ R15, R0, R127 ;  /* 0x0000007f000f7220 */ /* 0x000fe40000410000 */
[C---:B------:R-:W-:Y:S01]  /*ceb0*/  FMUL.FTZ R104, R2.reuse, R104 ;  /* 0x0000006802687220 */ /* 0x040fe20000410000 */
[----:B------:R-:W-:Y:S01]  /*cec0*/  MUFU.EX2 R171, R171 ;  /* 0x000000ab00ab7308 */ /* 0x000fe20000000800 */
[C---:B--2---:R-:W-:Y:S01]  /*ced0*/  HMMA.16816.F32.BF16 R88, R128.reuse, R140, R88 ;  /* 0x0000008c8058723c */ /* 0x044fe20000041858 */
[----:B------:R-:W-:Y:S03]  /*cee0*/  LDSM.16.MT88.4 R124, [R188+0x10000] ;  /* 0x01000000bc7c783b */ /* 0x000fe60000004200 */
[----:B------:R-:W-:Y:S02]  /*cef0*/  FMUL.FTZ R105, R2, R105 ;  /* 0x0000006902697220 */ /* 0x000fe40000410000 */
[C---:B------:R-:W-:Y:S02]  /*cf00*/  FMUL.FTZ R106, R0.reuse, R106 ;  /* 0x0000006a006a7220 */ /* 0x040fe40000410000 */
[C---:B------:R-:W-:Y:S01]  /*cf10*/  HMMA.16816.F32.BF16 R92, R128.reuse, R142, R92 ;  /* 0x0000008e805c723c */ /* 0x040fe2000004185c */
[----:B------:R-:W2:Y:S01]  /*cf20*/  LDSM.16.MT88.4 R140, [R189+0x10000] ;  /* 0x01000000bd8c783b */ /* 0x000ea20000004200 */
[----:B------:R-:W5:Y:S02]  /*cf30*/  MUFU.EX2 R172, R172 ;  /* 0x000000ac00ac7308 */ /* 0x000f640000000800 */
[----:B------:R-:W-:Y:S02]  /*cf40*/  FMUL.FTZ R107, R0, R107 ;  /* 0x0000006b006b7220 */ /* 0x000fe40000410000 */
[C---:B------:R-:W-:Y:S02]  /*cf50*/  FMUL.FTZ R108, R2.reuse, R108 ;  /* 0x0000006c026c7220 */ /* 0x040fe40000410000 */
[C---:B---3--:R-:W-:Y:S04]  /*cf60*/  HMMA.16816.F32.BF16 R96, R128.reuse, R144, R96 ;  /* 0x000000908060723c */ /* 0x048fe80000041860 */
[----:B------:R-:W-:Y:S02]  /*cf70*/  FMUL.FTZ R109, R2, R109 ;  /* 0x0000006d026d7220 */ /* 0x000fe40000410000 */
[C---:B------:R-:W-:Y:S02]  /*cf80*/  FMUL.FTZ R110, R0.reuse, R110 ;  /* 0x0000006e006e7220 */ /* 0x040fe40000410000 */
[C---:B------:R-:W-:Y:S01]  /*cf90*/  HMMA.16816.F32.BF16 R100, R128.reuse, R146, R100 ;  /* 0x000000928064723c */ /* 0x040fe20000041864 */
[----:B------:R-:W-:Y:S03]  /*cfa0*/  LDSM.16.MT88.4 R144, [R190+0xc800] ;  /* 0x00c80000be90783b */ /* 0x000fe60000004200 */
[----:B------:R-:W-:Y:S02]  /*cfb0*/  FMUL.FTZ R111, R0, R111 ;  /* 0x0000006f006f7220 */ /* 0x000fe40000410000 */
[--C-:B------:R-:W-:Y:S02]  /*cfc0*/  FFMA.FTZ R173, R16, c[0x0][0x23c], -R168.reuse ;  /* 0x00008f0010ad7a23 */ /* 0x100fe400000108a8 */
[----:B------:R-:W-:Y:S01]  /*cfd0*/  FFMA.FTZ R174, R17, c[0x0][0x23c], -R168 ;  /* 0x00008f0011ae7a23 */ /* 0x000fe200000108a8 */
[C---:B----4-:R-:W-:Y:S03]  /*cfe0*/  HMMA.16816.F32.BF16 R104, R128.reuse, R136, R104 ;  /* 0x000000888068723c */ /* 0x050fe60000041868 */
[--C-:B------:R-:W-:Y:S01]  /*cff0*/  FFMA.FTZ R175, R18, c[0x0][0x23c], -R167.reuse ;  /* 0x00008f0012af7a23 */ /* 0x100fe200000108a7 */
[----:B------:R-:W-:Y:S01]  /*d000*/  MUFU.EX2 R173, R173 ;  /* 0x000000ad00ad7308 */ /* 0x000fe20000000800 */
[----:B------:R-:W-:Y:S02]  /*d010*/  FFMA.FTZ R218, R19, c[0x0][0x23c], -R167 ;  /* 0x00008f0013da7a23 */ /* 0x000fe400000108a7 */
[C---:B------:R-:W-:Y:S01]  /*d020*/  FMUL.FTZ R112, R2.reuse, R112 ;  /* 0x0000007002707220 */ /* 0x040fe20000410000 */
[C---:B------:R-:W-:Y:S01]  /*d030*/  HMMA.16816.F32.BF16 R12, R128.reuse, R138, R12 ;  /* 0x0000008a800c723c */ /* 0x040fe2000004180c */
[----:B------:R-:W3:Y:S03]  /*d040*/  LDSM.16.MT88.4 R136, [R192+0xc800] ;  /* 0x00c80000c088783b */ /* 0x000ee60000004200 */
[----:B------:R-:W-:Y:S02]  /*d050*/  FMUL.FTZ R113, R2, R113 ;  /* 0x0000007102717220 */ /* 0x000fe40000410000 */
[----:B------:R-:W4:Y:S01]  /*d060*/  MUFU.EX2 R174, R174 ;  /* 0x000000ae00ae7308 */ /* 0x000f220000000800 */
[C---:B------:R-:W-:Y:S01]  /*d070*/  FMUL.FTZ R114, R0.reuse, R114 ;  /* 0x0000007200727220 */ /* 0x040fe20000410000 */
[C---:B--2---:R-:W-:Y:S04]  /*d080*/  HMMA.16816.F32.BF16 R108, R128.reuse, R140, R108 ;  /* 0x0000008c806c723c */ /* 0x044fe8000004186c */
[----:B------:R-:W-:Y:S02]  /*d090*/  FMUL.FTZ R115, R0, R115 ;  /* 0x0000007300737220 */ /* 0x000fe40000410000 */
[----:B------:R-:W-:Y:S01]  /*d0a0*/  FMUL.FTZ R16, R2, R120 ;  /* 0x0000007802107220 */ /* 0x000fe20000410000 */
[----:B-1----:R-:W-:Y:S01]  /*d0b0*/  F2FP.BF16.PACK_AB R120, R170, R169 ;  /* 0x000000a9aa78723e */ /* 0x002fe200000010ff */
[----:B------:R-:W-:Y:S01]  /*d0c0*/  MUFU.EX2 R175, R175 ;  /* 0x000000af00af7308 */ /* 0x000fe20000000800 */
[----:B------:R-:W-:Y:S02]  /*d0d0*/  FMUL.FTZ R17, R2, R121 ;  /* 0x0000007902117220 */ /* 0x000fe40000410000 */
[C---:B------:R-:W-:Y:S01]  /*d0e0*/  HMMA.16816.F32.BF16 R112, R128.reuse, R142, R112 ;  /* 0x0000008e8070723c */ /* 0x040fe20000041870 */
[----:B------:R-:W1:Y:S02]  /*d0f0*/  LDSM.16.MT88.4 R140, [R189+0xc800] ;  /* 0x00c80000bd8c783b */ /* 0x000e640000004200 */
[----:B------:R-:W-:Y:S01]  /*d100*/  FMUL.FTZ R18, R0, R122 ;  /* 0x0000007a00127220 */ /* 0x000fe20000410000 */
[----:B-----5:R-:W-:Y:S01]  /*d110*/  F2FP.BF16.PACK_AB R121, R172, R171 ;  /* 0x000000abac79723e */ /* 0x020fe200000010ff */
[----:B------:R-:W-:Y:S02]  /*d120*/  FMUL.FTZ R19, R0, R123 ;  /* 0x0000007b00137220 */ /* 0x000fe40000410000 */
[----:B------:R-:W2:Y:S01]  /*d130*/  MUFU.EX2 R218, R218 ;  /* 0x000000da00da7308 */ /* 0x000ea20000000800 */
[C---:B------:R-:W-:Y:S04]  /*d140*/  FMUL.FTZ R116, R2.reuse, R116 ;  /* 0x0000007402747220 */ /* 0x040fe80000410000 */
[C---:B------:R-:W-:Y:S03]  /*d150*/  HMMA.16816.F32.BF16 R16, R128.reuse, R124, R16 ;  /* 0x0000007c8010723c */ /* 0x040fe60000041810 */
[----:B------:R-:W-:Y:S01]  /*d160*/  FMUL.FTZ R117, R2, R117 ;  /* 0x0000007502757220 */ /* 0x000fe20000410000 */
[----:B----4-:R-:W-:Y:S01]  /*d170*/  F2FP.BF16.PACK_AB R122, R174, R173 ;  /* 0x000000adae7a723e */ /* 0x010fe200000010ff */
[C---:B------:R-:W-:Y:S02]  /*d180*/  FMUL.FTZ R118, R0.reuse, R118 ;  /* 0x0000007600767220 */ /* 0x040fe40000410000 */
[----:B------:R-:W-:Y:S02]  /*d190*/  FMUL.FTZ R119, R0, R119 ;  /* 0x0000007700777220 */ /* 0x000fe40000410000 */
[----:B------:R-:W-:Y:S03]  /*d1a0*/  FFMA.FTZ R164, R2, R221, R164 ;  /* 0x000000dd02a47223 */ /* 0x000fe600000100a4 */
[----:B------:R-:W-:Y:S01]  /*d1b0*/  FFMA.FTZ R6, R0, R219, R6 ;  /* 0x000000db00067223 */ /* 0x000fe20000010006 */
[----:B------:R-:W-:Y:S01]  /*d1c0*/  IADD3 R0, R207, -0x1, RZ ;  /* 0xffffffffcf007810 */ /* 0x000fe20007ffe0ff */
[----:B------:R-:W-:Y:S01]  /*d1d0*/  HMMA.16816.F32.BF16 R116, R128, R126, R116 ;  /* 0x0000007e8074723c */ /* 0x000fe20000041874 */
[----:B------:R-:W4:Y:S02]  /*d1e0*/  LDSM.16.MT88.4 R124, [R188+0xe800] ;  /* 0x00e80000bc7c783b */ /* 0x000f240000004200 */
[----:B------:R-:W-:Y:S01]  /*d1f0*/  FADD.FTZ R5, R5, R164 ;  /* 0x000000a405057221 */ /* 0x000fe20000010000 */
[----:B------:R-:W-:Y:S01]  /*d200*/  MOV R207, R0 ;  /* 0x0000000000cf7202 */ /* 0x000fe20000000f00 */
[----:B------:R-:W-:Y:S01]  /*d210*/  FADD.FTZ R6, R7, R6 ;  /* 0x0000000607067221 */ /* 0x000fe20000010000 */
[----:B--2---:R-:W-:Y:S01]  /*d220*/  F2FP.BF16.PACK_AB R123, R218, R175 ;  /* 0x000000afda7b723e */ /* 0x004fe200000010ff */
[----:B------:R-:W-:Y:S01]  /*d230*/  FADD.FTZ R134, R134, R5 ;  /* 0x0000000586867221 */ /* 0x000fe20000010000 */
[----:B------:R-:W-:Y:S01]  /*d240*/  MOV R0, R3 ;  /* 0x0000000300007202 */ /* 0x000fe20000000f00 */
[----:B------:R-:W2:Y:S03]  /*d250*/  LDSM.16.MT88.4 R128, [R192+0x10800] ;  /* 0x01080000c080783b */ /* 0x000ea60000004200 */
[----:B------:R-:W-:Y:S01]  /*d260*/  FADD.FTZ R165, R165, R6 ;  /* 0x00000006a5a57221 */ /* 0x000fe20000010000 */
[C---:B---3--:R-:W-:Y:S05]  /*d270*/  HMMA.16816.F32.BF16 R8, R120.reuse, R136, R8 ;  /* 0x000000887808723c */ /* 0x048fea0000041808 */
[----:B------:R-:W-:Y:S02]  /*d280*/  FADD.FTZ R134, R135, R134 ;  /* 0x0000008687867221 */ /* 0x000fe40000010000 */
[----:B------:R-:W-:Y:S01]  /*d290*/  FADD.FTZ R166, R166, R165 ;  /* 0x000000a5a6a67221 */ /* 0x000fe20000010000 */
[C---:B------:R-:W-:Y:S01]  /*d2a0*/  HMMA.16816.F32.BF16 R36, R120.reuse, R138, R36 ;  /* 0x0000008a7824723c */ /* 0x040fe20000041824 */
[----:B------:R-:W3:Y:S03]  /*d2b0*/  LDSM.16.MT88.4 R136, [R190+0x10800] ;  /* 0x01080000be88783b */ /* 0x000ee60000004200 */
[----:B------:R-:W-:Y:S02]  /*d2c0*/  FADD.FTZ R169, R169, R134 ;  /* 0x00000086a9a97221 */ /* 0x000fe40000010000 */
[----:B------:R-:W-:Y:S02]  /*d2d0*/  FADD.FTZ R171, R171, R166 ;  /* 0x000000a6abab7221 */ /* 0x000fe40000010000 */
[C---:B------:R-:W-:Y:S04]  /*d2e0*/  HMMA.16816.F32.BF16 R40, R120.reuse, R144, R40 ;  /* 0x000000907828723c */ /* 0x040fe80000041828 */
[----:B------:R-:W-:Y:S02]  /*d2f0*/  FADD.FTZ R170, R170, R169 ;  /* 0x000000a9aaaa7221 */ /* 0x000fe40000010000 */
[----:B------:R-:W-:Y:S02]  /*d300*/  FADD.FTZ R172, R172, R171 ;  /* 0x000000abacac7221 */ /* 0x000fe40000010000 */
[C---:B------:R-:W-:Y:S01]  /*d310*/  HMMA.16816.F32.BF16 R44, R120.reuse, R146, R44 ;  /* 0x00000092782c723c */ /* 0x040fe2000004182c */
[----:B------:R-:W-:Y:S03]  /*d320*/  LDSM.16.MT88.4 R144, [R190+0xf000] ;  /* 0x00f00000be90783b */ /* 0x000fe60000004200 */
[----:B------:R-:W-:Y:S02]  /*d330*/  FADD.FTZ R173, R173, R170 ;  /* 0x000000aaadad7221 */ /* 0x000fe40000010000 */
[----:B------:R-:W-:Y:S02]  /*d340*/  FADD.FTZ R5, R175, R172 ;  /* 0x000000acaf057221 */ /* 0x000fe40000010000 */
[C---:B-1----:R-:W-:Y:S04]  /*d350*/  HMMA.16816.F32.BF16 R48, R120.reuse, R140, R48 ;  /* 0x0000008c7830723c */ /* 0x042fe80000041830 */
[----:B------:R-:W-:Y:S02]  /*d360*/  FADD.FTZ R173, R174, R173 ;  /* 0x000000adaead7221 */ /* 0x000fe40000010000 */
[----:B------:R-:W-:Y:S02]  /*d370*/  FADD.FTZ R5, R218, R5 ;  /* 0x00000005da057221 */ /* 0x000fe40000010000 */
[C---:B------:R-:W-:Y:S01]  /*d380*/  HMMA.16816.F32.BF16 R52, R120.reuse, R142, R52 ;  /* 0x0000008e7834723c */ /* 0x040fe20000041834 */
[----:B------:R-:W1:Y:S07]  /*d390*/  LDSM.16.MT88.4 R140, [R189+0x10800] ;  /* 0x01080000bd8c783b */ /* 0x000e6e0000004200 */
[C---:B------:R-:W-:Y:S08]  /*d3a0*/  HMMA.16816.F32.BF16 R56, R120.reuse, R148, R56 ;  /* 0x000000947838723c */ /* 0x040ff00000041838 */
[C---:B------:R-:W-:Y:S01]  /*d3b0*/  HMMA.16816.F32.BF16 R60, R120.reuse, R150, R60 ;  /* 0x00000096783c723c */ /* 0x040fe2000004183c */
[----:B------:R-:W-:Y:S07]  /*d3c0*/  LDSM.16.MT88.4 R148, [R189+0xf000] ;  /* 0x00f00000bd94783b */ /* 0x000fee0000004200 */
[C---:B------:R-:W-:Y:S07]  /*d3d0*/  HMMA.16816.F32.BF16 R64, R120.reuse, R152, R64 ;  /* 0x000000987840723c */ /* 0x040fee0000041840 */
[--C-:B------:R-:W-:Y:S01]  /*d3e0*/  FFMA.FTZ R152, R20, c[0x0][0x23c], -R168.reuse ;  /* 0x00008f0014987a23 */ /* 0x100fe200000108a8 */
[C---:B------:R-:W-:Y:S04]  /*d3f0*/  HMMA.16816.F32.BF16 R68, R120.reuse, R154, R68 ;  /* 0x0000009a7844723c */ /* 0x040fe80000041844 */
[--C-:B------:R-:W-:Y:S01]  /*d400*/  FFMA.FTZ R153, R21, c[0x0][0x23c], -R168.reuse ;  /* 0x00008f0015997a23 */ /* 0x100fe200000108a8 */
[----:B------:R-:W-:Y:S02]  /*d410*/  MUFU.EX2 R152, R152 ;  /* 0x0000009800987308 */ /* 0x000fe40000000800 */
[--C-:B------:R-:W-:Y:S01]  /*d420*/  FFMA.FTZ R154, R22, c[0x0][0x23c], -R167.reuse ;  /* 0x00008f00169a7a23 */ /* 0x100fe200000108a7 */
[C---:B------:R-:W-:Y:S04]  /*d430*/  HMMA.16816.F32.BF16 R72, R120.reuse, R156, R72 ;  /* 0x0000009c7848723c */ /* 0x040fe80000041848 */
[--C-:B------:R-:W-:Y:S02]  /*d440*/  FFMA.FTZ R155, R23, c[0x0][0x23c], -R167.reuse ;  /* 0x00008f00179b7a23 */ /* 0x100fe400000108a7 */
[----:B------:R-:W5:Y:S01]  /*d450*/  LDSM.16.MT88.4 R20, [R188+0x10800] ;  /* 0x01080000bc14783b */ /* 0x000f620000004200 */
[--C-:B------:R-:W-:Y:S01]  /*d460*/  FFMA.FTZ R156, R24, c[0x0][0x23c], -R168.reuse ;  /* 0x00008f00189c7a23 */ /* 0x100fe200000108a8 */
[C---:B------:R-:W-:Y:S01]  /*d470*/  HMMA.16816.F32.BF16 R76, R120.reuse, R158, R76 ;  /* 0x0000009e784c723c */ /* 0x040fe2000004184c */
[----:B------:R-:W1:Y:S03]  /*d480*/  MUFU.EX2 R153, R153 ;  /* 0x0000009900997308 */ /* 0x000e660000000800 */
[--C-:B------:R-:W-:Y:S03]  /*d490*/  FFMA.FTZ R157, R25, c[0x0][0x23c], -R168.reuse ;  /* 0x00008f00199d7a23 */ /* 0x100fe600000108a8 */
[--C-:B------:R-:W-:Y:S01]  /*d4a0*/  FFMA.FTZ R158, R26, c[0x0][0x23c], -R167.reuse ;  /* 0x00008f001a9e7a23 */ /* 0x100fe200000108a7 */
[C---:B------:R-:W-:Y:S03]  /*d4b0*/  HMMA.16816.F32.BF16 R80, R120.reuse, R160, R80 ;  /* 0x000000a07850723c */ /* 0x040fe60000041850 */
[----:B------:R-:W-:Y:S01]  /*d4c0*/  MUFU.EX2 R154, R154 ;  /* 0x0000009a009a7308 */ /* 0x000fe20000000800 */
[--C-:B------:R-:W-:Y:S02]  /*d4d0*/  FFMA.FTZ R159, R27, c[0x0][0x23c], -R167.reuse ;  /* 0x00008f001b9f7a23 */ /* 0x100fe400000108a7 */
[----:B------:R-:W-:Y:S01]  /*d4e0*/  LDSM.16.MT88.4 R24, [R189+0xd000] ;  /* 0x00d00000bd18783b */ /* 0x000fe20000004200 */
[--C-:B------:R-:W-:Y:S01]  /*d4f0*/  FFMA.FTZ R160, R28, c[0x0][0x23c], -R168.reuse ;  /* 0x00008f001ca07a23 */ /* 0x100fe200000108a8 */
[C---:B------:R-:W-:Y:S04]  /*d500*/  HMMA.16816.F32.BF16 R84, R120.reuse, R162, R84 ;  /* 0x000000a27854723c */ /* 0x040fe80000041854 */
[--C-:B------:R-:W-:Y:S01]  /*d510*/  FFMA.FTZ R161, R29, c[0x0][0x23c], -R168.reuse ;  /* 0x00008f001da17a23 */ /* 0x100fe200000108a8 */
[----:B------:R-:W1:Y:S01]  /*d520*/  MUFU.EX2 R155, R155 ;  /* 0x0000009b009b7308 */ /* 0x000e620000000800 */
[----:B------:R-:W-:Y:S02]  /*d530*/  FFMA.FTZ R168, R33, c[0x0][0x23c], -R168 ;  /* 0x00008f0021a87a23 */ /* 0x000fe400000108a8 */
[C---:B----4-:R-:W-:Y:S04]  /*d540*/  HMMA.16816.F32.BF16 R88, R120.reuse, R124, R88 ;  /* 0x0000007c7858723c */ /* 0x050fe80000041858 */
[--C-:B------:R-:W-:Y:S02]  /*d550*/  FFMA.FTZ R162, R30, c[0x0][0x23c], -R167.reuse ;  /* 0x00008f001ea27a23 */ /* 0x100fe400000108a7 */
[--C-:B------:R-:W-:Y:S01]  /*d560*/  FFMA.FTZ R163, R31, c[0x0][0x23c], -R167.reuse ;  /* 0x00008f001fa37a23 */ /* 0x100fe200000108a7 */
[----:B------:R-:W-:Y:S01]  /*d570*/  MUFU.EX2 R156, R156 ;  /* 0x0000009c009c7308 */ /* 0x000fe20000000800 */
[C---:B------:R-:W-:Y:S01]  /*d580*/  HMMA.16816.F32.BF16 R92, R120.reuse, R126, R92 ;  /* 0x0000007e785c723c */ /* 0x040fe2000004185c */
[----:B------:R-:W4:Y:S03]  /*d590*/  LDSM.16.MT88.4 R124, [R192+0xd000] ;  /* 0x00d00000c07c783b */ /* 0x000f260000004200 */
[----:B------:R-:W-:Y:S04]  /*d5a0*/  FFMA.FTZ R167, R35, c[0x0][0x23c], -R167 ;  /* 0x00008f0023a77a23 */ /* 0x000fe800000108a7 */
[C---:B--2---:R-:W-:Y:S01]  /*d5b0*/  HMMA.16816.F32.BF16 R96, R120.reuse, R128, R96 ;  /* 0x000000807860723c */ /* 0x044fe20000041860 */
[----:B------:R-:W-:Y:S01]  /*d5c0*/  LDSM.16.MT88.4 R28, [R188+0x11000] ;  /* 0x01100000bc1c783b */ /* 0x000fe20000004200 */
[----:B------:R-:W2:Y:S06]  /*d5d0*/  MUFU.EX2 R157, R157 ;  /* 0x0000009d009d7308 */ /* 0x000eac0000000800 */
[C---:B------:R-:W-:Y:S01]  /*d5e0*/  HMMA.16816.F32.BF16 R100, R120.reuse, R130, R100 ;  /* 0x000000827864723c */ /* 0x040fe20000041864 */
[----:B------:R-:W2:Y:S03]  /*d5f0*/  LDSM.16.MT88.4 R128, [R190+0xd000] ;  /* 0x00d00000be80783b */ /* 0x000ea60000004200 */
[----:B------:R-:W-:Y:S04]  /*d600*/  MUFU.EX2 R158, R158 ;  /* 0x0000009e009e7308 */ /* 0x000fe80000000800 */
[C---:B---3--:R-:W-:Y:S01]  /*d610*/  HMMA.16816.F32.BF16 R104, R120.reuse, R136, R104 ;  /* 0x000000887868723c */ /* 0x048fe20000041868 */
[----:B------:R-:W-:Y:S05]  /*d620*/  LDSM.16.MT88.4 R32, [R189+0xd800] ;  /* 0x00d80000bd20783b */ /* 0x000fea0000004200 */
[----:B------:R-:W3:Y:S02]  /*d630*/  MUFU.EX2 R159, R159 ;  /* 0x0000009f009f7308 */ /* 0x000ee40000000800 */
[C---:B------:R-:W-:Y:S01]  /*d640*/  HMMA.16816.F32.BF16 R12, R120.reuse, R138, R12 ;  /* 0x0000008a780c723c */ /* 0x040fe2000004180c */
[----:B------:R-:W3:Y:S07]  /*d650*/  LDSM.16.MT88.4 R136, [R188+0xd000] ;  /* 0x00d00000bc88783b */ /* 0x000eee0000004200 */
[C---:B-1----:R-:W-:Y:S01]  /*d660*/  HMMA.16816.F32.BF16 R108, R120.reuse, R140, R108 ;  /* 0x0000008c786c723c */ /* 0x042fe2000004186c */
[----:B------:R-:W-:Y:S07]  /*d670*/  MUFU.EX2 R160, R160 ;  /* 0x000000a000a07308 */ /* 0x000fee0000000800 */
[C---:B------:R-:W-:Y:S01]  /*d680*/  HMMA.16816.F32.BF16 R112, R120.reuse, R142, R112 ;  /* 0x0000008e7870723c */ /* 0x040fe20000041870 */
[----:B------:R-:W1:Y:S02]  /*d690*/  LDSM.16.MT88.4 R140, [R192+0xf000] ;  /* 0x00f00000c08c783b */ /* 0x000e640000004200 */
[----:B------:R-:W1:Y:S05]  /*d6a0*/  MUFU.EX2 R161, R161 ;  /* 0x000000a100a17308 */ /* 0x000e6a0000000800 */
[C---:B-----5:R-:W-:Y:S05]  /*d6b0*/  HMMA.16816.F32.BF16 R16, R120.reuse, R20, R16 ;  /* 0x000000147810723c */ /* 0x060fea0000041810 */
[----:B------:R-:W-:Y:S02]  /*d6c0*/  MUFU.EX2 R162, R162 ;  /* 0x000000a200a27308 */ /* 0x000fe40000000800 */
[----:B------:R-:W-:Y:S01]  /*d6d0*/  F2FP.BF16.PACK_AB R20, R153, R152 ;  /* 0x000000989914723e */ /* 0x000fe200000010ff */
[----:B------:R-:W-:Y:S01]  /*d6e0*/  HMMA.16816.F32.BF16 R116, R120, R22, R116 ;  /* 0x000000167874723c */ /* 0x000fe20000041874 */
[----:B------:R-:W5:Y:S03]  /*d6f0*/  LDSM.16.MT88.4 R120, [R188+0xf000] ;  /* 0x00f00000bc78783b */ /* 0x000f660000004200 */
[----:B------:R-:W-:Y:S01]  /*d700*/  F2FP.BF16.PACK_AB R21, R155, R154 ;  /* 0x0000009a9b15723e */ /* 0x000fe200000010ff */
[----:B------:R-:W-:Y:S02]  /*d710*/  FADD.FTZ R152, R152, R173 ;  /* 0x000000ad98987221 */ /* 0x000fe40000010000 */
[----:B--2---:R-:W-:Y:S01]  /*d720*/  F2FP.BF16.PACK_AB R22, R157, R156 ;  /* 0x0000009c9d16723e */ /* 0x004fe200000010ff */
[----:B------:R-:W2:Y:S01]  /*d730*/  MUFU.EX2 R163, R163 ;  /* 0x000000a300a37308 */ /* 0x000ea20000000800 */
[----:B---3--:R-:W-:Y:S03]  /*d740*/  F2FP.BF16.PACK_AB R23, R159, R158 ;  /* 0x0000009e9f17723e */ /* 0x008fe600000010ff */
[----:B------:R-:W-:Y:S02]  /*d750*/  FADD.FTZ R154, R154, R5 ;  /* 0x000000059a9a7221 */ /* 0x000fe40000010000 */
[----:B------:R-:W-:Y:S02]  /*d760*/  FADD.FTZ R153, R153, R152 ;  /* 0x0000009899997221 */ /* 0x000fe40000010000 */
[C---:B----4-:R-:W-:Y:S02]  /*d770*/  HMMA.16816.F32.BF16 R8, R20.reuse, R124, R8 ;  /* 0x0000007c1408723c */ /* 0x050fe40000041808 */
[----:B------:R-:W3:Y:S03]  /*d780*/  MUFU.EX2 R225, R168 ;  /* 0x000000a800e17308 */ /* 0x000ee60000000800 */
[----:B------:R-:W-:Y:S02]  /*d790*/  FADD.FTZ R155, R155, R154 ;  /* 0x0000009a9b9b7221 */ /* 0x000fe40000010000 */
[----:B------:R-:W-:Y:S01]  /*d7a0*/  FADD.FTZ R156, R156, R153 ;  /* 0x000000999c9c7221 */ /* 0x000fe20000010000 */
[C---:B------:R-:W-:Y:S01]  /*d7b0*/  HMMA.16816.F32.BF16 R36, R20.reuse, R126, R36 ;  /* 0x0000007e1424723c */ /* 0x040fe20000041824 */
[----:B------:R-:W-:Y:S03]  /*d7c0*/  LDSM.16.MT88.4 R124, [R190+0x11000] ;  /* 0x01100000be7c783b */ /* 0x000fe60000004200 */
[----:B------:R-:W4:Y:S01]  /*d7d0*/  MUFU.EX2 R167, R167 ;  /* 0x000000a700a77308 */ /* 0x000f220000000800 */
[----:B------:R-:W-:Y:S02]  /*d7e0*/  FADD.FTZ R158, R158, R155 ;  /* 0x0000009b9e9e7221 */ /* 0x000fe40000010000 */
[----:B------:R-:W-:Y:S01]  /*d7f0*/  FADD.FTZ R157, R157, R156 ;  /* 0x0000009c9d9d7221 */ /* 0x000fe20000010000 */
[C---:B------:R-:W-:Y:S04]  /*d800*/  HMMA.16816.F32.BF16 R40, R20.reuse, R128, R40 ;  /* 0x000000801428723c */ /* 0x040fe80000041828 */
[----:B------:R-:W-:Y:S04]  /*d810*/  FADD.FTZ R159, R159, R158 ;  /* 0x0000009e9f9f7221 */ /* 0x000fe80000010000 */
[C---:B------:R-:W-:Y:S01]  /*d820*/  HMMA.16816.F32.BF16 R44, R20.reuse, R130, R44 ;  /* 0x00000082142c723c */ /* 0x040fe2000004182c */
[----:B------:R-:W-:Y:S07]  /*d830*/  LDSM.16.MT88.4 R128, [R189+0x11000] ;  /* 0x01100000bd80783b */ /* 0x000fee0000004200 */
[C---:B------:R-:W-:Y:S08]  /*d840*/  HMMA.16816.F32.BF16 R48, R20.reuse, R24, R48 ;  /* 0x000000181430723c */ /* 0x040ff00000041830 */
[C---:B------:R-:W-:Y:S01]  /*d850*/  HMMA.16816.F32.BF16 R52, R20.reuse, R26, R52 ;  /* 0x0000001a1434723c */ /* 0x040fe20000041834 */
[----:B------:R-:W2:Y:S07]  /*d860*/  LDSM.16.MT88.4 R24, [R192+0x11000] ;  /* 0x01100000c018783b */ /* 0x000eae0000004200 */
[C---:B------:R-:W-:Y:S08]  /*d870*/  HMMA.16816.F32.BF16 R56, R20.reuse, R136, R56 ;  /* 0x000000881438723c */ /* 0x040ff00000041838 */
[C---:B------:R-:W-:Y:S01]  /*d880*/  HMMA.16816.F32.BF16 R60, R20.reuse, R138, R60 ;  /* 0x0000008a143c723c */ /* 0x040fe2000004183c */
[----:B------:R-:W-:Y:S07]  /*d890*/  LDSM.16.MT88.4 R136, [R192+0xf800] ;  /* 0x00f80000c088783b */ /* 0x000fee0000004200 */
[C---:B-1----:R-:W-:Y:S08]  /*d8a0*/  HMMA.16816.F32.BF16 R64, R20.reuse, R140, R64 ;  /* 0x0000008c1440723c */ /* 0x042ff00000041840 */
        /* <DEDUP_REMOVED lines=8> */
[C---:B-----5:R-:W-:Y:S08]  /*d930*/  HMMA.16816.F32.BF16 R88, R20.reuse, R120, R88 ;  /* 0x000000781458723c */ /* 0x060ff00000041858 */
[C---:B------:R-:W-:Y:S01]  /*d940*/  HMMA.16816.F32.BF16 R92, R20.reuse, R122, R92 ;  /* 0x0000007a145c723c */ /* 0x040fe2000004185c */
[----:B------:R-:W-:Y:S07]  /*d950*/  LDSM.16.MT88.4 R120, [R190+0xd800] ;  /* 0x00d80000be78783b */ /* 0x000fee0000004200 */
[C---:B--2---:R-:W-:Y:S08]  /*d960*/  HMMA.16816.F32.BF16 R96, R20.reuse, R24, R96 ;  /* 0x000000181460723c */ /* 0x044ff00000041860 */
[C---:B------:R-:W-:Y:S01]  /*d970*/  HMMA.16816.F32.BF16 R100, R20.reuse, R26, R100 ;  /* 0x0000001a1464723c */ /* 0x040fe20000041864 */
[----:B------:R-:W1:Y:S07]  /*d980*/  LDSM.16.MT88.4 R24, [R192+0xd800] ;  /* 0x00d80000c018783b */ /* 0x000e6e0000004200 */
[C---:B------:R-:W-:Y:S08]  /*d990*/  HMMA.16816.F32.BF16 R104, R20.reuse, R124, R104 ;  /* 0x0000007c1468723c */ /* 0x040ff00000041868 */
[C---:B------:R-:W-:Y:S01]  /*d9a0*/  HMMA.16816.F32.BF16 R12, R20.reuse, R126, R12 ;  /* 0x0000007e140c723c */ /* 0x040fe2000004180c */
[----:B------:R-:W2:Y:S07]  /*d9b0*/  LDSM.16.MT88.4 R124, [R188+0xd800] ;  /* 0x00d80000bc7c783b */ /* 0x000eae0000004200 */
[C---:B------:R-:W-:Y:S08]  /*d9c0*/  HMMA.16816.F32.BF16 R108, R20.reuse, R128, R108 ;  /* 0x00000080146c723c */ /* 0x040ff0000004186c */
[C---:B------:R-:W-:Y:S08]  /*d9d0*/  HMMA.16816.F32.BF16 R112, R20.reuse, R130, R112 ;  /* 0x000000821470723c */ /* 0x040ff00000041870 */
[C---:B------:R-:W-:Y:S08]  /*d9e0*/  HMMA.16816.F32.BF16 R16, R20.reuse, R28, R16 ;  /* 0x0000001c1410723c */ /* 0x040ff00000041810 */
[----:B------:R-:W-:Y:S01]  /*d9f0*/  HMMA.16816.F32.BF16 R116, R20, R30, R116 ;  /* 0x0000001e1474723c */ /* 0x000fe20000041874 */
[----:B------:R-:W5:Y:S06]  /*da00*/  LDSM.16.MT88.4 R28, [R189+0xf800] ;  /* 0x00f80000bd1c783b */ /* 0x000f6c0000004200 */
[----:B------:R-:W-:Y:S01]  /*da10*/  F2FP.BF16.PACK_AB R20, R161, R160 ;  /* 0x000000a0a114723e */ /* 0x000fe200000010ff */
[----:B------:R-:W-:Y:S01]  /*da20*/  FADD.FTZ R160, R160, R157 ;  /* 0x0000009da0a07221 */ /* 0x000fe20000010000 */
[----:B------:R-:W-:Y:S03]  /*da30*/  F2FP.BF16.PACK_AB R21, R163, R162 ;  /* 0x000000a2a315723e */ /* 0x000fe600000010ff */
[----:B---3--:R-:W-:Y:S01]  /*da40*/  F2FP.BF16.PACK_AB R22, R225, R220 ;  /* 0x000000dce116723e */ /* 0x008fe200000010ff */
[----:B------:R-:W-:Y:S01]  /*da50*/  FADD.FTZ R162, R162, R159 ;  /* 0x0000009fa2a27221 */ /* 0x000fe20000010000 */
[----:B----4-:R-:W-:Y:S01]  /*da60*/  F2FP.BF16.PACK_AB R23, R167, R224 ;  /* 0x000000e0a717723e */ /* 0x010fe200000010ff */
[----:B------:R-:W-:Y:S02]  /*da70*/  FADD.FTZ R161, R161, R160 ;  /* 0x000000a0a1a17221 */ /* 0x000fe40000010000 */
[----:B------:R-:W-:Y:S02]  /*da80*/  FADD.FTZ R163, R163, R162 ;  /* 0x000000a2a3a37221 */ /* 0x000fe40000010000 */
[----:B------:R-:W-:Y:S02]  /*da90*/  FADD.FTZ R220, R220, R161 ;  /* 0x000000a1dcdc7221 */ /* 0x000fe40000010000 */
[C---:B-1----:R-:W-:Y:S01]  /*daa0*/  HMMA.16816.F32.BF16 R128, R20.reuse, R24, R8 ;  /* 0x000000181480723c */ /* 0x042fe20000041808 */
[----:B------:R-:W1:Y:S02]  /*dab0*/  LDSM.16.MT88.4 R8, [R190+0x11800] ;  /* 0x01180000be08783b */ /* 0x000e640000004200 */
[----:B------:R-:W-:Y:S02]  /*dac0*/  FADD.FTZ R224, R224, R163 ;  /* 0x000000a3e0e07221 */ /* 0x000fe40000010000 */
[----:B------:R-:W-:Y:S02]  /*dad0*/  FADD.FTZ R221, R225, R220 ;  /* 0x000000dce1dd7221 */ /* 0x000fe40000010000 */
[----:B------:R-:W-:Y:S01]  /*dae0*/  FADD.FTZ R219, R167, R224 ;  /* 0x000000e0a7db7221 */ /* 0x000fe20000010000 */
[C---:B------:R-:W-:Y:S01]  /*daf0*/  HMMA.16816.F32.BF16 R36, R20.reuse, R26, R36 ;  /* 0x0000001a1424723c */ /* 0x040fe20000041824 */
[----:B------:R-:W3:Y:S07]  /*db00*/  LDSM.16.MT88.4 R24, [R189+0x11800] ;  /* 0x01180000bd18783b */ /* 0x000eee0000004200 */
[C---:B------:R-:W-:Y:S08]  /*db10*/  HMMA.16816.F32.BF16 R40, R20.reuse, R120, R40 ;  /* 0x000000781428723c */ /* 0x040ff00000041828 */
[C---:B------:R-:W-:Y:S08]  /*db20*/  HMMA.16816.F32.BF16 R44, R20.reuse, R122, R44 ;  /* 0x0000007a142c723c */ /* 0x040ff0000004182c */
[C---:B------:R-:W-:Y:S08]  /*db30*/  HMMA.16816.F32.BF16 R48, R20.reuse, R32, R48 ;  /* 0x000000201430723c */ /* 0x040ff00000041830 */
[C---:B------:R-:W-:Y:S08]  /*db40*/  HMMA.16816.F32.BF16 R52, R20.reuse, R34, R52 ;  /* 0x000000221434723c */ /* 0x040ff00000041834 */
[C---:B--2---:R-:W-:Y:S08]  /*db50*/  HMMA.16816.F32.BF16 R56, R20.reuse, R124, R56 ;  /* 0x0000007c1438723c */ /* 0x044ff00000041838 */
[C---:B------:R-:W-:Y:S08]  /*db60*/  HMMA.16816.F32.BF16 R60, R20.reuse, R126, R60 ;  /* 0x0000007e143c723c */ /* 0x040ff0000004183c */
[C---:B------:R-:W-:Y:S08]  /*db70*/  HMMA.16816.F32.BF16 R64, R20.reuse, R136, R64 ;  /* 0x000000881440723c */ /* 0x040ff00000041840 */
[C---:B------:R-:W-:Y:S08]  /*db80*/  HMMA.16816.F32.BF16 R68, R20.reuse, R138, R68 ;  /* 0x0000008a1444723c */ /* 0x040ff00000041844 */
[C---:B------:R-:W-:Y:S08]  /*db90*/  HMMA.16816.F32.BF16 R72, R20.reuse, R140, R72 ;  /* 0x0000008c1448723c */ /* 0x040ff00000041848 */
[C---:B------:R-:W-:Y:S08]  /*dba0*/  HMMA.16816.F32.BF16 R76, R20.reuse, R142, R76 ;  /* 0x0000008e144c723c */ /* 0x040ff0000004184c */
[C---:B-----5:R-:W-:Y:S08]  /*dbb0*/  HMMA.16816.F32.BF16 R80, R20.reuse, R28, R80 ;  /* 0x0000001c1450723c */ /* 0x060ff00000041850 */
[C---:B------:R-:W-:Y:S01]  /*dbc0*/  HMMA.16816.F32.BF16 R84, R20.reuse, R30, R84 ;  /* 0x0000001e1454723c */ /* 0x040fe20000041854 */
[----:B------:R-:W2:Y:S07]  /*dbd0*/  LDSM.16.MT88.4 R28, [R188+0x11800] ;  /* 0x01180000bc1c783b */ /* 0x000eae0000004200 */
[C---:B------:R-:W-:Y:S08]  /*dbe0*/  HMMA.16816.F32.BF16 R88, R20.reuse, R144, R88 ;  /* 0x000000901458723c */ /* 0x040ff00000041858 */
[C---:B------:R-:W-:Y:S08]  /*dbf0*/  HMMA.16816.F32.BF16 R92, R20.reuse, R146, R92 ;  /* 0x00000092145c723c */ /* 0x040ff0000004185c */
[C---:B------:R-:W-:Y:S08]  /*dc00*/  HMMA.16816.F32.BF16 R96, R20.reuse, R148, R96 ;  /* 0x000000941460723c */ /* 0x040ff00000041860 */
[C---:B------:R-:W-:Y:S08]  /*dc10*/  HMMA.16816.F32.BF16 R100, R20.reuse, R150, R100 ;  /* 0x000000961464723c */ /* 0x040ff00000041864 */
[C---:B-1----:R-:W-:Y:S08]  /*dc20*/  HMMA.16816.F32.BF16 R104, R20.reuse, R8, R104 ;  /* 0x000000081468723c */ /* 0x042ff00000041868 */
[C---:B------:R-:W-:Y:S08]  /*dc30*/  HMMA.16816.F32.BF16 R124, R20.reuse, R10, R12 ;  /* 0x0000000a147c723c */ /* 0x040ff0000004180c */
[C---:B---3--:R-:W-:Y:S08]  /*dc40*/  HMMA.16816.F32.BF16 R108, R20.reuse, R24, R108 ;  /* 0x00000018146c723c */ /* 0x048ff0000004186c */
[C---:B------:R-:W-:Y:S08]  /*dc50*/  HMMA.16816.F32.BF16 R112, R20.reuse, R26, R112 ;  /* 0x0000001a1470723c */ /* 0x040ff00000041870 */
[C---:B--2---:R-:W-:Y:S08]  /*dc60*/  HMMA.16816.F32.BF16 R120, R20.reuse, R28, R16 ;  /* 0x0000001c1478723c */ /* 0x044ff00000041810 */
[----:B------:R-:W-:Y:S01]  /*dc70*/  HMMA.16816.F32.BF16 R116, R20, R30, R116 ;  /* 0x0000001e1474723c */ /* 0x000fe20000041874 */
[----:B------:R-:W-:-:S07]  /*dc80*/  @P1 BRA `(.L_x_729) ;  /* 0xffffc90000001947 */ /* 0x000fce000383ffff */
.L_x_725:
[----:B------:R-:W1:Y:S01]  /*dc90*/  SHFL.BFLY PT, R0, R219, 0x2, 0x1f ;  /* 0x0c401f00db007f89 */ /* 0x000e6200000e0000 */
[C---:B------:R-:W-:Y:S01]  /*dca0*/  ISETP.NE.AND P0, PT, R206.reuse, -0x1, PT ;  /* 0xffffffffce00780c */ /* 0x040fe20003f05270 */
[----:B------:R-:W-:Y:S01]  /*dcb0*/  ULDC.64 UR4, c[0x0][0x118] ;  /* 0x0000460000047ab9 */ /* 0x000fe20000000a00 */
[----:B------:R-:W-:Y:S01]  /*dcc0*/  MOV R5, 0x3f800000 ;  /* 0x3f80000000057802 */ /* 0x000fe20000000f00 */
[----:B------:R-:W2:Y:S01]  /*dcd0*/  SHFL.BFLY PT, R2, R221, 0x2, 0x1f ;  /* 0x0c401f00dd027f89 */ /* 0x000ea200000e0000 */
[----:B------:R-:W-:Y:S09]  /*dce0*/  BSSY B0, `(.L_x_730) ;  /* 0x0000131000007945 */ /* 0x000ff20003800000 */
[----:B------:R-:W-:-:S04]  /*dcf0*/  @P0 IMAD.WIDE.U32 R8, R206, c[0x0][0x1e8], RZ ;  /* 0x00007a00ce080a25 */ /* 0x000fc800078e00ff */
[----:B------:R-:W-:Y:S01]  /*dd00*/  @P0 IMAD R4, R206, c[0x0][0x1ec], R9 ;  /* 0x00007b00ce040a24 */ /* 0x000fe200078e0209 */
[----:B------:R-:W-:Y:S02]  /*dd10*/  @P0 MOV R6, R8 ;  /* 0x0000000800060202 */ /* 0x000fe40000000f00 */
[----:B------:R-:W3:Y:S01]  /*dd20*/  S2R R8, SR_TID.X ;  /* 0x0000000000087919 */ /* 0x000ee20000002100 */
[----:B-1----:R-:W-:Y:S02]  /*dd30*/  FADD.FTZ R11, R0, R219 ;  /* 0x000000db000b7221 */ /* 0x002fe40000010000 */
[----:B--2---:R-:W-:-:S03]  /*dd40*/  FADD.FTZ R7, R2, R221 ;  /* 0x000000dd02077221 */ /* 0x004fc60000010000 */
[----:B------:R-:W1:Y:S04]  /*dd50*/  SHFL.BFLY PT, R0, R11, 0x1, 0x1f ;  /* 0x0c201f000b007f89 */ /* 0x000e6800000e0000 */
[----:B------:R-:W2:Y:S01]  /*dd60*/  SHFL.BFLY PT, R2, R7, 0x1, 0x1f ;  /* 0x0c201f0007027f89 */ /* 0x000ea200000e0000 */
[----:B---3--:R-:W-:-:S04]  /*dd70*/  SHF.R.S32.HI R9, RZ, 0x1f, R8 ;  /* 0x0000001fff097819 */ /* 0x008fc80000011408 */
[----:B------:R-:W-:Y:S01]  /*dd80*/  LEA.HI R10, R9, R8, RZ, 0x2 ;  /* 0x00000008090a7211 */ /* 0x000fe200078f10ff */
[----:B-1----:R-:W-:-:S03]  /*dd90*/  FADD.FTZ R0, R11, R0 ;  /* 0x000000000b007221 */ /* 0x002fc60000010000 */
[--C-:B------:R-:W-:Y:S02]  /*dda0*/  SHF.R.S32.HI R12, RZ, 0x2, R10.reuse ;  /* 0x00000002ff0c7819 */ /* 0x100fe4000001140a */
[----:B------:R-:W-:Y:S01]  /*ddb0*/  SHF.R.S32.HI R11, RZ, 0x1f, R10 ;  /* 0x0000001fff0b7819 */ /* 0x000fe2000001140a */
[----:B--2---:R-:W-:Y:S01]  /*ddc0*/  FADD.FTZ R2, R7, R2 ;  /* 0x0000000207027221 */ /* 0x004fe20000010000 */
[----:B------:R-:W-:Y:S02]  /*ddd0*/  FSETP.NE.FTZ.AND P4, PT, R0, RZ, PT ;  /* 0x000000ff0000720b */ /* 0x000fe40003f95000 */
[----:B------:R-:W-:Y:S02]  /*dde0*/  MOV R7, 0x3f800000 ;  /* 0x3f80000000077802 */ /* 0x000fe40000000f00 */
[----:B------:R-:W-:Y:S02]  /*ddf0*/  FSETP.NE.FTZ.AND P5, PT, R2, RZ, PT ;  /* 0x000000ff0200720b */ /* 0x000fe40003fb5000 */
[----:B------:R-:W-:-:S02]  /*de00*/  LEA.HI R11, R11, R12, RZ, 0x3 ;  /* 0x0000000c0b0b7211 */ /* 0x000fc400078f18ff */
[----:B------:R-:W-:Y:S02]  /*de10*/  LOP3.LUT R13, R10, 0x3ffffffc, RZ, 0xc0, !PT ;  /* 0x3ffffffc0a0d7812 */ /* 0x000fe400078ec0ff */
[----:B------:R-:W-:Y:S02]  /*de20*/  LOP3.LUT R11, R11, 0xfffffff8, RZ, 0xc0, !PT ;  /* 0xfffffff80b0b7812 */ /* 0x000fe400078ec0ff */
[----:B------:R-:W-:Y:S01]  /*de30*/  IADD3 R13, -R13, R8, RZ ;  /* 0x000000080d0d7210 */ /* 0x000fe20007ffe1ff */
[----:B------:R-:W1:Y:S01]  /*de40*/  @P4 MUFU.RCP R7, R0 ;  /* 0x0000000000074308 */ /* 0x000e620000001000 */
[----:B------:R-:W-:-:S04]  /*de50*/  IADD3 R11, R12, -R11, RZ ;  /* 0x8000000b0c0b7210 */ /* 0x000fc80007ffe0ff */
[C---:B------:R-:W-:Y:S02]  /*de60*/  SHF.L.U32 R12, R11.reuse, 0x6, RZ ;  /* 0x000000060b0c7819 */ /* 0x040fe400000006ff */
[C---:B------:R-:W-:Y:S01]  /*de70*/  LOP3.LUT R14, R11.reuse, 0x1, RZ, 0xc0, !PT ;  /* 0x000000010b0e7812 */ /* 0x040fe200078ec0ff */
[----:B------:R-:W2:Y:S01]  /*de80*/  @P5 MUFU.RCP R5, R2 ;  /* 0x0000000200055308 */ /* 0x000ea20000001000 */
[----:B------:R-:W-:Y:S02]  /*de90*/  LOP3.LUT R12, R12, 0x1c0, RZ, 0xc0, !PT ;  /* 0x000001c00c0c7812 */ /* 0x000fe400078ec0ff */
[----:B------:R-:W-:Y:S02]  /*dea0*/  ISETP.NE.U32.AND P3, PT, R14, 0x1, PT ;  /* 0x000000010e00780c */ /* 0x000fe40003f65070 */
[----:B------:R-:W-:Y:S02]  /*deb0*/  LEA.HI R12, R12, R12, RZ, 0x1d ;  /* 0x0000000c0c0c7211 */ /* 0x000fe400078fe8ff */
[----:B------:R-:W-:Y:S01]  /*dec0*/  R2P PR, R11, 0x6 ;  /* 0x000000060b007804 */ /* 0x000fe20000000000 */
[C---:B-1----:R-:W-:Y:S01]  /*ded0*/  FMUL.FTZ R131, R7.reuse, R131 ;  /* 0x0000008307837220 */ /* 0x042fe20000410000 */
[----:B------:R-:W-:Y:S01]  /*dee0*/  MOV R11, 0x20 ;  /* 0x00000020000b7802 */ /* 0x000fe20000000f00 */
[C---:B------:R-:W-:Y:S01]  /*def0*/  FMUL.FTZ R130, R7.reuse, R130 ;  /* 0x0000008207827220 */ /* 0x040fe20000410000 */
[----:B------:R-:W-:Y:S01]  /*df00*/  @P5 MUFU.LG2 R2, R2 ;  /* 0x0000000200025308 */ /* 0x000fe20000000c00 */
[----:B------:R-:W-:-:S02]  /*df10*/  FMUL.FTZ R39, R7, R39 ;  /* 0x0000002707277220 */ /* 0x000fc40000410000 */
[----:B------:R-:W-:Y:S01]  /*df20*/  FMUL.FTZ R38, R7, R38 ;  /* 0x0000002607267220 */ /* 0x000fe20000410000 */
[----:B------:R-:W-:Y:S01]  /*df30*/  F2FP.BF16.PACK_AB R130, R131, R130 ;  /* 0x000000828382723e */ /* 0x000fe200000010ff */
[C---:B------:R-:W-:Y:S02]  /*df40*/  FMUL.FTZ R43, R7.reuse, R43 ;  /* 0x0000002b072b7220 */ /* 0x040fe40000410000 */
[----:B------:R-:W-:Y:S01]  /*df50*/  FMUL.FTZ R42, R7, R42 ;  /* 0x0000002a072a7220 */ /* 0x000fe20000410000 */
[----:B------:R-:W-:Y:S01]  /*df60*/  F2FP.BF16.PACK_AB R38, R39, R38 ;  /* 0x000000262726723e */ /* 0x000fe200000010ff */
[C---:B------:R-:W-:Y:S01]  /*df70*/  FMUL.FTZ R47, R7.reuse, R47 ;  /* 0x0000002f072f7220 */ /* 0x040fe20000410000 */
[----:B------:R-:W1:Y:S01]  /*df80*/  @P4 MUFU.LG2 R0, R0 ;  /* 0x0000000000004308 */ /* 0x000e620000000c00 */
[----:B------:R-:W-:Y:S01]  /*df90*/  FMUL.FTZ R46, R7, R46 ;  /* 0x0000002e072e7220 */ /* 0x000fe20000410000 */
[----:B------:R-:W-:Y:S01]  /*dfa0*/  F2FP.BF16.PACK_AB R42, R43, R42 ;  /* 0x0000002a2b2a723e */ /* 0x000fe200000010ff */
[----:B------:R-:W-:-:S02]  /*dfb0*/  FMUL.FTZ R51, R7, R51 ;  /* 0x0000003307337220 */ /* 0x000fc40000410000 */
[----:B------:R-:W-:Y:S01]  /*dfc0*/  FMUL.FTZ R50, R7, R50 ;  /* 0x0000003207327220 */ /* 0x000fe20000410000 */
[----:B------:R-:W-:Y:S01]  /*dfd0*/  F2FP.BF16.PACK_AB R46, R47, R46 ;  /* 0x0000002e2f2e723e */ /* 0x000fe200000010ff */
[C---:B------:R-:W-:Y:S02]  /*dfe0*/  FMUL.FTZ R55, R7.reuse, R55 ;  /* 0x0000003707377220 */ /* 0x040fe40000410000 */
[----:B------:R-:W-:Y:S01]  /*dff0*/  FMUL.FTZ R54, R7, R54 ;  /* 0x0000003607367220 */ /* 0x000fe20000410000 */
[----:B------:R-:W-:Y:S01]  /*e000*/  F2FP.BF16.PACK_AB R50, R51, R50 ;  /* 0x000000323332723e */ /* 0x000fe200000010ff */
[C---:B------:R-:W-:Y:S02]  /*e010*/  FMUL.FTZ R59, R7.reuse, R59 ;  /* 0x0000003b073b7220 */ /* 0x040fe40000410000 */
        /* <DEDUP_REMOVED lines=52> */
[----:B------:R-:W-:Y:S01]  /*e360*/  LEA.HI R7, R9, R8, RZ, 0x5 ;  /* 0x0000000809077211 */ /* 0x000fe200078f28ff */
[----:B--2---:R-:W-:Y:S01]  /*e370*/  FMUL.FTZ R128, R5, R128 ;  /* 0x0000008005807220 */ /* 0x004fe20000410000 */
[----:B------:R-:W-:Y:S01]  /*e380*/  F2FP.BF16.PACK_AB R122, R123, R122 ;  /* 0x0000007a7b7a723e */ /* 0x000fe200000010ff */
[C---:B------:R-:W-:Y:S01]  /*e390*/  FMUL.FTZ R129, R5.reuse, R129 ;  /* 0x0000008105817220 */ /* 0x040fe20000410000 */
[----:B------:R-:W-:Y:S01]  /*e3a0*/  SHF.R.S32.HI R10, RZ, 0x5, R7 ;  /* 0x00000005ff0a7819 */ /* 0x000fe20000011407 */
[----:B------:R-:W-:Y:S01]  /*e3b0*/  FMUL.FTZ R36, R5, R36 ;  /* 0x0000002405247220 */ /* 0x000fe20000410000 */
[----:B------:R-:W-:Y:S01]  /*e3c0*/  F2FP.BF16.PACK_AB R118, R119, R118 ;  /* 0x000000767776723e */ /* 0x000fe200000010ff */
[C---:B------:R-:W-:Y:S01]  /*e3d0*/  FMUL.FTZ R37, R5.reuse, R37 ;  /* 0x0000002505257220 */ /* 0x040fe20000410000 */
[----:B------:R-:W-:Y:S01]  /*e3e0*/  LEA R13, R10, R13, 0x9 ;  /* 0x0000000d0a0d7211 */ /* 0x000fe200078e48ff */
[----:B------:R-:W-:Y:S01]  /*e3f0*/  FMUL.FTZ R40, R5, R40 ;  /* 0x0000002805287220 */ /* 0x000fe20000410000 */
[----:B------:R-:W-:Y:S01]  /*e400*/  F2FP.BF16.PACK_AB R128, R129, R128 ;  /* 0x000000808180723e */ /* 0x000fe200000010ff */
[----:B------:R-:W-:Y:S01]  /*e410*/  FMUL.FTZ R41, R5, R41 ;  /* 0x0000002905297220 */ /* 0x000fe20000410000 */
[----:B------:R-:W-:Y:S01]  /*e420*/  LEA R12, R13, R12, 0x1 ;  /* 0x0000000c0d0c7211 */ /* 0x000fe200078e08ff */
[----:B------:R-:W-:Y:S01]  /*e430*/  FMUL.FTZ R44, R5, R44 ;  /* 0x0000002c052c7220 */ /* 0x000fe20000410000 */
[----:B------:R-:W-:Y:S01]  /*e440*/  F2FP.BF16.PACK_AB R36, R37, R36 ;  /* 0x000000242524723e */ /* 0x000fe200000010ff */
[C---:B------:R-:W-:Y:S01]  /*e450*/  FMUL.FTZ R45, R5.reuse, R45 ;  /* 0x0000002d052d7220 */ /* 0x040fe20000410000 */
[----:B------:R-:W-:Y:S01]  /*e460*/  SHF.L.U32 R13, R12, 0x1, RZ ;  /* 0x000000010c0d7819 */ /* 0x000fe200000006ff */
[----:B------:R-:W-:Y:S01]  /*e470*/  FMUL.FTZ R48, R5, R48 ;  /* 0x0000003005307220 */ /* 0x000fe20000410000 */
[----:B------:R-:W-:Y:S01]  /*e480*/  SEL R12, R11, 0xffffffe0, !P1 ;  /* 0xffffffe00b0c7807 */ /* 0x000fe20004800000 */
[----:B------:R-:W-:Y:S01]  /*e490*/  FMUL.FTZ R49, R5, R49 ;  /* 0x0000003105317220 */ /* 0x000fe20000410000 */
[----:B------:R-:W-:Y:S01]  /*e4a0*/  IADD3 R15, R13, -0x10, RZ ;  /* 0xfffffff00d0f7810 */ /* 0x000fe20007ffe0ff */
[----:B------:R-:W-:Y:S01]  /*e4b0*/  FMUL.FTZ R52, R5, R52 ;  /* 0x0000003405347220 */ /* 0x000fe20000410000 */
[----:B------:R-:W-:Y:S01]  /*e4c0*/  @P3 IADD3 R15, R13, 0x10, RZ ;  /* 0x000000100d0f3810 */ /* 0x000fe20007ffe0ff */
[----:B------:R-:W-:Y:S01]  /*e4d0*/  FMUL.FTZ R53, R5, R53 ;  /* 0x0000003505357220 */ /* 0x000fe20000410000 */
[----:B------:R-:W-:Y:S01]  /*e4e0*/  F2FP.BF16.PACK_AB R40, R41, R40 ;  /* 0x000000282928723e */ /* 0x000fe200000010ff */
[----:B------:R-:W-:Y:S01]  /*e4f0*/  FMUL.FTZ R56, R5, R56 ;  /* 0x0000003805387220 */ /* 0x000fe20000410000 */
[----:B------:R-:W-:Y:S01]  /*e500*/  IADD3 R17, R13, R12, RZ ;  /* 0x0000000c0d117210 */ /* 0x000fe20007ffe0ff */
[----:B------:R-:W-:Y:S01]  /*e510*/  FMUL.FTZ R57, R5, R57 ;  /* 0x0000003905397220 */ /* 0x000fe20000410000 */
[----:B------:R-:W-:Y:S01]  /*e520*/  F2FP.BF16.PACK_AB R44, R45, R44 ;  /* 0x0000002c2d2c723e */ /* 0x000fe200000010ff */
[C---:B------:R-:W-:Y:S01]  /*e530*/  FMUL.FTZ R60, R5.reuse, R60 ;  /* 0x0000003c053c7220 */ /* 0x040fe20000410000 */
[----:B------:R-:W-:Y:S01]  /*e540*/  IADD3 R19, R12, R15, RZ ;  /* 0x0000000f0c137210 */ /* 0x000fe20007ffe0ff */
[----:B------:R-:W-:Y:S01]  /*e550*/  FMUL.FTZ R61, R5, R61 ;  /* 0x0000003d053d7220 */ /* 0x000fe20000410000 */
[----:B------:R-:W-:Y:S01]  /*e560*/  F2FP.BF16.PACK_AB R48, R49, R48 ;  /* 0x000000303130723e */ /* 0x000fe200000010ff */
[----:B------:R-:W-:Y:S01]  /*e570*/  FMUL.FTZ R64, R5, R64 ;  /* 0x0000004005407220 */ /* 0x000fe20000410000 */
[----:B------:R-:W-:Y:S01]  /*e580*/  F2FP.BF16.PACK_AB R52, R53, R52 ;  /* 0x000000343534723e */ /* 0x000fe200000010ff */
[C---:B------:R-:W-:Y:S01]  /*e590*/  FMUL.FTZ R65, R5.reuse, R65 ;  /* 0x0000004105417220 */ /* 0x040fe20000410000 */
[----:B------:R-:W-:Y:S01]  /*e5a0*/  STS [R13], R128 ;  /* 0x000000800d007388 */ /* 0x000fe20000000800 */
[----:B------:R-:W-:Y:S01]  /*e5b0*/  FMUL.FTZ R68, R5, R68 ;  /* 0x0000004405447220 */ /* 0x000fe20000410000 */
[----:B------:R-:W-:Y:S01]  /*e5c0*/  F2FP.BF16.PACK_AB R56, R57, R56 ;  /* 0x000000383938723e */ /* 0x000fe200000010ff */
[C---:B------:R-:W-:Y:S01]  /*e5d0*/  FMUL.FTZ R69, R5.reuse, R69 ;  /* 0x0000004505457220 */ /* 0x040fe20000410000 */
[----:B------:R-:W-:Y:S01]  /*e5e0*/  STS [R13+0x400], R130 ;  /* 0x000400820d007388 */ /* 0x000fe20000000800 */
        /* <DEDUP_REMOVED lines=26> */
[----:B------:R-:W-:Y:S01]  /*e790*/  FMUL.FTZ R97, R5, R97 ;  /* 0x0000006105617220 */ /* 0x000fe20000410000 */
[----:B------:R-:W-:Y:S01]  /*e7a0*/  F2FP.BF16.PACK_AB R88, R89, R88 ;  /* 0x000000585958723e */ /* 0x000fe200000010ff */
[----:B------:R-:W-:Y:S01]  /*e7b0*/  FMUL.FTZ R100, R5, R100 ;  /* 0x0000006405647220 */ /* 0x000fe20000410000 */
[----:B------:R-:W-:Y:S01]  /*e7c0*/  F2FP.BF16.PACK_AB R92, R93, R92 ;  /* 0x0000005c5d5c723e */ /* 0x000fe200000010ff */
[----:B------:R-:W-:Y:S01]  /*e7d0*/  FMUL.FTZ R101, R5, R101 ;  /* 0x0000006505657220 */ /* 0x000fe20000410000 */
[----:B------:R-:W-:Y:S01]  /*e7e0*/  F2FP.BF16.PACK_AB R96, R97, R96 ;  /* 0x000000606160723e */ /* 0x000fe200000010ff */
[C---:B------:R-:W-:Y:S01]  /*e7f0*/  FMUL.FTZ R104, R5.reuse, R104 ;  /* 0x0000006805687220 */ /* 0x040fe20000410000 */
[----:B------:R-:W2:Y:S01]  /*e800*/  LDC.U8 R12, c[0x0][0x328] ;  /* 0x0000ca00ff0c7b82 */ /* 0x000ea20000000000 */
[----:B------:R-:W-:Y:S01]  /*e810*/  FMUL.FTZ R105, R5, R105 ;  /* 0x0000006905697220 */ /* 0x000fe20000410000 */
[----:B------:R-:W-:Y:S01]  /*e820*/  F2FP.BF16.PACK_AB R100, R101, R100 ;  /* 0x000000646564723e */ /* 0x000fe200000010ff */
[C---:B------:R-:W-:Y:S01]  /*e830*/  FMUL.FTZ R124, R5.reuse, R124 ;  /* 0x0000007c057c7220 */ /* 0x040fe20000410000 */
[----:B------:R-:W3:Y:S01]  /*e840*/  S2R R11, SR_TID.X ;  /* 0x00000000000b7919 */ /* 0x000ee20000002100 */
[----:B------:R-:W-:Y:S01]  /*e850*/  FMUL.FTZ R125, R5, R125 ;  /* 0x0000007d057d7220 */ /* 0x000fe20000410000 */
[----:B------:R-:W-:Y:S01]  /*e860*/  F2FP.BF16.PACK_AB R104, R105, R104 ;  /* 0x000000686968723e */ /* 0x000fe200000010ff */
[C---:B------:R-:W-:Y:S01]  /*e870*/  FMUL.FTZ R108, R5.reuse, R108 ;  /* 0x0000006c056c7220 */ /* 0x040fe20000410000 */
[----:B------:R-:W4:Y:S01]  /*e880*/  S2R R61, SR_CTAID.Z ;  /* 0x00000000003d7919 */ /* 0x000f220000002700 */
[----:B------:R-:W-:Y:S01]  /*e890*/  FMUL.FTZ R109, R5, R109 ;  /* 0x0000006d056d7220 */ /* 0x000fe20000410000 */
[----:B------:R-:W-:Y:S01]  /*e8a0*/  F2FP.BF16.PACK_AB R124, R125, R124 ;  /* 0x0000007c7d7c723e */ /* 0x000fe200000010ff */
[----:B------:R-:W-:Y:S01]  /*e8b0*/  FMUL.FTZ R112, R5, R112 ;  /* 0x0000007005707220 */ /* 0x000fe20000410000 */
[----:B------:R-:W-:Y:S01]  /*e8c0*/  LOP3.LUT R7, R7, 0xffffffe0, RZ, 0xc0, !PT ;  /* 0xffffffe007077812 */ /* 0x000fe200078ec0ff */
        /* <DEDUP_REMOVED lines=8> */
[----:B-1----:R-:W-:-:S03]  /*e950*/  @P4 FMUL.FTZ R0, R0, 0.69314718246459960938 ;  /* 0x3f31721800004820 */ /* 0x002fc60000410000 */
[----:B------:R-:W-:Y:S02]  /*e960*/  F2FP.BF16.PACK_AB R116, R5, R116 ;  /* 0x000000740574723e */ /* 0x000fe400000010ff */
[----:B------:R-:W-:-:S04]  /*e970*/  MOV R5, 0x40 ;  /* 0x0000004000057802 */ /* 0x000fc80000000f00 */
[----:B------:R-:W-:Y:S02]  /*e980*/  SEL R14, R5, 0xffffffc0, !P2 ;  /* 0xffffffc0050e7807 */ /* 0x000fe40005000000 */
[----:B------:R-:W1:Y:S01]  /*e990*/  S2R R5, SR_CTAID.Y ;  /* 0x0000000000057919 */ /* 0x000e620000002600 */
[----:B--2---:R-:W-:Y:S02]  /*e9a0*/  ISETP.NE.AND P2, PT, R12, RZ, PT ;  /* 0x000000ff0c00720c */ /* 0x004fe40003f45270 */
[-C--:B------:R-:W-:Y:S02]  /*e9b0*/  IADD3 R21, R13, R14.reuse, RZ ;  /* 0x0000000e0d157210 */ /* 0x080fe40007ffe0ff */
[----:B------:R-:W-:Y:S02]  /*e9c0*/  IADD3 R23, R14, R15, RZ ;  /* 0x0000000f0e177210 */ /* 0x000fe40007ffe0ff */
[-C--:B------:R-:W-:Y:S01]  /*e9d0*/  IADD3 R25, R17, R14.reuse, RZ ;  /* 0x0000000e11197210 */ /* 0x080fe20007ffe0ff */
[----:B------:R-:W-:Y:S01]  /*e9e0*/  STS [R21], R48 ;  /* 0x0000003015007388 */ /* 0x000fe20000000800 */
[----:B------:R-:W-:-:S02]  /*e9f0*/  IADD3 R27, R19, R14, RZ ;  /* 0x0000000e131b7210 */ /* 0x000fc40007ffe0ff */
[----:B------:R-:W-:Y:S01]  /*ea00*/  ISETP.NE.OR P1, PT, R206, -0x1, !P2 ;  /* 0xffffffffce00780c */ /* 0x000fe20005725670 */
[----:B------:R-:W-:Y:S04]  /*ea10*/  STS [R21+0x400], R50 ;  /* 0x0004003215007388 */ /* 0x000fe80000000800 */
[----:B------:R-:W-:Y:S04]  /*ea20*/  STS [R23], R52 ;  /* 0x0000003417007388 */ /* 0x000fe80000000800 */
[----:B------:R-:W-:Y:S04]  /*ea30*/  STS [R23+0x400], R54 ;  /* 0x0004003617007388 */ /* 0x000fe80000000800 */
[----:B------:R-:W-:Y:S01]  /*ea40*/  STS [R25], R56 ;  /* 0x0000003819007388 */ /* 0x000fe20000000800 */
[----:B-1----:R-:W-:-:S03]  /*ea50*/  @!P1 IMAD R206, R5, c[0x0][0x214], RZ ;  /* 0x0000850005ce9a24 */ /* 0x002fc600078e02ff */
[----:B------:R-:W-:Y:S01]  /*ea60*/  STS [R25+0x400], R58 ;  /* 0x0004003a19007388 */ /* 0x000fe20000000800 */
[----:B----4-:R-:W-:-:S03]  /*ea70*/  @P2 IMAD R206, R61, c[0x0][0x234], R206 ;  /* 0x00008d003dce2a24 */ /* 0x010fc600078e02ce */
[----:B------:R3:W-:Y:S04]  /*ea80*/  STS [R27], R60 ;  /* 0x0000003c1b007388 */ /* 0x0007e80000000800 */
[----:B------:R1:W-:Y:S04]  /*ea90*/  STS [R27+0x400], R62 ;  /* 0x0004003e1b007388 */ /* 0x0003e80000000800 */
[----:B------:R2:W-:Y:S04]  /*eaa0*/  STS [R13+0x2000], R64 ;  /* 0x002000400d007388 */ /* 0x0005e80000000800 */
[----:B------:R4:W-:Y:S04]  /*eab0*/  STS [R13+0x2400], R66 ;  /* 0x002400420d007388 */ /* 0x0009e80000000800 */
[----:B------:R4:W-:Y:S04]  /*eac0*/  STS [R15+0x2000], R68 ;  /* 0x002000440f007388 */ /* 0x0009e80000000800 */
[----:B------:R4:W-:Y:S04]  /*ead0*/  STS [R15+0x2400], R70 ;  /* 0x002400460f007388 */ /* 0x0009e80000000800 */
[----:B------:R4:W-:Y:S01]  /*eae0*/  STS [R17+0x2000], R72 ;  /* 0x0020004811007388 */ /* 0x0009e20000000800 */
[----:B---3--:R-:W-:-:S03]  /*eaf0*/  SHF.R.S32.HI R60, RZ, 0x1f, R11 ;  /* 0x0000001fff3c7819 */ /* 0x008fc6000001140b */
[----:B------:R4:W-:Y:S01]  /*eb00*/  STS [R17+0x2400], R74 ;  /* 0x0024004a11007388 */ /* 0x0009e20000000800 */
[----:B-1----:R-:W-:Y:S02]  /*eb10*/  @!P0 SHF.R.S32.HI R62, RZ, 0x1f, R5 ;  /* 0x0000001fff3e8819 */ /* 0x002fe40000011405 */
[----:B------:R-:W-:Y:S01]  /*eb20*/  LEA.HI R63, R60, R11, RZ, 0x5 ;  /* 0x0000000b3c3f7211 */ /* 0x000fe200078f28ff */
[----:B------:R4:W-:Y:S01]  /*eb30*/  STS [R19+0x2000], R76 ;  /* 0x0020004c13007388 */ /* 0x0009e20000000800 */
[----:B--2---:R-:W-:-:S03]  /*eb40*/  @!P0 IMAD.WIDE.U32 R64, R5, c[0x0][0x1e0], RZ ;  /* 0x0000780005408a25 */ /* 0x004fc600078e00ff */
[----:B------:R4:W-:Y:S01]  /*eb50*/  STS [R19+0x2400], R78 ;  /* 0x0024004e13007388 */ /* 0x0009e20000000800 */
[----:B------:R-:W-:Y:S01]  /*eb60*/  @!P0 IMAD R62, R62, c[0x0][0x1e0], RZ ;  /* 0x000078003e3e8a24 */ /* 0x000fe200078e02ff */
[----:B------:R-:W-:Y:S02]  /*eb70*/  @!P0 MOV R6, R64 ;  /* 0x0000004000068202 */ /* 0x000fe40000000f00 */
[----:B------:R4:W-:Y:S01]  /*eb80*/  STS [R21+0x2000], R80 ;  /* 0x0020005015007388 */ /* 0x0009e20000000800 */
[----:B------:R-:W-:Y:S01]  /*eb90*/  @!P0 IMAD R62, R5, c[0x0][0x1e4], R62 ;  /* 0x00007900053e8a24 */ /* 0x000fe200078e023e */
[----:B------:R-:W-:Y:S01]  /*eba0*/  IADD3 R64, -R7, R8, RZ ;  /* 0x0000000807407210 */ /* 0x000fe20007ffe1ff */
[----:B------:R-:W-:Y:S01]  /*ebb0*/  @!P2 IMAD R5, R5, c[0x0][0x1c0], R61 ;  /* 0x000070000505aa24 */ /* 0x000fe200078e023d */
[----:B------:R4:W-:Y:S02]  /*ebc0*/  STS [R21+0x2400], R82 ;  /* 0x0024005215007388 */ /* 0x0009e40000000800 */
[----:B------:R-:W-:Y:S01]  /*ebd0*/  @!P0 IADD3 R4, R65, R62, RZ ;  /* 0x0000003e41048210 */ /* 0x000fe20007ffe0ff */
[----:B------:R-:W-:Y:S01]  /*ebe0*/  @P5 FMUL.FTZ R65, R2, 0.69314718246459960938 ;  /* 0x3f31721802415820 */ /* 0x000fe20000410000 */
[----:B------:R4:W-:Y:S01]  /*ebf0*/  STS [R23+0x2000], R84 ;  /* 0x0020005417007388 */ /* 0x0009e20000000800 */
[----:B------:R-:W-:Y:S01]  /*ec00*/  LOP3.LUT R62, R63, 0xffffffe0, RZ, 0xc0, !PT ;  /* 0xffffffe03f3e7812 */ /* 0x000fe200078ec0ff */
[----:B------:R-:W-:Y:S01]  /*ec10*/  @!P2 IMAD R206, R5, c[0x0][0x214], RZ ;  /* 0x0000850005ceaa24 */ /* 0x000fe200078e02ff */
[----:B------:R-:W-:Y:S01]  /*ec20*/  SHF.R.S32.HI R63, RZ, 0x1f, R10 ;  /* 0x0000001fff3f7819 */ /* 0x000fe2000001140a */
[----:B------:R4:W-:Y:S01]  /*ec30*/  STS [R23+0x2400], R86 ;  /* 0x0024005617007388 */ /* 0x0009e20000000800 */
[----:B------:R-:W-:-:S02]  /*ec40*/  IADD3 R62, -R62, R11, RZ ;  /* 0x0000000b3e3e7210 */ /* 0x000fc40007ffe1ff */
[----:B------:R-:W-:Y:S01]  /*ec50*/  LOP3.LUT P0, RZ, R64, 0x3, RZ, 0xc0, !PT ;  /* 0x0000000340ff7812 */ /* 0x000fe2000780c0ff */
[----:B------:R4:W-:Y:S01]  /*ec60*/  STS [R25+0x2000], R88 ;  /* 0x0020005819007388 */ /* 0x0009e20000000800 */
[----:B------:R-:W-:Y:S02]  /*ec70*/  LEA.HI R63, R63, R10, RZ, 0x2 ;  /* 0x0000000a3f3f7211 */ /* 0x000fe400078f10ff */
[----:B------:R-:W-:Y:S01]  /*ec80*/  SHF.R.S32.HI R7, RZ, 0x1f, R62 ;  /* 0x0000001fff077819 */ /* 0x000fe2000001143e */
[----:B------:R4:W-:Y:S01]  /*ec90*/  STS [R25+0x2400], R90 ;  /* 0x0024005a19007388 */ /* 0x0009e20000000800 */
[----:B------:R-:W-:Y:S02]  /*eca0*/  LOP3.LUT R63, R63, 0xffffffc, RZ, 0xc0, !PT ;  /* 0x0ffffffc3f3f7812 */ /* 0x000fe400078ec0ff */
[----:B------:R-:W-:Y:S01]  /*ecb0*/  LEA.HI R7, R7, R62, RZ, 0x2 ;  /* 0x0000003e07077211 */ /* 0x000fe200078f10ff */
[----:B------:R4:W-:Y:S01]  /*ecc0*/  STS [R27+0x2000], R92 ;  /* 0x0020005c1b007388 */ /* 0x0009e20000000800 */
[----:B------:R-:W-:-:S02]  /*ecd0*/  IADD3 R63, R10, -R63, RZ ;  /* 0x8000003f0a3f7210 */ /* 0x000fc40007ffe0ff */
[----:B------:R-:W-:Y:S01]  /*ece0*/  SHF.R.S32.HI R2, RZ, 0x2, R7 ;  /* 0x00000002ff027819 */ /* 0x000fe20000011407 */
[----:B------:R4:W-:Y:S01]  /*ecf0*/  STS [R27+0x2400], R94 ;  /* 0x0024005e1b007388 */ /* 0x0009e20000000800 */
[----:B------:R-:W-:Y:S01]  /*ed00*/  MOV R10, 0x7f800000 ;  /* 0x7f800000000a7802 */ /* 0x000fe20000000f00 */
[----:B------:R-:W-:Y:S01]  /*ed10*/  @P5 FFMA.FTZ R10, R132, c[0x0][0x238], R65 ;  /* 0x00008e00840a5a23 */ /* 0x000fe20000010041 */
[----:B------:R-:W-:Y:S01]  /*ed20*/  MOV R62, 0x7f800000 ;  /* 0x7f800000003e7802 */ /* 0x000fe20000000f00 */
[----:B------:R4:W-:Y:S01]  /*ed30*/  STS [R13+0x4000], R96 ;  /* 0x004000600d007388 */ /* 0x0009e20000000800 */
[----:B------:R-:W-:Y:S01]  /*ed40*/  @P4 FFMA.FTZ R62, R3, c[0x0][0x238], R0 ;  /* 0x00008e00033e4a23 */ /* 0x000fe20000010000 */
[----:B------:R-:W-:Y:S02]  /*ed50*/  LEA R2, R63, R2, 0x4 ;  /* 0x000000023f027211 */ /* 0x000fe400078e20ff */
[----:B------:R4:W-:Y:S04]  /*ed60*/  STS [R13+0x4400], R98 ;  /* 0x004400620d007388 */ /* 0x0009e80000000800 */
        /* <DEDUP_REMOVED lines=14> */
[----:B------:R-:W-:Y:S06]  /*ee50*/  BAR.SYNC.DEFER_BLOCKING 0x0 ;  /* 0x0000000000007b1d */ /* 0x000fec0000010000 */
[----:B------:R4:W1:Y:S04]  /*ee60*/  LDS.128 R52, [R208] ;  /* 0x00000000d0347984 */ /* 0x0008680000000c00 */
[----:B------:R4:W2:Y:S04]  /*ee70*/  LDS.128 R48, [R208+0x800] ;  /* 0x00080000d0307984 */ /* 0x0008a80000000c00 */
[----:B------:R4:W3:Y:S04]  /*ee80*/  LDS.128 R44, [R208+0x1000] ;  /* 0x00100000d02c7984 */ /* 0x0008e80000000c00 */
[----:B------:R4:W1:Y:S04]  /*ee90*/  LDS.128 R40, [R208+0x1800] ;  /* 0x00180000d0287984 */ /* 0x0008680000000c00 */
[----:B------:R4:W1:Y:S04]  /*eea0*/  LDS.128 R36, [R208+0x2000] ;  /* 0x00200000d0247984 */ /* 0x0008680000000c00 */
[----:B------:R4:W1:Y:S04]  /*eeb0*/  LDS.128 R32, [R208+0x2800] ;  /* 0x00280000d0207984 */ /* 0x0008680000000c00 */
[----:B------:R4:W1:Y:S04]  /*eec0*/  LDS.128 R28, [R208+0x3000] ;  /* 0x00300000d01c7984 */ /* 0x0008680000000c00 */
[----:B------:R4:W1:Y:S04]  /*eed0*/  LDS.128 R24, [R208+0x3800] ;  /* 0x00380000d0187984 */ /* 0x0008680000000c00 */
[----:B------:R4:W1:Y:S04]  /*eee0*/  LDS.128 R20, [R208+0x4000] ;  /* 0x00400000d0147984 */ /* 0x0008680000000c00 */
[----:B------:R4:W1:Y:S04]  /*eef0*/  LDS.128 R16, [R208+0x4800] ;  /* 0x00480000d0107984 */ /* 0x0008680000000c00 */
[----:B------:R4:W1:Y:S04]  /*ef00*/  LDS.128 R12, [R208+0x5000] ;  /* 0x00500000d00c7984 */ /* 0x0008680000000c00 */
[----:B------:R4:W1:Y:S01]  /*ef10*/  LDS.128 R56, [R208+0x5800] ;  /* 0x00580000d0387984 */ /* 0x0008620000000c00 */
[----:B------:R-:W-:Y:S05]  /*ef20*/  @P0 BRA `(.L_x_731) ;  /* 0x000000c000000947 */ /* 0x000fea0003800000 */
[----:B--2---:R-:W2:Y:S01]  /*ef30*/  S2R R5, SR_CTAID.X ;  /* 0x0000000000057919 */ /* 0x004ea20000002500 */
[----:B------:R-:W-:-:S02]  /*ef40*/  IADD3 R64, R2, 0x8, RZ ;  /* 0x0000000802407810 */ /* 0x000fc40007ffe0ff */
[-C--:B------:R-:W-:Y:S02]  /*ef50*/  ISETP.GE.AND P2, PT, R2, R199.reuse, PT ;  /* 0x000000c70200720c */ /* 0x080fe40003f46270 */
[----:B------:R-:W-:Y:S01]  /*ef60*/  ISETP.GE.AND P1, PT, R64, R199, PT ;  /* 0x000000c74000720c */ /* 0x000fe20003f26270 */
[----:B--2---:R-:W-:-:S05]  /*ef70*/  IMAD R5, R5, 0x40, R206 ;  /* 0x0000004005057824 */ /* 0x004fca00078e02ce */
[----:B------:R-:W-:Y:S02]  /*ef80*/  SHF.R.S32.HI R3, RZ, 0x1f, R5 ;  /* 0x0000001fff037819 */ /* 0x000fe40000011405 */
[----:B------:R-:W-:-:S04]  /*ef90*/  IADD3 R0, P0, R2, R5, RZ ;  /* 0x0000000502007210 */ /* 0x000fc80007f1e0ff */
[----:B------:R-:W-:Y:S02]  /*efa0*/  LEA.HI.X.SX32 R3, R2, R3, 0x1, P0 ;  /* 0x0000000302037211 */ /* 0x000fe400000f0eff */
[----:B------:R-:W-:-:S04]  /*efb0*/  LEA R2, P0, R0, c[0x0][0x200], 0x2 ;  /* 0x0000800000027a11 */ /* 0x000fc800078010ff */
[----:B------:R-:W-:-:S05]  /*efc0*/  LEA.HI.X R3, R0, c[0x0][0x204], R3, 0x2, P0 ;  /* 0x0000810000037a11 */ /* 0x000fca00000f1403 */
[----:B------:R2:W-:Y:S04]  /*efd0*/  @!P2 STG.E [R2.64], R10 ;  /* 0x0000000a0200a986 */ /* 0x0005e8000c101904 */
[----:B------:R2:W-:Y:S02]  /*efe0*/  @!P1 STG.E [R2.64+0x20], R62 ;  /* 0x0000203e02009986 */ /* 0x0005e4000c101904 */
.L_x_731:
[----:B--2---:R-:W-:Y:S05]  /*eff0*/  BSYNC B0 ;  /* 0x0000000000007941 */ /* 0x004fea0003800000 */
.L_x_730:
[----:B------:R-:W2:Y:S01]  /*f000*/  S2R R3, SR_CTAID.X ;  /* 0x0000000000037919 */ /* 0x000ea20000002500 */
[----:B------:R-:W-:Y:S01]  /*f010*/  SHF.R.S32.HI R211, RZ, 0x1f, R210 ;  /* 0x0000001fffd37819 */ /* 0x000fe200000114d2 */
[----:B------:R-:W-:Y:S01]  /*f020*/  BSSY B0, `(.L_x_732) ;  /* 0x0000022000007945 */ /* 0x000fe20003800000 */
[----:B------:R-:W-:Y:S02]  /*f030*/  LEA.HI R8, R9, R8, RZ, 0x3 ;  /* 0x0000000809087211 */ /* 0x000fe400078f18ff */
[----:B------:R-:W-:Y:S02]  /*f040*/  LEA.HI R11, R60, R11, RZ, 0x3 ;  /* 0x0000000b3c0b7211 */ /* 0x000fe400078f18ff */
[----:B------:R-:W-:-:S02]  /*f050*/  SHF.R.S32.HI R8, RZ, 0x3, R8 ;  /* 0x00000003ff087819 */ /* 0x000fc40000011408 */
[----:B------:R-:W-:-:S04]  /*f060*/  SHF.R.S32.HI R2, RZ, 0x3, R11 ;  /* 0x00000003ff027819 */ /* 0x000fc8000001140b */
[----:B------:R-:W-:Y:S01]  /*f070*/  SHF.R.S32.HI R2, RZ, 0x1f, R2 ;  /* 0x0000001fff027819 */ /* 0x000fe20000011402 */
[----:B--2---:R-:W-:-:S04]  /*f080*/  IMAD.SHL.U32 R3, R3, 0x40, RZ ;  /* 0x0000004003037824 */ /* 0x004fc800078e00ff */
[----:B------:R-:W-:Y:S01]  /*f090*/  IMAD.WIDE.U32 R62, R3, c[0x0][0x1e8], R210 ;  /* 0x00007a00033e7a25 */ /* 0x000fe200078e00d2 */
[----:B------:R-:W-:-:S04]  /*f0a0*/  SHF.R.S32.HI R0, RZ, 0x1f, R3 ;  /* 0x0000001fff007819 */ /* 0x000fc80000011403 */
[----:B------:R-:W-:Y:S01]  /*f0b0*/  IADD3 R6, P0, R6, R62, RZ ;  /* 0x0000003e06067210 */ /* 0x000fe20007f1e0ff */
[----:B------:R-:W-:-:S04]  /*f0c0*/  IMAD R0, R0, c[0x0][0x1e8], RZ ;  /* 0x00007a0000007a24 */ /* 0x000fc800078e02ff */
[----:B------:R-:W-:Y:S01]  /*f0d0*/  IMAD R5, R3, c[0x0][0x1ec], R0 ;  /* 0x00007b0003057a24 */ /* 0x000fe200078e0200 */
[----:B------:R-:W-:Y:S01]  /*f0e0*/  SHF.R.S32.HI R0, RZ, 0x1f, R61 ;  /* 0x0000001fff007819 */ /* 0x000fe2000001143d */
[----:B------:R-:W-:-:S03]  /*f0f0*/  IMAD.IADD R3, R209, 0x1, -R3 ;  /* 0x00000001d1037824 */ /* 0x000fc600078e0a03 */
[----:B------:R-:W-:Y:S01]  /*f100*/  IADD3.X R7, R4, R63, R5, P0, !PT ;  /* 0x0000003f04077210 */ /* 0x000fe200007fe405 */
[----:B------:R-:W-:Y:S01]  /*f110*/  IMAD R0, R0, c[0x0][0x1f0], RZ ;  /* 0x00007c0000007a24 */ /* 0x000fe200078e02ff */
[----:B------:R-:W-:-:S03]  /*f120*/  ISETP.GE.AND P0, PT, R8, R3, PT ;  /* 0x000000030800720c */ /* 0x000fc60003f06270 */
[C---:B------:R-:W-:Y:S02]  /*f130*/  IMAD R0, R61.reuse, c[0x0][0x1f4], R0 ;  /* 0x00007d003d007a24 */ /* 0x040fe400078e0200 */
[----:B------:R-:W-:-:S04]  /*f140*/  IMAD.WIDE.U32 R4, R61, c[0x0][0x1f0], R6 ;  /* 0x00007c003d047a25 */ /* 0x000fc800078e0006 */
[----:B------:R-:W-:-:S04]  /*f150*/  IMAD.IADD R7, R0, 0x1, R5 ;  /* 0x0000000100077824 */ /* 0x000fc800078e0205 */
[----:B------:R-:W-:Y:S05]  /*f160*/  @P0 BRA `(.L_x_733) ;  /* 0x000000d000000947 */ /* 0x000fea0003800000 */
[----:B------:R-:W-:Y:S01]  /*f170*/  IMAD R3, R2, c[0x0][0x1e8], RZ ;  /* 0x00007a0002037a24 */ /* 0x000fe200078e02ff */
[----:B------:R-:W-:Y:S01]  /*f180*/  ISETP.GE.AND P2, PT, R210, c[0x0][0x220], PT ;  /* 0x00008800d2007a0c */ /* 0x000fe20003f46270 */
[----:B------:R-:W-:Y:S01]  /*f190*/  IMAD.MOV.U32 R6, RZ, RZ, R4 ;  /* 0x000000ffff067224 */ /* 0x000fe200078e0004 */
[----:B------:R-:W-:Y:S01]  /*f1a0*/  ISETP.GE.AND P1, PT, R201, c[0x0][0x220], PT ;  /* 0x00008800c9007a0c */ /* 0x000fe20003f26270 */
[----:B------:R-:W-:Y:S01]  /*f1b0*/  IMAD R0, R8, c[0x0][0x1ec], R3 ;  /* 0x00007b0008007a24 */ /* 0x000fe200078e0203 */
[----:B------:R-:W-:Y:S01]  /*f1c0*/  ISETP.GE.AND P0, PT, R200, c[0x0][0x220], PT ;  /* 0x00008800c8007a0c */ /* 0x000fe20003f06270 */
[----:B------:R-:W-:-:S04]  /*f1d0*/  IMAD.WIDE.U32 R10, R8, c[0x0][0x1e8], R6 ;  /* 0x00007a00080a7a25 */ /* 0x000fc800078e0006 */
[----:B------:R-:W-:Y:S01]  /*f1e0*/  IMAD.IADD R0, R0, 0x1, R11 ;  /* 0x0000000100007824 */ /* 0x000fe200078e020b */
[----:B------:R-:W-:-:S04]  /*f1f0*/  LEA R60, P3, R10, c[0x0][0x1d0], 0x1 ;  /* 0x000074000a3c7a11 */ /* 0x000fc800078608ff */
[----:B------:R-:W-:-:S05]  /*f200*/  LEA.HI.X R61, R10, c[0x0][0x1d4], R0, 0x1, P3 ;  /* 0x000075000a3d7a11 */ /* 0x000fca00018f0c00 */
[----:B-1----:R1:W-:Y:S04]  /*f210*/  @!P2 STG.E.128 [R60.64], R52 ;  /* 0x000000343c00a986 */ /* 0x0023e8000c101d04 */
[----:B------:R1:W-:Y:S04]  /*f220*/  @!P1 STG.E.128 [R60.64+0x80], R36 ;  /* 0x000080243c009986 */ /* 0x0003e8000c101d04 */
[----:B------:R1:W-:Y:S02]  /*f230*/  @!P0 STG.E.128 [R60.64+0x100], R20 ;  /* 0x000100143c008986 */ /* 0x0003e4000c101d04 */
.L_x_733:
[----:B------:R-:W-:Y:S05]  /*f240*/  BSYNC B0 ;  /* 0x0000000000007941 */ /* 0x000fea0003800000 */
.L_x_732:
        /* <DEDUP_REMOVED lines=16> */
[----:B----4-:R-:W-:-:S05]  /*f350*/  LEA.HI.X R21, R10, c[0x0][0x1d4], R0, 0x1, P3 ;  /* 0x000075000a157a11 */ /* 0x010fca00018f0c00 */
[----:B------:R1:W-:Y:S04]  /*f360*/  @!P2 STG.E.128 [R20.64], R48 ;  /* 0x000000301400a986 */ /* 0x0003e8000c101d04 */
[----:B------:R1:W-:Y:S04]  /*f370*/  @!P1 STG.E.128 [R20.64+0x80], R32 ;  /* 0x0000802014009986 */ /* 0x0003e8000c101d04 */
[----:B------:R1:W-:Y:S02]  /*f380*/  @!P0 STG.E.128 [R20.64+0x100], R16 ;  /* 0x0001001014008986 */ /* 0x0003e4000c101d04 */
.L_x_735:
[----:B------:R-:W-:Y:S05]  /*f390*/  BSYNC B0 ;  /* 0x0000000000007941 */ /* 0x000fea0003800000 */
.L_x_734:
        /* <DEDUP_REMOVED lines=17> */
[----:B---3--:R1:W-:Y:S04]  /*f4b0*/  @!P2 STG.E.128 [R16.64], R44 ;  /* 0x0000002c1000a986 */ /* 0x0083e8000c101d04 */
[----:B------:R1:W-:Y:S04]  /*f4c0*/  @!P1 STG.E.128 [R16.64+0x80], R28 ;  /* 0x0000801c10009986 */ /* 0x0003e8000c101d04 */
[----:B------:R1:W-:Y:S02]  /*f4d0*/  @!P0 STG.E.128 [R16.64+0x100], R12 ;  /* 0x0001000c10008986 */ /* 0x0003e4000c101d04 */
.L_x_737:
[----:B------:R-:W-:Y:S05]  /*f4e0*/  BSYNC B0 ;  /* 0x0000000000007941 */ /* 0x000fea0003800000 */
.L_x_736:
[----:B------:R-:W-:-:S04]  /*f4f0*/  IADD3 R0, R8, 0x30, RZ ;  /* 0x0000003008007810 */ /* 0x000fc80007ffe0ff */
[----:B------:R-:W-:-:S13]  /*f500*/  ISETP.GE.AND P0, PT, R0, R199, PT ;  /* 0x000000c70000720c */ /* 0x000fda0003f06270 */
[----:B------:R-:W-:Y:S05]  /*f510*/  @P0 EXIT ;  /* 0x000000000000094d */ /* 0x000fea0003800000 */
[----:B------:R-:W-:Y:S01]  /*f520*/  IADD3 R8, P0, R8, 0x30, RZ ;  /* 0x0000003008087810 */ /* 0x000fe20007f1e0ff */
[----:B------:R-:W-:Y:S01]  /*f530*/  IMAD.MOV.U32 R5, RZ, RZ, R7 ;  /* 0x000000ffff057224 */ /* 0x000fe200078e0007 */
[----:B------:R-:W-:-:S03]  /*f540*/  ISETP.GE.AND P1, PT, R210, c[0x0][0x220], PT ;  /* 0x00008800d2007a0c */ /* 0x000fc60003f26270 */
        /* <DEDUP_REMOVED lines=8> */
[----:B-1----:R1:W-:Y:S01]  /*f5d0*/  @!P0 STG.E.128 [R2.64+0x80], R24 ;  /* 0x0000801802008986 */ /* 0x0023e2000c101d04 */
[----:B------:R-:W-:-:S03]  /*f5e0*/  ISETP.GE.AND P0, PT, R200, c[0x0][0x220], PT ;  /* 0x00008800c8007a0c */ /* 0x000fc60003f06270 */
[----:B------:R1:W-:Y:S10]  /*f5f0*/  @!P1 STG.E.128 [R2.64], R40 ;  /* 0x0000002802009986 */ /* 0x0003f4000c101d04 */
[----:B------:R-:W-:Y:S05]  /*f600*/  @P0 EXIT ;  /* 0x000000000000094d */ /* 0x000fea0003800000 */
[----:B------:R-:W-:Y:S01]  /*f610*/  STG.E.128 [R2.64+0x100], R56 ;  /* 0x0001003802007986 */ /* 0x000fe2000c101d04 */
[----:B------:R-:W-:Y:S05]  /*f620*/  EXIT ;  /* 0x000000000000794d */ /* 0x000fea0003800000 */
.L_x_738:
        /* <DEDUP_REMOVED lines=13> */
.L_x_4420:


//--------------------- .text._ZN5flash24flash_fwd_splitkv_kernelI23Flash_fwd_kernel_traitsILi192ELi64ELi64ELi4ELb0ELb0EN7cutlass10bfloat16_tE19Flash_kernel_traitsILi192ELi64ELi64ELi4ES3_EELb1ELb0ELb0ELb0ELb0ELb1ELb0ELb0EEEvNS_16Flash_fwd_paramsE --------------------------
	.section	.text._ZN5flash24flash_fwd_splitkv_kernelI23Flash_fwd_kernel_traitsILi192ELi64ELi64ELi4ELb0ELb0EN7cutlass10bfloat16_tE19Flash_kernel_traitsILi192ELi64ELi64ELi4ES3_EELb1ELb0ELb0ELb0ELb0ELb1ELb0ELb0EEEvNS_16Flash_fwd_paramsE,"ax",@progbits
	.sectioninfo	@"SHI_REGISTERS=255"
	.align	128
        .global         _ZN5flash24flash_fwd_splitkv_kernelI23Flash_fwd_kernel_traitsILi192ELi64ELi64ELi4ELb0ELb0EN7cutlass10bfloat16_tE19Flash_kernel_traitsILi192ELi64ELi64ELi4ES3_EELb1ELb0ELb0ELb0ELb0ELb1ELb0ELb0EEEvNS_16Flash_fwd_paramsE
        .type           _ZN5flash24flash_fwd_splitkv_kernelI23Flash_fwd_kernel_traitsILi192ELi64ELi64ELi4ELb0ELb0EN7cutlass10bfloat16_tE19Flash_kernel_traitsILi192ELi64ELi64ELi4ES3_EELb1ELb0ELb0ELb0ELb0ELb1ELb0ELb0EEEvNS_16Flash_fwd_paramsE,@function
        .size           _ZN5flash24flash_fwd_splitkv_kernelI23Flash_fwd_kernel_traitsILi192ELi64ELi64ELi4ELb0ELb0EN7cutlass10bfloat16_tE19Flash_kernel_traitsILi192ELi64ELi64ELi4ES3_EELb1ELb0ELb0ELb0ELb0ELb1ELb0ELb0EEEvNS_16Flash_fwd_paramsE,(.L_x_4421 - _ZN5flash24flash_fwd_splitkv_kernelI23Flash_fwd_kernel_traitsILi192ELi64ELi64ELi4ELb0ELb0EN7cutlass10bfloat16_tE19Flash_kernel_traitsILi192ELi64ELi64ELi4ES3_EELb1ELb0ELb0ELb0ELb0ELb1ELb0ELb0EEEvNS_16Flash_fwd_paramsE)
        .other          _ZN5flash24flash_fwd_splitkv_kernelI23Flash_fwd_kernel_traitsILi192ELi64ELi64ELi4ELb0ELb0EN7cutlass10bfloat16_tE19Flash_kernel_traitsILi192ELi64ELi64ELi4ES3_EELb1ELb0ELb0ELb0ELb0ELb1ELb0ELb0EEEvNS_16Flash_fwd_paramsE,@"STO_CUDA_ENTRY STV_DEFAULT"
_ZN5flash24flash_fwd_splitkv_kernelI23Flash_fwd_kernel_traitsILi192ELi64ELi64ELi4ELb0ELb0EN7cutlass10bfloat16_tE19Flash_kernel_traitsILi192ELi64ELi64ELi4ES3_EELb1ELb0ELb0ELb0ELb0ELb1ELb0ELb0EEEvNS_16Flash_fwd_paramsE:
.text._ZN5flash24flash_fwd_splitkv_kernelI23Flash_fwd_kernel_traitsILi192ELi64ELi64ELi4ELb0ELb0EN7cutlass10bfloat16_tE19Flash_kernel_traitsILi192ELi64ELi64ELi4ES3_EELb1ELb0ELb0ELb0ELb0ELb1ELb0ELb0EEEvNS_16Flash_fwd_paramsE:
        /* <DEDUP_REMOVED lines=33> */
.L_x_739:
[----:B-1-34-:R-:W-:Y:S02]  /*0210*/  MOV R0, c[0x0][0x218] ;  /* 0x0000860000007a02 */ /* 0x01afe40000000f00 */
.L_x_740:
        /* <DEDUP_REMOVED lines=81> */
.L_x_743:
[----:B------:R-:W-:Y:S05]  /*0730*/  BSYNC B0 ;  /* 0x0000000000007941 */ /* 0x000fea0003800000 */
.L_x_742:
        /* <DEDUP_REMOVED lines=20> */
.L_x_745:
[----:B------:R-:W-:Y:S05]  /*0880*/  BSYNC B0 ;  /* 0x0000000000007941 */ /* 0x000fea0003800000 */
.L_x_744:
        /* <DEDUP_REMOVED lines=20> */
.L_x_747:
[----:B------:R-:W-:Y:S05]  /*09d0*/  BSYNC B0 ;  /* 0x0000000000007941 */ /* 0x000fea0003800000 */
.L_x_746:
        /* <DEDUP_REMOVED lines=19> */
.L_x_749:
[----:B------:R-:W-:Y:S05]  /*0b10*/  BSYNC B0 ;  /* 0x0000000000007941 */ /* 0x000fea0003800000 */
.L_x_748:
        /* <DEDUP_REMOVED lines=19> */
.L_x_741:
        /* <DEDUP_REMOVED lines=92> */
.L_x_750:
        /* <DEDUP_REMOVED lines=15> */
.L_x_752:
        /* <DEDUP_REMOVED lines=51> */
.L_x_751:
        /* <DEDUP_REMOVED lines=116> */
.L_x_754:
[----:B------:R-:W-:Y:S05]  /*1d70*/  BSYNC B0 ;  /* 0x0000000000007941 */ /* 0x000fea0003800000 */
.L_x_753:
        /* <DEDUP_REMOVED lines=37> */
.L_x_756:
[----:B------:R-:W-:Y:S05]  /*1fd0*/  BSYNC B0 ;  /* 0x0000000000007941 */ /* 0x000fea0003800000 */
.L_x_755:
        /* <DEDUP_REMOVED lines=37> */
.L_x_758:
[----:B------:R-:W-:Y:S05]  /*2230*/  BSYNC B0 ;  /* 0x0000000000007941 */ /* 0x000fea0003800000 */
.L_x_757:
        /* <DEDUP_REMOVED lines=36> */
.L_x_760:
[----:B------:R-:W-:Y:S05]  /*2480*/  BSYNC B0 ;  /* 0x0000000000007941 */ /* 0x000fea0003800000 */
.L_x_759:
        /* <DEDUP_REMOVED lines=31> */
.L_x_762:
[----:B------:R-:W-:Y:S05]  /*2680*/  BSYNC B0 ;  /* 0x0000000000007941 */ /* 0x000fea0003800000 */
.L_x_761:
        /* <DEDUP_REMOVED lines=33> */
.L_x_764:
[----:B------:R-:W-:Y:S05]  /*28a0*/  BSYNC B0 ;  /* 0x0000000000007941 */ /* 0x000fea0003800000 */
.L_x_763:
        /* <DEDUP_REMOVED lines=31> */
.L_x_766:
[----:B------:R-:W-:Y:S05]  /*2aa0*/  BSYNC B0 ;  /* 0x0000000000007941 */ /* 0x000fea0003800000 */
.L_x_765:
        /* <DEDUP_REMOVED lines=32> */
.L_x_768:
[----:B------:R-:W-:Y:S05]  /*2cb0*/  BSYNC B0 ;  /* 0x0000000000007941 */ /* 0x000fea0003800000 */
.L_x_767:
        /* <DEDUP_REMOVED lines=34> */
.L_x_770:
[----:B------:R-:W-:Y:S05]  /*2ee0*/  BSYNC B0 ;  /* 0x0000000000007941 */ /* 0x000fea0003800000 */
.L_x_769:
        /* <DEDUP_REMOVED lines=34> */
.L_x_772:
[----:B------:R-:W-:Y:S05]  /*3110*/  BSYNC B0 ;  /* 0x0000000000007941 */ /* 0x000fea0003800000 */
.L_x_771:
        /* <DEDUP_REMOVED lines=34> */
.L_x_774:
[----:B------:R-:W-:Y:S05]  /*3340*/  BSYNC B0 ;  /* 0x0000000000007941 */ /* 0x000fea0003800000 */
.L_x_773:
        /* <DEDUP_REMOVED lines=42> */
.L_x_776:
[----:B------:R-:W-:Y:S05]  /*35f0*/  BSYNC B0 ;  /* 0x0000000000007941 */ /* 0x000fea0003800000 */
.L_x_775:
[----:B----4-:R-:W-:Y:S01]  /*3600*/  SHF.L.U32 R8, R2, 0x6, RZ ;  /* 0x0000000602087819 */ /* 0x010fe200000006ff */
[----:B------:R-:W-:Y:S01]  /*3610*/  IMAD R206, R95, 0x400, R0 ;  /* 0x000004005fce7824 */ /* 0x000fe200078e0200 */
[----:B------:R-:W-:Y:S01]  /*3620*/  SHF.L.U32 R14, R14, 0x3, RZ ;  /* 0x000000030e0e7819 */ /* 0x000fe200000006ff */
[----:B------:R-:W0:Y:S01]  /*3630*/  LDGDEPBAR ;  /* 0x00000000000079af */ /* 0x000e220000000000 */
[----:B------:R-:W-:Y:S01]  /*3640*/  LOP3.LUT R9, R8, 0x1c0, RZ, 0xc0, !PT ;  /* 0x000001c008097812 */ /* 0x000fe200078ec0ff */
[----:B------:R-:W-:Y:S01]  /*3650*/  IMAD.SHL.U32 R206, R206, 0x2, RZ ;  /* 0x00000002cece7824 */ /* 0x000fe200078e00ff */
[----:B------:R-:W-:Y:S02]  /*3660*/  R2P PR, R2, 0x6 ;  /* 0x0000000602007804 */ /* 0x000fe40000000000 */
[----:B------:R-:W-:Y:S02]  /*3670*/  LOP3.LUT R8, R9, 0x8, R14, 0xf8, !PT ;  /* 0x0000000809087812 */ /* 0x000fe400078ef80e */
[----:B------:R-:W-:Y:S01]  /*3680*/  SHF.R.U32.HI R9, RZ, 0x3, R9 ;  /* 0x00000003ff097819 */ /* 0x000fe20000011609 */
[----:B------:R-:W-:Y:S01]  /*3690*/  LDSM.16.M88.4 R56, [R206] ;  /* 0x00000000ce38783b */ /* 0x000fe20000000200 */
[----:B------:R-:W-:-:S02]  /*36a0*/  LEA R204, R7, R206, 0x1 ;  /* 0x000000ce07cc7211 */ /* 0x000fc400078e08ff */
[----:B------:R-:W-:Y:S02]  /*36b0*/  LOP3.LUT R8, R8, R9, RZ, 0x3c, !PT ;  /* 0x0000000908087212 */ /* 0x000fe400078e3cff */
[----:B------:R-:W-:Y:S01]  /*36c0*/  LEA R202, R5, R206, 0x1 ;  /* 0x000000ce05ca7211 */ /* 0x000fe200078e08ff */
[----:B------:R-:W-:Y:S01]  /*36d0*/  LDSM.16.M88.4 R36, [R204] ;  /* 0x00000000cc24783b */ /* 0x000fe20000000200 */
[----:B------:R-:W-:Y:S01]  /*36e0*/  LEA R205, R205, R8, 0x9 ;  /* 0x00000008cdcd7211 */ /* 0x000fe200078e48ff */
[----:B------:R-:W-:Y:S01]  /*36f0*/  IMAD R201, R5, 0x2, R204 ;  /* 0x0000000205c97824 */ /* 0x000fe200078e02cc */
[----:B------:R-:W-:Y:S01]  /*3700*/  LEA R96, R95, R96, 0x4 ;  /* 0x000000605f607211 */ /* 0x000fe200078e20ff */
[----:B------:R-:W-:Y:S01]  /*3710*/  LDSM.16.M88.4 R8, [R202] ;  /* 0x00000000ca08783b */ /* 0x000fe20000000200 */
[----:B------:R-:W-:Y:S02]  /*3720*/  SHF.L.U32 R205, R205, 0x1, RZ ;  /* 0x00000001cdcd7819 */ /* 0x000fe400000006ff */
[----:B------:R-:W-:Y:S01]  /*3730*/  ISETP.GE.AND P6, PT, R133, 0x2, PT ;  /* 0x000000028500780c */ /* 0x000fe20003fc6270 */
[----:B------:R-:W-:Y:S01]  /*3740*/  LDSM.16.M88.4 R80, [R201+0x2000] ;  /* 0x00200000c950783b */ /* 0x000fe20000000200 */
[----:B------:R-:W-:-:S02]  /*3750*/  IADD3 R2, R205, 0x6000, RZ ;  /* 0x00006000cd027810 */ /* 0x000fc40007ffe0ff */
[----:B------:R-:W-:Y:S01]  /*3760*/  IADD3 R203, R205, 0x6020, RZ ;  /* 0x00006020cdcb7810 */ /* 0x000fe20007ffe0ff */
[----:B--2---:R-:W2:Y:S01]  /*3770*/  LDSM.16.M88.4 R16, [R205+0x6000] ;  /* 0x00600000cd10783b */ /* 0x004ea20000000200 */
[----:B------:R-:W-:Y:S01]  /*3780*/  @P1 IADD3 R203, R2, -0x20, RZ ;  /* 0xffffffe002cb1810 */ /* 0x000fe20007ffe0ff */
[----:B------:R-:W-:Y:S02]  /*3790*/  IMAD.MOV.U32 R2, RZ, RZ, 0x40 ;  /* 0x00000040ff027424 */ /* 0x000fe400078e00ff */
[----:B------:R-:W4:Y:S01]  /*37a0*/  LDSM.16.M88.4 R44, [R205+0x6800] ;  /* 0x00680000cd2c783b */ /* 0x000f220000000200 */
[C---:B------:R-:W-:Y:S02]  /*37b0*/  IADD3 R195, R203.reuse, 0x800, RZ ;  /* 0x00000800cbc37810 */ /* 0x040fe40007ffe0ff */
[----:B------:R-:W-:Y:S01]  /*37c0*/  SEL R2, R2, 0xffffffc0, !P2 ;  /* 0xffffffc002027807 */ /* 0x000fe20005000000 */
[----:B------:R-:W5:Y:S01]  /*37d0*/  LDSM.16.M88.4 R64, [R205+0x7000] ;  /* 0x00700000cd40783b */ /* 0x000f620000000200 */
[----:B------:R-:W-:-:S02]  /*37e0*/  IADD3 R194, R203, 0x1000, RZ ;  /* 0x00001000cbc27810 */ /* 0x000fc40007ffe0ff */
[----:B------:R-:W-:Y:S01]  /*37f0*/  IADD3 R199, R205, R2, RZ ;  /* 0x00000002cdc77210 */ /* 0x000fe20007ffe0ff */
[----:B------:R-:W1:Y:S01]  /*3800*/  LDSM.16.M88.4 R52, [R203] ;  /* 0x00000000cb34783b */ /* 0x000e620000000200 */
[----:B------:R-:W-:Y:S02]  /*3810*/  IADD3 R192, R2, R203, RZ ;  /* 0x000000cb02c07210 */ /* 0x000fe40007ffe0ff */
[C---:B------:R-:W-:Y:S01]  /*3820*/  IADD3 R193, R203.reuse, 0x1800, RZ ;  /* 0x00001800cbc17810 */ /* 0x040fe20007ffe0ff */
[----:B------:R-:W3:Y:S01]  /*3830*/  LDSM.16.M88.4 R72, [R205+0x7800] ;  /* 0x00780000cd48783b */ /* 0x000ee20000000200 */
[C---:B------:R-:W-:Y:S02]  /*3840*/  IADD3 R191, R203.reuse, 0x2000, RZ ;  /* 0x00002000cbbf7810 */ /* 0x040fe40007ffe0ff */
[C---:B------:R-:W-:Y:S01]  /*3850*/  IADD3 R190, R203.reuse, 0x2800, RZ ;  /* 0x00002800cbbe7810 */ /* 0x040fe20007ffe0ff */
[----:B------:R-:W1:Y:S01]  /*3860*/  LDSM.16.M88.4 R12, [R203+0x800] ;  /* 0x00080000cb0c783b */ /* 0x000e620000000200 */
[----:B------:R-:W-:-:S02]  /*3870*/  IADD3 R189, R203, 0x3000, RZ ;  /* 0x00003000cbbd7810 */ /* 0x000fc40007ffe0ff */
[C---:B------:R-:W-:Y:S01]  /*3880*/  IADD3 R188, R203.reuse, 0x3800, RZ ;  /* 0x00003800cbbc7810 */ /* 0x040fe20007ffe0ff */
[----:B------:R-:W1:Y:S01]  /*3890*/  LDSM.16.M88.4 R48, [R203+0x1000] ;  /* 0x00100000cb30783b */ /* 0x000e620000000200 */
[C---:B------:R-:W-:Y:S02]  /*38a0*/  IADD3 R187, R203.reuse, 0x4000, RZ ;  /* 0x00004000cbbb7810 */ /* 0x040fe40007ffe0ff */
[C---:B------:R-:W-:Y:S01]  /*38b0*/  IADD3 R186, R203.reuse, 0x4800, RZ ;  /* 0x00004800cbba7810 */ /* 0x040fe20007ffe0ff */
[----:B-1----:R-:W1:Y:S01]  /*38c0*/  LDSM.16.M88.4 R24, [R199+0x6000] ;  /* 0x00600000c718783b */ /* 0x002e620000000200 */
[C---:B------:R-:W-:Y:S02]  /*38d0*/  IADD3 R185, R203.reuse, 0x5000, RZ ;  /* 0x00005000cbb97810 */ /* 0x040fe40007ffe0ff */
[----:B------:R-:W-:Y:S01]  /*38e0*/  IADD3 R184, R203, 0x5800, RZ ;  /* 0x00005800cbb87810 */ /* 0x000fe20007ffe0ff */
[----:B------:R-:W1:Y:S04]  /*38f0*/  LDSM.16.M88.4 R40, [R203+0x1800] ;  /* 0x00180000cb28783b */ /* 0x000e680000000200 */
[----:B------:R-:W1:Y:S01]  /*3900*/  LDSM.16.M88.4 R28, [R199+0x6800] ;  /* 0x00680000c71c783b */ /* 0x000e620000000200 */
[C---:B--2---:R-:W-:Y:S03]  /*3910*/  HMMA.16816.F32.BF16 R20, R56.reuse, R16, RZ ;  /* 0x000000103814723c */ /* 0x044fe600000418ff */
[----:B------:R-:W-:Y:S04]  /*3920*/  LDSM.16.M88.4 R76, [R203+0x2000] ;  /* 0x00200000cb4c783b */ /* 0x000fe80000000200 */
[----:B------:R-:W-:Y:S01]  /*3930*/  LDSM.16.M88.4 R88, [R192+0x2800] ;  /* 0x00280000c058783b */ /* 0x000fe20000000200 */
[C---:B------:R-:W-:Y:S03]  /*3940*/  HMMA.16816.F32.BF16 R16, R56.reuse, R18, RZ ;  /* 0x000000123810723c */ /* 0x040fe600000418ff */
[----:B------:R-:W-:Y:S05]  /*3950*/  LDSM.16.M88.4 R84, [R205+0xa800] ;  /* 0x00a80000cd54783b */ /* 0x000fea0000000200 */
[C---:B----4-:R-:W-:Y:S08]  /*3960*/  HMMA.16816.F32.BF16 R32, R56.reuse, R44, RZ ;  /* 0x0000002c3820723c */ /* 0x050ff000000418ff */
[C---:B------:R-:W-:Y:S08]  /*3970*/  HMMA.16816.F32.BF16 R44, R56.reuse, R46, RZ ;  /* 0x0000002e382c723c */ /* 0x040ff000000418ff */
[C---:B-----5:R-:W-:Y:S08]  /*3980*/  HMMA.16816.F32.BF16 R68, R56.reuse, R64, RZ ;  /* 0x000000403844723c */ /* 0x060ff000000418ff */
[----:B------:R-:W-:Y:S08]  /*3990*/  HMMA.16816.F32.BF16 R64, R56, R66, RZ ;  /* 0x000000423840723c */ /* 0x000ff000000418ff */
[C---:B------:R-:W-:Y:S08]  /*39a0*/  HMMA.16816.F32.BF16 R20, R36.reuse, R52, R20 ;  /* 0x000000342414723c */ /* 0x040ff00000041814 */
[----:B------:R-:W-:Y:S01]  /*39b0*/  HMMA.16816.F32.BF16 R16, R36, R54, R16 ;  /* 0x000000362410723c */ /* 0x000fe20000041810 */
[----:B------:R-:W-:Y:S07]  /*39c0*/  LDSM.16.M88.4 R52, [R192+0x800] ;  /* 0x00080000c034783b */ /* 0x000fee0000000200 */
[C---:B---3--:R-:W-:Y:S08]  /*39d0*/  HMMA.16816.F32.BF16 R60, R56.reuse, R72, RZ ;  /* 0x00000048383c723c */ /* 0x048ff000000418ff */
[----:B------:R-:W-:Y:S01]  /*39e0*/  HMMA.16816.F32.BF16 R56, R56, R74, RZ ;  /* 0x0000004a3838723c */ /* 0x000fe200000418ff */
[----:B------:R-:W-:Y:S07]  /*39f0*/  LDSM.16.M88.4 R72, [R192] ;  /* 0x00000000c048783b */ /* 0x000fee0000000200 */
[C---:B------:R-:W-:Y:S08]  /*3a00*/  HMMA.16816.F32.BF16 R32, R36.reuse, R12, R32 ;  /* 0x0000000c2420723c */ /* 0x040ff00000041820 */
[C---:B------:R-:W-:Y:S01]  /*3a10*/  HMMA.16816.F32.BF16 R44, R36.reuse, R14, R44 ;  /* 0x0000000e242c723c */ /* 0x040fe2000004182c */
[----:B------:R-:W2:Y:S07]  /*3a20*/  LDSM.16.M88.4 R12, [R199+0x7000] ;  /* 0x00700000c70c783b */ /* 0x000eae0000000200 */
[C---:B------:R-:W-:Y:S08]  /*3a30*/  HMMA.16816.F32.BF16 R68, R36.reuse, R48, R68 ;  /* 0x000000302444723c */ /* 0x040ff00000041844 */
[----:B------:R-:W-:Y:S01]  /*3a40*/  HMMA.16816.F32.BF16 R64, R36, R50, R64 ;  /* 0x000000322440723c */ /* 0x000fe20000041840 */
[----:B------:R-:W3:Y:S07]  /*3a50*/  LDSM.16.M88.4 R48, [R199+0x7800] ;  /* 0x00780000c730783b */ /* 0x000eee0000000200 */
[C---:B-1----:R-:W-:Y:S08]  /*3a60*/  HMMA.16816.F32.BF16 R20, R8.reuse, R24, R20 ;  /* 0x000000180814723c */ /* 0x042ff00000041814 */
[----:B------:R-:W-:Y:S01]  /*3a70*/  HMMA.16816.F32.BF16 R16, R8, R26, R16 ;  /* 0x0000001a0810723c */ /* 0x000fe20000041810 */
[----:B------:R-:W1:Y:S07]  /*3a80*/  LDSM.16.M88.4 R24, [R201] ;  /* 0x00000000c918783b */ /* 0x000e6e0000000200 */
[C---:B------:R-:W-:Y:S08]  /*3a90*/  HMMA.16816.F32.BF16 R60, R36.reuse, R40, R60 ;  /* 0x00000028243c723c */ /* 0x040ff0000004183c */
[----:B------:R-:W-:Y:S01]  /*3aa0*/  HMMA.16816.F32.BF16 R56, R36, R42, R56 ;  /* 0x0000002a2438723c */ /* 0x000fe20000041838 */
[----:B------:R-:W4:Y:S04]  /*3ab0*/  LDSM.16.M88.4 R40, [R192+0x1000] ;  /* 0x00100000c028783b */ /* 0x000f280000000200 */
[----:B------:R-:W-:Y:S03]  /*3ac0*/  LDSM.16.M88.4 R36, [R206+0x2000] ;  /* 0x00200000ce24783b */ /* 0x000fe60000000200 */
[C---:B------:R-:W-:Y:S08]  /*3ad0*/  HMMA.16816.F32.BF16 R32, R8.reuse, R28, R32 ;  /* 0x0000001c0820723c */ /* 0x040ff00000041820 */
[C---:B------:R-:W-:Y:S01]  /*3ae0*/  HMMA.16816.F32.BF16 R44, R8.reuse, R30, R44 ;  /* 0x0000001e082c723c */ /* 0x040fe2000004182c */
[----:B------:R-:W-:Y:S07]  /*3af0*/  LDSM.16.M88.4 R28, [R192+0x1800] ;  /* 0x00180000c01c783b */ /* 0x000fee0000000200 */
[C---:B--2---:R-:W-:Y:S08]  /*3b00*/  HMMA.16816.F32.BF16 R68, R8.reuse, R12, R68 ;  /* 0x0000000c0844723c */ /* 0x044ff00000041844 */
[C---:B------:R-:W-:Y:S01]  /*3b10*/  HMMA.16816.F32.BF16 R64, R8.reuse, R14, R64 ;  /* 0x0000000e0840723c */ /* 0x040fe20000041840 */
[----:B------:R-:W2:Y:S07]  /*3b20*/  LDSM.16.M88.4 R12, [R205+0x8000] ;  /* 0x00800000cd0c783b */ /* 0x000eae0000000200 */
[C---:B---3--:R-:W-:Y:S08]  /*3b30*/  HMMA.16816.F32.BF16 R60, R8.reuse, R48, R60 ;  /* 0x00000030083c723c */ /* 0x048ff0000004183c */
[----:B------:R-:W-:Y:S01]  /*3b40*/  HMMA.16816.F32.BF16 R56, R8, R50, R56 ;  /* 0x000000320838723c */ /* 0x000fe20000041838 */
[----:B------:R-:W3:Y:S04]  /*3b50*/  LDSM.16.M88.4 R8, [R205+0x8800] ;  /* 0x00880000cd08783b */ /* 0x000ee80000000200 */
[----:B------:R-:W-:Y:S03]  /*3b60*/  LDSM.16.M88.4 R48, [R205+0x9000] ;  /* 0x00900000cd30783b */ /* 0x000fe60000000200 */
[C---:B-1----:R-:W-:Y:S08]  /*3b70*/  HMMA.16816.F32.BF16 R20, R24.reuse, R72, R20 ;  /* 0x000000481814723c */ /* 0x042ff00000041814 */
[C---:B------:R-:W-:Y:S01]  /*3b80*/  HMMA.16816.F32.BF16 R16, R24.reuse, R74, R16 ;  /* 0x0000004a1810723c */ /* 0x040fe20000041810 */
[----:B------:R-:W-:Y:S07]  /*3b90*/  LDSM.16.M88.4 R72, [R192+0x2000] ;  /* 0x00200000c048783b */ /* 0x000fee0000000200 */
[C---:B------:R-:W-:Y:S08]  /*3ba0*/  HMMA.16816.F32.BF16 R32, R24.reuse, R52, R32 ;  /* 0x000000341820723c */ /* 0x040ff00000041820 */
[C---:B------:R-:W-:Y:S01]  /*3bb0*/  HMMA.16816.F32.BF16 R44, R24.reuse, R54, R44 ;  /* 0x00000036182c723c */ /* 0x040fe2000004182c */
[----:B------:R-:W-:Y:S07]  /*3bc0*/  LDSM.16.M88.4 R52, [R205+0x9800] ;  /* 0x00980000cd34783b */ /* 0x000fee0000000200 */
[C---:B----4-:R-:W-:Y:S08]  /*3bd0*/  HMMA.16816.F32.BF16 R68, R24.reuse, R40, R68 ;  /* 0x000000281844723c */ /* 0x050ff00000041844 */
[----:B------:R-:W-:Y:S01]  /*3be0*/  HMMA.16816.F32.BF16 R64, R24, R42, R64 ;  /* 0x0000002a1840723c */ /* 0x000fe20000041840 */
[----:B------:R-:W1:Y:S07]  /*3bf0*/  LDSM.16.M88.4 R40, [R204+0x2000] ;  /* 0x00200000cc28783b */ /* 0x000e6e0000000200 */
[C---:B--2---:R-:W-:Y:S08]  /*3c00*/  HMMA.16816.F32.BF16 R20, R36.reuse, R12, R20 ;  /* 0x0000000c2414723c */ /* 0x044ff00000041814 */
[C---:B------:R-:W-:Y:S01]  /*3c10*/  HMMA.16816.F32.BF16 R16, R36.reuse, R14, R16 ;  /* 0x0000000e2410723c */ /* 0x040fe20000041810 */
[----:B------:R-:W-:Y:S07]  /*3c20*/  LDSM.16.M88.4 R12, [R199+0x8000] ;  /* 0x00800000c70c783b */ /* 0x000fee0000000200 */
[C---:B---3--:R-:W-:Y:S08]  /*3c30*/  HMMA.16816.F32.BF16 R32, R36.reuse, R8, R32 ;  /* 0x000000082420723c */ /* 0x048ff00000041820 */
[----:B------:R-:W-:Y:S01]  /*3c40*/  HMMA.16816.F32.BF16 R44, R36, R10, R44 ;  /* 0x0000000a242c723c */ /* 0x000fe2000004182c */
[----:B------:R-:W2:Y:S07]  /*3c50*/  LDSM.16.M88.4 R8, [R202+0x2000] ;  /* 0x00200000ca08783b */ /* 0x000eae0000000200 */
[C---:B------:R-:W-:Y:S08]  /*3c60*/  HMMA.16816.F32.BF16 R60, R24.reuse, R28, R60 ;  /* 0x0000001c183c723c */ /* 0x040ff0000004183c */
[----:B------:R-:W-:Y:S01]  /*3c70*/  HMMA.16816.F32.BF16 R56, R24, R30, R56 ;  /* 0x0000001e1838723c */ /* 0x000fe20000041838 */
[----:B------:R-:W3:Y:S04]  /*3c80*/  LDSM.16.M88.4 R28, [R203+0x2800] ;  /* 0x00280000cb1c783b */ /* 0x000ee80000000200 */
[----:B------:R-:W4:Y:S03]  /*3c90*/  LDSM.16.M88.4 R24, [R203+0x3000] ;  /* 0x00300000cb18783b */ /* 0x000f260000000200 */
[C---:B-1----:R-:W-:Y:S08]  /*3ca0*/  HMMA.16816.F32.BF16 R20, R40.reuse, R76, R20 ;  /* 0x0000004c2814723c */ /* 0x042ff00000041814 */
[----:B------:R-:W-:Y:S01]  /*3cb0*/  HMMA.16816.F32.BF16 R16, R40, R78, R16 ;  /* 0x0000004e2810723c */ /* 0x000fe20000041810 */
[----:B------:R-:W-:Y:S07]  /*3cc0*/  LDSM.16.M88.4 R76, [R192+0x3000] ;  /* 0x00300000c04c783b */ /* 0x000fee0000000200 */
[C---:B------:R-:W-:Y:S08]  /*3cd0*/  HMMA.16816.F32.BF16 R68, R36.reuse, R48, R68 ;  /* 0x000000302444723c */ /* 0x040ff00000041844 */
[----:B------:R-:W-:Y:S01]  /*3ce0*/  HMMA.16816.F32.BF16 R64, R36, R50, R64 ;  /* 0x000000322440723c */ /* 0x000fe20000041840 */
[----:B------:R-:W1:Y:S07]  /*3cf0*/  LDSM.16.M88.4 R48, [R203+0x3800] ;  /* 0x00380000cb30783b */ /* 0x000e6e0000000200 */
[C---:B--2---:R-:W-:Y:S08]  /*3d00*/  HMMA.16816.F32.BF16 R20, R8.reuse, R12, R20 ;  /* 0x0000000c0814723c */ /* 0x044ff00000041814 */
[----:B------:R-:W-:Y:S01]  /*3d10*/  HMMA.16816.F32.BF16 R16, R8, R14, R16 ;  /* 0x0000000e0810723c */ /* 0x000fe20000041810 */
[----:B------:R-:W-:Y:S07]  /*3d20*/  LDSM.16.M88.4 R12, [R199+0x9800] ;  /* 0x00980000c70c783b */ /* 0x000fee0000000200 */
[C---:B------:R-:W-:Y:S08]  /*3d30*/  HMMA.16816.F32.BF16 R60, R36.reuse, R52, R60 ;  /* 0x00000034243c723c */ /* 0x040ff0000004183c */
[----:B------:R-:W-:Y:S01]  /*3d40*/  HMMA.16816.F32.BF16 R56, R36, R54, R56 ;  /* 0x000000362438723c */ /* 0x000fe20000041838 */
[----:B------:R-:W-:Y:S04]  /*3d50*/  LDSM.16.M88.4 R52, [R206+0x4000] ;  /* 0x00400000ce34783b */ /* 0x000fe80000000200 */
[----:B------:R-:W2:Y:S03]  /*3d60*/  LDSM.16.M88.4 R36, [R205+0xa000] ;  /* 0x00a00000cd24783b */ /* 0x000ea60000000200 */
[C---:B---3--:R-:W-:Y:S08]  /*3d70*/  HMMA.16816.F32.BF16 R32, R40.reuse, R28, R32 ;  /* 0x0000001c2820723c */ /* 0x048ff00000041820 */
[C---:B------:R-:W-:Y:S01]  /*3d80*/  HMMA.16816.F32.BF16 R44, R40.reuse, R30, R44 ;  /* 0x0000001e282c723c */ /* 0x040fe2000004182c */
[----:B------:R-:W3:Y:S07]  /*3d90*/  LDSM.16.M88.4 R28, [R199+0x8800] ;  /* 0x00880000c71c783b */ /* 0x000eee0000000200 */
[C---:B----4-:R-:W-:Y:S08]  /*3da0*/  HMMA.16816.F32.BF16 R68, R40.reuse, R24, R68 ;  /* 0x000000182844723c */ /* 0x050ff00000041844 */
[----:B------:R-:W-:Y:S01]  /*3db0*/  HMMA.16816.F32.BF16 R64, R40, R26, R64 ;  /* 0x0000001a2840723c */ /* 0x000fe20000041840 */
[----:B------:R-:W4:Y:S07]  /*3dc0*/  LDSM.16.M88.4 R24, [R199+0x9000] ;  /* 0x00900000c718783b */ /* 0x000f2e0000000200 */
[C---:B------:R-:W-:Y:S08]  /*3dd0*/  HMMA.16816.F32.BF16 R20, R80.reuse, R72, R20 ;  /* 0x000000485014723c */ /* 0x040ff00000041814 */
[----:B------:R-:W-:Y:S01]  /*3de0*/  HMMA.16816.F32.BF16 R16, R80, R74, R16 ;  /* 0x0000004a5010723c */ /* 0x000fe20000041810 */
[----:B------:R-:W-:Y:S07]  /*3df0*/  LDSM.16.M88.4 R72, [R192+0x3800] ;  /* 0x00380000c048783b */ /* 0x000fee0000000200 */
[C---:B-1----:R-:W-:Y:S08]  /*3e00*/  HMMA.16816.F32.BF16 R60, R40.reuse, R48, R60 ;  /* 0x00000030283c723c */ /* 0x042ff0000004183c */
[----:B------:R-:W-:Y:S01]  /*3e10*/  HMMA.16816.F32.BF16 R56, R40, R50, R56 ;  /* 0x000000322838723c */ /* 0x000fe20000041838 */
[----:B------:R-:W-:Y:S04]  /*3e20*/  LDSM.16.M88.4 R40, [R204+0x4000] ;  /* 0x00400000cc28783b */ /* 0x000fe80000000200 */
[----:B------:R-:W1:Y:S03]  /*3e30*/  LDSM.16.M88.4 R48, [R203+0x4000] ;  /* 0x00400000cb30783b */ /* 0x000e660000000200 */
[C---:B--2---:R-:W-:Y:S08]  /*3e40*/  HMMA.16816.F32.BF16 R20, R52.reuse, R36, R20 ;  /* 0x000000243414723c */ /* 0x044ff00000041814 */
[----:B------:R-:W-:Y:S01]  /*3e50*/  HMMA.16816.F32.BF16 R16, R52, R38, R16 ;  /* 0x000000263410723c */ /* 0x000fe20000041810 */
[----:B------:R-:W-:Y:S07]  /*3e60*/  LDSM.16.M88.4 R36, [R203+0x4800] ;  /* 0x00480000cb24783b */ /* 0x000fee0000000200 */
[C---:B---3--:R-:W-:Y:S08]  /*3e70*/  HMMA.16816.F32.BF16 R32, R8.reuse, R28, R32 ;  /* 0x0000001c0820723c */ /* 0x048ff00000041820 */
[C---:B------:R-:W-:Y:S01]  /*3e80*/  HMMA.16816.F32.BF16 R44, R8.reuse, R30, R44 ;  /* 0x0000001e082c723c */ /* 0x040fe2000004182c */
[----:B------:R-:W-:Y:S07]  /*3e90*/  LDSM.16.M88.4 R28, [R202+0x4000] ;  /* 0x00400000ca1c783b */ /* 0x000fee0000000200 */
[C---:B----4-:R-:W-:Y:S08]  /*3ea0*/  HMMA.16816.F32.BF16 R68, R8.reuse, R24, R68 ;  /* 0x000000180844723c */ /* 0x050ff00000041844 */
[----:B------:R-:W-:Y:S01]  /*3eb0*/  HMMA.16816.F32.BF16 R64, R8, R26, R64 ;  /* 0x0000001a0840723c */ /* 0x000fe20000041840 */
[----:B------:R-:W2:Y:S07]  /*3ec0*/  LDSM.16.M88.4 R24, [R199+0xa000] ;  /* 0x00a00000c718783b */ /* 0x000eae0000000200 */
[C---:B-1----:R-:W-:Y:S08]  /*3ed0*/  HMMA.16816.F32.BF16 R20, R40.reuse, R48, R20 ;  /* 0x000000302814723c */ /* 0x042ff00000041814 */
[----:B------:R-:W-:Y:S01]  /*3ee0*/  HMMA.16816.F32.BF16 R16, R40, R50, R16 ;  /* 0x000000322810723c */ /* 0x000fe20000041810 */
[----:B------:R-:W1:Y:S07]  /*3ef0*/  LDSM.16.M88.4 R48, [R205+0xb000] ;  /* 0x00b00000cd30783b */ /* 0x000e6e0000000200 */
[C---:B------:R-:W-:Y:S08]  /*3f00*/  HMMA.16816.F32.BF16 R60, R8.reuse, R12, R60 ;  /* 0x0000000c083c723c */ /* 0x040ff0000004183c */
[----:B------:R-:W-:Y:S01]  /*3f10*/  HMMA.16816.F32.BF16 R56, R8, R14, R56 ;  /* 0x0000000e0838723c */ /* 0x000fe20000041838 */
[----:B------:R-:W-:Y:S04]  /*3f20*/  LDSM.16.M88.4 R12, [R201+0x4000] ;  /* 0x00400000c90c783b */ /* 0x000fe80000000200 */
[----:B------:R-:W3:Y:S03]  /*3f30*/  LDSM.16.M88.4 R8, [R192+0x4000] ;  /* 0x00400000c008783b */ /* 0x000ee60000000200 */
[C---:B------:R-:W-:Y:S08]  /*3f40*/  HMMA.16816.F32.BF16 R32, R80.reuse, R88, R32 ;  /* 0x000000585020723c */ /* 0x040ff00000041820 */
[C---:B------:R-:W-:Y:S08]  /*3f50*/  HMMA.16816.F32.BF16 R44, R80.reuse, R90, R44 ;  /* 0x0000005a502c723c */ /* 0x040ff0000004182c */
[----:B------:R-:W-:Y:S01]  /*3f60*/  HMMA.16816.F32.BF16 R88, R80, R76, R68 ;  /* 0x0000004c5058723c */ /* 0x000fe20000041844 */
[----:B------:R-:W-:Y:S07]  /*3f70*/  LDSM.16.M88.4 R68, [R199+0xa800] ;  /* 0x00a80000c744783b */ /* 0x000fee0000000200 */
[C---:B--2---:R-:W-:Y:S08]  /*3f80*/  HMMA.16816.F32.BF16 R20, R28.reuse, R24, R20 ;  /* 0x000000181c14723c */ /* 0x044ff00000041814 */
[----:B------:R-:W-:Y:S01]  /*3f90*/  HMMA.16816.F32.BF16 R16, R28, R26, R16 ;  /* 0x0000001a1c10723c */ /* 0x000fe20000041810 */
[----:B------:R-:W2:Y:S07]  /*3fa0*/  LDSM.16.M88.4 R24, [R203+0x5000] ;  /* 0x00500000cb18783b */ /* 0x000eae0000000200 */
[----:B------:R-:W-:Y:S01]  /*3fb0*/  HMMA.16816.F32.BF16 R64, R80, R78, R64 ;  /* 0x0000004e5040723c */ /* 0x000fe20000041840 */
[----:B------:R-:W4:Y:S07]  /*3fc0*/  LDSM.16.M88.4 R76, [R205+0xb800] ;  /* 0x00b80000cd4c783b */ /* 0x000f2e0000000200 */
[----:B-1----:R-:W-:Y:S08]  /*3fd0*/  HMMA.16816.F32.BF16 R88, R52, R48, R88 ;  /* 0x000000303458723c */ /* 0x002ff00000041858 */
[----:B---3--:R-:W-:Y:S08]  /*3fe0*/  HMMA.16816.F32.BF16 R20, R12, R8, R20 ;  /* 0x000000080c14723c */ /* 0x008ff00000041814 */
[C---:B------:R-:W-:Y:S08]  /*3ff0*/  HMMA.16816.F32.BF16 R60, R80.reuse, R72, R60 ;  /* 0x00000048503c723c */ /* 0x040ff0000004183c */
[----:B------:R-:W-:Y:S01]  /*4000*/  HMMA.16816.F32.BF16 R72, R80, R74, R56 ;  /* 0x0000004a5048723c */ /* 0x000fe20000041838 */
[----:B------:R-:W-:Y:S07]  /*4010*/  LDSM.16.M88.4 R56, [R192+0x4800] ;  /* 0x00480000c038783b */ /* 0x000fee0000000200 */
[----:B------:R-:W-:Y:S01]  /*4020*/  HMMA.16816.F32.BF16 R16, R12, R10, R16 ;  /* 0x0000000a0c10723c */ /* 0x000fe20000041810 */
[----:B------:R-:W-:Y:S01]  /*4030*/  FMUL.FTZ R48, R20, c[0x0][0x2ec] ;  /* 0x0000bb0014307a20 */ /* 0x000fe20000410000 */
[----:B------:R-:W-:Y:S01]  /*4040*/  LDSM.16.M88.4 R8, [R199+0xb000] ;  /* 0x00b00000c708783b */ /* 0x000fe20000000200 */
[----:B------:R-:W-:-:S04]  /*4050*/  FMUL.FTZ R49, R21, c[0x0][0x2ec] ;  /* 0x0000bb0015317a20 */ /* 0x000fc80000410000 */
[----:B------:R-:W1:Y:S01]  /*4060*/  MUFU.TANH R48, R48 ;  /* 0x0000003000307308 */ /* 0x000e620000002400 */
[----:B------:R-:W-:Y:S07]  /*4070*/  HMMA.16816.F32.BF16 R64, R52, R50, R64 ;  /* 0x000000323440723c */ /* 0x000fee0000041840 */
[----:B------:R-:W3:Y:S01]  /*4080*/  MUFU.TANH R49, R49 ;  /* 0x0000003100317308 */ /* 0x000ee20000002400 */
[----:B--2---:R-:W-:Y:S07]  /*4090*/  HMMA.16816.F32.BF16 R88, R40, R24, R88 ;  /* 0x000000182858723c */ /* 0x004fee0000041858 */
[----:B------:R-:W-:Y:S01]  /*40a0*/  FMUL.FTZ R24, R22, c[0x0][0x2ec] ;  /* 0x0000bb0016187a20 */ /* 0x000fe20000410000 */
[----:B------:R-:W-:Y:S01]  /*40b0*/  HMMA.16816.F32.BF16 R32, R52, R84, R32 ;  /* 0x000000543420723c */ /* 0x000fe20000041820 */
[----:B------:R-:W-:-:S02]  /*40c0*/  FMUL.FTZ R25, R23, c[0x0][0x2ec] ;  /* 0x0000bb0017197a20 */ /* 0x000fc40000410000 */
[----:B------:R-:W2:Y:S01]  /*40d0*/  LDSM.16.M88.4 R20, [R203+0x5800] ;  /* 0x00580000cb14783b */ /* 0x000ea20000000200 */
[----:B------:R-:W-:Y:S01]  /*40e0*/  FMUL.FTZ R16, R16, c[0x0][0x2ec] ;  /* 0x0000bb0010107a20 */ /* 0x000fe20000410000 */
[----:B------:R-:W1:Y:S01]  /*40f0*/  MUFU.TANH R24, R24 ;  /* 0x0000001800187308 */ /* 0x000e620000002400 */
[----:B------:R-:W-:Y:S02]  /*4100*/  FMUL.FTZ R51, R17, c[0x0][0x2ec] ;  /* 0x0000bb0011337a20 */ /* 0x000fe40000410000 */
[C---:B------:R-:W-:Y:S05]  /*4110*/  HMMA.16816.F32.BF16 R44, R52.reuse, R86, R44 ;  /* 0x00000056342c723c */ /* 0x040fea000004182c */
[----:B------:R5:W1:Y:S03]  /*4120*/  MUFU.TANH R50, R16 ;  /* 0x0000001000327308 */ /* 0x000a660000002400 */
[C---:B----4-:R-:W-:Y:S05]  /*4130*/  HMMA.16816.F32.BF16 R60, R52.reuse, R76, R60 ;  /* 0x0000004c343c723c */ /* 0x050fea000004183c */
[----:B------:R-:W4:Y:S03]  /*4140*/  MUFU.TANH R25, R25 ;  /* 0x0000001900197308 */ /* 0x000f260000002400 */
[----:B------:R-:W-:Y:S05]  /*4150*/  HMMA.16816.F32.BF16 R72, R52, R78, R72 ;  /* 0x0000004e3448723c */ /* 0x000fea0000041848 */
[----:B------:R-:W1:Y:S03]  /*4160*/  MUFU.TANH R51, R51 ;  /* 0x0000003300337308 */ /* 0x000e660000002400 */
[C---:B------:R-:W-:Y:S07]  /*4170*/  HMMA.16816.F32.BF16 R64, R40.reuse, R26, R64 ;  /* 0x0000001a2840723c */ /* 0x040fee0000041840 */
[----:B------:R-:W-:Y:S01]  /*4180*/  FMUL.FTZ R26, R18, c[0x0][0x2ec] ;  /* 0x0000bb00121a7a20 */ /* 0x000fe20000410000 */
[----:B------:R-:W-:Y:S01]  /*4190*/  HMMA.16816.F32.BF16 R32, R40, R36, R32 ;  /* 0x000000242820723c */ /* 0x000fe20000041820 */
[----:B------:R-:W-:-:S02]  /*41a0*/  FMUL.FTZ R27, R19, c[0x0][0x2ec] ;  /* 0x0000bb00131b7a20 */ /* 0x000fc40000410000 */
[----:B-----5:R-:W5:Y:S02]  /*41b0*/  LDSM.16.M88.4 R16, [R199+0xb800] ;  /* 0x00b80000c710783b */ /* 0x020f640000000200 */
[----:B------:R-:W1:Y:S03]  /*41c0*/  MUFU.TANH R26, R26 ;  /* 0x0000001a001a7308 */ /* 0x000e660000002400 */
[C---:B------:R-:W-:Y:S01]  /*41d0*/  HMMA.16816.F32.BF16 R44, R40.reuse, R38, R44 ;  /* 0x00000026282c723c */ /* 0x040fe2000004182c */
[----:B------:R-:W1:Y:S04]  /*41e0*/  LDSM.16.M88.4 R36, [R192+0x5000] ;  /* 0x00500000c024783b */ /* 0x000e680000000200 */
[----:B------:R-:W1:Y:S03]  /*41f0*/  MUFU.TANH R27, R27 ;  /* 0x0000001b001b7308 */ /* 0x000e660000002400 */
[C---:B--2---:R-:W-:Y:S08]  /*4200*/  HMMA.16816.F32.BF16 R60, R40.reuse, R20, R60 ;  /* 0x00000014283c723c */ /* 0x044ff0000004183c */
[----:B------:R-:W-:Y:S08]  /*4210*/  HMMA.16816.F32.BF16 R72, R40, R22, R72 ;  /* 0x000000162848723c */ /* 0x000ff00000041848 */
[C---:B------:R-:W-:Y:S08]  /*4220*/  HMMA.16816.F32.BF16 R88, R28.reuse, R8, R88 ;  /* 0x000000081c58723c */ /* 0x040ff00000041858 */
[----:B------:R-:W-:Y:S01]  /*4230*/  HMMA.16816.F32.BF16 R64, R28, R10, R64 ;  /* 0x0000000a1c40723c */ /* 0x000fe20000041840 */
[----:B------:R-:W2:Y:S01]  /*4240*/  LDSM.16.M88.4 R8, [R192+0x5800] ;  /* 0x00580000c008783b */ /* 0x000ea20000000200 */
[----:B------:R-:W-:-:S06]  /*4250*/  DEPBAR.LE SB0, 0x0 ;  /* 0x000080000000791a */ /* 0x000fcc0000000000 */
[C---:B------:R-:W-:Y:S08]  /*4260*/  HMMA.16816.F32.BF16 R32, R28.reuse, R68, R32 ;  /* 0x000000441c20723c */ /* 0x040ff00000041820 */
[C---:B------:R-:W-:Y:S08]  /*4270*/  HMMA.16816.F32.BF16 R44, R28.reuse, R70, R44 ;  /* 0x000000461c2c723c */ /* 0x040ff0000004182c */
[C---:B-----5:R-:W-:Y:S08]  /*4280*/  HMMA.16816.F32.BF16 R60, R28.reuse, R16, R60 ;  /* 0x000000101c3c723c */ /* 0x060ff0000004183c */
[----:B------:R-:W-:Y:S08]  /*4290*/  HMMA.16816.F32.BF16 R72, R28, R18, R72 ;  /* 0x000000121c48723c */ /* 0x000ff00000041848 */
[C---:B------:R-:W-:Y:S08]  /*42a0*/  HMMA.16816.F32.BF16 R32, R12.reuse, R56, R32 ;  /* 0x000000380c20723c */ /* 0x040ff00000041820 */
[C---:B------:R-:W-:Y:S08]  /*42b0*/  HMMA.16816.F32.BF16 R44, R12.reuse, R58, R44 ;  /* 0x0000003a0c2c723c */ /* 0x040ff0000004182c */
[C---:B-1----:R-:W-:Y:S08]  /*42c0*/  HMMA.16816.F32.BF16 R88, R12.reuse, R36, R88 ;  /* 0x000000240c58723c */ /* 0x042ff00000041858 */
[----:B------:R-:W-:Y:S01]  /*42d0*/  HMMA.16816.F32.BF16 R64, R12, R38, R64 ;  /* 0x000000260c40723c */ /* 0x000fe20000041840 */
[----:B------:R-:W-:-:S02]  /*42e0*/  FMUL.FTZ R20, R34, c[0x0][0x2ec] ;  /* 0x0000bb0022147a20 */ /* 0x000fc40000410000 */
[----:B------:R-:W-:Y:S02]  /*42f0*/  FMUL.FTZ R34, R35, c[0x0][0x2ec] ;  /* 0x0000bb0023227a20 */ /* 0x000fe40000410000 */
[----:B------:R-:W-:Y:S02]  /*4300*/  FMUL.FTZ R32, R32, c[0x0][0x2ec] ;  /* 0x0000bb0020207a20 */ /* 0x000fe40000410000 */
[----:B------:R-:W-:Y:S01]  /*4310*/  FMUL.FTZ R33, R33, c[0x0][0x2ec] ;  /* 0x0000bb0021217a20 */ /* 0x000fe20000410000 */
[----:B--2---:R-:W-:Y:S01]  /*4320*/  HMMA.16816.F32.BF16 R60, R12, R8, R60 ;  /* 0x000000080c3c723c */ /* 0x004fe2000004183c */
[----:B------:R-:W-:Y:S01]  /*4330*/  FMUL.FTZ R36, R44, c[0x0][0x2ec] ;  /* 0x0000bb002c247a20 */ /* 0x000fe20000410000 */
[----:B------:R-:W1:Y:S01]  /*4340*/  MUFU.TANH R20, R20 ;  /* 0x0000001400147308 */ /* 0x000e620000002400 */
[----:B------:R-:W-:Y:S02]  /*4350*/  FMUL.FTZ R35, R45, c[0x0][0x2ec] ;  /* 0x0000bb002d237a20 */ /* 0x000fe40000410000 */
[----:B------:R-:W-:-:S02]  /*4360*/  FMUL.FTZ R22, R46, c[0x0][0x2ec] ;  /* 0x0000bb002e167a20 */ /* 0x000fc40000410000 */
[----:B------:R-:W-:Y:S01]  /*4370*/  FMUL.FTZ R16, R47, c[0x0][0x2ec] ;  /* 0x0000bb002f107a20 */ /* 0x000fe20000410000 */
[----:B------:R-:W-:Y:S01]  /*4380*/  HMMA.16816.F32.BF16 R72, R12, R10, R72 ;  /* 0x0000000a0c48723c */ /* 0x000fe20000041848 */
[----:B------:R-:W-:Y:S01]  /*4390*/  FMUL.FTZ R88, R88, c[0x0][0x2ec] ;  /* 0x0000bb0058587a20 */ /* 0x000fe20000410000 */
[----:B------:R-:W2:Y:S01]  /*43a0*/  MUFU.TANH R32, R32 ;  /* 0x0000002000207308 */ /* 0x000ea20000002400 */
[----:B------:R-:W-:Y:S02]  /*43b0*/  FMUL.FTZ R89, R89, c[0x0][0x2ec] ;  /* 0x0000bb0059597a20 */ /* 0x000fe40000410000 */
[----:B------:R-:W-:Y:S02]  /*43c0*/  FMUL.FTZ R90, R90, c[0x0][0x2ec] ;  /* 0x0000bb005a5a7a20 */ /* 0x000fe40000410000 */
[----:B------:R-:W-:Y:S01]  /*43d0*/  FMUL.FTZ R91, R91, c[0x0][0x2ec] ;  /* 0x0000bb005b5b7a20 */ /* 0x000fe20000410000 */
[----:B------:R-:W-:Y:S01]  /*43e0*/  IADD3 R11, R96, 0x1, R93 ;  /* 0x00000001600b7810 */ /* 0x000fe20007ffe05d */
[----:B------:R-:W-:Y:S01]  /*43f0*/  FMUL.FTZ R64, R64, c[0x0][0x2ec] ;  /* 0x0000bb0040407a20 */ /* 0x000fe20000410000 */
[----:B------:R-:W1:Y:S01]  /*4400*/  MUFU.TANH R33, R33 ;  /* 0x0000002100217308 */ /* 0x000e620000002400 */
[----:B------:R-:W-:Y:S01]  /*4410*/  FMUL.FTZ R65, R65, c[0x0][0x2ec] ;  /* 0x0000bb0041417a20 */ /* 0x000fe20000410000 */
[----:B------:R-:W-:Y:S01]  /*4420*/  IADD3 R11, R94, R11, -R217 ;  /* 0x0000000b5e0b7210 */ /* 0x000fe20007ffe8d9 */
[----:B------:R-:W-:-:S02]  /*4430*/  FMUL.FTZ R66, R66, c[0x0][0x2ec] ;  /* 0x0000bb0042427a20 */ /* 0x000fc40000410000 */
[----:B------:R-:W-:Y:S01]  /*4440*/  FMUL.FTZ R67, R67, c[0x0][0x2ec] ;  /* 0x0000bb0043437a20 */ /* 0x000fe20000410000 */
[----:B------:R-:W-:Y:S01]  /*4450*/  IADD3 R11, R11, c[0x0][0x2e8], RZ ;  /* 0x0000ba000b0b7a10 */ /* 0x000fe20007ffe0ff */
[----:B------:R-:W-:Y:S01]  /*4460*/  FMUL.FTZ R60, R60, c[0x0][0x2ec] ;  /* 0x0000bb003c3c7a20 */ /* 0x000fe20000410000 */
[----:B------:R-:W1:Y:S01]  /*4470*/  MUFU.TANH R34, R34 ;  /* 0x0000002200227308 */ /* 0x000e620000002400 */
[----:B------:R-:W-:Y:S01]  /*4480*/  FMUL.FTZ R61, R61, c[0x0][0x2ec] ;  /* 0x0000bb003d3d7a20 */ /* 0x000fe20000410000 */
[C---:B------:R-:W-:Y:S01]  /*4490*/  IADD3 R9, R11.reuse, 0x8, RZ ;  /* 0x000000080b097810 */ /* 0x040fe20007ffe0ff */
[----:B------:R-:W-:Y:S01]  /*44a0*/  FMUL.FTZ R62, R62, c[0x0][0x2ec] ;  /* 0x0000bb003e3e7a20 */ /* 0x000fe20000410000 */
[-C--:B------:R-:W-:Y:S01]  /*44b0*/  IMNMX R222, R11, R94.reuse, PT ;  /* 0x0000005e0bde7217 */ /* 0x080fe20003800200 */
[----:B------:R-:W-:Y:S01]  /*44c0*/  FMUL.FTZ R63, R63, c[0x0][0x2ec] ;  /* 0x0000bb003f3f7a20 */ /* 0x000fe20000410000 */
[----:B------:R-:W-:Y:S01]  /*44d0*/  IMNMX R2, R9, R94, PT ;  /* 0x0000005e09027217 */ /* 0x000fe20003800200 */
[----:B------:R-:W-:Y:S01]  /*44e0*/  FMUL.FTZ R72, R72, c[0x0][0x2ec] ;  /* 0x0000bb0048487a20 */ /* 0x000fe20000410000 */
[----:B------:R-:W1:Y:S01]  /*44f0*/  MUFU.TANH R36, R36 ;  /* 0x0000002400247308 */ /* 0x000e620000002400 */
[----:B------:R-:W-:-:S02]  /*4500*/  FMUL.FTZ R73, R73, c[0x0][0x2ec] ;  /* 0x0000bb0049497a20 */ /* 0x000fc40000410000 */
[----:B------:R-:W-:Y:S02]  /*4510*/  FMUL.FTZ R74, R74, c[0x0][0x2ec] ;  /* 0x0000bb004a4a7a20 */ /* 0x000fe40000410000 */
[----:B------:R-:W-:-:S03]  /*4520*/  FMUL.FTZ R75, R75, c[0x0][0x2ec] ;  /* 0x0000bb004b4b7a20 */ /* 0x000fc60000410000 */
[----:B------:R-:W1:Y:S08]  /*4530*/  MUFU.TANH R35, R35 ;  /* 0x0000002300237308 */ /* 0x000e700000002400 */
[----:B------:R-:W1:Y:S08]  /*4540*/  MUFU.TANH R22, R22 ;  /* 0x0000001600167308 */ /* 0x000e700000002400 */
[----:B------:R-:W1:Y:S08]  /*4550*/  MUFU.TANH R16, R16 ;  /* 0x0000001000107308 */ /* 0x000e700000002400 */
[----:B------:R1:W1:Y:S08]  /*4560*/  MUFU.TANH R227, R88 ;  /* 0x0000005800e37308 */ /* 0x0002700000002400 */
        /* <DEDUP_REMOVED lines=14> */
[----:B------:R1:W1:Y:S01]  /*4650*/  MUFU.TANH R167, R75 ;  /* 0x0000004b00a77308 */ /* 0x0002620000002400 */
[----:B------:R-:W-:Y:S06]  /*4660*/  BAR.SYNC.DEFER_BLOCKING 0x0 ;  /* 0x0000000000007b1d */ /* 0x000fec0000010000 */
[----:B------:R-:W-:Y:S05]  /*4670*/  @!P6 BRA `(.L_x_777) ;  /* 0x00000b700000e947 */ /* 0x000fea0003800000 */
[----:B--234-:R-:W-:Y:S05]  /*4680*/  @!P0 BRA `(.L_x_778) ;  /* 0x0000039000008947 */ /* 0x01cfea0003800000 */
[----:B------:R-:W2:Y:S01]  /*4690*/  I2F.RP R13, R6 ;  /* 0x00000006000d7306 */ /* 0x000ea20000209400 */
[----:B------:R-:W-:-:S02]  /*46a0*/  IADD3 R12, R3, -0x40, RZ ;  /* 0xffffffc0030c7810 */ /* 0x000fc40007ffe0ff */
[----:B------:R-:W-:Y:S02]  /*46b0*/  IABS R8, R3 ;  /* 0x0000000300087213 */ /* 0x000fe40000000000 */
[----:B------:R-:W-:Y:S02]  /*46c0*/  IABS R4, R12 ;  /* 0x0000000c00047213 */ /* 0x000fe40000000000 */
[----:B------:R-:W-:Y:S01]  /*46d0*/  LOP3.LUT R12, R12, c[0x0][0x2d0], RZ, 0x3c, !PT ;  /* 0x0000b4000c0c7a12 */ /* 0x000fe200078e3cff */
[----:B--2---:R-:W2:Y:S02]  /*46e0*/  MUFU.RCP R10, R13 ;  /* 0x0000000d000a7308 */ /* 0x004ea40000001000 */
[----:B--2---:R-:W-:-:S06]  /*46f0*/  IADD3 R10, R10, 0xffffffe, RZ ;  /* 0x0ffffffe0a0a7810 */ /* 0x004fcc0007ffe0ff */
[----:B------:R-:W2:Y:S02]  /*4700*/  F2I.FTZ.U32.TRUNC.NTZ R11, R10 ;  /* 0x0000000a000b7305 */ /* 0x000ea4000021f000 */
[----:B--2---:R-:W-:Y:S02]  /*4710*/  IMAD.MOV R9, RZ, RZ, -R11 ;  /* 0x000000ffff097224 */ /* 0x004fe400078e0a0b */
        /* <DEDUP_REMOVED lines=48> */
.L_x_778:
[----:B------:R-:W-:-:S04]  /*4a20*/  LEA R13, -R4, RZ, 0x6 ;  /* 0x000000ff040d7211 */ /* 0x000fc800078e31ff */
[----:B------:R-:W-:Y:S02]  /*4a30*/  SHF.R.S32.HI R10, RZ, 0x1f, R13 ;  /* 0x0000001fff0a7819 */ /* 0x000fe4000001140d */
.L_x_779:
        /* <DEDUP_REMOVED lines=113> */
[----:B--2---:R-:W-:-:S04]  /*5150*/  LEA R14, P1, R11, c[0x0][0x168], 0x1 ;  /* 0x00005a000b0e7a11 */ /* 0x004fc800078208ff */
[----:B------:R-:W-:-:S05]  /*5160*/  LEA.HI.X R15, R11, c[0x0][0x16c], R8, 0x1, P1 ;  /* 0x00005b000b0f7a11 */ /* 0x000fca00008f0c08 */
[----:B------:R-:W-:Y:S01]  /*5170*/  @!PT LDS RZ, [RZ] ;  /* 0x00000000fffff984 */ /* 0x000fe20000000800 */
[----:B------:R-:W-:Y:S01]  /*5180*/  @!PT LDS RZ, [RZ] ;  /* 0x00000000fffff984 */ /* 0x000fe20000000800 */
[----:B------:R-:W-:Y:S01]  /*5190*/  @!PT LDS RZ, [RZ] ;  /* 0x00000000fffff984 */ /* 0x000fe20000000800 */
[----:B------:R2:W-:Y:S04]  /*51a0*/  LDGSTS.E.BYPASS.LTC128B.128 [R216+0xb800], [R14.64+0x100] ;  /* 0x0b8001000ed87fae */ /* 0x0005e8000b901d46 */
.L_x_781:
[----:B------:R-:W-:Y:S05]  /*51b0*/  BSYNC B0 ;  /* 0x0000000000007941 */ /* 0x000fea0003800000 */
.L_x_780:
[----:B------:R-:W0:Y:S01]  /*51c0*/  LDGDEPBAR ;  /* 0x00000000000079af */ /* 0x000e220000000000 */
[----:B------:R-:W-:-:S04]  /*51d0*/  IADD3 R134, P1, R13, R134, RZ ;  /* 0x000000860d867210 */ /* 0x000fc80007f3e0ff */
[----:B------:R-:W-:Y:S02]  /*51e0*/  IADD3.X R135, R10, R135, RZ, P1, !PT ;  /* 0x000000870a877210 */ /* 0x000fe40000ffe4ff */
.L_x_777:
[----:B--234-:R-:W-:Y:S02]  /*51f0*/  IMAD.IADD R3, R3, 0x1, R92 ;  /* 0x0000000103037824 */ /* 0x01cfe400078e025c */
        /* <DEDUP_REMOVED lines=9> */
[----:B------:R-:W-:Y:S01]  /*5290*/  IADD3 R9, R3, 0x9, RZ ;  /* 0x0000000903097810 */ /* 0x000fe20007ffe0ff */
[----:B------:R-:W-:Y:S01]  /*52a0*/  LDSM.16.MT88.4 R124, [R200+0xc000] ;  /* 0x00c00000c87c783b */ /* 0x000fe20000004200 */
[----:B------:R-:W-:-:S02]  /*52b0*/  FSEL R49, R49, -INF , !P4 ;  /* 0xff80000031317808 */ /* 0x000fc40006000000 */
[C---:B------:R-:W-:Y:S01]  /*52c0*/  ISETP.GE.AND P5, PT, R9.reuse, R222, PT ;  /* 0x000000de0900720c */ /* 0x040fe20003fa6270 */
[----:B------:R-:W-:Y:S01]  /*52d0*/  LDSM.16.MT88.4 R116, [R198+0xc000] ;  /* 0x00c00000c674783b */ /* 0x000fe20000004200 */
[-C--:B------:R-:W-:Y:S02]  /*52e0*/  ISETP.GE.AND P4, PT, R9, R2.reuse, PT ;  /* 0x000000020900720c */ /* 0x080fe40003f86270 */
[----:B------:R-:W-:Y:S01]  /*52f0*/  IADD3 R9, R3, 0x11, RZ ;  /* 0x0000001103097810 */ /* 0x000fe20007ffe0ff */
[----:B------:R-:W-:Y:S01]  /*5300*/  LDSM.16.MT88.4 R108, [R197+0xc000] ;  /* 0x00c00000c56c783b */ /* 0x000fe20000004200 */
[----:B------:R-:W-:Y:S02]  /*5310*/  FSEL R51, R51, -INF , !P5 ;  /* 0xff80000033337808 */ /* 0x000fe40006800000 */
[----:B------:R-:W-:Y:S01]  /*5320*/  ISETP.GE.AND P5, PT, R9, R2, PT ;  /* 0x000000020900720c */ /* 0x000fe20003fa6270 */
[----:B------:R-:W-:Y:S01]  /*5330*/  LDSM.16.MT88.4 R100, [R196+0xc000] ;  /* 0x00c00000c464783b */ /* 0x000fe20000004200 */
[----:B------:R-:W-:-:S02]  /*5340*/  ISETP.GE.AND P2, PT, R11, R222, PT ;  /* 0x000000de0b00720c */ /* 0x000fc40003f46270 */
[----:B------:R-:W-:Y:S01]  /*5350*/  ISETP.GE.AND P3, PT, R11, R2, PT ;  /* 0x000000020b00720c */ /* 0x000fe20003f66270 */
[----:B------:R-:W-:Y:S01]  /*5360*/  LDSM.16.MT88.4 R56, [R197+0xe000] ;  /* 0x00e00000c538783b */ /* 0x000fe20000004200 */
[C---:B------:R-:W-:Y:S02]  /*5370*/  IADD3 R11, R3.reuse, 0x10, RZ ;  /* 0x00000010030b7810 */ /* 0x040fe40007ffe0ff */
[----:B-1----:R-:W-:Y:S01]  /*5380*/  FSEL R13, R34, -INF , !P5 ;  /* 0xff800000220d7808 */ /* 0x002fe20006800000 */
[----:B------:R-:W-:Y:S01]  /*5390*/  LDSM.16.MT88.4 R64, [R196+0xe000] ;  /* 0x00e00000c440783b */ /* 0x000fe20000004200 */
[----:B------:R-:W-:Y:S02]  /*53a0*/  ISETP.GE.AND P5, PT, R3, R222, PT ;  /* 0x000000de0300720c */ /* 0x000fe40003fa6270 */
[----:B------:R-:W-:Y:S01]  /*53b0*/  FSEL R29, R25, -INF , !P1 ;  /* 0xff800000191d7808 */ /* 0x000fe20004800000 */
[----:B------:R-:W-:Y:S01]  /*53c0*/  LDSM.16.MT88.4 R72, [R200+0x10000] ;  /* 0x01000000c848783b */ /* 0x000fe20000004200 */
[----:B------:R-:W-:-:S02]  /*53d0*/  FSEL R31, R50, -INF , !P2 ;  /* 0xff800000321f7808 */ /* 0x000fc40005000000 */
[C---:B------:R-:W-:Y:S01]  /*53e0*/  ISETP.GE.AND P1, PT, R11.reuse, R222, PT ;  /* 0x000000de0b00720c */ /* 0x040fe20003f26270 */
[----:B------:R-:W-:Y:S01]  /*53f0*/  LDSM.16.MT88.4 R80, [R198+0x10000] ;  /* 0x01000000c650783b */ /* 0x000fe20000004200 */
[----:B------:R-:W-:Y:S02]  /*5400*/  ISETP.GE.AND P2, PT, R11, R2, PT ;  /* 0x000000020b00720c */ /* 0x000fe40003f46270 */
[----:B------:R-:W-:Y:S01]  /*5410*/  IADD3 R11, R3, 0x18, RZ ;  /* 0x00000018030b7810 */ /* 0x000fe20007ffe0ff */
[----:B------:R-:W-:Y:S01]  /*5420*/  LDSM.16.MT88.4 R88, [R197+0x10000] ;  /* 0x01000000c558783b */ /* 0x000fe20000004200 */
[----:B------:R-:W-:Y:S02]  /*5430*/  FSEL R25, R26, -INF , !P3 ;  /* 0xff8000001a197808 */ /* 0x000fe40005800000 */
[----:B------:R-:W-:Y:S01]  /*5440*/  FSEL R48, R48, -INF , !P5 ;  /* 0xff80000030307808 */ /* 0x000fe20006800000 */
[----:B------:R-:W-:Y:S01]  /*5450*/  LDSM.16.MT88.4 R136, [R198+0xc800] ;  /* 0x00c80000c688783b */ /* 0x000fe20000004200 */
        /* <DEDUP_REMOVED lines=34> */
[----:B------:R-:W-:Y:S02]  /*5680*/  FMNMX.FTZ R6, R17, R6, !PT ;  /* 0x0000000611067209 */ /* 0x000fe40007810000 */
[----:B------:R-:W-:Y:S02]  /*5690*/  FMNMX.FTZ R4, R13, R4, !PT ;  /* 0x000000040d047209 */ /* 0x000fe40007810000 */
[----:B------:R-:W-:-:S02]  /*56a0*/  FSEL R223, R223, -INF , !P1 ;  /* 0xff800000dfdf7808 */ /* 0x000fc40004800000 */
[----:B------:R-:W-:Y:S02]  /*56b0*/  FMNMX.FTZ R4, R11, R4, !PT ;  /* 0x000000040b047209 */ /* 0x000fe40007810000 */
[C---:B------:R-:W-:Y:S02]  /*56c0*/  ISETP.GE.AND P4, PT, R33.reuse, R222, PT ;  /* 0x000000de2100720c */ /* 0x040fe40003f86270 */
[----:B------:R-:W-:Y:S02]  /*56d0*/  ISETP.GE.AND P1, PT, R33, R2, PT ;  /* 0x000000022100720c */ /* 0x000fe40003f26270 */
[----:B------:R-:W-:Y:S02]  /*56e0*/  IADD3 R33, R3, 0x29, RZ ;  /* 0x0000002903217810 */ /* 0x000fe40007ffe0ff */
[----:B------:R-:W-:Y:S02]  /*56f0*/  FSEL R165, R165, -INF , !P5 ;  /* 0xff800000a5a57808 */ /* 0x000fe40006800000 */
[----:B------:R-:W-:-:S02]  /*5700*/  FMNMX.FTZ R6, R227, R6, !PT ;  /* 0x00000006e3067209 */ /* 0x000fc40007810000 */
[----:B------:R-:W-:Y:S02]  /*5710*/  FMNMX.FTZ R4, R9, R4, !PT ;  /* 0x0000000409047209 */ /* 0x000fe40007810000 */
[----:B------:R-:W-:Y:S02]  /*5720*/  IADD3 R37, R3, 0x30, RZ ;  /* 0x0000003003257810 */ /* 0x000fe40007ffe0ff */
[----:B------:R-:W-:Y:S02]  /*5730*/  ISETP.GE.AND P5, PT, R33, R222, PT ;  /* 0x000000de2100720c */ /* 0x000fe40003fa6270 */
[----:B------:R-:W-:Y:S02]  /*5740*/  FSEL R163, R163, -INF , !P4 ;  /* 0xff800000a3a37808 */ /* 0x000fe40006000000 */
[----:B------:R-:W-:Y:S02]  /*5750*/  FMNMX.FTZ R6, R165, R6, !PT ;  /* 0x00000006a5067209 */ /* 0x000fe40007810000 */
[----:B------:R-:W-:-:S02]  /*5760*/  FSEL R169, R169, -INF , !P2 ;  /* 0xff800000a9a97808 */ /* 0x000fc40005000000 */
[----:B------:R-:W-:Y:S02]  /*5770*/  FMNMX.FTZ R4, R223, R4, !PT ;  /* 0x00000004df047209 */ /* 0x000fe40007810000 */
[----:B------:R-:W-:Y:S02]  /*5780*/  ISETP.GE.AND P3, PT, R33, R2, PT ;  /* 0x000000022100720c */ /* 0x000fe40003f66270 */
        /* <DEDUP_REMOVED lines=24> */
[----:B------:R-:W-:Y:S02]  /*5910*/  FSEL R143, R143, -INF , !P2 ;  /* 0xff8000008f8f7808 */ /* 0x000fe40005000000 */
[----:B------:R-:W-:Y:S02]  /*5920*/  FMNMX.FTZ R8, R171, R8, !PT ;  /* 0x00000008ab087209 */ /* 0x000fe40007810000 */
[----:B------:R-:W-:Y:S02]  /*5930*/  FSEL R173, R173, -INF , !P4 ;  /* 0xff800000adad7808 */ /* 0x000fe40006000000 */
        /* <DEDUP_REMOVED lines=26> */
[--C-:B------:R-:W-:Y:S01]  /*5ae0*/  FFMA.FTZ R156, R31, c[0x0][0x23c], -R140.reuse ;  /* 0x00008f001f9c7a23 */ /* 0x100fe2000001088c */
[----:B------:R-:W-:Y:S01]  /*5af0*/  LEA R224, P1, R134, c[0x0][0x168], 0x1 ;  /* 0x00005a0086e07a11 */ /* 0x000fe200078208ff */
[----:B------:R-:W-:Y:S01]  /*5b00*/  FFMA.FTZ R155, R51, c[0x0][0x23c], -R140 ;  /* 0x00008f00339b7a23 */ /* 0x000fe2000001088c */
[----:B------:R-:W-:Y:S01]  /*5b10*/  MUFU.EX2 R161, R161 ;  /* 0x000000a100a17308 */ /* 0x000fe20000000800 */
[--C-:B------:R-:W-:Y:S01]  /*5b20*/  FFMA.FTZ R157, R24, c[0x0][0x23c], -R166.reuse ;  /* 0x00008f00189d7a23 */ /* 0x100fe200000108a6 */
[----:B------:R-:W1:Y:S01]  /*5b30*/  LDSM.16.MT88.4 R48, [R198+0xe000] ;  /* 0x00e00000c630783b */ /* 0x000e620000004200 */
[----:B------:R-:W-:-:S02]  /*5b40*/  FFMA.FTZ R158, R29, c[0x0][0x23c], -R166 ;  /* 0x00008f001d9e7a23 */ /* 0x000fc400000108a6 */
[--C-:B------:R-:W-:Y:S01]  /*5b50*/  FFMA.FTZ R159, R25, c[0x0][0x23c], -R166.reuse ;  /* 0x00008f00199f7a23 */ /* 0x100fe200000108a6 */
[----:B------:R-:W-:Y:S01]  /*5b60*/  LDSM.16.MT88.4 R28, [R196+0xc800] ;  /* 0x00c80000c41c783b */ /* 0x000fe20000004200 */
        /* <DEDUP_REMOVED lines=22> */
[----:B------:R-:W-:Y:S01]  /*5cd0*/  FFMA.FTZ R164, R225, c[0x0][0x23c], -R140 ;  /* 0x00008f00e1a47a23 */ /* 0x000fe2000001088c */
[----:B------:R-:W-:Y:S01]  /*5ce0*/  LEA.HI.X R225, R134, c[0x0][0x16c], R135, 0x1, P1 ;  /* 0x00005b0086e17a11 */ /* 0x000fe200008f0c87 */
[----:B------:R-:W-:-:S02]  /*5cf0*/  FFMA.FTZ R168, R223, c[0x0][0x23c], -R166 ;  /* 0x00008f00dfa87a23 */ /* 0x000fc400000108a6 */
[--C-:B------:R-:W-:Y:S02]  /*5d00*/  FFMA.FTZ R169, R169, c[0x0][0x23c], -R166.reuse ;  /* 0x00008f00a9a97a23 */ /* 0x100fe400000108a6 */
[--C-:B------:R-:W-:Y:S01]  /*5d10*/  FFMA.FTZ R170, R183, c[0x0][0x23c], -R166.reuse ;  /* 0x00008f00b7aa7a23 */ /* 0x100fe200000108a6 */
[----:B------:R-:W1:Y:S01]  /*5d20*/  MUFU.EX2 R158, R158 ;  /* 0x0000009e009e7308 */ /* 0x000e620000000800 */
[----:B-----5:R-:W-:Y:S01]  /*5d30*/  F2FP.BF16.PACK_AB R98, R155, R156 ;  /* 0x0000009c9b62723e */ /* 0x020fe200000010ff */
[----:B------:R-:W-:Y:S02]  /*5d40*/  FFMA.FTZ R175, R175, c[0x0][0x23c], -R166 ;  /* 0x00008f00afaf7a23 */ /* 0x000fe400000108a6 */
[----:B------:R-:W-:Y:S02]  /*5d50*/  FFMA.FTZ R229, R173, c[0x0][0x23c], -R140 ;  /* 0x00008f00ade57a23 */ /* 0x000fe4000001088c */
[--C-:B------:R-:W-:Y:S02]  /*5d60*/  FFMA.FTZ R171, R171, c[0x0][0x23c], -R166.reuse ;  /* 0x00008f00abab7a23 */ /* 0x100fe400000108a6 */
[----:B------:R-:W-:Y:S01]  /*5d70*/  MUFU.EX2 R159, R159 ;  /* 0x0000009f009f7308 */ /* 0x000fe20000000800 */
[----:B------:R-:W-:-:S02]  /*5d80*/  FFMA.FTZ R176, R143, c[0x0][0x23c], -R166 ;  /* 0x00008f008fb07a23 */ /* 0x000fc400000108a6 */
[----:B------:R-:W-:Y:S02]  /*5d90*/  FFMA.FTZ R173, R141, c[0x0][0x23c], -R166 ;  /* 0x00008f008dad7a23 */ /* 0x000fe400000108a6 */
[--C-:B------:R-:W-:Y:S02]  /*5da0*/  FFMA.FTZ R172, R181, c[0x0][0x23c], -R140.reuse ;  /* 0x00008f00b5ac7a23 */ /* 0x100fe4000001088c */
[--C-:B------:R-:W-:Y:S01]  /*5db0*/  FFMA.FTZ R179, R179, c[0x0][0x23c], -R140.reuse ;  /* 0x00008f00b3b37a23 */ /* 0x100fe2000001088c */
[----:B------:R-:W5:Y:S01]  /*5dc0*/  MUFU.EX2 R152, R152 ;  /* 0x0000009800987308 */ /* 0x000f620000000800 */
[----:B-1----:R-:W-:Y:S01]  /*5dd0*/  F2FP.BF16.PACK_AB R97, R158, R157 ;  /* 0x0000009d9e61723e */ /* 0x002fe200000010ff */
[----:B------:R-:W-:Y:S02]  /*5de0*/  FFMA.FTZ R174, R177, c[0x0][0x23c], -R140 ;  /* 0x00008f00b1ae7a23 */ /* 0x000fe4000001088c */
[----:B------:R-:W-:Y:S01]  /*5df0*/  FFMA.FTZ R166, R167, c[0x0][0x23c], -R166 ;  /* 0x00008f00a7a67a23 */ /* 0x000fe200000108a6 */
[----:B------:R-:W-:Y:S01]  /*5e00*/  LDSM.16.MT88.4 R140, [R198+0xd800] ;  /* 0x00d80000c68c783b */ /* 0x000fe20000004200 */
[----:B------:R-:W-:-:S02]  /*5e10*/  FADD.FTZ R161, R161, R160 ;  /* 0x000000a0a1a17221 */ /* 0x000fc40000010000 */
        /* <DEDUP_REMOVED lines=146> */
[----:B------:R-:W-:-:S03]  /*6740*/  F2FP.BF16.PACK_AB R7, R166, R173 ;  /* 0x000000ada607723e */ /* 0x000fc600000010ff */
[----:B------:R-:W-:-:S04]  /*6750*/  FADD.FTZ R176, R176, R171 ;  /* 0x000000abb0b07221 */ /* 0x000fc80000010000 */
[----:B--2---:R-:W-:Y:S01]  /*6760*/  HMMA.16816.F32.BF16 R128, R4, R12, R128 ;  /* 0x0000000c0480723c */ /* 0x004fe20000041880 */
[----:B------:R-:W-:-:S04]  /*6770*/  FADD.FTZ R173, R173, R176 ;  /* 0x000000b0adad7221 */ /* 0x000fc80000010000 */
[----:B------:R-:W-:-:S03]  /*6780*/  FADD.FTZ R227, R166, R173 ;  /* 0x000000ada6e37221 */ /* 0x000fc60000010000 */
        /* <DEDUP_REMOVED lines=102> */
.L_x_783:
[----:B------:R-:W-:-:S05]  /*6df0*/  IMAD.MOV.U32 R8, RZ, RZ, c[0x0][0x1a0] ;  /* 0x00006800ff087624 */ /* 0x000fca00078e00ff */
[----:B------:R-:W-:-:S04]  /*6e00*/  LEA R8, -R8, RZ, 0x6 ;  /* 0x000000ff08087211 */ /* 0x000fc800078e31ff */
[----:B------:R-:W-:Y:S02]  /*6e10*/  SHF.R.S32.HI R7, RZ, 0x1f, R8 ;  /* 0x0000001fff077819 */ /* 0x000fe40000011408 */
.L_x_784:
        /* <DEDUP_REMOVED lines=76> */
[----:B------:R-:W-:Y:S01]  /*72e0*/  @!P2 IMAD.X R7, R7, 0x1, R144, P1 ;  /* 0x000000010707a824 */ /* 0x000fe200008e0690 */
[C---:B------:R-:W-:Y:S01]  /*72f0*/  @!P2 LEA R26, P1, R146.reuse, c[0x0][0x170], 0x1 ;  /* 0x00005c00921aaa11 */ /* 0x040fe200078208ff */
[----:B------:R-:W-:Y:S01]  /*7300*/  @P4 STS.128 [R216+0xd000], RZ ;  /* 0x00d000ffd8004388 */ /* 0x000fe20000000c00 */
[----:B------:R-:W-:Y:S02]  /*7310*/  IMAD.MOV.U32 R231, RZ, RZ, R241 ;  /* 0x000000ffffe77224 */ /* 0x000fe400078e00f1 */
[----:B------:R-:W-:Y:S01]  /*7320*/  @!P2 LEA.HI.X R27, R146, c[0x0][0x174], R7, 0x1, P1 ;  /* 0x00005d00921baa11 */ /* 0x000fe200008f0c07 */
[----:B------:R-:W-:Y:S01]  /*7330*/  @!PT LDS RZ, [RZ] ;  /* 0x00000000fffff984 */ /* 0x000fe20000000800 */
[----:B------:R-:W-:Y:S01]  /*7340*/  @!PT LDS RZ, [RZ] ;  /* 0x00000000fffff984 */ /* 0x000fe20000000800 */
[----:B------:R-:W-:Y:S01]  /*7350*/  @!PT LDS RZ, [RZ] ;  /* 0x00000000fffff984 */ /* 0x000fe20000000800 */
[----:B------:R5:W-:Y:S01]  /*7360*/  @!P4 LDGSTS.E.BYPASS.LTC128B.128 [R216+0xd000], [R24.64] ;  /* 0x0d00000018d8cfae */ /* 0x000be2000b901d44 */
[----:B------:R-:W-:-:S03]  /*7370*/  @!P3 LEA.HI.X R7, R4, c[0x0][0x174], R5, 0x1, P5 ;  /* 0x00005d000407ba11 */ /* 0x000fc600028f0c05 */
        /* <DEDUP_REMOVED lines=26> */
[----:B--2---:R-:W2:Y:S04]  /*7520*/  LDSM.16.M88.4 R16, [R205+0x6000] ;  /* 0x00600000cd10783b */ /* 0x004ea80000000200 */
[----:B------:R-:W5:Y:S04]  /*7530*/  LDSM.16.M88.4 R136, [R205+0x6800] ;  /* 0x00680000cd88783b */ /* 0x000f680000000200 */
[----:B------:R-:W5:Y:S04]  /*7540*/  LDSM.16.M88.4 R152, [R205+0x7000] ;  /* 0x00700000cd98783b */ /* 0x000f680000000200 */
[----:B------:R-:W-:Y:S04]  /*7550*/  LDSM.16.M88.4 R144, [R204] ;  /* 0x00000000cc90783b */ /* 0x000fe80000000200 */
[----:B------:R-:W5:Y:S04]  /*7560*/  LDSM.16.M88.4 R28, [R203] ;  /* 0x00000000cb1c783b */ /* 0x000f680000000200 */
[----:B------:R-:W5:Y:S04]  /*7570*/  LDSM.16.M88.4 R164, [R205+0x7800] ;  /* 0x00780000cda4783b */ /* 0x000f680000000200 */
[----:B----4-:R-:W4:Y:S04]  /*7580*/  LDSM.16.M88.4 R8, [R195] ;  /* 0x00000000c308783b */ /* 0x010f280000000200 */
[----:B-1----:R-:W1:Y:S04]  /*7590*/  LDSM.16.M88.4 R20, [R194] ;  /* 0x00000000c214783b */ /* 0x002e680000000200 */
[----:B------:R-:W-:Y:S04]  /*75a0*/  LDSM.16.M88.4 R160, [R202] ;  /* 0x00000000caa0783b */ /* 0x000fe80000000200 */
[----:B------:R-:W1:Y:S01]  /*75b0*/  LDSM.16.M88.4 R32, [R199+0x6000] ;  /* 0x00600000c720783b */ /* 0x000e620000000200 */
[C---:B--2---:R-:W-:Y:S03]  /*75c0*/  HMMA.16816.F32.BF16 R4, R172.reuse, R16, RZ ;  /* 0x00000010ac04723c */ /* 0x044fe600000418ff */
[----:B------:R-:W2:Y:S04]  /*75d0*/  LDSM.16.M88.4 R168, [R193] ;  /* 0x00000000c1a8783b */ /* 0x000ea80000000200 */
[----:B---3--:R-:W3:Y:S01]  /*75e0*/  LDSM.16.M88.4 R12, [R199+0x6800] ;  /* 0x00680000c70c783b */ /* 0x008ee20000000200 */
[C---:B------:R-:W-:Y:S03]  /*75f0*/  HMMA.16816.F32.BF16 R16, R172.reuse, R18, RZ ;  /* 0x00000012ac10723c */ /* 0x040fe600000418ff */
[----:B------:R-:W1:Y:S04]  /*7600*/  LDSM.16.M88.4 R140, [R199+0x7000] ;  /* 0x00700000c78c783b */ /* 0x000e680000000200 */
[----:B------:R-:W-:Y:S01]  /*7610*/  LDSM.16.M88.4 R176, [R199+0x7800] ;  /* 0x00780000c7b0783b */ /* 0x000fe20000000200 */
[C---:B-----5:R-:W-:Y:S03]  /*7620*/  HMMA.16816.F32.BF16 R24, R172.reuse, R136, RZ ;  /* 0x00000088ac18723c */ /* 0x060fe600000418ff */
[----:B------:R-:W-:Y:S04]  /*7630*/  LDSM.16.M88.4 R232, [R205+0xa800] ;  /* 0x00a80000cde8783b */ /* 0x000fe80000000200 */
[----:B------:R-:W-:Y:S01]  /*7640*/  LDSM.16.M88.4 R236, [R199+0x9800] ;  /* 0x00980000c7ec783b */ /* 0x000fe20000000200 */
[C---:B------:R-:W-:Y:S03]  /*7650*/  HMMA.16816.F32.BF16 R136, R172.reuse, R138, RZ ;  /* 0x0000008aac88723c */ /* 0x040fe600000418ff */
[----:B------:R-:W-:Y:S04]  /*7660*/  LDSM.16.M88.4 R180, [R199+0xa000] ;  /* 0x00a00000c7b4783b */ /* 0x000fe80000000200 */
[----:B------:R-:W0:Y:S01]  /*7670*/  LDGDEPBAR ;  /* 0x00000000000079af */ /* 0x000e220000000000 */
[C---:B------:R-:W-:Y:S08]  /*7680*/  HMMA.16816.F32.BF16 R156, R172.reuse, R152, RZ ;  /* 0x00000098ac9c723c */ /* 0x040ff000000418ff */
[----:B------:R-:W-:Y:S08]  /*7690*/  HMMA.16816.F32.BF16 R152, R172, R154, RZ ;  /* 0x0000009aac98723c */ /* 0x000ff000000418ff */
[C---:B------:R-:W-:Y:S08]  /*76a0*/  HMMA.16816.F32.BF16 R4, R144.reuse, R28, R4 ;  /* 0x0000001c9004723c */ /* 0x040ff00000041804 */
[----:B------:R-:W-:Y:S01]  /*76b0*/  HMMA.16816.F32.BF16 R16, R144, R30, R16 ;  /* 0x0000001e9010723c */ /* 0x000fe20000041810 */
[----:B------:R-:W-:Y:S07]  /*76c0*/  LDSM.16.M88.4 R28, [R192] ;  /* 0x00000000c01c783b */ /* 0x000fee0000000200 */
[C---:B------:R-:W-:Y:S08]  /*76d0*/  HMMA.16816.F32.BF16 R148, R172.reuse, R164, RZ ;  /* 0x000000a4ac94723c */ /* 0x040ff000000418ff */
[----:B------:R-:W-:Y:S01]  /*76e0*/  HMMA.16816.F32.BF16 R172, R172, R166, RZ ;  /* 0x000000a6acac723c */ /* 0x000fe200000418ff */
[----:B------:R-:W5:Y:S07]  /*76f0*/  LDSM.16.M88.4 R164, [R201] ;  /* 0x00000000c9a4783b */ /* 0x000f6e0000000200 */
[C---:B----4-:R-:W-:Y:S08]  /*7700*/  HMMA.16816.F32.BF16 R24, R144.reuse, R8, R24 ;  /* 0x000000089018723c */ /* 0x050ff00000041818 */
[C---:B------:R-:W-:Y:S01]  /*7710*/  HMMA.16816.F32.BF16 R136, R144.reuse, R10, R136 ;  /* 0x0000000a9088723c */ /* 0x040fe20000041888 */
[----:B------:R-:W4:Y:S07]  /*7720*/  LDSM.16.M88.4 R8, [R192+0x800] ;  /* 0x00080000c008783b */ /* 0x000f2e0000000200 */
[C---:B-1----:R-:W-:Y:S08]  /*7730*/  HMMA.16816.F32.BF16 R156, R144.reuse, R20, R156 ;  /* 0x00000014909c723c */ /* 0x042ff0000004189c */
[----:B------:R-:W-:Y:S01]  /*7740*/  HMMA.16816.F32.BF16 R152, R144, R22, R152 ;  /* 0x000000169098723c */ /* 0x000fe20000041898 */
[----:B------:R-:W1:Y:S07]  /*7750*/  LDSM.16.M88.4 R20, [R192+0x1000] ;  /* 0x00100000c014783b */ /* 0x000e6e0000000200 */
[C---:B------:R-:W-:Y:S08]  /*7760*/  HMMA.16816.F32.BF16 R4, R160.reuse, R32, R4 ;  /* 0x00000020a004723c */ /* 0x040ff00000041804 */
[----:B------:R-:W-:Y:S01]  /*7770*/  HMMA.16816.F32.BF16 R16, R160, R34, R16 ;  /* 0x00000022a010723c */ /* 0x000fe20000041810 */
[----:B------:R-:W-:Y:S07]  /*7780*/  LDSM.16.M88.4 R32, [R205+0x8000] ;  /* 0x00800000cd20783b */ /* 0x000fee0000000200 */
[C---:B--2---:R-:W-:Y:S08]  /*7790*/  HMMA.16816.F32.BF16 R148, R144.reuse, R168, R148 ;  /* 0x000000a89094723c */ /* 0x044ff00000041894 */
[----:B------:R-:W-:Y:S01]  /*77a0*/  HMMA.16816.F32.BF16 R172, R144, R170, R172 ;  /* 0x000000aa90ac723c */ /* 0x000fe200000418ac */
[----:B------:R-:W2:Y:S04]  /*77b0*/  LDSM.16.M88.4 R144, [R206+0x2000] ;  /* 0x00200000ce90783b */ /* 0x000ea80000000200 */
[----:B------:R-:W1:Y:S03]  /*77c0*/  LDSM.16.M88.4 R168, [R192+0x1800] ;  /* 0x00180000c0a8783b */ /* 0x000e660000000200 */
[C---:B---3--:R-:W-:Y:S08]  /*77d0*/  HMMA.16816.F32.BF16 R24, R160.reuse, R12, R24 ;  /* 0x0000000ca018723c */ /* 0x048ff00000041818 */
[C---:B------:R-:W-:Y:S01]  /*77e0*/  HMMA.16816.F32.BF16 R136, R160.reuse, R14, R136 ;  /* 0x0000000ea088723c */ /* 0x040fe20000041888 */
[----:B------:R-:W3:Y:S07]  /*77f0*/  LDSM.16.M88.4 R12, [R205+0x8800] ;  /* 0x00880000cd0c783b */ /* 0x000eee0000000200 */
[C---:B------:R-:W-:Y:S08]  /*7800*/  HMMA.16816.F32.BF16 R156, R160.reuse, R140, R156 ;  /* 0x0000008ca09c723c */ /* 0x040ff0000004189c */
[----:B------:R-:W-:Y:S01]  /*7810*/  HMMA.16816.F32.BF16 R152, R160, R142, R152 ;  /* 0x0000008ea098723c */ /* 0x000fe20000041898 */
[----:B------:R-:W1:Y:S07]  /*7820*/  LDSM.16.M88.4 R140, [R205+0x9000] ;  /* 0x00900000cd8c783b */ /* 0x000e6e0000000200 */
[C---:B-----5:R-:W-:Y:S08]  /*7830*/  HMMA.16816.F32.BF16 R4, R164.reuse, R28, R4 ;  /* 0x0000001ca404723c */ /* 0x060ff00000041804 */
[C---:B------:R-:W-:Y:S01]  /*7840*/  HMMA.16816.F32.BF16 R16, R164.reuse, R30, R16 ;  /* 0x0000001ea410723c */ /* 0x040fe20000041810 */
[----:B------:R-:W-:Y:S07]  /*7850*/  LDSM.16.M88.4 R28, [R191] ;  /* 0x00000000bf1c783b */ /* 0x000fee0000000200 */
[C---:B----4-:R-:W-:Y:S08]  /*7860*/  HMMA.16816.F32.BF16 R24, R164.reuse, R8, R24 ;  /* 0x00000008a418723c */ /* 0x050ff00000041818 */
[----:B------:R-:W-:Y:S01]  /*7870*/  HMMA.16816.F32.BF16 R136, R164, R10, R136 ;  /* 0x0000000aa488723c */ /* 0x000fe20000041888 */
[----:B------:R-:W4:Y:S07]  /*7880*/  LDSM.16.M88.4 R8, [R204+0x2000] ;  /* 0x00200000cc08783b */ /* 0x000f2e0000000200 */
[C---:B------:R-:W-:Y:S08]  /*7890*/  HMMA.16816.F32.BF16 R148, R160.reuse, R176, R148 ;  /* 0x000000b0a094723c */ /* 0x040ff00000041894 */
[----:B------:R-:W-:Y:S01]  /*78a0*/  HMMA.16816.F32.BF16 R172, R160, R178, R172 ;  /* 0x000000b2a0ac723c */ /* 0x000fe200000418ac */
[----:B------:R-:W5:Y:S04]  /*78b0*/  LDSM.16.M88.4 R160, [R205+0x9800] ;  /* 0x00980000cda0783b */ /* 0x000f680000000200 */
[----:B------:R-:W-:Y:S03]  /*78c0*/  LDSM.16.M88.4 R176, [R202+0x2000] ;  /* 0x00200000cab0783b */ /* 0x000fe60000000200 */
[C---:B-1----:R-:W-:Y:S08]  /*78d0*/  HMMA.16816.F32.BF16 R156, R164.reuse, R20, R156 ;  /* 0x00000014a49c723c */ /* 0x042ff0000004189c */
[----:B------:R-:W-:Y:S01]  /*78e0*/  HMMA.16816.F32.BF16 R152, R164, R22, R152 ;  /* 0x00000016a498723c */ /* 0x000fe20000041898 */
[----:B------:R-:W-:Y:S07]  /*78f0*/  LDSM.16.M88.4 R20, [R190] ;  /* 0x00000000be14783b */ /* 0x000fee0000000200 */
[C---:B--2---:R-:W-:Y:S08]  /*7900*/  HMMA.16816.F32.BF16 R4, R144.reuse, R32, R4 ;  /* 0x000000209004723c */ /* 0x044ff00000041804 */
[----:B------:R-:W-:Y:S01]  /*7910*/  HMMA.16816.F32.BF16 R16, R144, R34, R16 ;  /* 0x000000229010723c */ /* 0x000fe20000041810 */
[----:B------:R-:W1:Y:S07]  /*7920*/  LDSM.16.M88.4 R32, [R199+0x8000] ;  /* 0x00800000c720783b */ /* 0x000e6e0000000200 */
[C---:B------:R-:W-:Y:S08]  /*7930*/  HMMA.16816.F32.BF16 R148, R164.reuse, R168, R148 ;  /* 0x000000a8a494723c */ /* 0x040ff00000041894 */
[----:B------:R-:W-:Y:S01]  /*7940*/  HMMA.16816.F32.BF16 R172, R164, R170, R172 ;  /* 0x000000aaa4ac723c */ /* 0x000fe200000418ac */
[----:B------:R-:W-:Y:S04]  /*7950*/  LDSM.16.M88.4 R168, [R201+0x2000] ;  /* 0x00200000c9a8783b */ /* 0x000fe80000000200 */
[----:B------:R-:W-:Y:S03]  /*7960*/  LDSM.16.M88.4 R164, [R192+0x3000] ;  /* 0x00300000c0a4783b */ /* 0x000fe60000000200 */
[C---:B---3--:R-:W-:Y:S08]  /*7970*/  HMMA.16816.F32.BF16 R24, R144.reuse, R12, R24 ;  /* 0x0000000c9018723c */ /* 0x048ff00000041818 */
[C---:B------:R-:W-:Y:S01]  /*7980*/  HMMA.16816.F32.BF16 R136, R144.reuse, R14, R136 ;  /* 0x0000000e9088723c */ /* 0x040fe20000041888 */
[----:B------:R-:W2:Y:S07]  /*7990*/  LDSM.16.M88.4 R12, [R189] ;  /* 0x00000000bd0c783b */ /* 0x000eae0000000200 */
[C---:B------:R-:W-:Y:S08]  /*79a0*/  HMMA.16816.F32.BF16 R156, R144.reuse, R140, R156 ;  /* 0x0000008c909c723c */ /* 0x040ff0000004189c */
[----:B------:R-:W-:Y:S01]  /*79b0*/  HMMA.16816.F32.BF16 R152, R144, R142, R152 ;  /* 0x0000008e9098723c */ /* 0x000fe20000041898 */
[----:B------:R-:W3:Y:S07]  /*79c0*/  LDSM.16.M88.4 R140, [R188] ;  /* 0x00000000bc8c783b */ /* 0x000eee0000000200 */
[C---:B----4-:R-:W-:Y:S08]  /*79d0*/  HMMA.16816.F32.BF16 R4, R8.reuse, R28, R4 ;  /* 0x0000001c0804723c */ /* 0x050ff00000041804 */
[----:B------:R-:W-:Y:S01]  /*79e0*/  HMMA.16816.F32.BF16 R16, R8, R30, R16 ;  /* 0x0000001e0810723c */ /* 0x000fe20000041810 */
[----:B------:R-:W4:Y:S07]  /*79f0*/  LDSM.16.M88.4 R28, [R192+0x2000] ;  /* 0x00200000c01c783b */ /* 0x000f2e0000000200 */
[C---:B-----5:R-:W-:Y:S08]  /*7a00*/  HMMA.16816.F32.BF16 R148, R144.reuse, R160, R148 ;  /* 0x000000a09094723c */ /* 0x060ff00000041894 */
[----:B------:R-:W-:Y:S01]  /*7a10*/  HMMA.16816.F32.BF16 R172, R144, R162, R172 ;  /* 0x000000a290ac723c */ /* 0x000fe200000418ac */
[----:B------:R-:W5:Y:S04]  /*7a20*/  LDSM.16.M88.4 R160, [R199+0x8800] ;  /* 0x00880000c7a0783b */ /* 0x000f680000000200 */
[----:B------:R-:W-:Y:S03]  /*7a30*/  LDSM.16.M88.4 R144, [R206+0x4000] ;  /* 0x00400000ce90783b */ /* 0x000fe60000000200 */
[C---:B-1----:R-:W-:Y:S08]  /*7a40*/  HMMA.16816.F32.BF16 R4, R176.reuse, R32, R4 ;  /* 0x00000020b004723c */ /* 0x042ff00000041804 */
[----:B------:R-:W-:Y:S01]  /*7a50*/  HMMA.16816.F32.BF16 R16, R176, R34, R16 ;  /* 0x00000022b010723c */ /* 0x000fe20000041810 */
[----:B------:R-:W-:Y:S07]  /*7a60*/  LDSM.16.M88.4 R32, [R204+0x4000] ;  /* 0x00400000cc20783b */ /* 0x000fee0000000200 */
[C---:B------:R-:W-:Y:S08]  /*7a70*/  HMMA.16816.F32.BF16 R24, R8.reuse, R20, R24 ;  /* 0x000000140818723c */ /* 0x040ff00000041818 */
[C---:B--2---:R-:W-:Y:S08]  /*7a80*/  HMMA.16816.F32.BF16 R156, R8.reuse, R12, R156 ;  /* 0x0000000c089c723c */ /* 0x044ff0000004189c */
[C---:B------:R-:W-:Y:S01]  /*7a90*/  HMMA.16816.F32.BF16 R152, R8.reuse, R14, R152 ;  /* 0x0000000e0898723c */ /* 0x040fe20000041898 */
[----:B------:R-:W1:Y:S07]  /*7aa0*/  LDSM.16.M88.4 R12, [R205+0xa000] ;  /* 0x00a00000cd0c783b */ /* 0x000e6e0000000200 */
[C---:B------:R-:W-:Y:S01]  /*7ab0*/  HMMA.16816.F32.BF16 R136, R8.reuse, R22, R136 ;  /* 0x000000160888723c */ /* 0x040fe20000041888 */
[----:B------:R-:W-:Y:S07]  /*7ac0*/  LDSM.16.M88.4 R20, [R199+0x9000] ;  /* 0x00900000c714783b */ /* 0x000fee0000000200 */
[C---:B---3--:R-:W-:Y:S08]  /*7ad0*/  HMMA.16816.F32.BF16 R148, R8.reuse, R140, R148 ;  /* 0x0000008c0894723c */ /* 0x048ff00000041894 */
[----:B------:R-:W-:Y:S01]  /*7ae0*/  HMMA.16816.F32.BF16 R172, R8, R142, R172 ;  /* 0x0000008e08ac723c */ /* 0x000fe200000418ac */
[----:B------:R-:W2:Y:S04]  /*7af0*/  LDSM.16.M88.4 R8, [R192+0x2800] ;  /* 0x00280000c008783b */ /* 0x000ea80000000200 */
[----:B------:R-:W3:Y:S03]  /*7b00*/  LDSM.16.M88.4 R140, [R187] ;  /* 0x00000000bb8c783b */ /* 0x000ee60000000200 */
[C---:B----4-:R-:W-:Y:S08]  /*7b10*/  HMMA.16816.F32.BF16 R4, R168.reuse, R28, R4 ;  /* 0x0000001ca804723c */ /* 0x050ff00000041804 */
[----:B------:R-:W-:Y:S01]  /*7b20*/  HMMA.16816.F32.BF16 R16, R168, R30, R16 ;  /* 0x0000001ea810723c */ /* 0x000fe20000041810 */
[----:B------:R-:W-:Y:S07]  /*7b30*/  LDSM.16.M88.4 R28, [R186] ;  /* 0x00000000ba1c783b */ /* 0x000fee0000000200 */
[C---:B-----5:R-:W-:Y:S08]  /*7b40*/  HMMA.16816.F32.BF16 R24, R176.reuse, R160, R24 ;  /* 0x000000a0b018723c */ /* 0x060ff00000041818 */
[----:B------:R-:W-:Y:S01]  /*7b50*/  HMMA.16816.F32.BF16 R136, R176, R162, R136 ;  /* 0x000000a2b088723c */ /* 0x000fe20000041888 */
[----:B------:R-:W-:Y:S07]  /*7b60*/  LDSM.16.M88.4 R160, [R192+0x3800] ;  /* 0x00380000c0a0783b */ /* 0x000fee0000000200 */
[C---:B-1----:R-:W-:Y:S08]  /*7b70*/  HMMA.16816.F32.BF16 R4, R144.reuse, R12, R4 ;  /* 0x0000000c9004723c */ /* 0x042ff00000041804 */
[----:B------:R-:W-:Y:S01]  /*7b80*/  HMMA.16816.F32.BF16 R16, R144, R14, R16 ;  /* 0x0000000e9010723c */ /* 0x000fe20000041810 */
[----:B------:R-:W-:Y:S07]  /*7b90*/  LDSM.16.M88.4 R12, [R201+0x4000] ;  /* 0x00400000c90c783b */ /* 0x000fee0000000200 */
[----:B--2---:R-:W-:Y:S08]  /*7ba0*/  HMMA.16816.F32.BF16 R24, R168, R8, R24 ;  /* 0x00000008a818723c */ /* 0x004ff00000041818 */
[C---:B------:R-:W-:Y:S08]  /*7bb0*/  HMMA.16816.F32.BF16 R156, R176.reuse, R20, R156 ;  /* 0x00000014b09c723c */ /* 0x040ff0000004189c */
[----:B------:R-:W-:Y:S01]  /*7bc0*/  HMMA.16816.F32.BF16 R152, R176, R22, R152 ;  /* 0x00000016b098723c */ /* 0x000fe20000041898 */
[----:B------:R-:W1:Y:S07]  /*7bd0*/  LDSM.16.M88.4 R20, [R202+0x4000] ;  /* 0x00400000ca14783b */ /* 0x000e6e0000000200 */
[----:B------:R-:W-:Y:S01]  /*7be0*/  HMMA.16816.F32.BF16 R136, R168, R10, R136 ;  /* 0x0000000aa888723c */ /* 0x000fe20000041888 */
[----:B------:R-:W-:Y:S07]  /*7bf0*/  LDSM.16.M88.4 R8, [R192+0x4000] ;  /* 0x00400000c008783b */ /* 0x000fee0000000200 */
[C---:B---3--:R-:W-:Y:S08]  /*7c00*/  HMMA.16816.F32.BF16 R4, R32.reuse, R140, R4 ;  /* 0x0000008c2004723c */ /* 0x048ff00000041804 */
[----:B------:R-:W-:Y:S01]  /*7c10*/  HMMA.16816.F32.BF16 R16, R32, R142, R16 ;  /* 0x0000008e2010723c */ /* 0x000fe20000041810 */
[----:B------:R-:W2:Y:S07]  /*7c20*/  LDSM.16.M88.4 R140, [R205+0xb000] ;  /* 0x00b00000cd8c783b */ /* 0x000eae0000000200 */
[----:B------:R-:W-:Y:S08]  /*7c30*/  HMMA.16816.F32.BF16 R24, R144, R232, R24 ;  /* 0x000000e89018723c */ /* 0x000ff00000041818 */
[C---:B------:R-:W-:Y:S08]  /*7c40*/  HMMA.16816.F32.BF16 R148, R176.reuse, R236, R148 ;  /* 0x000000ecb094723c */ /* 0x040ff00000041894 */
[----:B------:R-:W-:Y:S01]  /*7c50*/  HMMA.16816.F32.BF16 R176, R176, R238, R172 ;  /* 0x000000eeb0b0723c */ /* 0x000fe200000418ac */
[----:B------:R-:W3:Y:S07]  /*7c60*/  LDSM.16.M88.4 R172, [R199+0xa800] ;  /* 0x00a80000c7ac783b */ /* 0x000eee0000000200 */
[----:B------:R-:W-:Y:S08]  /*7c70*/  HMMA.16816.F32.BF16 R136, R144, R234, R136 ;  /* 0x000000ea9088723c */ /* 0x000ff00000041888 */
[----:B------:R-:W-:Y:S08]  /*7c80*/  HMMA.16816.F32.BF16 R156, R168, R164, R156 ;  /* 0x000000a4a89c723c */ /* 0x000ff0000004189c */
[C---:B-1----:R-:W-:Y:S08]  /*7c90*/  HMMA.16816.F32.BF16 R4, R20.reuse, R180, R4 ;  /* 0x000000b41404723c */ /* 0x042ff00000041804 */
[----:B------:R-:W-:Y:S08]  /*7ca0*/  HMMA.16816.F32.BF16 R16, R20, R182, R16 ;  /* 0x000000b61410723c */ /* 0x000ff00000041810 */
[----:B------:R-:W-:Y:S08]  /*7cb0*/  HMMA.16816.F32.BF16 R24, R32, R28, R24 ;  /* 0x0000001c2018723c */ /* 0x000ff00000041818 */
[C---:B------:R-:W-:Y:S01]  /*7cc0*/  HMMA.16816.F32.BF16 R152, R168.reuse, R166, R152 ;  /* 0x000000a6a898723c */ /* 0x040fe20000041898 */
[----:B------:R-:W1:Y:S07]  /*7cd0*/  LDSM.16.M88.4 R164, [R185] ;  /* 0x00000000b9a4783b */ /* 0x000e6e0000000200 */
[----:B------:R-:W-:Y:S01]  /*7ce0*/  HMMA.16816.F32.BF16 R180, R168, R160, R148 ;  /* 0x000000a0a8b4723c */ /* 0x000fe20000041894 */
[----:B------:R-:W4:Y:S07]  /*7cf0*/  LDSM.16.M88.4 R148, [R192+0x4800] ;  /* 0x00480000c094783b */ /* 0x000f2e0000000200 */
[----:B------:R-:W-:Y:S01]  /*7d00*/  HMMA.16816.F32.BF16 R136, R32, R30, R136 ;  /* 0x0000001e2088723c */ /* 0x000fe20000041888 */
[----:B------:R-:W5:Y:S07]  /*7d10*/  LDSM.16.M88.4 R28, [R205+0xb800] ;  /* 0x00b80000cd1c783b */ /* 0x000f6e0000000200 */
[----:B--2---:R-:W-:Y:S08]  /*7d20*/  HMMA.16816.F32.BF16 R156, R144, R140, R156 ;  /* 0x0000008c909c723c */ /* 0x004ff0000004189c */
[C---:B------:R-:W-:Y:S08]  /*7d30*/  HMMA.16816.F32.BF16 R4, R12.reuse, R8, R4 ;  /* 0x000000080c04723c */ /* 0x040ff00000041804 */
[----:B------:R-:W-:Y:S01]  /*7d40*/  HMMA.16816.F32.BF16 R16, R12, R10, R16 ;  /* 0x0000000a0c10723c */ /* 0x000fe20000041810 */
[----:B------:R-:W2:Y:S07]  /*7d50*/  LDSM.16.M88.4 R8, [R199+0xb000] ;  /* 0x00b00000c708783b */ /* 0x000eae0000000200 */
[----:B---3--:R-:W-:Y:S08]  /*7d60*/  HMMA.16816.F32.BF16 R24, R20, R172, R24 ;  /* 0x000000ac1418723c */ /* 0x008ff00000041818 */
[----:B-1----:R-:W-:Y:S01]  /*7d70*/  HMMA.16816.F32.BF16 R156, R32, R164, R156 ;  /* 0x000000a4209c723c */ /* 0x002fe2000004189c */
[----:B------:R-:W-:-:S02]  /*7d80*/  FMUL.FTZ R4, R4, c[0x0][0x2ec] ;  /* 0x0000bb0004047a20 */ /* 0x000fc40000410000 */
[----:B------:R-:W-:Y:S02]  /*7d90*/  FMUL.FTZ R5, R5, c[0x0][0x2ec] ;  /* 0x0000bb0005057a20 */ /* 0x000fe40000410000 */
[----:B------:R-:W-:Y:S01]  /*7da0*/  MUFU.TANH R140, R4 ;  /* 0x00000004008c7308 */ /* 0x000fe20000002400 */
[----:B------:R-:W-:Y:S02]  /*7db0*/  FMUL.FTZ R141, R6, c[0x0][0x2ec] ;  /* 0x0000bb00068d7a20 */ /* 0x000fe40000410000 */
[----:B------:R-:W-:Y:S01]  /*7dc0*/  HMMA.16816.F32.BF16 R136, R20, R174, R136 ;  /* 0x000000ae1488723c */ /* 0x000fe20000041888 */
[----:B------:R-:W-:Y:S02]  /*7dd0*/  FMUL.FTZ R16, R16, c[0x0][0x2ec] ;  /* 0x0000bb0010107a20 */ /* 0x000fe40000410000 */
[----:B------:R-:W-:Y:S02]  /*7de0*/  FMUL.FTZ R161, R7, c[0x0][0x2ec] ;  /* 0x0000bb0007a17a20 */ /* 0x000fe40000410000 */
[----:B------:R1:W3:Y:S03]  /*7df0*/  MUFU.TANH R160, R5 ;  /* 0x0000000500a07308 */ /* 0x0002e60000002400 */
[----:B------:R-:W-:Y:S05]  /*7e00*/  HMMA.16816.F32.BF16 R152, R144, R142, R152 ;  /* 0x0000008e9098723c */ /* 0x000fea0000041898 */
[----:B------:R-:W2:Y:S02]  /*7e10*/  MUFU.TANH R161, R161 ;  /* 0x000000a100a17308 */ /* 0x000ea40000002400 */
[----:B------:R-:W-:Y:S01]  /*7e20*/  FMUL.FTZ R142, R17, c[0x0][0x2ec] ;  /* 0x0000bb00118e7a20 */ /* 0x000fe20000410000 */
[----:B------:R-:W-:Y:S01]  /*7e30*/  HMMA.16816.F32.BF16 R176, R168, R162, R176 ;  /* 0x000000a2a8b0723c */ /* 0x000fe200000418b0 */
[----:B-1----:R-:W1:Y:S04]  /*7e40*/  LDSM.16.M88.4 R4, [R192+0x5000] ;  /* 0x00500000c004783b */ /* 0x002e680000000200 */
[----:B------:R-:W-:Y:S03]  /*7e50*/  MUFU.TANH R142, R142 ;  /* 0x0000008e008e7308 */ /* 0x000fe60000002400 */
[----:B----4-:R-:W-:Y:S05]  /*7e60*/  HMMA.16816.F32.BF16 R24, R12, R148, R24 ;  /* 0x000000940c18723c */ /* 0x010fea0000041818 */
[----:B------:R4:W1:Y:S03]  /*7e70*/  MUFU.TANH R148, R16 ;  /* 0x0000001000947308 */ /* 0x0008660000002400 */
[----:B-----5:R-:W-:Y:S05]  /*7e80*/  HMMA.16816.F32.BF16 R180, R144, R28, R180 ;  /* 0x0000001c90b4723c */ /* 0x020fea00000418b4 */
[----:B------:R-:W-:Y:S02]  /*7e90*/  MUFU.TANH R141, R141 ;  /* 0x0000008d008d7308 */ /* 0x000fe40000002400 */
[----:B------:R-:W-:Y:S01]  /*7ea0*/  FMUL.FTZ R28, R18, c[0x0][0x2ec] ;  /* 0x0000bb00121c7a20 */ /* 0x000fe20000410000 */
[----:B--2---:R-:W-:Y:S01]  /*7eb0*/  HMMA.16816.F32.BF16 R156, R20, R8, R156 ;  /* 0x00000008149c723c */ /* 0x004fe2000004189c */
[----:B------:R-:W-:-:S02]  /*7ec0*/  FMUL.FTZ R29, R19, c[0x0][0x2ec] ;  /* 0x0000bb00131d7a20 */ /* 0x000fc40000410000 */
[----:B----4-:R-:W2:Y:S02]  /*7ed0*/  LDSM.16.M88.4 R16, [R184] ;  /* 0x00000000b810783b */ /* 0x010ea40000000200 */
[----:B------:R-:W4:Y:S03]  /*7ee0*/  MUFU.TANH R28, R28 ;  /* 0x0000001c001c7308 */ /* 0x000f260000002400 */
[----:B------:R-:W-:Y:S01]  /*7ef0*/  HMMA.16816.F32.BF16 R136, R12, R150, R136 ;  /* 0x000000960c88723c */ /* 0x000fe20000041888 */
[----:B------:R-:W-:Y:S02]  /*7f00*/  FMUL.FTZ R143, R24, c[0x0][0x2ec] ;  /* 0x0000bb00188f7a20 */ /* 0x000fe40000410000 */
[----:B------:R-:W-:Y:S02]  /*7f10*/  FMUL.FTZ R149, R25, c[0x0][0x2ec] ;  /* 0x0000bb0019957a20 */ /* 0x000fe40000410000 */
[----:B------:R-:W-:Y:S01]  /*7f20*/  FMUL.FTZ R8, R27, c[0x0][0x2ec] ;  /* 0x0000bb001b087a20 */ /* 0x000fe20000410000 */
[----:B------:R-:W5:Y:S02]  /*7f30*/  MUFU.TANH R29, R29 ;  /* 0x0000001d001d7308 */ /* 0x000f640000002400 */
[----:B------:R-:W-:Y:S06]  /*7f40*/  HMMA.16816.F32.BF16 R152, R32, R166, R152 ;  /* 0x000000a62098723c */ /* 0x000fec0000041898 */
[----:B------:R-:W2:Y:S02]  /*7f50*/  MUFU.TANH R143, R143 ;  /* 0x0000008f008f7308 */ /* 0x000ea40000002400 */
[----:B------:R-:W-:Y:S07]  /*7f60*/  HMMA.16816.F32.BF16 R176, R144, R30, R176 ;  /* 0x0000001e90b0723c */ /* 0x000fee00000418b0 */
[----:B------:R-:W-:Y:S01]  /*7f70*/  FMUL.FTZ R30, R26, c[0x0][0x2ec] ;  /* 0x0000bb001a1e7a20 */ /* 0x000fe20000410000 */
[----:B-1----:R-:W-:Y:S01]  /*7f80*/  HMMA.16816.F32.BF16 R156, R12, R4, R156 ;  /* 0x000000040c9c723c */ /* 0x002fe2000004189c */
[----:B------:R-:W1:Y:S01]  /*7f90*/  LDSM.16.M88.4 R24, [R199+0xb800] ;  /* 0x00b80000c718783b */ /* 0x000e620000000200 */
[----:B------:R3:W-:Y:S01]  /*7fa0*/  MUFU.TANH R5, R8 ;  /* 0x0000000800057308 */ /* 0x0007e20000002400 */
[----:B------:R-:W-:-:S02]  /*7fb0*/  FMUL.FTZ R31, R137, c[0x0][0x2ec] ;  /* 0x0000bb00891f7a20 */ /* 0x000fc40000410000 */
[----:B------:R-:W-:Y:S02]  /*7fc0*/  FMUL.FTZ R138, R138, c[0x0][0x2ec] ;  /* 0x0000bb008a8a7a20 */ /* 0x000fe40000410000 */
[----:B------:R-:W-:Y:S01]  /*7fd0*/  FMUL.FTZ R4, R136, c[0x0][0x2ec] ;  /* 0x0000bb0088047a20 */ /* 0x000fe20000410000 */
[----:B------:R-:W-:Y:S01]  /*7fe0*/  HMMA.16816.F32.BF16 R152, R20, R10, R152 ;  /* 0x0000000a1498723c */ /* 0x000fe20000041898 */
[----:B------:R-:W4:Y:S01]  /*7ff0*/  S2R R136, SR_TID.X ;  /* 0x0000000000887919 */ /* 0x000f220000002100 */
[----:B------:R-:W-:Y:S06]  /*8000*/  MUFU.TANH R149, R149 ;  /* 0x0000009500957308 */ /* 0x000fec0000002400 */
[----:B--2---:R-:W-:Y:S01]  /*8010*/  HMMA.16816.F32.BF16 R180, R32, R16, R180 ;  /* 0x0000001020b4723c */ /* 0x004fe200000418b4 */
[----:B---3--:R-:W2:Y:S01]  /*8020*/  LDSM.16.M88.4 R8, [R192+0x5800] ;  /* 0x00580000c008783b */ /* 0x008ea20000000200 */
[----:B------:R-:W3:Y:S01]  /*8030*/  MUFU.TANH R30, R30 ;  /* 0x0000001e001e7308 */ /* 0x000ee20000002400 */
[----:B------:R-:W-:-:S05]  /*8040*/  DEPBAR.LE SB0, 0x0 ;  /* 0x000080000000791a */ /* 0x000fca0000000000 */
[----:B------:R-:W-:Y:S01]  /*8050*/  HMMA.16816.F32.BF16 R176, R32, R18, R176 ;  /* 0x0000001220b0723c */ /* 0x000fe200000418b0 */
[----:B------:R-:W-:Y:S01]  /*8060*/  FMUL.FTZ R16, R139, c[0x0][0x2ec] ;  /* 0x0000bb008b107a20 */ /* 0x000fe20000410000 */
[----:B------:R-:W2:Y:S01]  /*8070*/  MUFU.TANH R4, R4 ;  /* 0x0000000400047308 */ /* 0x000ea20000002400 */
[----:B------:R-:W-:Y:S02]  /*8080*/  FMUL.FTZ R156, R156, c[0x0][0x2ec] ;  /* 0x0000bb009c9c7a20 */ /* 0x000fe40000410000 */
[----:B------:R-:W-:-:S03]  /*8090*/  FMUL.FTZ R158, R158, c[0x0][0x2ec] ;  /* 0x0000bb009e9e7a20 */ /* 0x000fc60000410000 */
[----:B------:R-:W-:Y:S01]  /*80a0*/  HMMA.16816.F32.BF16 R152, R12, R6, R152 ;  /* 0x000000060c98723c */ /* 0x000fe20000041898 */
[----:B------:R-:W-:Y:S01]  /*80b0*/  FMUL.FTZ R157, R157, c[0x0][0x2ec] ;  /* 0x0000bb009d9d7a20 */ /* 0x000fe20000410000 */
[----:B------:R-:W-:Y:S01]  /*80c0*/  MUFU.TANH R31, R31 ;  /* 0x0000001f001f7308 */ /* 0x000fe20000002400 */
[----:B------:R-:W-:-:S04]  /*80d0*/  FMUL.FTZ R159, R159, c[0x0][0x2ec] ;  /* 0x0000bb009f9f7a20 */ /* 0x000fc80000410000 */
[----:B----4-:R-:W-:Y:S01]  /*80e0*/  IMAD.SHL.U32 R6, R136, 0x2, RZ ;  /* 0x0000000288067824 */ /* 0x010fe200078e00ff */
[----:B-1----:R-:W-:Y:S02]  /*80f0*/  HMMA.16816.F32.BF16 R180, R20, R24, R180 ;  /* 0x0000001814b4723c */ /* 0x002fe400000418b4 */
[----:B------:R1:W4:Y:S02]  /*8100*/  MUFU.TANH R17, R138 ;  /* 0x0000008a00117308 */ /* 0x0003240000002400 */
[----:B------:R-:W-:-:S04]  /*8110*/  LOP3.LUT R6, R6, 0x6, RZ, 0xc0, !PT ;  /* 0x0000000606067812 */ /* 0x000fc800078ec0ff */
[----:B------:R-:W-:Y:S01]  /*8120*/  HMMA.16816.F32.BF16 R176, R20, R26, R176 ;  /* 0x0000001a14b0723c */ /* 0x000fe200000418b0 */
[----:B------:R-:W-:Y:S01]  /*8130*/  IMAD R7, R215, 0x40, R6 ;  /* 0x00000040d7077824 */ /* 0x000fe200078e0206 */
[----:B------:R-:W1:Y:S04]  /*8140*/  MUFU.TANH R16, R16 ;  /* 0x0000001000107308 */ /* 0x000e680000002400 */
[C---:B------:R-:W-:Y:S02]  /*8150*/  IADD3 R19, R7.reuse, 0x1, RZ ;  /* 0x0000000107137810 */ /* 0x040fe40007ffe0ff */
[----:B------:R-:W-:Y:S01]  /*8160*/  FMUL.FTZ R152, R152, c[0x0][0x2ec] ;  /* 0x0000bb0098987a20 */ /* 0x000fe20000410000 */
[----:B------:R-:W-:Y:S01]  /*8170*/  IADD3 R21, R7, 0x9, RZ ;  /* 0x0000000907157810 */ /* 0x000fe20007ffe0ff */
[----:B------:R-:W-:Y:S01]  /*8180*/  FMUL.FTZ R153, R153, c[0x0][0x2ec] ;  /* 0x0000bb0099997a20 */ /* 0x000fe20000410000 */
[C---:B------:R-:W-:Y:S01]  /*8190*/  ISETP.GE.AND P1, PT, R19.reuse, R222, PT ;  /* 0x000000de1300720c */ /* 0x040fe20003f26270 */
[----:B------:R-:W1:Y:S01]  /*81a0*/  MUFU.TANH R168, R156 ;  /* 0x0000009c00a87308 */ /* 0x000e620000002400 */
[----:B------:R-:W-:Y:S01]  /*81b0*/  ISETP.GE.AND P6, PT, R19, R2, PT ;  /* 0x000000021300720c */ /* 0x000fe20003fc6270 */
[----:B------:R-:W-:Y:S01]  /*81c0*/  FMUL.FTZ R154, R154, c[0x0][0x2ec] ;  /* 0x0000bb009a9a7a20 */ /* 0x000fe20000410000 */
[----:B------:R-:W-:Y:S01]  /*81d0*/  IADD3 R19, R7, 0x8, RZ ;  /* 0x0000000807137810 */ /* 0x000fe20007ffe0ff */
[----:B------:R-:W-:Y:S01]  /*81e0*/  FMUL.FTZ R155, R155, c[0x0][0x2ec] ;  /* 0x0000bb009b9b7a20 */ /* 0x000fe20000410000 */
[----:B--2---:R-:W-:Y:S01]  /*81f0*/  HMMA.16816.F32.BF16 R180, R12, R8, R180 ;  /* 0x000000080cb4723c */ /* 0x004fe200000418b4 */
[----:B------:R-:W-:-:S02]  /*8200*/  FSEL R160, R160, -INF , !P1 ;  /* 0xff800000a0a07808 */ /* 0x000fc40004800000 */
[----:B------:R-:W-:Y:S01]  /*8210*/  ISETP.GE.AND P5, PT, R19, R222, PT ;  /* 0x000000de1300720c */ /* 0x000fe20003fa6270 */
[----:B------:R-:W2:Y:S01]  /*8220*/  MUFU.TANH R169, R158 ;  /* 0x0000009e00a97308 */ /* 0x000ea20000002400 */
[----:B------:R-:W-:Y:S02]  /*8230*/  FSEL R161, R161, -INF , !P6 ;  /* 0xff800000a1a17808 */ /* 0x000fe40007000000 */
[----:B------:R-:W-:Y:S01]  /*8240*/  FSEL R148, R148, -INF , !P5 ;  /* 0xff80000094947808 */ /* 0x000fe20006800000 */
[----:B------:R-:W-:Y:S01]  /*8250*/  HMMA.16816.F32.BF16 R176, R12, R10, R176 ;  /* 0x0000000a0cb0723c */ /* 0x000fe200000418b0 */
[----:B------:R-:W-:Y:S02]  /*8260*/  ISETP.GE.AND P1, PT, R19, R2, PT ;  /* 0x000000021300720c */ /* 0x000fe40003f26270 */
[C---:B------:R-:W-:Y:S01]  /*8270*/  ISETP.GE.AND P6, PT, R21.reuse, R222, PT ;  /* 0x000000de1500720c */ /* 0x040fe20003fc6270 */
[----:B------:R-:W1:Y:S01]  /*8280*/  MUFU.TANH R170, R157 ;  /* 0x0000009d00aa7308 */ /* 0x000e620000002400 */
[----:B------:R-:W-:-:S02]  /*8290*/  ISETP.GE.AND P5, PT, R21, R2, PT ;  /* 0x000000021500720c */ /* 0x000fc40003fa6270 */
[----:B------:R-:W-:Y:S02]  /*82a0*/  IADD3 R21, R7, 0x10, RZ ;  /* 0x0000001007157810 */ /* 0x000fe40007ffe0ff */
[----:B------:R-:W-:Y:S02]  /*82b0*/  FSEL R9, R28, -INF , !P1 ;  /* 0xff8000001c097808 */ /* 0x000fe40004800000 */
[----:B------:R-:W-:Y:S01]  /*82c0*/  ISETP.GE.AND P1, PT, R21, R222, PT ;  /* 0x000000de1500720c */ /* 0x000fe20003f26270 */
[----:B------:R-:W2:Y:S01]  /*82d0*/  MUFU.TANH R167, R159 ;  /* 0x0000009f00a77308 */ /* 0x000ea20000002400 */
[----:B------:R-:W-:Y:S02]  /*82e0*/  IADD3 R19, R7, 0x11, RZ ;  /* 0x0000001107137810 */ /* 0x000fe40007ffe0ff */
[----:B------:R-:W-:Y:S01]  /*82f0*/  FSEL R6, R142, -INF , !P6 ;  /* 0xff8000008e067808 */ /* 0x000fe20007000000 */
[----:B------:R-:W-:Y:S01]  /*8300*/  FMUL.FTZ R151, R182, c[0x0][0x2ec] ;  /* 0x0000bb00b6977a20 */ /* 0x000fe20000410000 */
[----:B-----5:R-:W-:Y:S01]  /*8310*/  FSEL R29, R29, -INF , !P5 ;  /* 0xff8000001d1d7808 */ /* 0x020fe20006800000 */
[----:B------:R-:W-:Y:S01]  /*8320*/  FMUL.FTZ R180, R180, c[0x0][0x2ec] ;  /* 0x0000bb00b4b47a20 */ /* 0x000fe20000410000 */
[----:B------:R-:W-:Y:S01]  /*8330*/  FSEL R26, R143, -INF , !P1 ;  /* 0xff8000008f1a7808 */ /* 0x000fe20004800000 */
[----:B------:R5:W2:Y:S01]  /*8340*/  MUFU.TANH R166, R152 ;  /* 0x0000009800a67308 */ /* 0x000aa20000002400 */
[----:B------:R-:W-:Y:S01]  /*8350*/  ISETP.GE.AND P6, PT, R21, R2, PT ;  /* 0x000000021500720c */ /* 0x000fe20003fc6270 */
[----:B------:R-:W-:Y:S01]  /*8360*/  FMUL.FTZ R137, R183, c[0x0][0x2ec] ;  /* 0x0000bb00b7897a20 */ /* 0x000fe20000410000 */
[C---:B------:R-:W-:Y:S01]  /*8370*/  ISETP.GE.AND P5, PT, R19.reuse, R222, PT ;  /* 0x000000de1300720c */ /* 0x040fe20003fa6270 */
[----:B------:R-:W-:Y:S01]  /*8380*/  FMUL.FTZ R139, R178, c[0x0][0x2ec] ;  /* 0x0000bb00b28b7a20 */ /* 0x000fe20000410000 */
[----:B------:R-:W-:Y:S01]  /*8390*/  ISETP.GE.AND P1, PT, R19, R2, PT ;  /* 0x000000021300720c */ /* 0x000fe20003f26270 */
[----:B-1----:R-:W-:Y:S01]  /*83a0*/  FMUL.FTZ R138, R176, c[0x0][0x2ec] ;  /* 0x0000bb00b08a7a20 */ /* 0x002fe20000410000 */
[C---:B------:R-:W-:Y:S01]  /*83b0*/  IADD3 R21, R7.reuse, 0x18, RZ ;  /* 0x0000001807157810 */ /* 0x040fe20007ffe0ff */
[----:B------:R-:W-:Y:S01]  /*83c0*/  MUFU.TANH R164, R153 ;  /* 0x0000009900a47308 */ /* 0x000fe20000002400 */
[----:B------:R-:W-:Y:S01]  /*83d0*/  IADD3 R19, R7, 0x19, RZ ;  /* 0x0000001907137810 */ /* 0x000fe20007ffe0ff */
[----:B------:R-:W-:Y:S01]  /*83e0*/  FMUL.FTZ R136, R177, c[0x0][0x2ec] ;  /* 0x0000bb00b1887a20 */ /* 0x000fe20000410000 */
[----:B---3--:R-:W-:-:S02]  /*83f0*/  FSEL R27, R30, -INF , !P6 ;  /* 0xff8000001e1b7808 */ /* 0x008fc40007000000 */
[----:B------:R-:W-:Y:S01]  /*8400*/  FSEL R24, R149, -INF , !P5 ;  /* 0xff80000095187808 */ /* 0x000fe20006800000 */
[----:B------:R-:W-:Y:S01]  /*8410*/  FMUL.FTZ R149, R179, c[0x0][0x2ec] ;  /* 0x0000bb00b3957a20 */ /* 0x000fe20000410000 */
[----:B------:R-:W-:Y:S01]  /*8420*/  FSEL R25, R5, -INF , !P1 ;  /* 0xff80000005197808 */ /* 0x000fe20004800000 */
[----:B-----5:R-:W-:Y:S01]  /*8430*/  FMUL.FTZ R152, R181, c[0x0][0x2ec] ;  /* 0x0000bb00b5987a20 */ /* 0x020fe20000410000 */
[C---:B------:R-:W-:Y:S01]  /*8440*/  ISETP.GE.AND P6, PT, R21.reuse, R222, PT ;  /* 0x000000de1500720c */ /* 0x040fe20003fc6270 */
[----:B------:R-:W1:Y:S01]  /*8450*/  MUFU.TANH R165, R154 ;  /* 0x0000009a00a57308 */ /* 0x000e620000002400 */
[----:B------:R-:W-:Y:S02]  /*8460*/  ISETP.GE.AND P5, PT, R21, R2, PT ;  /* 0x000000021500720c */ /* 0x000fe40003fa6270 */
[----:B------:R-:W-:Y:S02]  /*8470*/  ISETP.GE.AND P1, PT, R19, R222, PT ;  /* 0x000000de1300720c */ /* 0x000fe40003f26270 */
[----:B------:R-:W-:-:S02]  /*8480*/  IADD3 R11, R7, 0x20, RZ ;  /* 0x00000020070b7810 */ /* 0x000fc40007ffe0ff */
[----:B------:R-:W-:Y:S01]  /*8490*/  FSEL R22, R4, -INF , !P6 ;  /* 0xff80000004167808 */ /* 0x000fe20007000000 */
[----:B------:R-:W3:Y:S01]  /*84a0*/  MUFU.TANH R163, R155 ;  /* 0x0000009b00a37308 */ /* 0x000ee20000002400 */
[----:B----4-:R-:W-:Y:S02]  /*84b0*/  FSEL R23, R17, -INF , !P5 ;  /* 0xff80000011177808 */ /* 0x010fe40006800000 */
[----:B------:R-:W-:Y:S02]  /*84c0*/  FSEL R20, R31, -INF , !P1 ;  /* 0xff8000001f147808 */ /* 0x000fe40004800000 */
[----:B------:R-:W-:Y:S02]  /*84d0*/  ISETP.GE.AND P6, PT, R19, R2, PT ;  /* 0x000000021300720c */ /* 0x000fe40003fc6270 */
[C---:B------:R-:W-:Y:S01]  /*84e0*/  ISETP.GE.AND P5, PT, R11.reuse, R222, PT ;  /* 0x000000de0b00720c */ /* 0x040fe20003fa6270 */
[----:B------:R-:W4:Y:S01]  /*84f0*/  MUFU.TANH R152, R152 ;  /* 0x0000009800987308 */ /* 0x000f220000002400 */
[----:B------:R-:W-:-:S02]  /*8500*/  ISETP.GE.AND P1, PT, R11, R2, PT ;  /* 0x000000020b00720c */ /* 0x000fc40003f26270 */
[C---:B------:R-:W-:Y:S02]  /*8510*/  IADD3 R5, R7.reuse, 0x21, RZ ;  /* 0x0000002107057810 */ /* 0x040fe40007ffe0ff */
[----:B------:R-:W-:Y:S02]  /*8520*/  IADD3 R11, R7, 0x28, RZ ;  /* 0x00000028070b7810 */ /* 0x000fe40007ffe0ff */
[----:B------:R-:W-:Y:S01]  /*8530*/  FSEL R21, R16, -INF , !P6 ;  /* 0xff80000010157808 */ /* 0x000fe20007000000 */
[----:B------:R-:W-:Y:S01]  /*8540*/  MUFU.TANH R139, R139 ;  /* 0x0000008b008b7308 */ /* 0x000fe20000002400 */
[----:B------:R-:W-:Y:S02]  /*8550*/  FSEL R168, R168, -INF , !P5 ;  /* 0xff800000a8a87808 */ /* 0x000fe40006800000 */
[----:B--2---:R-:W-:Y:S02]  /*8560*/  FSEL R169, R169, -INF , !P1 ;  /* 0xff800000a9a97808 */ /* 0x004fe40004800000 */
[----:B------:R-:W-:-:S02]  /*8570*/  ISETP.GE.AND P6, PT, R5, R222, PT ;  /* 0x000000de0500720c */ /* 0x000fc40003fc6270 */
[----:B------:R-:W-:Y:S01]  /*8580*/  ISETP.GE.AND P5, PT, R5, R2, PT ;  /* 0x000000020500720c */ /* 0x000fe20003fa6270 */
[----:B------:R-:W2:Y:S01]  /*8590*/  MUFU.TANH R154, R180 ;  /* 0x000000b4009a7308 */ /* 0x000ea20000002400 */
[----:B------:R-:W-:Y:S02]  /*85a0*/  ISETP.GE.AND P1, PT, R11, R222, PT ;  /* 0x000000de0b00720c */ /* 0x000fe40003f26270 */
[----:B------:R-:W-:Y:S02]  /*85b0*/  IADD3 R5, R7, 0x29, RZ ;  /* 0x0000002907057810 */ /* 0x000fe40007ffe0ff */
[----:B------:R-:W-:Y:S02]  /*85c0*/  FSEL R170, R170, -INF , !P6 ;  /* 0xff800000aaaa7808 */ /* 0x000fe40007000000 */
[----:B------:R-:W-:Y:S01]  /*85d0*/  FSEL R167, R167, -INF , !P5 ;  /* 0xff800000a7a77808 */ /* 0x000fe20006800000 */
[----:B------:R-:W5:Y:S01]  /*85e0*/  MUFU.TANH R151, R151 ;  /* 0x0000009700977308 */ /* 0x000f620000002400 */
[----:B------:R-:W-:Y:S01]  /*85f0*/  FSEL R166, R166, -INF , !P1 ;  /* 0xff800000a6a67808 */ /* 0x000fe20004800000 */
[----:B------:R-:W-:Y:S01]  /*8600*/  BAR.SYNC.DEFER_BLOCKING 0x0 ;  /* 0x0000000000007b1d */ /* 0x000fe20000010000 */
[----:B------:R-:W-:-:S02]  /*8610*/  ISETP.GE.AND P6, PT, R11, R2, PT ;  /* 0x000000020b00720c */ /* 0x000fc40003fc6270 */
[C---:B------:R-:W-:Y:S02]  /*8620*/  ISETP.GE.AND P5, PT, R5.reuse, R222, PT ;  /* 0x000000de0500720c */ /* 0x040fe40003fa6270 */
[----:B------:R-:W-:Y:S01]  /*8630*/  ISETP.GE.AND P1, PT, R5, R2, PT ;  /* 0x000000020500720c */ /* 0x000fe20003f26270 */
[----:B------:R-:W2:Y:S01]  /*8640*/  MUFU.TANH R137, R137 ;  /* 0x0000008900897308 */ /* 0x000ea20000002400 */
[C---:B------:R-:W-:Y:S02]  /*8650*/  IADD3 R5, R7.reuse, 0x30, RZ ;  /* 0x0000003007057810 */ /* 0x040fe40007ffe0ff */
[----:B------:R-:W-:Y:S02]  /*8660*/  IADD3 R11, R7, 0x31, RZ ;  /* 0x00000031070b7810 */ /* 0x000fe40007ffe0ff */
[----:B-1----:R-:W-:Y:S02]  /*8670*/  FSEL R165, R165, -INF , !P6 ;  /* 0xff800000a5a57808 */ /* 0x002fe40007000000 */
[----:B------:R-:W-:Y:S01]  /*8680*/  FSEL R164, R164, -INF , !P5 ;  /* 0xff800000a4a47808 */ /* 0x000fe20006800000 */
[----:B------:R-:W1:Y:S01]  /*8690*/  MUFU.TANH R138, R138 ;  /* 0x0000008a008a7308 */ /* 0x000e620000002400 */
[----:B---3--:R-:W-:-:S02]  /*86a0*/  FSEL R163, R163, -INF , !P1 ;  /* 0xff800000a3a37808 */ /* 0x008fc40004800000 */
[C---:B------:R-:W-:Y:S02]  /*86b0*/  ISETP.GE.AND P6, PT, R5.reuse, R222, PT ;  /* 0x000000de0500720c */ /* 0x040fe40003fc6270 */
[----:B------:R-:W-:Y:S02]  /*86c0*/  ISETP.GE.AND P5, PT, R5, R2, PT ;  /* 0x000000020500720c */ /* 0x000fe40003fa6270 */
[----:B------:R-:W-:Y:S01]  /*86d0*/  ISETP.GE.AND P1, PT, R11, R222, PT ;  /* 0x000000de0b00720c */ /* 0x000fe20003f26270 */
[----:B------:R-:W3:Y:S01]  /*86e0*/  MUFU.TANH R136, R136 ;  /* 0x0000008800887308 */ /* 0x000ee20000002400 */
[----:B------:R-:W-:Y:S02]  /*86f0*/  IADD3 R5, R7, 0x38, RZ ;  /* 0x0000003807057810 */ /* 0x000fe40007ffe0ff */
[----:B----4-:R-:W-:Y:S02]  /*8700*/  FSEL R152, R152, -INF , !P1 ;  /* 0xff80000098987808 */ /* 0x010fe40004800000 */
[----:B------:R-:W-:-:S02]  /*8710*/  ISETP.GE.AND P1, PT, R5, R2, PT ;  /* 0x000000020500720c */ /* 0x000fc40003f26270 */
[----:B--2---:R-:W-:Y:S01]  /*8720*/  FSEL R154, R154, -INF , !P6 ;  /* 0xff8000009a9a7808 */ /* 0x004fe20007000000 */
[----:B------:R-:W2:Y:S01]  /*8730*/  MUFU.TANH R149, R149 ;  /* 0x0000009500957308 */ /* 0x000ea20000002400 */
[----:B------:R-:W-:Y:S02]  /*8740*/  FSEL R139, R139, -INF , !P1 ;  /* 0xff8000008b8b7808 */ /* 0x000fe40004800000 */
[----:B-----5:R-:W-:Y:S02]  /*8750*/  FSEL R151, R151, -INF , !P5 ;  /* 0xff80000097977808 */ /* 0x020fe40006800000 */
[----:B------:R-:W-:Y:S02]  /*8760*/  ISETP.GE.AND P1, PT, R133, 0x3, PT ;  /* 0x000000038500780c */ /* 0x000fe40003f26270 */
[----:B------:R-:W-:Y:S02]  /*8770*/  ISETP.GE.AND P6, PT, R11, R2, PT ;  /* 0x000000020b00720c */ /* 0x000fe40003fc6270 */
[----:B------:R-:W-:-:S02]  /*8780*/  ISETP.GE.AND P5, PT, R5, R222, PT ;  /* 0x000000de0500720c */ /* 0x000fc40003fa6270 */
[----:B------:R-:W-:Y:S02]  /*8790*/  IADD3 R5, R7, 0x39, RZ ;  /* 0x0000003907057810 */ /* 0x000fe40007ffe0ff */
[----:B------:R-:W-:Y:S02]  /*87a0*/  FSEL R137, R137, -INF , !P6 ;  /* 0xff80000089897808 */ /* 0x000fe40007000000 */
[----:B-1----:R-:W-:Y:S02]  /*87b0*/  FSEL R138, R138, -INF , !P5 ;  /* 0xff8000008a8a7808 */ /* 0x002fe40006800000 */
[-C--:B------:R-:W-:Y:S02]  /*87c0*/  ISETP.GE.AND P6, PT, R7, R222.reuse, PT ;  /* 0x000000de0700720c */ /* 0x080fe40003fc6270 */
[----:B------:R-:W-:Y:S02]  /*87d0*/  ISETP.GE.AND P5, PT, R5, R222, PT ;  /* 0x000000de0500720c */ /* 0x000fe40003fa6270 */
[----:B------:R-:W-:-:S02]  /*87e0*/  FSEL R140, R140, -INF , !P6 ;  /* 0xff8000008c8c7808 */ /* 0x000fc40007000000 */
[----:B---3--:R-:W-:Y:S02]  /*87f0*/  FSEL R136, R136, -INF , !P5 ;  /* 0xff80000088887808 */ /* 0x008fe40006800000 */
[-C--:B------:R-:W-:Y:S02]  /*8800*/  ISETP.GE.AND P6, PT, R7, R2.reuse, PT ;  /* 0x000000020700720c */ /* 0x080fe40003fc6270 */
[----:B------:R-:W-:Y:S02]  /*8810*/  ISETP.GE.AND P5, PT, R5, R2, PT ;  /* 0x000000020500720c */ /* 0x000fe40003fa6270 */
[----:B------:R-:W-:Y:S02]  /*8820*/  FSEL R2, R141, -INF , !P6 ;  /* 0xff8000008d027808 */ /* 0x000fe40007000000 */
[----:B--2---:R-:W-:Y:S01]  /*8830*/  FSEL R149, R149, -INF , !P5 ;  /* 0xff80000095957808 */ /* 0x004fe20006800000 */
        /* <DEDUP_REMOVED lines=46> */
[----:B------:R-:W-:-:S04]  /*8b20*/  IMAD R5, R0, c[0x0][0x2d0], -R5 ;  /* 0x0000b40000057a24 */ /* 0x000fc800078e0a05 */
[----:B------:R-:W-:Y:S01]  /*8b30*/  IMAD.WIDE.U32 R10, R5, c[0x0][0x198], RZ ;  /* 0x00006600050a7a25 */ /* 0x000fe200078e00ff */
[----:B------:R-:W-:-:S05]  /*8b40*/  SHF.R.S32.HI R0, RZ, 0x1f, R5 ;  /* 0x0000001fff007819 */ /* 0x000fca0000011405 */
[----:B------:R-:W-:-:S04]  /*8b50*/  IMAD R0, R0, c[0x0][0x198], RZ ;  /* 0x0000660000007a24 */ /* 0x000fc800078e02ff */
[----:B------:R-:W-:-:S05]  /*8b60*/  IMAD R0, R5, c[0x0][0x19c], R0 ;  /* 0x0000670005007a24 */ /* 0x000fca00078e0200 */
[----:B------:R-:W-:Y:S01]  /*8b70*/  IADD3 R11, R11, R0, RZ ;  /* 0x000000000b0b7210 */ /* 0x000fe20007ffe0ff */
[----:B--2---:R-:W-:-:S04]  /*8b80*/  IMAD.IADD R7, R7, 0x1, -R4 ;  /* 0x0000000107077824 */ /* 0x004fc800078e0a04 */
[----:B------:R-:W-:Y:S01]  /*8b90*/  IMAD.WIDE.U32 R10, R7, c[0x0][0x180], R10 ;  /* 0x00006000070a7a25 */ /* 0x000fe200078e000a */
[----:B------:R-:W-:-:S05]  /*8ba0*/  SHF.R.S32.HI R4, RZ, 0x1f, R7 ;  /* 0x0000001fff047819 */ /* 0x000fca0000011407 */
[----:B------:R-:W-:-:S04]  /*8bb0*/  IMAD R4, R4, c[0x0][0x180], RZ ;  /* 0x0000600004047a24 */ /* 0x000fc800078e02ff */
[----:B------:R-:W-:-:S04]  /*8bc0*/  IMAD R4, R7, c[0x0][0x184], R4 ;  /* 0x0000610007047a24 */ /* 0x000fc800078e0204 */
[----:B------:R-:W-:Y:S01]  /*8bd0*/  IMAD.IADD R8, R11, 0x1, R4 ;  /* 0x000000010b087824 */ /* 0x000fe200078e0204 */
[----:B------:R-:W-:Y:S01]  /*8be0*/  MOV R11, R10 ;  /* 0x0000000a000b7202 */ /* 0x000fe20000000f00 */
[----:B------:R-:W-:Y:S05]  /*8bf0*/  BRA `(.L_x_787) ;  /* 0x0000003000007947 */ /* 0x000fea0003800000 */
.L_x_786:
[----:B------:R-:W-:-:S05]  /*8c00*/  IMAD.MOV.U32 R11, RZ, RZ, c[0x0][0x198] ;  /* 0x00006600ff0b7624 */ /* 0x000fca00078e00ff */
[----:B------:R-:W-:-:S04]  /*8c10*/  LEA R11, -R11, RZ, 0x6 ;  /* 0x000000ff0b0b7211 */ /* 0x000fc800078e31ff */
[----:B------:R-:W-:Y:S02]  /*8c20*/  SHF.R.S32.HI R8, RZ, 0x1f, R11 ;  /* 0x0000001fff087819 */ /* 0x000fe4000001140b */
.L_x_787:
        /* <DEDUP_REMOVED lines=23> */
[C---:B------:R-:W-:Y:S02]  /*8da0*/  @!P2 LEA R14, P1, R10.reuse, c[0x0][0x168], 0x1 ;  /* 0x00005a000a0eaa11 */ /* 0x040fe400078208ff */
        /* <DEDUP_REMOVED lines=84> */
.L_x_789:
[----:B------:R-:W-:Y:S05]  /*92f0*/  BSYNC B0 ;  /* 0x0000000000007941 */ /* 0x000fea0003800000 */
.L_x_788:
[----:B------:R-:W0:Y:S01]  /*9300*/  LDGDEPBAR ;  /* 0x00000000000079af */ /* 0x000e220000000000 */
[----:B------:R-:W-:-:S04]  /*9310*/  LEA R224, P1, R11, R224, 0x1 ;  /* 0x000000e00be07211 */ /* 0x000fc800078208ff */
[----:B------:R-:W-:Y:S02]  /*9320*/  LEA.HI.X R225, R11, R225, R8, 0x1, P1 ;  /* 0x000000e10be17211 */ /* 0x000fe400008f0c08 */
.L_x_785:
[----:B------:R-:W-:Y:S01]  /*9330*/  FMNMX.FTZ R5, R132, R140, !PT ;  /* 0x0000008c84057209 */ /* 0x000fe20007810000 */
[----:B-1----:R-:W-:Y:S01]  /*9340*/  LDSM.16.MT88.4 R12, [R198+0xc000] ;  /* 0x00c00000c60c783b */ /* 0x002fe20000004200 */
[----:B------:R-:W-:Y:S02]  /*9350*/  FMNMX.FTZ R0, R3, R2, !PT ;  /* 0x0000000203007209 */ /* 0x000fe40007810000 */
[----:B------:R-:W-:Y:S01]  /*9360*/  FMNMX.FTZ R5, R160, R5, !PT ;  /* 0x00000005a0057209 */ /* 0x000fe20007810000 */
[----:B------:R-:W-:Y:S01]  /*9370*/  LDSM.16.MT88.4 R16, [R200+0xc000] ;  /* 0x00c00000c810783b */ /* 0x000fe20000004200 */
[----:B------:R-:W-:Y:S02]  /*9380*/  FMNMX.FTZ R0, R161, R0, !PT ;  /* 0x00000000a1007209 */ /* 0x000fe40007810000 */
[----:B------:R-:W-:Y:S01]  /*9390*/  FMNMX.FTZ R5, R148, R5, !PT ;  /* 0x0000000594057209 */ /* 0x000fe20007810000 */
[----:B------:R-:W-:Y:S01]  /*93a0*/  LDSM.16.MT88.4 R32, [R197+0xc800] ;  /* 0x00c80000c520783b */ /* 0x000fe20000004200 */
        /* <DEDUP_REMOVED lines=26> */
[----:B------:R-:W-:-:S03]  /*9550*/  FMNMX.FTZ R7, R149, R0, !PT ;  /* 0x0000000095077209 */ /* 0x000fc60007810000 */
[----:B------:R-:W1:Y:S04]  /*9560*/  SHFL.BFLY PT, R5, R4, 0x2, 0x1f ;  /* 0x0c401f0004057f89 */ /* 0x000e6800000e0000 */
[----:B------:R-:W2:Y:S01]  /*9570*/  SHFL.BFLY PT, R0, R7, 0x2, 0x1f ;  /* 0x0c401f0007007f89 */ /* 0x000ea200000e0000 */
[----:B-1----:R-:W-:Y:S02]  /*9580*/  FMNMX.FTZ R5, R4, R5, !PT ;  /* 0x0000000504057209 */ /* 0x002fe40007810000 */
[----:B--2---:R-:W-:-:S03]  /*9590*/  FMNMX.FTZ R0, R7, R0, !PT ;  /* 0x0000000007007209 */ /* 0x004fc60007810000 */
[----:B------:R-:W1:Y:S04]  /*95a0*/  SHFL.BFLY PT, R146, R5, 0x1, 0x1f ;  /* 0x0c201f0005927f89 */ /* 0x000e6800000e0000 */
[----:B------:R-:W2:Y:S01]  /*95b0*/  SHFL.BFLY PT, R145, R0, 0x1, 0x1f ;  /* 0x0c201f0000917f89 */ /* 0x000ea200000e0000 */
[----:B-1----:R-:W-:-:S04]  /*95c0*/  FMNMX.FTZ R146, R5, R146, !PT ;  /* 0x0000009205927209 */ /* 0x002fc80007810000 */
[C---:B------:R-:W-:Y:S01]  /*95d0*/  FSETP.NEU.FTZ.AND P2, PT, R146.reuse, -INF , PT ;  /* 0xff8000009200780b */ /* 0x040fe20003f5d000 */
[----:B------:R-:W-:Y:S01]  /*95e0*/  FMUL.FTZ R153, R146, c[0x0][0x23c] ;  /* 0x00008f0092997a20 */ /* 0x000fe20000410000 */
[----:B--2---:R-:W-:Y:S02]  /*95f0*/  FMNMX.FTZ R145, R0, R145, !PT ;  /* 0x0000009100917209 */ /* 0x004fe40007810000 */
[----:B------:R-:W-:Y:S02]  /*9600*/  FSEL R5, R146, RZ, P2 ;  /* 0x000000ff92057208 */ /* 0x000fe40001000000 */
[----:B------:R-:W-:Y:S01]  /*9610*/  FSEL R153, R153, RZ, P2 ;  /* 0x000000ff99997208 */ /* 0x000fe20001000000 */
[C---:B------:R-:W-:Y:S01]  /*9620*/  FMUL.FTZ R150, R145.reuse, c[0x0][0x23c] ;  /* 0x00008f0091967a20 */ /* 0x040fe20000410000 */
[C---:B------:R-:W-:Y:S01]  /*9630*/  FSETP.NEU.FTZ.AND P1, PT, R145.reuse, -INF , PT ;  /* 0xff8000009100780b */ /* 0x040fe20003f3d000 */
[----:B------:R-:W-:Y:S02]  /*9640*/  FADD.FTZ R4, R132, -R5 ;  /* 0x8000000584047221 */ /* 0x000fe40000010000 */
[--C-:B------:R-:W-:Y:S01]  /*9650*/  FFMA.FTZ R141, R6, c[0x0][0x23c], -R153.reuse ;  /* 0x00008f00068d7a23 */ /* 0x100fe20000010899 */
[----:B------:R-:W-:Y:S01]  /*9660*/  FSEL R6, R145, RZ, P1 ;  /* 0x000000ff91067208 */ /* 0x000fe20000800000 */
[--C-:B------:R-:W-:Y:S01]  /*9670*/  FFMA.FTZ R144, R140, c[0x0][0x23c], -R153.reuse ;  /* 0x00008f008c907a23 */ /* 0x100fe20000010899 */
[----:B------:R-:W-:Y:S01]  /*9680*/  FSEL R150, R150, RZ, P1 ;  /* 0x000000ff96967208 */ /* 0x000fe20000800000 */
[----:B------:R-:W-:Y:S01]  /*9690*/  FFMA.FTZ R142, R148, c[0x0][0x23c], -R153 ;  /* 0x00008f00948e7a23 */ /* 0x000fe20000010899 */
[----:B------:R-:W-:Y:S01]  /*96a0*/  LDSM.16.MT88.4 R132, [R198+0xc800] ;  /* 0x00c80000c684783b */ /* 0x000fe20000004200 */
[----:B------:R-:W-:Y:S01]  /*96b0*/  FADD.FTZ R6, R3, -R6 ;  /* 0x8000000603067221 */ /* 0x000fe20000010000 */
[----:B------:R-:W-:Y:S01]  /*96c0*/  MUFU.EX2 R141, R141 ;  /* 0x0000008d008d7308 */ /* 0x000fe20000000800 */
[----:B------:R-:W-:-:S02]  /*96d0*/  FFMA.FTZ R140, R2, c[0x0][0x23c], -R150 ;  /* 0x00008f00028c7a23 */ /* 0x000fc40000010896 */
[--C-:B------:R-:W-:Y:S02]  /*96e0*/  FFMA.FTZ R143, R160, c[0x0][0x23c], -R153.reuse ;  /* 0x00008f00a08f7a23 */ /* 0x100fe40000010899 */
[--C-:B------:R-:W-:Y:S02]  /*96f0*/  FFMA.FTZ R2, R161, c[0x0][0x23c], -R150.reuse ;  /* 0x00008f00a1027a23 */ /* 0x100fe40000010896 */
[--C-:B------:R-:W-:Y:S01]  /*9700*/  FFMA.FTZ R0, R9, c[0x0][0x23c], -R150.reuse ;  /* 0x00008f0009007a23 */ /* 0x100fe20000010896 */
[----:B------:R-:W-:Y:S01]  /*9710*/  MUFU.EX2 R144, R144 ;  /* 0x0000009000907308 */ /* 0x000fe20000000800 */
[----:B------:R-:W-:Y:S01]  /*9720*/  FFMA.FTZ R147, R29, c[0x0][0x23c], -R150 ;  /* 0x00008f001d937a23 */ /* 0x000fe20000010896 */
[----:B------:R-:W1:Y:S01]  /*9730*/  LDSM.16.MT88.4 R8, [R197+0xc000] ;  /* 0x00c00000c508783b */ /* 0x000e620000004200 */
[----:B------:R-:W-:Y:S02]  /*9740*/  FMUL.FTZ R148, R4, c[0x0][0x23c] ;  /* 0x00008f0004947a20 */ /* 0x000fe40000410000 */
[----:B------:R-:W-:Y:S01]  /*9750*/  FMUL.FTZ R3, R6, c[0x0][0x23c] ;  /* 0x00008f0006037a20 */ /* 0x000fe20000410000 */
[----:B------:R-:W-:Y:S01]  /*9760*/  LDSM.16.MT88.4 R28, [R196+0xc800] ;  /* 0x00c80000c41c783b */ /* 0x000fe20000004200 */
[--C-:B------:R-:W-:Y:S01]  /*9770*/  FFMA.FTZ R155, R26, c[0x0][0x23c], -R153.reuse ;  /* 0x00008f001a9b7a23 */ /* 0x100fe20000010899 */
[----:B------:R-:W2:Y:S01]  /*9780*/  MUFU.EX2 R143, R143 ;  /* 0x0000008f008f7308 */ /* 0x000ea20000000800 */
[----:B------:R-:W-:-:S02]  /*9790*/  FFMA.FTZ R156, R24, c[0x0][0x23c], -R153 ;  /* 0x00008f00189c7a23 */ /* 0x000fc40000010899 */
[--C-:B------:R-:W-:Y:S02]  /*97a0*/  FFMA.FTZ R157, R22, c[0x0][0x23c], -R153.reuse ;  /* 0x00008f00169d7a23 */ /* 0x100fe40000010899 */
[----:B------:R-:W-:Y:S02]  /*97b0*/  FFMA.FTZ R158, R20, c[0x0][0x23c], -R153 ;  /* 0x00008f00149e7a23 */ /* 0x000fe40000010899 */
[--C-:B------:R-:W-:Y:S01]  /*97c0*/  FFMA.FTZ R159, R27, c[0x0][0x23c], -R150.reuse ;  /* 0x00008f001b9f7a23 */ /* 0x100fe20000010896 */
[----:B------:R-:W3:Y:S01]  /*97d0*/  MUFU.EX2 R142, R142 ;  /* 0x0000008e008e7308 */ /* 0x000ee20000000800 */
[--C-:B------:R-:W-:Y:S02]  /*97e0*/  FFMA.FTZ R162, R25, c[0x0][0x23c], -R150.reuse ;  /* 0x00008f0019a27a23 */ /* 0x100fe40000010896 */
[--C-:B------:R-:W-:Y:S01]  /*97f0*/  FFMA.FTZ R160, R23, c[0x0][0x23c], -R150.reuse ;  /* 0x00008f0017a07a23 */ /* 0x100fe20000010896 */
[----:B------:R-:W-:Y:S01]  /*9800*/  LDSM.16.MT88.4 R24, [R200+0xe800] ;  /* 0x00e80000c818783b */ /* 0x000fe20000004200 */
[----:B------:R-:W-:-:S02]  /*9810*/  FFMA.FTZ R161, R21, c[0x0][0x23c], -R150 ;  /* 0x00008f0015a17a23 */ /* 0x000fc40000010896 */
[--C-:B------:R-:W-:Y:S01]  /*9820*/  FFMA.FTZ R171, R170, c[0x0][0x23c], -R153.reuse ;  /* 0x00008f00aaab7a23 */ /* 0x100fe20000010899 */
[----:B------:R-:W-:Y:S01]  /*9830*/  MUFU.EX2 R140, R140 ;  /* 0x0000008c008c7308 */ /* 0x000fe20000000800 */
[----:B--2---:R-:W-:Y:S01]  /*9840*/  F2FP.BF16.PACK_AB R4, R143, R144 ;  /* 0x000000908f04723e */ /* 0x004fe200000010ff */
[----:B------:R-:W-:Y:S01]  /*9850*/  LDSM.16.MT88.4 R20, [R198+0xe800] ;  /* 0x00e80000c614783b */ /* 0x000fe20000004200 */
[--C-:B------:R-:W-:Y:S02]  /*9860*/  FFMA.FTZ R173, R164, c[0x0][0x23c], -R153.reuse ;  /* 0x00008f00a4ad7a23 */ /* 0x100fe40000010899 */
[--C-:B------:R-:W-:Y:S02]  /*9870*/  FFMA.FTZ R168, R168, c[0x0][0x23c], -R153.reuse ;  /* 0x00008f00a8a87a23 */ /* 0x100fe40000010899 */
[----:B------:R-:W-:Y:S01]  /*9880*/  FFMA.FTZ R166, R166, c[0x0][0x23c], -R153 ;  /* 0x00008f00a6a67a23 */ /* 0x000fe20000010899 */
[----:B------:R-:W2:Y:S01]  /*9890*/  MUFU.EX2 R2, R2 ;  /* 0x0000000200027308 */ /* 0x000ea20000000800 */
[----:B---3--:R-:W-:Y:S01]  /*98a0*/  F2FP.BF16.PACK_AB R6, R141, R142 ;  /* 0x0000008e8d06723e */ /* 0x008fe200000010ff */
[----:B------:R-:W-:-:S02]  /*98b0*/  FFMA.FTZ R164, R169, c[0x0][0x23c], -R150 ;  /* 0x00008f00a9a47a23 */ /* 0x000fc40000010896 */
[--C-:B------:R-:W-:Y:S02]  /*98c0*/  FFMA.FTZ R167, R167, c[0x0][0x23c], -R150.reuse ;  /* 0x00008f00a7a77a23 */ /* 0x100fe40000010896 */
[--C-:B------:R-:W-:Y:S02]  /*98d0*/  FFMA.FTZ R165, R165, c[0x0][0x23c], -R150.reuse ;  /* 0x00008f00a5a57a23 */ /* 0x100fe40000010896 */
[----:B------:R-:W-:Y:S01]  /*98e0*/  MUFU.EX2 R0, R0 ;  /* 0x0000000000007308 */ /* 0x000fe20000000800 */
[--C-:B------:R-:W-:Y:S02]  /*98f0*/  FFMA.FTZ R170, R163, c[0x0][0x23c], -R150.reuse ;  /* 0x00008f00a3aa7a23 */ /* 0x100fe40000010896 */
[--C-:B------:R-:W-:Y:S02]  /*9900*/  FFMA.FTZ R163, R152, c[0x0][0x23c], -R153.reuse ;  /* 0x00008f0098a37a23 */ /* 0x100fe40000010899 */
[--C-:B------:R-:W-:Y:S02]  /*9910*/  FFMA.FTZ R154, R154, c[0x0][0x23c], -R153.reuse ;  /* 0x00008f009a9a7a23 */ /* 0x100fe40000010899 */
[----:B------:R-:W-:Y:S01]  /*9920*/  FFMA.FTZ R152, R138, c[0x0][0x23c], -R153 ;  /* 0x00008f008a987a23 */ /* 0x000fe20000010899 */
[----:B------:R-:W3:Y:S01]  /*9930*/  MUFU.EX2 R147, R147 ;  /* 0x0000009300937308 */ /* 0x000ee20000000800 */
[----:B--2---:R-:W-:Y:S01]  /*9940*/  F2FP.BF16.PACK_AB R5, R2, R140 ;  /* 0x0000008c0205723e */ /* 0x004fe200000010ff */
[----:B------:R-:W-:-:S02]  /*9950*/  FFMA.FTZ R151, R151, c[0x0][0x23c], -R150 ;  /* 0x00008f0097977a23 */ /* 0x000fc40000010896 */
[--C-:B------:R-:W-:Y:S02]  /*9960*/  FFMA.FTZ R172, R137, c[0x0][0x23c], -R150.reuse ;  /* 0x00008f0089ac7a23 */ /* 0x100fe40000010896 */
[--C-:B------:R-:W-:Y:S02]  /*9970*/  FFMA.FTZ R169, R139, c[0x0][0x23c], -R150.reuse ;  /* 0x00008f008ba97a23 */ /* 0x100fe40000010896 */
[----:B------:R-:W2:Y:S01]  /*9980*/  MUFU.EX2 R148, R148 ;  /* 0x0000009400947308 */ /* 0x000ea20000000800 */
[----:B------:R-:W-:Y:S02]  /*9990*/  FFMA.FTZ R153, R136, c[0x0][0x23c], -R153 ;  /* 0x00008f0088997a23 */ /* 0x000fe40000010899 */
[----:B------:R-:W-:Y:S01]  /*99a0*/  FFMA.FTZ R150, R149, c[0x0][0x23c], -R150 ;  /* 0x00008f0095967a23 */ /* 0x000fe20000010896 */
[----:B------:R-:W-:Y:S04]  /*99b0*/  LDSM.16.MT88.4 R136, [R198+0xd800] ;  /* 0x00d80000c688783b */ /* 0x000fe80000004200 */
[----:B------:R-:W4:Y:S01]  /*99c0*/  MUFU.EX2 R3, R3 ;  /* 0x0000000300037308 */ /* 0x000f220000000800 */
[----:B---3--:R-:W-:Y:S01]  /*99d0*/  F2FP.BF16.PACK_AB R7, R147, R0 ;  /* 0x000000009307723e */ /* 0x008fe200000010ff */
[----:B--2---:R-:W-:-:S06]  /*99e0*/  FMUL.FTZ R120, R120, R148 ;  /* 0x0000009478787220 */ /* 0x004fcc0000410000 */
[----:B------:R-:W-:Y:S01]  /*99f0*/  MUFU.EX2 R155, R155 ;  /* 0x0000009b009b7308 */ /* 0x000fe20000000800 */
[-C--:B------:R-:W-:Y:S02]  /*9a00*/  FMUL.FTZ R121, R121, R148.reuse ;  /* 0x0000009479797220 */ /* 0x080fe40000410000 */
[-C--:B------:R-:W-:Y:S02]  /*9a10*/  FMUL.FTZ R116, R116, R148.reuse ;  /* 0x0000009474747220 */ /* 0x080fe40000410000 */
[----:B------:R-:W-:Y:S02]  /*9a20*/  FMUL.FTZ R117, R117, R148 ;  /* 0x0000009475757220 */ /* 0x000fe40000410000 */
[-C--:B----4-:R-:W-:Y:S01]  /*9a30*/  FMUL.FTZ R122, R122, R3.reuse ;  /* 0x000000037a7a7220 */ /* 0x090fe20000410000 */
[----:B------:R-:W2:Y:S01]  /*9a40*/  MUFU.EX2 R156, R156 ;  /* 0x0000009c009c7308 */ /* 0x000ea20000000800 */
[-C--:B------:R-:W-:Y:S02]  /*9a50*/  FMUL.FTZ R123, R123, R3.reuse ;  /* 0x000000037b7b7220 */ /* 0x080fe40000410000 */
[----:B------:R-:W-:-:S02]  /*9a60*/  FMUL.FTZ R118, R118, R3 ;  /* 0x0000000376767220 */ /* 0x000fc40000410000 */
[-C--:B------:R-:W-:Y:S02]  /*9a70*/  FMUL.FTZ R119, R119, R3.reuse ;  /* 0x0000000377777220 */ /* 0x080fe40000410000 */
[-C--:B------:R-:W-:Y:S01]  /*9a80*/  FMUL.FTZ R128, R128, R148.reuse ;  /* 0x0000009480807220 */ /* 0x080fe20000410000 */
[C---:B------:R-:W-:Y:S01]  /*9a90*/  HMMA.16816.F32.BF16 R120, R4.reuse, R12, R120 ;  /* 0x0000000c0478723c */ /* 0x040fe20000041878 */
[-C--:B------:R-:W-:Y:S01]  /*9aa0*/  FMUL.FTZ R129, R129, R148.reuse ;  /* 0x0000009481817220 */ /* 0x080fe20000410000 */
[----:B------:R-:W-:Y:S01]  /*9ab0*/  MUFU.EX2 R157, R157 ;  /* 0x0000009d009d7308 */ /* 0x000fe20000000800 */
[-C--:B------:R-:W-:Y:S02]  /*9ac0*/  FMUL.FTZ R130, R130, R3.reuse ;  /* 0x0000000382827220 */ /* 0x080fe40000410000 */
[-C--:B------:R-:W-:Y:S02]  /*9ad0*/  FMUL.FTZ R131, R131, R3.reuse ;  /* 0x0000000383837220 */ /* 0x080fe40000410000 */
[-C--:B------:R-:W-:Y:S01]  /*9ae0*/  FMUL.FTZ R124, R124, R148.reuse ;  /* 0x000000947c7c7220 */ /* 0x080fe20000410000 */
[----:B------:R-:W-:Y:S01]  /*9af0*/  HMMA.16816.F32.BF16 R116, R4, R14, R116 ;  /* 0x0000000e0474723c */ /* 0x000fe20000041874 */
[----:B------:R-:W3:Y:S01]  /*9b00*/  LDSM.16.MT88.4 R12, [R200+0xe000] ;  /* 0x00e00000c80c783b */ /* 0x000ee20000004200 */
[----:B------:R-:W-:Y:S01]  /*9b10*/  FMUL.FTZ R125, R125, R148 ;  /* 0x000000947d7d7220 */ /* 0x000fe20000410000 */
[----:B------:R-:W-:Y:S01]  /*9b20*/  MUFU.EX2 R158, R158 ;  /* 0x0000009e009e7308 */ /* 0x000fe20000000800 */
        /* <DEDUP_REMOVED lines=10> */
[----:B------:R-:W-:Y:S01]  /*9bd0*/  FMUL.FTZ R109, R109, R148 ;  /* 0x000000946d6d7220 */ /* 0x000fe20000410000 */
[----:B------:R-:W4:Y:S01]  /*9be0*/  LDSM.16.MT88.4 R16, [R196+0xc000] ;  /* 0x00c00000c410783b */ /* 0x000f220000004200 */
[-C--:B------:R-:W-:Y:S01]  /*9bf0*/  FMUL.FTZ R110, R110, R3.reuse ;  /* 0x000000036e6e7220 */ /* 0x080fe20000410000 */
[----:B------:R-:W5:Y:S01]  /*9c00*/  MUFU.EX2 R162, R162 ;  /* 0x000000a200a27308 */ /* 0x000f620000000800 */
[----:B------:R-:W-:-:S02]  /*9c10*/  FMUL.FTZ R111, R111, R3 ;  /* 0x000000036f6f7220 */ /* 0x000fc40000410000 */
[-C--:B------:R-:W-:Y:S01]  /*9c20*/  FMUL.FTZ R36, R36, R148.reuse ;  /* 0x0000009424247220 */ /* 0x080fe20000410000 */
[C---:B-1----:R-:W-:Y:S01]  /*9c30*/  HMMA.16816.F32.BF16 R112, R4.reuse, R8, R112 ;  /* 0x000000080470723c */ /* 0x042fe20000041870 */
[-C--:B------:R-:W-:Y:S02]  /*9c40*/  FMUL.FTZ R37, R37, R148.reuse ;  /* 0x0000009425257220 */ /* 0x080fe40000410000 */
[-C--:B------:R-:W-:Y:S01]  /*9c50*/  FMUL.FTZ R38, R38, R3.reuse ;  /* 0x0000000326267220 */ /* 0x080fe20000410000 */
[----:B------:R-:W-:Y:S01]  /*9c60*/  MUFU.EX2 R160, R160 ;  /* 0x000000a000a07308 */ /* 0x000fe20000000800 */
[----:B------:R-:W-:Y:S02]  /*9c70*/  FMUL.FTZ R39, R39, R3 ;  /* 0x0000000327277220 */ /* 0x000fe40000410000 */
[-C--:B------:R-:W-:Y:S01]  /*9c80*/  FMUL.FTZ R40, R40, R148.reuse ;  /* 0x0000009428287220 */ /* 0x080fe20000410000 */
[----:B------:R-:W-:Y:S01]  /*9c90*/  HMMA.16816.F32.BF16 R108, R4, R10, R108 ;  /* 0x0000000a046c723c */ /* 0x000fe2000004186c */
[----:B------:R-:W1:Y:S01]  /*9ca0*/  LDSM.16.MT88.4 R8, [R198+0xe000] ;  /* 0x00e00000c608783b */ /* 0x000e620000004200 */
[----:B------:R-:W-:-:S02]  /*9cb0*/  FMUL.FTZ R41, R41, R148 ;  /* 0x0000009429297220 */ /* 0x000fc40000410000 */
[-C--:B------:R-:W-:Y:S01]  /*9cc0*/  FMUL.FTZ R42, R42, R3.reuse ;  /* 0x000000032a2a7220 */ /* 0x080fe20000410000 */
[----:B------:R-:W1:Y:S01]  /*9cd0*/  MUFU.EX2 R161, R161 ;  /* 0x000000a100a17308 */ /* 0x000e620000000800 */
[-C--:B------:R-:W-:Y:S02]  /*9ce0*/  FMUL.FTZ R43, R43, R3.reuse ;  /* 0x000000032b2b7220 */ /* 0x080fe40000410000 */
[C---:B---3--:R-:W-:Y:S01]  /*9cf0*/  HMMA.16816.F32.BF16 R36, R4.reuse, R12, R36 ;  /* 0x0000000c0424723c */ /* 0x048fe20000041824 */
[-C--:B------:R-:W-:Y:S02]  /*9d00*/  FMUL.FTZ R104, R104, R148.reuse ;  /* 0x0000009468687220 */ /* 0x080fe40000410000 */
[-C--:B------:R-:W-:Y:S02]  /*9d10*/  FMUL.FTZ R105, R105, R148.reuse ;  /* 0x0000009469697220 */ /* 0x080fe40000410000 */
[-C--:B------:R-:W-:Y:S01]  /*9d20*/  FMUL.FTZ R106, R106, R3.reuse ;  /* 0x000000036a6a7220 */ /* 0x080fe20000410000 */
[----:B------:R-:W-:Y:S01]  /*9d30*/  MUFU.EX2 R168, R168 ;  /* 0x000000a800a87308 */ /* 0x000fe20000000800 */
[----:B------:R-:W-:Y:S01]  /*9d40*/  FMUL.FTZ R107, R107, R3 ;  /* 0x000000036b6b7220 */ /* 0x000fe20000410000 */
[----:B------:R-:W-:Y:S01]  /*9d50*/  HMMA.16816.F32.BF16 R40, R4, R14, R40 ;  /* 0x0000000e0428723c */ /* 0x000fe20000041828 */
[----:B------:R-:W3:Y:S01]  /*9d60*/  LDSM.16.MT88.4 R12, [R196+0xe000] ;  /* 0x00e00000c40c783b */ /* 0x000ee20000004200 */
[----:B------:R-:W-:-:S02]  /*9d70*/  FMUL.FTZ R100, R100, R148 ;  /* 0x0000009464647220 */ /* 0x000fc40000410000 */
[-C--:B------:R-:W-:Y:S02]  /*9d80*/  FMUL.FTZ R101, R101, R148.reuse ;  /* 0x0000009465657220 */ /* 0x080fe40000410000 */
[-C--:B------:R-:W-:Y:S01]  /*9d90*/  FMUL.FTZ R102, R102, R3.reuse ;  /* 0x0000000366667220 */ /* 0x080fe20000410000 */
[----:B------:R-:W-:Y:S01]  /*9da0*/  MUFU.EX2 R171, R171 ;  /* 0x000000ab00ab7308 */ /* 0x000fe20000000800 */
[-C--:B------:R-:W-:Y:S02]  /*9db0*/  FMUL.FTZ R103, R103, R3.reuse ;  /* 0x0000000367677220 */ /* 0x080fe40000410000 */
[-C--:B------:R-:W-:Y:S01]  /*9dc0*/  FMUL.FTZ R44, R44, R148.reuse ;  /* 0x000000942c2c7220 */ /* 0x080fe20000410000 */
[----:B----4-:R-:W-:Y:S01]  /*9dd0*/  HMMA.16816.F32.BF16 R104, R4, R16, R104 ;  /* 0x000000100468723c */ /* 0x010fe20000041868 */
[----:B------:R-:W-:Y:S02]  /*9de0*/  FMUL.FTZ R45, R45, R148 ;  /* 0x000000942d2d7220 */ /* 0x000fe40000410000 */
[-C--:B------:R-:W-:Y:S01]  /*9df0*/  FMUL.FTZ R46, R46, R3.reuse ;  /* 0x000000032e2e7220 */ /* 0x080fe20000410000 */
[----:B------:R-:W-:Y:S01]  /*9e00*/  MUFU.EX2 R166, R166 ;  /* 0x000000a600a67308 */ /* 0x000fe20000000800 */
[----:B------:R-:W-:-:S02]  /*9e10*/  FMUL.FTZ R47, R47, R3 ;  /* 0x000000032f2f7220 */ /* 0x000fc40000410000 */
[-C--:B------:R-:W-:Y:S01]  /*9e20*/  FMUL.FTZ R48, R48, R148.reuse ;  /* 0x0000009430307220 */ /* 0x080fe20000410000 */
[C---:B------:R-:W-:Y:S01]  /*9e30*/  HMMA.16816.F32.BF16 R100, R4.reuse, R18, R100 ;  /* 0x000000120464723c */ /* 0x040fe20000041864 */
[-C--:B------:R-:W-:Y:S01]  /*9e40*/  FMUL.FTZ R49, R49, R148.reuse ;  /* 0x0000009431317220 */ /* 0x080fe20000410000 */
[----:B------:R-:W4:Y:S01]  /*9e50*/  LDSM.16.MT88.4 R16, [R197+0xe000] ;  /* 0x00e00000c510783b */ /* 0x000f220000004200 */
[-C--:B------:R-:W-:Y:S01]  /*9e60*/  FMUL.FTZ R50, R50, R3.reuse ;  /* 0x0000000332327220 */ /* 0x080fe20000410000 */
[----:B------:R-:W-:Y:S01]  /*9e70*/  MUFU.EX2 R173, R173 ;  /* 0x000000ad00ad7308 */ /* 0x000fe20000000800 */
[----:B------:R-:W-:Y:S02]  /*9e80*/  FMUL.FTZ R51, R51, R3 ;  /* 0x0000000333337220 */ /* 0x000fe40000410000 */
[-C--:B------:R-:W-:Y:S01]  /*9e90*/  FMUL.FTZ R60, R60, R148.reuse ;  /* 0x000000943c3c7220 */ /* 0x080fe20000410000 */
[----:B-1----:R-:W-:Y:S01]  /*9ea0*/  HMMA.16816.F32.BF16 R44, R4, R8, R44 ;  /* 0x00000008042c723c */ /* 0x002fe2000004182c */
[----:B------:R-:W-:-:S02]  /*9eb0*/  FMUL.FTZ R61, R61, R148 ;  /* 0x000000943d3d7220 */ /* 0x000fc40000410000 */
[-C--:B------:R-:W-:Y:S01]  /*9ec0*/  FMUL.FTZ R62, R62, R3.reuse ;  /* 0x000000033e3e7220 */ /* 0x080fe20000410000 */
[----:B------:R-:W1:Y:S01]  /*9ed0*/  MUFU.EX2 R164, R164 ;  /* 0x000000a400a47308 */ /* 0x000e620000000800 */
[-C--:B------:R-:W-:Y:S02]  /*9ee0*/  FMUL.FTZ R63, R63, R3.reuse ;  /* 0x000000033f3f7220 */ /* 0x080fe40000410000 */
[-C--:B------:R-:W-:Y:S01]  /*9ef0*/  FMUL.FTZ R64, R64, R148.reuse ;  /* 0x0000009440407220 */ /* 0x080fe20000410000 */
[----:B------:R-:W-:Y:S01]  /*9f00*/  HMMA.16816.F32.BF16 R48, R4, R10, R48 ;  /* 0x0000000a0430723c */ /* 0x000fe20000041830 */
[----:B------:R-:W1:Y:S01]  /*9f10*/  LDSM.16.MT88.4 R8, [R200+0x10000] ;  /* 0x01000000c808783b */ /* 0x000e620000004200 */
[----:B------:R-:W-:Y:S02]  /*9f20*/  FMUL.FTZ R65, R65, R148 ;  /* 0x0000009441417220 */ /* 0x000fe40000410000 */
[-C--:B------:R-:W-:Y:S01]  /*9f30*/  FMUL.FTZ R66, R66, R3.reuse ;  /* 0x0000000342427220 */ /* 0x080fe20000410000 */
[----:B------:R-:W1:Y:S01]  /*9f40*/  MUFU.EX2 R167, R167 ;  /* 0x000000a700a77308 */ /* 0x000e620000000800 */
[----:B------:R-:W-:-:S02]  /*9f50*/  FMUL.FTZ R67, R67, R3 ;  /* 0x0000000343437220 */ /* 0x000fc40000410000 */
        /* <DEDUP_REMOVED lines=11> */
[----:B------:R-:W1:Y:S01]  /*a010*/  MUFU.EX2 R170, R170 ;  /* 0x000000aa00aa7308 */ /* 0x000e620000000800 */
        /* <DEDUP_REMOVED lines=12> */
[----:B------:R-:W2:Y:S01]  /*a0e0*/  MUFU.EX2 R163, R163 ;  /* 0x000000a300a37308 */ /* 0x000ea20000000800 */
[----:B------:R-:W-:Y:S02]  /*a0f0*/  FMUL.FTZ R75, R75, R3 ;  /* 0x000000034b4b7220 */ /* 0x000fe40000410000 */
[-C--:B------:R-:W-:Y:S01]  /*a100*/  FMUL.FTZ R84, R84, R148.reuse ;  /* 0x0000009454547220 */ /* 0x080fe20000410000 */
[----:B-1----:R-:W-:Y:S01]  /*a110*/  HMMA.16816.F32.BF16 R68, R4, R8, R68 ;  /* 0x000000080444723c */ /* 0x002fe20000041844 */
[----:B------:R-:W-:-:S02]  /*a120*/  FMUL.FTZ R85, R85, R148 ;  /* 0x0000009455557220 */ /* 0x000fc40000410000 */
[-C--:B------:R-:W-:Y:S01]  /*a130*/  FMUL.FTZ R86, R86, R3.reuse ;  /* 0x0000000356567220 */ /* 0x080fe20000410000 */
[----:B------:R-:W-:Y:S01]  /*a140*/  MUFU.EX2 R152, R152 ;  /* 0x0000009800987308 */ /* 0x000fe20000000800 */
[-C--:B------:R-:W-:Y:S02]  /*a150*/  FMUL.FTZ R87, R87, R3.reuse ;  /* 0x0000000357577220 */ /* 0x080fe40000410000 */
[-C--:B------:R-:W-:Y:S01]  /*a160*/  FMUL.FTZ R88, R88, R148.reuse ;  /* 0x0000009458587220 */ /* 0x080fe20000410000 */
[----:B------:R-:W-:Y:S01]  /*a170*/  HMMA.16816.F32.BF16 R72, R4, R10, R72 ;  /* 0x0000000a0448723c */ /* 0x000fe20000041848 */
[----:B------:R-:W1:Y:S01]  /*a180*/  LDSM.16.MT88.4 R8, [R196+0x10000] ;  /* 0x01000000c408783b */ /* 0x000e620000004200 */
[----:B------:R-:W-:Y:S02]  /*a190*/  FMUL.FTZ R89, R89, R148 ;  /* 0x0000009459597220 */ /* 0x000fe40000410000 */
[-C--:B------:R-:W-:Y:S01]  /*a1a0*/  FMUL.FTZ R90, R90, R3.reuse ;  /* 0x000000035a5a7220 */ /* 0x080fe20000410000 */
[----:B------:R-:W-:Y:S01]  /*a1b0*/  MUFU.EX2 R153, R153 ;  /* 0x0000009900997308 */ /* 0x000fe20000000800 */
        /* <DEDUP_REMOVED lines=26> */
[-C--:B------:R-:W-:Y:S02]  /*a360*/  FMUL.FTZ R99, R99, R3.reuse ;  /* 0x0000000363637220 */ /* 0x080fe40000410000 */
[----:B------:R-:W-:Y:S01]  /*a370*/  FFMA.FTZ R144, R229, R148, R144 ;  /* 0x00000094e5907223 */ /* 0x000fe20000010090 */
[----:B-1----:R-:W-:Y:S01]  /*a380*/  HMMA.16816.F32.BF16 R92, R4, R8, R92 ;  /* 0x00000008045c723c */ /* 0x002fe2000004185c */
        /* <DEDUP_REMOVED lines=9> */
[----:B--2---:R-:W-:Y:S01]  /*a420*/  F2FP.BF16.PACK_AB R4, R156, R155 ;  /* 0x0000009b9c04723e */ /* 0x004fe200000010ff */
[----:B------:R-:W-:Y:S01]  /*a430*/  FADD.FTZ R155, R155, R0 ;  /* 0x000000009b9b7221 */ /* 0x000fe20000010000 */
[----:B-----5:R-:W-:Y:S01]  /*a440*/  F2FP.BF16.PACK_AB R5, R162, R159 ;  /* 0x0000009fa205723e */ /* 0x020fe200000010ff */
[----:B------:R-:W-:Y:S01]  /*a450*/  FADD.FTZ R3, R159, R2 ;  /* 0x000000029f037221 */ /* 0x000fe20000010000 */
[----:B------:R-:W-:Y:S01]  /*a460*/  F2FP.BF16.PACK_AB R6, R158, R157 ;  /* 0x0000009d9e06723e */ /* 0x000fe200000010ff */
[----:B------:R-:W-:Y:S01]  /*a470*/  FADD.FTZ R156, R156, R155 ;  /* 0x0000009b9c9c7221 */ /* 0x000fe20000010000 */
[----:B------:R-:W-:Y:S01]  /*a480*/  F2FP.BF16.PACK_AB R7, R161, R160 ;  /* 0x000000a0a107723e */ /* 0x000fe200000010ff */
[----:B------:R-:W-:-:S02]  /*a490*/  FADD.FTZ R3, R162, R3 ;  /* 0x00000003a2037221 */ /* 0x000fc40000010000 */
[----:B------:R-:W-:Y:S02]  /*a4a0*/  FADD.FTZ R157, R157, R156 ;  /* 0x0000009c9d9d7221 */ /* 0x000fe40000010000 */
[----:B------:R-:W-:Y:S02]  /*a4b0*/  FADD.FTZ R160, R160, R3 ;  /* 0x00000003a0a07221 */ /* 0x000fe40000010000 */
[----:B---3--:R-:W-:Y:S01]  /*a4c0*/  HMMA.16816.F32.BF16 R128, R4, R12, R128 ;  /* 0x0000000c0480723c */ /* 0x008fe20000041880 */
[----:B------:R-:W-:Y:S02]  /*a4d0*/  FADD.FTZ R3, R158, R157 ;  /* 0x0000009d9e037221 */ /* 0x000fe40000010000 */
[----:B------:R-:W-:-:S04]  /*a4e0*/  FADD.FTZ R161, R161, R160 ;  /* 0x000000a0a1a17221 */ /* 0x000fc80000010000 */
[----:B------:R-:W-:Y:S01]  /*a4f0*/  FADD.FTZ R0, R164, R161 ;  /* 0x000000a1a4007221 */ /* 0x000fe20000010000 */
[----:B------:R-:W-:Y:S01]  /*a500*/  HMMA.16816.F32.BF16 R124, R4, R14, R124 ;  /* 0x0000000e047c723c */ /* 0x000fe2000004187c */
[----:B------:R-:W1:Y:S02]  /*a510*/  LDSM.16.MT88.4 R12, [R200+0x10800] ;  /* 0x01080000c80c783b */ /* 0x000e640000004200 */
[----:B------:R-:W-:-:S05]  /*a520*/  FADD.FTZ R0, R167, R0 ;  /* 0x00000000a7007221 */ /* 0x000fca0000010000 */
[C---:B------:R-:W-:Y:S08]  /*a530*/  HMMA.16816.F32.BF16 R36, R4.reuse, R24, R36 ;  /* 0x000000180424723c */ /* 0x040ff00000041824 */
[C---:B------:R-:W-:Y:S01]  /*a540*/  HMMA.16816.F32.BF16 R40, R4.reuse, R26, R40 ;  /* 0x0000001a0428723c */ /* 0x040fe20000041828 */
[----:B------:R-:W2:Y:S07]  /*a550*/  LDSM.16.MT88.4 R24, [R198+0x10800] ;  /* 0x01080000c618783b */ /* 0x000eae0000004200 */
[C---:B------:R-:W-:Y:S08]  /*a560*/  HMMA.16816.F32.BF16 R44, R4.reuse, R20, R44 ;  /* 0x00000014042c723c */ /* 0x040ff0000004182c */
[C---:B------:R-:W-:Y:S01]  /*a570*/  HMMA.16816.F32.BF16 R48, R4.reuse, R22, R48 ;  /* 0x000000160430723c */ /* 0x040fe20000041830 */
[----:B------:R-:W3:Y:S07]  /*a580*/  LDSM.16.MT88.4 R20, [R197+0x10800] ;  /* 0x01080000c514783b */ /* 0x000eee0000004200 */
[C---:B----4-:R-:W-:Y:S08]  /*a590*/  HMMA.16816.F32.BF16 R52, R4.reuse, R16, R52 ;  /* 0x000000100434723c */ /* 0x050ff00000041834 */
[C---:B------:R-:W-:Y:S01]  /*a5a0*/  HMMA.16816.F32.BF16 R56, R4.reuse, R18, R56 ;  /* 0x000000120438723c */ /* 0x040fe20000041838 */
[----:B------:R-:W4:Y:S07]  /*a5b0*/  LDSM.16.MT88.4 R16, [R196+0x10800] ;  /* 0x01080000c410783b */ /* 0x000f2e0000004200 */
        /* <DEDUP_REMOVED lines=15> */
[C---:B--2---:R-:W-:Y:S08]  /*a6b0*/  HMMA.16816.F32.BF16 R76, R4.reuse, R24, R76 ;  /* 0x00000018044c723c */ /* 0x044ff0000004184c */
[C---:B------:R-:W-:Y:S01]  /*a6c0*/  HMMA.16816.F32.BF16 R80, R4.reuse, R26, R80 ;  /* 0x0000001a0450723c */ /* 0x040fe20000041850 */
[----:B------:R-:W2:Y:S07]  /*a6d0*/  LDSM.16.MT88.4 R24, [R200+0xf000] ;  /* 0x00f00000c818783b */ /* 0x000eae0000004200 */
[C---:B---3--:R-:W-:Y:S08]  /*a6e0*/  HMMA.16816.F32.BF16 R84, R4.reuse, R20, R84 ;  /* 0x000000140454723c */ /* 0x048ff00000041854 */
[C---:B------:R-:W-:Y:S01]  /*a6f0*/  HMMA.16816.F32.BF16 R88, R4.reuse, R22, R88 ;  /* 0x000000160458723c */ /* 0x040fe20000041858 */
[----:B------:R-:W-:Y:S07]  /*a700*/  LDSM.16.MT88.4 R20, [R198+0xf000] ;  /* 0x00f00000c614783b */ /* 0x000fee0000004200 */
[C---:B----4-:R-:W-:Y:S08]  /*a710*/  HMMA.16816.F32.BF16 R92, R4.reuse, R16, R92 ;  /* 0x00000010045c723c */ /* 0x050ff0000004185c */
[----:B------:R-:W-:Y:S01]  /*a720*/  HMMA.16816.F32.BF16 R96, R4, R18, R96 ;  /* 0x000000120460723c */ /* 0x000fe20000041860 */
[----:B------:R-:W3:Y:S06]  /*a730*/  LDSM.16.MT88.4 R16, [R197+0xf000] ;  /* 0x00f00000c510783b */ /* 0x000eec0000004200 */
[----:B------:R-:W-:Y:S01]  /*a740*/  F2FP.BF16.PACK_AB R4, R171, R168 ;  /* 0x000000a8ab04723e */ /* 0x000fe200000010ff */
[----:B------:R-:W-:Y:S01]  /*a750*/  FADD.FTZ R168, R168, R3 ;  /* 0x00000003a8a87221 */ /* 0x000fe20000010000 */
[----:B------:R-:W-:-:S02]  /*a760*/  F2FP.BF16.PACK_AB R5, R167, R164 ;  /* 0x000000a4a705723e */ /* 0x000fc400000010ff */
[----:B------:R-:W-:Y:S01]  /*a770*/  F2FP.BF16.PACK_AB R6, R173, R166 ;  /* 0x000000a6ad06723e */ /* 0x000fe200000010ff */
[----:B------:R-:W-:Y:S01]  /*a780*/  FADD.FTZ R171, R171, R168 ;  /* 0x000000a8abab7221 */ /* 0x000fe20000010000 */
[----:B------:R-:W-:Y:S01]  /*a790*/  F2FP.BF16.PACK_AB R7, R170, R165 ;  /* 0x000000a5aa07723e */ /* 0x000fe200000010ff */
[----:B------:R-:W-:Y:S01]  /*a7a0*/  FADD.FTZ R165, R165, R0 ;  /* 0x00000000a5a57221 */ /* 0x000fe20000010000 */
[----:B------:R-:W-:Y:S01]  /*a7b0*/  MOV R3, R145 ;  /* 0x0000009100037202 */ /* 0x000fe20000000f00 */
[----:B------:R-:W-:Y:S02]  /*a7c0*/  FADD.FTZ R166, R166, R171 ;  /* 0x000000aba6a67221 */ /* 0x000fe40000010000 */
[----:B------:R-:W-:Y:S02]  /*a7d0*/  FADD.FTZ R170, R170, R165 ;  /* 0x000000a5aaaa7221 */ /* 0x000fe40000010000 */
[----:B-1----:R-:W-:Y:S01]  /*a7e0*/  HMMA.16816.F32.BF16 R128, R4, R12, R128 ;  /* 0x0000000c0480723c */ /* 0x002fe20000041880 */
[----:B------:R-:W-:-:S07]  /*a7f0*/  FADD.FTZ R173, R173, R166 ;  /* 0x000000a6adad7221 */ /* 0x000fce0000010000 */
[C---:B------:R-:W-:Y:S01]  /*a800*/  HMMA.16816.F32.BF16 R124, R4.reuse, R14, R124 ;  /* 0x0000000e047c723c */ /* 0x040fe2000004187c */
[----:B------:R-:W1:Y:S07]  /*a810*/  LDSM.16.MT88.4 R12, [R196+0xf000] ;  /* 0x00f00000c40c783b */ /* 0x000e6e0000004200 */
[C---:B-----5:R-:W-:Y:S08]  /*a820*/  HMMA.16816.F32.BF16 R120, R4.reuse, R8, R120 ;  /* 0x000000080478723c */ /* 0x060ff00000041878 */
[C---:B------:R-:W-:Y:S01]  /*a830*/  HMMA.16816.F32.BF16 R116, R4.reuse, R10, R116 ;  /* 0x0000000a0474723c */ /* 0x040fe20000041874 */
[----:B------:R-:W4:Y:S07]  /*a840*/  LDSM.16.MT88.4 R8, [R200+0x11000] ;  /* 0x01100000c808783b */ /* 0x000f2e0000004200 */
[C---:B--2---:R-:W-:Y:S08]  /*a850*/  HMMA.16816.F32.BF16 R36, R4.reuse, R24, R36 ;  /* 0x000000180424723c */ /* 0x044ff00000041824 */
[C---:B------:R-:W-:Y:S01]  /*a860*/  HMMA.16816.F32.BF16 R40, R4.reuse, R26, R40 ;  /* 0x0000001a0428723c */ /* 0x040fe20000041828 */
[----:B------:R-:W2:Y:S07]  /*a870*/  LDSM.16.MT88.4 R24, [R198+0x11000] ;  /* 0x01100000c618783b */ /* 0x000eae0000004200 */
[C---:B---3--:R-:W-:Y:S08]  /*a880*/  HMMA.16816.F32.BF16 R52, R4.reuse, R16, R52 ;  /* 0x000000100434723c */ /* 0x048ff00000041834 */
[C---:B-1----:R-:W-:Y:S08]  /*a890*/  HMMA.16816.F32.BF16 R60, R4.reuse, R12, R60 ;  /* 0x0000000c043c723c */ /* 0x042ff0000004183c */
[C---:B------:R-:W-:Y:S01]  /*a8a0*/  HMMA.16816.F32.BF16 R64, R4.reuse, R14, R64 ;  /* 0x0000000e0440723c */ /* 0x040fe20000041840 */
[----:B------:R-:W1:Y:S07]  /*a8b0*/  LDSM.16.MT88.4 R12, [R196+0x11000] ;  /* 0x01100000c40c783b */ /* 0x000e6e0000004200 */
[C---:B------:R-:W-:Y:S01]  /*a8c0*/  HMMA.16816.F32.BF16 R56, R4.reuse, R18, R56 ;  /* 0x000000120438723c */ /* 0x040fe20000041838 */
[----:B------:R-:W3:Y:S07]  /*a8d0*/  LDSM.16.MT88.4 R16, [R197+0x11000] ;  /* 0x01100000c510783b */ /* 0x000eee0000004200 */
[C---:B----4-:R-:W-:Y:S08]  /*a8e0*/  HMMA.16816.F32.BF16 R68, R4.reuse, R8, R68 ;  /* 0x000000080444723c */ /* 0x050ff00000041844 */
        /* <DEDUP_REMOVED lines=17> */
[C---:B---3--:R-:W-:Y:S08]  /*aa00*/  HMMA.16816.F32.BF16 R84, R4.reuse, R16, R84 ;  /* 0x000000100454723c */ /* 0x048ff00000041854 */
[----:B------:R-:W-:Y:S01]  /*aa10*/  HMMA.16816.F32.BF16 R88, R4, R18, R88 ;  /* 0x000000120458723c */ /* 0x000fe20000041858 */
[----:B------:R-:W3:Y:S06]  /*aa20*/  LDSM.16.MT88.4 R16, [R196+0xf800] ;  /* 0x00f80000c410783b */ /* 0x000eec0000004200 */
        /* <DEDUP_REMOVED lines=30> */
[C---:B---3--:R-:W-:Y:S08]  /*ac10*/  HMMA.16816.F32.BF16 R60, R4.reuse, R16, R60 ;  /* 0x00000010043c723c */ /* 0x048ff0000004183c */
[C---:B------:R-:W-:Y:S08]  /*ac20*/  HMMA.16816.F32.BF16 R64, R4.reuse, R18, R64 ;  /* 0x000000120440723c */ /* 0x040ff00000041840 */
[C---:B----4-:R-:W-:Y:S08]  /*ac30*/  HMMA.16816.F32.BF16 R76, R4.reuse, R8, R76 ;  /* 0x00000008044c723c */ /* 0x050ff0000004184c */
[C---:B------:R-:W-:Y:S08]  /*ac40*/  HMMA.16816.F32.BF16 R80, R4.reuse, R10, R80 ;  /* 0x0000000a0450723c */ /* 0x040ff00000041850 */
[C---:B--2---:R-:W-:Y:S08]  /*ac50*/  HMMA.16816.F32.BF16 R84, R4.reuse, R24, R84 ;  /* 0x000000180454723c */ /* 0x044ff00000041854 */
[C---:B------:R-:W-:Y:S08]  /*ac60*/  HMMA.16816.F32.BF16 R88, R4.reuse, R26, R88 ;  /* 0x0000001a0458723c */ /* 0x040ff00000041858 */
[C---:B-1----:R-:W-:Y:S08]  /*ac70*/  HMMA.16816.F32.BF16 R92, R4.reuse, R12, R92 ;  /* 0x0000000c045c723c */ /* 0x042ff0000004185c */
[C---:B------:R-:W-:Y:S08]  /*ac80*/  HMMA.16816.F32.BF16 R96, R4.reuse, R14, R96 ;  /* 0x0000000e0460723c */ /* 0x040ff00000041860 */
[----:B------:R-:W-:Y:S07]  /*ac90*/  HMMA.16816.F32.BF16 R112, R4, R132, R112 ;  /* 0x000000840470723c */ /* 0x000fee0000041870 */
[----:B------:R-:W-:-:S02]  /*aca0*/  MOV R132, R146 ;  /* 0x0000009200847202 */ /* 0x000fc40000000f00 */
.L_x_782:
        /* <DEDUP_REMOVED lines=13> */
.L_x_794:
        /* <DEDUP_REMOVED lines=30> */
[--C-:B------:R-:W-:Y:S01]  /*af60*/  @!P2 IMAD.IADD R4, R4, 0x1, -R2.reuse ;  /* 0x000000010404a824 */ /* 0x100fe200078e0a02 */
[----:B------:R-:W-:Y:S01]  /*af70*/  @!P2 IADD3 R8, R8, 0x1, RZ ;  /* 0x000000010808a810 */ /* 0x000fe20007ffe0ff */
[----:B------:R-:W-:Y:S01]  /*af80*/  @!P4 IMAD.IADD R6, R6, 0x1, -R2 ;  /* 0x000000010606c824 */ /* 0x000fe200078e0a02 */
[----:B------:R-:W-:Y:S02]  /*af90*/  @!P4 IADD3 R9, R9, 0x1, RZ ;  /* 0x000000010909c810 */ /* 0x000fe40007ffe0ff */
[-C--:B------:R-:W-:Y:S02]  /*afa0*/  ISETP.GE.U32.AND P5, PT, R4, R2.reuse, PT ;  /* 0x000000020400720c */ /* 0x080fe40003fa6070 */
[----:B------:R-:W-:Y:S02]  /*afb0*/  ISETP.GE.U32.AND P6, PT, R6, R2, PT ;  /* 0x000000020600720c */ /* 0x000fe40003fc6070 */
[----:B------:R-:W-:Y:S02]  /*afc0*/  ISETP.NE.AND P2, PT, RZ, c[0x0][0x2d0], PT ;  /* 0x0000b400ff007a0c */ /* 0x000fe40003f45270 */
[----:B------:R-:W-:Y:S07]  /*afd0*/  LOP3.LUT R2, RZ, c[0x0][0x2d0], RZ, 0x33, !PT ;  /* 0x0000b400ff027a12 */ /* 0x000fee00078e33ff */
[----:B------:R-:W-:Y:S02]  /*afe0*/  @P5 IADD3 R8, R8, 0x1, RZ ;  /* 0x0000000108085810 */ /* 0x000fe40007ffe0ff */
[----:B------:R-:W-:Y:S03]  /*aff0*/  @P6 IADD3 R9, R9, 0x1, RZ ;  /* 0x0000000109096810 */ /* 0x000fe60007ffe0ff */
[----:B------:R-:W-:Y:S02]  /*b000*/  @!P1 IMAD.MOV R8, RZ, RZ, -R8 ;  /* 0x000000ffff089224 */ /* 0x000fe400078e0a08 */
[----:B------:R-:W-:Y:S03]  /*b010*/  @!P3 IMAD.MOV R9, RZ, RZ, -R9 ;  /* 0x000000ffff09b224 */ /* 0x000fe600078e0a09 */
        /* <DEDUP_REMOVED lines=22> */
.L_x_791:
[----:B------:R-:W-:Y:S02]  /*b180*/  ISETP.GE.AND P5, PT, R218, c[0x0][0x220], PT ;  /* 0x00008800da007a0c */ /* 0x000fe40003fa6270 */
[----:B------:R-:W-:Y:S02]  /*b190*/  LEA R2, P1, R132, R230, 0x1 ;  /* 0x000000e684027211 */ /* 0x000fe400078208ff */
[----:B------:R-:W-:Y:S02]  /*b1a0*/  IADD3 R233, P2, R213, R132, RZ ;  /* 0x00000084d5e97210 */ /* 0x000fe40007f5e0ff */
[----:B------:R-:W-:Y:S02]  /*b1b0*/  ISETP.GE.AND P4, PT, R209, c[0x0][0x220], PT ;  /* 0x00008800d1007a0c */ /* 0x000fe40003f86270 */
[----:B------:R-:W-:Y:S02]  /*b1c0*/  IADD3.X R134, R212, R3, RZ, P2, !PT ;  /* 0x00000003d4867210 */ /* 0x000fe400017fe4ff */
[-C--:B------:R-:W-:Y:S02]  /*b1d0*/  LEA.HI.X R3, R132, R231.reuse, R3, 0x1, P1 ;  /* 0x000000e784037211 */ /* 0x080fe400008f0c03 */
[----:B------:R-:W-:Y:S01]  /*b1e0*/  ISETP.GE.AND P3, PT, R208, c[0x0][0x220], PT ;  /* 0x00008800d0007a0c */ /* 0x000fe20003f66270 */
[----:B------:R-:W-:Y:S01]  /*b1f0*/  @P5 STS.128 [R216+0xc000], RZ ;  /* 0x00c000ffd8005388 */ /* 0x000fe20000000c00 */
[CC--:B------:R-:W-:Y:S04]  /*b200*/  @!P5 LEA R236, P6, R233.reuse, R230.reuse, 0x1 ;  /* 0x000000e6e9ecd211 */ /* 0x0c0fe800078c08ff */
[C-C-:B------:R-:W-:Y:S01]  /*b210*/  @!P5 LEA.HI.X R237, R233.reuse, R231, R134.reuse, 0x1, P6 ;  /* 0x000000e7e9edd211 */ /* 0x140fe200030f0c86 */
[----:B------:R-:W-:Y:S01]  /*b220*/  @!PT LDS RZ, [RZ] ;  /* 0x00000000fffff984 */ /* 0x000fe20000000800 */
[----:B------:R-:W-:Y:S01]  /*b230*/  @!PT LDS RZ, [RZ] ;  /* 0x00000000fffff984 */ /* 0x000fe20000000800 */
[----:B------:R-:W-:Y:S01]  /*b240*/  @!PT LDS RZ, [RZ] ;  /* 0x00000000fffff984 */ /* 0x000fe20000000800 */
[----:B------:R1:W-:Y:S01]  /*b250*/  @!P5 LDGSTS.E.BYPASS.LTC128B.128 [R216+0xc000], [R2.64] ;  /* 0x0c00000002d8dfae */ /* 0x0003e2000b901d48 */
[-C--:B------:R-:W-:Y:S02]  /*b260*/  @!P4 LEA R234, P2, R233, R230.reuse, 0x1 ;  /* 0x000000e6e9eac211 */ /* 0x080fe400078408ff */
[----:B------:R-:W-:Y:S02]  /*b270*/  IADD3 R133, P6, R213, R233, RZ ;  /* 0x000000e9d5857210 */ /* 0x000fe40007fde0ff */
[CCC-:B------:R-:W-:Y:S01]  /*b280*/  @!P4 LEA.HI.X R235, R233.reuse, R231.reuse, R134.reuse, 0x1, P2 ;  /* 0x000000e7e9ebc211 */ /* 0x1c0fe200010f0c86 */
[----:B------:R-:W-:Y:S01]  /*b290*/  @P4 STS.128 [R216+0xe000], RZ ;  /* 0x00e000ffd8004388 */ /* 0x000fe20000000c00 */
[-C--:B------:R-:W-:Y:S02]  /*b2a0*/  @!P3 LEA R232, P1, R233, R230.reuse, 0x1 ;  /* 0x000000e6e9e8b211 */ /* 0x080fe400078208ff */
[----:B------:R-:W-:Y:S02]  /*b2b0*/  @!P4 LEA R240, P2, R133, R230, 0x1 ;  /* 0x000000e685f0c211 */ /* 0x000fe400078408ff */
[-C--:B------:R-:W-:Y:S01]  /*b2c0*/  @!P3 LEA.HI.X R233, R233, R231.reuse, R134, 0x1, P1 ;  /* 0x000000e7e9e9b211 */ /* 0x080fe200008f0c86 */
[----:B------:R-:W-:Y:S01]  /*b2d0*/  @!PT LDS RZ, [RZ] ;  /* 0x00000000fffff984 */ /* 0x000fe20000000800 */
[----:B------:R-:W-:Y:S01]  /*b2e0*/  @!PT LDS RZ, [RZ] ;  /* 0x00000000fffff984 */ /* 0x000fe20000000800 */
[----:B------:R-:W-:Y:S01]  /*b2f0*/  @!PT LDS RZ, [RZ] ;  /* 0x00000000fffff984 */ /* 0x000fe20000000800 */
[----:B------:R1:W-:Y:S01]  /*b300*/  @!P4 LDGSTS.E.BYPASS.LTC128B.128 [R216+0xe000], [R2.64+0x80] ;  /* 0x0e00008002d8cfae */ /* 0x0003e2000b901d48 */
[C---:B------:R-:W-:Y:S02]  /*b310*/  IADD3.X R134, R212.reuse, R134, RZ, P6, !PT ;  /* 0x00000086d4867210 */ /* 0x040fe400037fe4ff */
[CC--:B------:R-:W-:Y:S02]  /*b320*/  @!P5 LEA R242, P6, R133.reuse, R230.reuse, 0x1 ;  /* 0x000000e685f2d211 */ /* 0x0c0fe400078c08ff */
[CCC-:B------:R-:W-:Y:S01]  /*b330*/  @!P4 LEA.HI.X R241, R133.reuse, R231.reuse, R134.reuse, 0x1, P2 ;  /* 0x000000e785f1c211 */ /* 0x1c0fe200010f0c86 */
[----:B------:R-:W-:Y:S01]  /*b340*/  @P3 STS.128 [R216+0x10000], RZ ;  /* 0x010000ffd8003388 */ /* 0x000fe20000000c00 */
[C-C-:B------:R-:W-:Y:S02]  /*b350*/  @!P5 LEA.HI.X R243, R133.reuse, R231, R134.reuse, 0x1, P6 ;  /* 0x000000e785f3d211 */ /* 0x140fe400030f0c86 */
[----:B------:R-:W-:Y:S02]  /*b360*/  @!P3 LEA R238, P1, R133, R230, 0x1 ;  /* 0x000000e685eeb211 */ /* 0x000fe400078208ff */
[----:B------:R-:W-:Y:S01]  /*b370*/  IADD3 R132, P6, R213, R133, RZ ;  /* 0x00000085d5847210 */ /* 0x000fe20007fde0ff */
[----:B------:R-:W-:Y:S01]  /*b380*/  @!PT LDS RZ, [RZ] ;  /* 0x00000000fffff984 */ /* 0x000fe20000000800 */
[----:B------:R-:W-:Y:S01]  /*b390*/  @!PT LDS RZ, [RZ] ;  /* 0x00000000fffff984 */ /* 0x000fe20000000800 */
[----:B------:R-:W-:Y:S01]  /*b3a0*/  @!PT LDS RZ, [RZ] ;  /* 0x00000000fffff984 */ /* 0x000fe20000000800 */
[----:B------:R1:W-:Y:S01]  /*b3b0*/  @!P3 LDGSTS.E.BYPASS.LTC128B.128 [R216+0x10000], [R2.64+0x100] ;  /* 0x1000010002d8bfae */ /* 0x0003e2000b901d48 */
[-C--:B------:R-:W-:Y:S02]  /*b3c0*/  @!P3 LEA.HI.X R239, R133, R231.reuse, R134, 0x1, P1 ;  /* 0x000000e785efb211 */ /* 0x080fe400008f0c86 */
[----:B------:R-:W-:Y:S02]  /*b3d0*/  IADD3.X R134, R212, R134, RZ, P6, !PT ;  /* 0x00000086d4867210 */ /* 0x000fe400037fe4ff */
[CC--:B------:R-:W-:Y:S01]  /*b3e0*/  @!P5 LEA R246, P6, R132.reuse, R230.reuse, 0x1 ;  /* 0x000000e684f6d211 */ /* 0x0c0fe200078c08ff */
[----:B------:R-:W-:Y:S01]  /*b3f0*/  @P5 STS.128 [R216+0xc800], RZ ;  /* 0x00c800ffd8005388 */ /* 0x000fe20000000c00 */
[CC--:B------:R-:W-:Y:S02]  /*b400*/  @!P4 LEA R244, P2, R132.reuse, R230.reuse, 0x1 ;  /* 0x000000e684f4c211 */ /* 0x0c0fe400078408ff */
[CCC-:B------:R-:W-:Y:S02]  /*b410*/  @!P5 LEA.HI.X R247, R132.reuse, R231.reuse, R134.reuse, 0x1, P6 ;  /* 0x000000e784f7d211 */ /* 0x1c0fe400030f0c86 */
[CCC-:B------:R-:W-:Y:S01]  /*b420*/  @!P4 LEA.HI.X R245, R132.reuse, R231.reuse, R134.reuse, 0x1, P2 ;  /* 0x000000e784f5c211 */ /* 0x1c0fe200010f0c86 */
[----:B------:R-:W-:Y:S01]  /*b430*/  @!PT LDS RZ, [RZ] ;  /* 0x00000000fffff984 */ /* 0x000fe20000000800 */
[----:B------:R-:W-:Y:S01]  /*b440*/  @!PT LDS RZ, [RZ] ;  /* 0x00000000fffff984 */ /* 0x000fe20000000800 */
[----:B------:R-:W-:Y:S01]  /*b450*/  @!PT LDS RZ, [RZ] ;  /* 0x00000000fffff984 */ /* 0x000fe20000000800 */
[----:B------:R2:W-:Y:S01]  /*b460*/  @!P5 LDGSTS.E.BYPASS.LTC128B.128 [R216+0xc800], [R236.64] ;  /* 0x0c800000ecd8dfae */ /* 0x0005e2000b901d48 */
[C---:B------:R-:W-:Y:S04]  /*b470*/  @!P3 LEA R230, P1, R132.reuse, R230, 0x1 ;  /* 0x000000e684e6b211 */ /* 0x040fe800078208ff */
[----:B------:R-:W-:Y:S01]  /*b480*/  @!P3 LEA.HI.X R231, R132, R231, R134, 0x1, P1 ;  /* 0x000000e784e7b211 */ /* 0x000fe200008f0c86 */
[----:B------:R-:W-:Y:S01]  /*b490*/  @P4 STS.128 [R216+0xe800], RZ ;  /* 0x00e800ffd8004388 */ /* 0x000fe20000000c00 */
[----:B------:R-:W-:Y:S05]  /*b4a0*/  ISETP.GE.AND P1, PT, R215, 0x2, PT ;  /* 0x00000002d700780c */ /* 0x000fea0003f26270 */
[----:B------:R-:W-:Y:S01]  /*b4b0*/  @!PT LDS RZ, [RZ] ;  /* 0x00000000fffff984 */ /* 0x000fe20000000800 */
[----:B------:R-:W-:Y:S01]  /*b4c0*/  @!PT LDS RZ, [RZ] ;  /* 0x00000000fffff984 */ /* 0x000fe20000000800 */
[----:B------:R-:W-:Y:S01]  /*b4d0*/  @!PT LDS RZ, [RZ] ;  /* 0x00000000fffff984 */ /* 0x000fe20000000800 */
[----:B------:R3:W-:Y:S06]  /*b4e0*/  @!P4 LDGSTS.E.BYPASS.LTC128B.128 [R216+0xe800], [R234.64+0x80] ;  /* 0x0e800080ead8cfae */ /* 0x0007ec000b901d48 */
[----:B------:R-:W-:Y:S06]  /*b4f0*/  @P3 STS.128 [R216+0x10800], RZ ;  /* 0x010800ffd8003388 */ /* 0x000fec0000000c00 */
        /* <DEDUP_REMOVED lines=8> */
[----:B------:R5:W-:Y:S06]  /*b580*/  @!P5 LDGSTS.E.BYPASS.LTC128B.128 [R216+0xd000], [R242.64] ;  /* 0x0d000000f2d8dfae */ /* 0x000bec000b901d48 */
        /* <DEDUP_REMOVED lines=25> */
[----:B------:R-:W-:Y:S06]  /*b720*/  LDSM.16.M88.4 R136, [R206] ;  /* 0x00000000ce88783b */ /* 0x000fec0000000200 */
[----:B------:R-:W2:Y:S06]  /*b730*/  LDSM.16.M88.4 R140, [R205+0x6000] ;  /* 0x00600000cd8c783b */ /* 0x000eac0000000200 */
[----:B------:R-:W3:Y:S06]  /*b740*/  LDSM.16.M88.4 R144, [R205+0x6800] ;  /* 0x00680000cd90783b */ /* 0x000eec0000000200 */
[----:B------:R-:W3:Y:S01]  /*b750*/  LDSM.16.M88.4 R148, [R205+0x7000] ;  /* 0x00700000cd94783b */ /* 0x000ee20000000200 */
[----:B-1----:R-:W-:Y:S02]  /*b760*/  MOV R230, R2 ;  /* 0x0000000200e67202 */ /* 0x002fe40000000f00 */
[----:B------:R-:W-:Y:S03]  /*b770*/  MOV R231, R3 ;  /* 0x0000000300e77202 */ /* 0x000fe60000000f00 */
[----:B------:R-:W0:Y:S06]  /*b780*/  LDGDEPBAR ;  /* 0x00000000000079af */ /* 0x000e2c0000000000 */
[----:B------:R-:W1:Y:S06]  /*b790*/  LDSM.16.M88.4 R152, [R205+0x7800] ;  /* 0x00780000cd98783b */ /* 0x000e6c0000000200 */
[----:B------:R-:W-:Y:S06]  /*b7a0*/  LDSM.16.M88.4 R156, [R204] ;  /* 0x00000000cc9c783b */ /* 0x000fec0000000200 */
[----:B------:R-:W1:Y:S01]  /*b7b0*/  LDSM.16.M88.4 R160, [R203] ;  /* 0x00000000cba0783b */ /* 0x000e620000000200 */
[C---:B--2---:R-:W-:Y:S05]  /*b7c0*/  HMMA.16816.F32.BF16 R4, R136.reuse, R140, RZ ;  /* 0x0000008c8804723c */ /* 0x044fea00000418ff */
[----:B------:R-:W2:Y:S03]  /*b7d0*/  LDSM.16.M88.4 R164, [R195] ;  /* 0x00000000c3a4783b */ /* 0x000ea60000000200 */
[C---:B------:R-:W-:Y:S03]  /*b7e0*/  HMMA.16816.F32.BF16 R8, R136.reuse, R142, RZ ;  /* 0x0000008e8808723c */ /* 0x040fe600000418ff */
[----:B------:R-:W2:Y:S06]  /*b7f0*/  LDSM.16.M88.4 R168, [R194] ;  /* 0x00000000c2a8783b */ /* 0x000eac0000000200 */
[----:B------:R-:W2:Y:S01]  /*b800*/  LDSM.16.M88.4 R172, [R193] ;  /* 0x00000000c1ac783b */ /* 0x000ea20000000200 */
[C---:B---3--:R-:W-:Y:S05]  /*b810*/  HMMA.16816.F32.BF16 R12, R136.reuse, R144, RZ ;  /* 0x00000090880c723c */ /* 0x048fea00000418ff */
[----:B------:R-:W-:Y:S03]  /*b820*/  LDSM.16.M88.4 R176, [R202] ;  /* 0x00000000cab0783b */ /* 0x000fe60000000200 */
[C---:B------:R-:W-:Y:S03]  /*b830*/  HMMA.16816.F32.BF16 R16, R136.reuse, R146, RZ ;  /* 0x000000928810723c */ /* 0x040fe600000418ff */
[----:B------:R-:W3:Y:S05]  /*b840*/  LDSM.16.M88.4 R180, [R199+0x6000] ;  /* 0x00600000c7b4783b */ /* 0x000eea0000000200 */
[C---:B------:R-:W-:Y:S01]  /*b850*/  HMMA.16816.F32.BF16 R20, R136.reuse, R148, RZ ;  /* 0x000000948814723c */ /* 0x040fe200000418ff */
[----:B------:R-:W-:Y:S06]  /*b860*/  LDSM.16.M88.4 R140, [R199+0x7000] ;  /* 0x00700000c78c783b */ /* 0x000fec0000000200 */
[----:B------:R-:W-:Y:S01]  /*b870*/  LDSM.16.M88.4 R144, [R199+0x7800] ;  /* 0x00780000c790783b */ /* 0x000fe20000000200 */
[C---:B------:R-:W-:Y:S05]  /*b880*/  HMMA.16816.F32.BF16 R24, R136.reuse, R150, RZ ;  /* 0x000000968818723c */ /* 0x040fea00000418ff */
[----:B------:R-:W-:Y:S03]  /*b890*/  LDSM.16.M88.4 R148, [R201] ;  /* 0x00000000c994783b */ /* 0x000fe60000000200 */
[C---:B-1----:R-:W-:Y:S08]  /*b8a0*/  HMMA.16816.F32.BF16 R28, R136.reuse, R152, RZ ;  /* 0x00000098881c723c */ /* 0x042ff000000418ff */
[----:B------:R-:W-:Y:S01]  /*b8b0*/  HMMA.16816.F32.BF16 R32, R136, R154, RZ ;  /* 0x0000009a8820723c */ /* 0x000fe200000418ff */
[----:B------:R-:W1:Y:S06]  /*b8c0*/  LDSM.16.M88.4 R136, [R199+0x6800] ;  /* 0x00680000c788783b */ /* 0x000e6c0000000200 */
[----:B------:R-:W1:Y:S01]  /*b8d0*/  LDSM.16.M88.4 R152, [R192] ;  /* 0x00000000c098783b */ /* 0x000e620000000200 */
[C---:B------:R-:W-:Y:S08]  /*b8e0*/  HMMA.16816.F32.BF16 R4, R156.reuse, R160, R4 ;  /* 0x000000a09c04723c */ /* 0x040ff00000041804 */
[C---:B------:R-:W-:Y:S01]  /*b8f0*/  HMMA.16816.F32.BF16 R8, R156.reuse, R162, R8 ;  /* 0x000000a29c08723c */ /* 0x040fe20000041808 */
[----:B------:R-:W-:Y:S07]  /*b900*/  LDSM.16.M88.4 R160, [R192+0x1000] ;  /* 0x00100000c0a0783b */ /* 0x000fee0000000200 */
[C---:B--2---:R-:W-:Y:S08]  /*b910*/  HMMA.16816.F32.BF16 R12, R156.reuse, R164, R12 ;  /* 0x000000a49c0c723c */ /* 0x044ff0000004180c */
[C---:B------:R-:W-:Y:S01]  /*b920*/  HMMA.16816.F32.BF16 R16, R156.reuse, R166, R16 ;  /* 0x000000a69c10723c */ /* 0x040fe20000041810 */
[----:B------:R-:W-:Y:S07]  /*b930*/  LDSM.16.M88.4 R164, [R192+0x1800] ;  /* 0x00180000c0a4783b */ /* 0x000fee0000000200 */
[C---:B------:R-:W-:Y:S08]  /*b940*/  HMMA.16816.F32.BF16 R20, R156.reuse, R168, R20 ;  /* 0x000000a89c14723c */ /* 0x040ff00000041814 */
[C---:B------:R-:W-:Y:S01]  /*b950*/  HMMA.16816.F32.BF16 R24, R156.reuse, R170, R24 ;  /* 0x000000aa9c18723c */ /* 0x040fe20000041818 */
[----:B------:R-:W-:Y:S07]  /*b960*/  LDSM.16.M88.4 R168, [R206+0x2000] ;  /* 0x00200000cea8783b */ /* 0x000fee0000000200 */
[C---:B------:R-:W-:Y:S08]  /*b970*/  HMMA.16816.F32.BF16 R28, R156.reuse, R172, R28 ;  /* 0x000000ac9c1c723c */ /* 0x040ff0000004181c */
[----:B------:R-:W-:Y:S01]  /*b980*/  HMMA.16816.F32.BF16 R32, R156, R174, R32 ;  /* 0x000000ae9c20723c */ /* 0x000fe20000041820 */
[----:B------:R-:W2:Y:S06]  /*b990*/  LDSM.16.M88.4 R156, [R192+0x800] ;  /* 0x00080000c09c783b */ /* 0x000eac0000000200 */
[----:B------:R-:W2:Y:S01]  /*b9a0*/  LDSM.16.M88.4 R172, [R205+0x8000] ;  /* 0x00800000cdac783b */ /* 0x000ea20000000200 */
[C---:B---3--:R-:W-:Y:S08]  /*b9b0*/  HMMA.16816.F32.BF16 R4, R176.reuse, R180, R4 ;  /* 0x000000b4b004723c */ /* 0x048ff00000041804 */
[C---:B------:R-:W-:Y:S01]  /*b9c0*/  HMMA.16816.F32.BF16 R8, R176.reuse, R182, R8 ;  /* 0x000000b6b008723c */ /* 0x040fe20000041808 */
[----:B------:R-:W-:Y:S07]  /*b9d0*/  LDSM.16.M88.4 R180, [R191] ;  /* 0x00000000bfb4783b */ /* 0x000fee0000000200 */
[C---:B-1----:R-:W-:Y:S08]  /*b9e0*/  HMMA.16816.F32.BF16 R12, R176.reuse, R136, R12 ;  /* 0x00000088b00c723c */ /* 0x042ff0000004180c */
[C---:B------:R-:W-:Y:S01]  /*b9f0*/  HMMA.16816.F32.BF16 R16, R176.reuse, R138, R16 ;  /* 0x0000008ab010723c */ /* 0x040fe20000041810 */
[----:B------:R-:W1:Y:S07]  /*ba00*/  LDSM.16.M88.4 R136, [R205+0x8800] ;  /* 0x00880000cd88783b */ /* 0x000e6e0000000200 */
[C---:B------:R-:W-:Y:S08]  /*ba10*/  HMMA.16816.F32.BF16 R20, R176.reuse, R140, R20 ;  /* 0x0000008cb014723c */ /* 0x040ff00000041814 */
[C---:B------:R-:W-:Y:S01]  /*ba20*/  HMMA.16816.F32.BF16 R24, R176.reuse, R142, R24 ;  /* 0x0000008eb018723c */ /* 0x040fe20000041818 */
[----:B------:R-:W3:Y:S07]  /*ba30*/  LDSM.16.M88.4 R140, [R205+0x9000] ;  /* 0x00900000cd8c783b */ /* 0x000eee0000000200 */
[C---:B------:R-:W-:Y:S08]  /*ba40*/  HMMA.16816.F32.BF16 R28, R176.reuse, R144, R28 ;  /* 0x00000090b01c723c */ /* 0x040ff0000004181c */
[----:B------:R-:W-:Y:S01]  /*ba50*/  HMMA.16816.F32.BF16 R32, R176, R146, R32 ;  /* 0x00000092b020723c */ /* 0x000fe20000041820 */
[----:B------:R-:W1:Y:S06]  /*ba60*/  LDSM.16.M88.4 R144, [R205+0x9800] ;  /* 0x00980000cd90783b */ /* 0x000e6c0000000200 */
[----:B------:R-:W1:Y:S01]  /*ba70*/  LDSM.16.M88.4 R176, [R204+0x2000] ;  /* 0x00200000ccb0783b */ /* 0x000e620000000200 */
[C---:B------:R-:W-:Y:S08]  /*ba80*/  HMMA.16816.F32.BF16 R4, R148.reuse, R152, R4 ;  /* 0x000000989404723c */ /* 0x040ff00000041804 */
[C---:B------:R-:W-:Y:S01]  /*ba90*/  HMMA.16816.F32.BF16 R8, R148.reuse, R154, R8 ;  /* 0x0000009a9408723c */ /* 0x040fe20000041808 */
[----:B------:R-:W-:Y:S07]  /*baa0*/  LDSM.16.M88.4 R152, [R189] ;  /* 0x00000000bd98783b */ /* 0x000fee0000000200 */
[C---:B--2---:R-:W-:Y:S08]  /*bab0*/  HMMA.16816.F32.BF16 R12, R148.reuse, R156, R12 ;  /* 0x0000009c940c723c */ /* 0x044ff0000004180c */
[C---:B------:R-:W-:Y:S01]  /*bac0*/  HMMA.16816.F32.BF16 R16, R148.reuse, R158, R16 ;  /* 0x0000009e9410723c */ /* 0x040fe20000041810 */
[----:B------:R-:W-:Y:S07]  /*bad0*/  LDSM.16.M88.4 R156, [R188] ;  /* 0x00000000bc9c783b */ /* 0x000fee0000000200 */
[C---:B------:R-:W-:Y:S08]  /*bae0*/  HMMA.16816.F32.BF16 R20, R148.reuse, R160, R20 ;  /* 0x000000a09414723c */ /* 0x040ff00000041814 */
[C---:B------:R-:W-:Y:S01]  /*baf0*/  HMMA.16816.F32.BF16 R24, R148.reuse, R162, R24 ;  /* 0x000000a29418723c */ /* 0x040fe20000041818 */
[----:B------:R-:W-:Y:S07]  /*bb00*/  LDSM.16.M88.4 R160, [R202+0x2000] ;  /* 0x00200000caa0783b */ /* 0x000fee0000000200 */
[C---:B------:R-:W-:Y:S08]  /*bb10*/  HMMA.16816.F32.BF16 R28, R148.reuse, R164, R28 ;  /* 0x000000a4941c723c */ /* 0x040ff0000004181c */
[----:B------:R-:W-:Y:S01]  /*bb20*/  HMMA.16816.F32.BF16 R32, R148, R166, R32 ;  /* 0x000000a69420723c */ /* 0x000fe20000041820 */
[----:B------:R-:W2:Y:S06]  /*bb30*/  LDSM.16.M88.4 R148, [R190] ;  /* 0x00000000be94783b */ /* 0x000eac0000000200 */
[----:B------:R-:W2:Y:S01]  /*bb40*/  LDSM.16.M88.4 R164, [R199+0x8000] ;  /* 0x00800000c7a4783b */ /* 0x000ea20000000200 */
[C---:B------:R-:W-:Y:S08]  /*bb50*/  HMMA.16816.F32.BF16 R4, R168.reuse, R172, R4 ;  /* 0x000000aca804723c */ /* 0x040ff00000041804 */
[C---:B------:R-:W-:Y:S01]  /*bb60*/  HMMA.16816.F32.BF16 R8, R168.reuse, R174, R8 ;  /* 0x000000aea808723c */ /* 0x040fe20000041808 */
[----:B------:R-:W-:Y:S07]  /*bb70*/  LDSM.16.M88.4 R172, [R192+0x2000] ;  /* 0x00200000c0ac783b */ /* 0x000fee0000000200 */
[C---:B-1----:R-:W-:Y:S08]  /*bb80*/  HMMA.16816.F32.BF16 R12, R168.reuse, R136, R12 ;  /* 0x00000088a80c723c */ /* 0x042ff0000004180c */
[C---:B------:R-:W-:Y:S01]  /*bb90*/  HMMA.16816.F32.BF16 R16, R168.reuse, R138, R16 ;  /* 0x0000008aa810723c */ /* 0x040fe20000041810 */
[----:B------:R-:W1:Y:S07]  /*bba0*/  LDSM.16.M88.4 R136, [R199+0x8800] ;  /* 0x00880000c788783b */ /* 0x000e6e0000000200 */
[C---:B---3--:R-:W-:Y:S08]  /*bbb0*/  HMMA.16816.F32.BF16 R20, R168.reuse, R140, R20 ;  /* 0x0000008ca814723c */ /* 0x048ff00000041814 */
        /* <DEDUP_REMOVED lines=8> */
[----:B------:R-:W-:Y:S07]  /*bc40*/  LDSM.16.M88.4 R180, [R205+0xa000] ;  /* 0x00a00000cdb4783b */ /* 0x000fee0000000200 */
[C---:B--2---:R-:W-:Y:S08]  /*bc50*/  HMMA.16816.F32.BF16 R12, R176.reuse, R148, R12 ;  /* 0x00000094b00c723c */ /* 0x044ff0000004180c */
[C---:B------:R-:W-:Y:S01]  /*bc60*/  HMMA.16816.F32.BF16 R16, R176.reuse, R150, R16 ;  /* 0x00000096b010723c */ /* 0x040fe20000041810 */
[----:B------:R-:W2:Y:S07]  /*bc70*/  LDSM.16.M88.4 R148, [R192+0x2800] ;  /* 0x00280000c094783b */ /* 0x000eae0000000200 */
[C---:B------:R-:W-:Y:S08]  /*bc80*/  HMMA.16816.F32.BF16 R20, R176.reuse, R152, R20 ;  /* 0x00000098b014723c */ /* 0x040ff00000041814 */
[C---:B------:R-:W-:Y:S01]  /*bc90*/  HMMA.16816.F32.BF16 R24, R176.reuse, R154, R24 ;  /* 0x0000009ab018723c */ /* 0x040fe20000041818 */
[----:B------:R-:W2:Y:S07]  /*bca0*/  LDSM.16.M88.4 R152, [R192+0x3000] ;  /* 0x00300000c098783b */ /* 0x000eae0000000200 */
[C---:B------:R-:W-:Y:S08]  /*bcb0*/  HMMA.16816.F32.BF16 R28, R176.reuse, R156, R28 ;  /* 0x0000009cb01c723c */ /* 0x040ff0000004181c */
[----:B------:R-:W-:Y:S01]  /*bcc0*/  HMMA.16816.F32.BF16 R32, R176, R158, R32 ;  /* 0x0000009eb020723c */ /* 0x000fe20000041820 */
[----:B------:R-:W2:Y:S06]  /*bcd0*/  LDSM.16.M88.4 R156, [R192+0x3800] ;  /* 0x00380000c09c783b */ /* 0x000eac0000000200 */
[----:B------:R-:W2:Y:S01]  /*bce0*/  LDSM.16.M88.4 R176, [R206+0x4000] ;  /* 0x00400000ceb0783b */ /* 0x000ea20000000200 */
[C---:B------:R-:W-:Y:S08]  /*bcf0*/  HMMA.16816.F32.BF16 R4, R160.reuse, R164, R4 ;  /* 0x000000a4a004723c */ /* 0x040ff00000041804 */
[C---:B------:R-:W-:Y:S01]  /*bd00*/  HMMA.16816.F32.BF16 R8, R160.reuse, R166, R8 ;  /* 0x000000a6a008723c */ /* 0x040fe20000041808 */
[----:B------:R-:W-:Y:S07]  /*bd10*/  LDSM.16.M88.4 R164, [R187] ;  /* 0x00000000bba4783b */ /* 0x000fee0000000200 */
        /* <DEDUP_REMOVED lines=15> */
[----:B------:R-:W2:Y:S07]  /*be10*/  LDSM.16.M88.4 R148, [R186] ;  /* 0x00000000ba94783b */ /* 0x000eae0000000200 */
[C---:B------:R-:W-:Y:S08]  /*be20*/  HMMA.16816.F32.BF16 R20, R168.reuse, R152, R20 ;  /* 0x00000098a814723c */ /* 0x040ff00000041814 */
[C---:B------:R-:W-:Y:S01]  /*be30*/  HMMA.16816.F32.BF16 R24, R168.reuse, R154, R24 ;  /* 0x0000009aa818723c */ /* 0x040fe20000041818 */
[----:B------:R-:W2:Y:S07]  /*be40*/  LDSM.16.M88.4 R152, [R185] ;  /* 0x00000000b998783b */ /* 0x000eae0000000200 */
        /* <DEDUP_REMOVED lines=18> */
[C---:B------:R-:W-:Y:S08]  /*bf70*/  HMMA.16816.F32.BF16 R8, R160.reuse, R166, R8 ;  /* 0x000000a6a008723c */ /* 0x040ff00000041808 */
[C---:B--2---:R-:W-:Y:S08]  /*bf80*/  HMMA.16816.F32.BF16 R12, R160.reuse, R148, R12 ;  /* 0x00000094a00c723c */ /* 0x044ff0000004180c */
[C---:B------:R-:W-:Y:S08]  /*bf90*/  HMMA.16816.F32.BF16 R16, R160.reuse, R150, R16 ;  /* 0x00000096a010723c */ /* 0x040ff00000041810 */
[C---:B------:R-:W-:Y:S08]  /*bfa0*/  HMMA.16816.F32.BF16 R20, R160.reuse, R152, R20 ;  /* 0x00000098a014723c */ /* 0x040ff00000041814 */
[C---:B------:R-:W-:Y:S08]  /*bfb0*/  HMMA.16816.F32.BF16 R24, R160.reuse, R154, R24 ;  /* 0x0000009aa018723c */ /* 0x040ff00000041818 */
[C---:B------:R-:W-:Y:S08]  /*bfc0*/  HMMA.16816.F32.BF16 R28, R160.reuse, R156, R28 ;  /* 0x0000009ca01c723c */ /* 0x040ff0000004181c */
[----:B------:R-:W-:Y:S08]  /*bfd0*/  HMMA.16816.F32.BF16 R32, R160, R158, R32 ;  /* 0x0000009ea020723c */ /* 0x000ff00000041820 */
[C---:B------:R-:W-:Y:S08]  /*bfe0*/  HMMA.16816.F32.BF16 R4, R168.reuse, R172, R4 ;  /* 0x000000aca804723c */ /* 0x040ff00000041804 */
[C---:B------:R-:W-:Y:S08]  /*bff0*/  HMMA.16816.F32.BF16 R8, R168.reuse, R174, R8 ;  /* 0x000000aea808723c */ /* 0x040ff00000041808 */
[C---:B-1----:R-:W-:Y:S08]  /*c000*/  HMMA.16816.F32.BF16 R12, R168.reuse, R136, R12 ;  /* 0x00000088a80c723c */ /* 0x042ff0000004180c */
[C---:B------:R-:W-:Y:S01]  /*c010*/  HMMA.16816.F32.BF16 R16, R168.reuse, R138, R16 ;  /* 0x0000008aa810723c */ /* 0x040fe20000041810 */
[----:B------:R-:W1:Y:S07]  /*c020*/  LDSM.16.M88.4 R136, [R192+0x4800] ;  /* 0x00480000c088783b */ /* 0x000e6e0000000200 */
[C---:B---3--:R-:W-:Y:S08]  /*c030*/  HMMA.16816.F32.BF16 R20, R168.reuse, R140, R20 ;  /* 0x0000008ca814723c */ /* 0x048ff00000041814 */
[C---:B------:R-:W-:Y:S01]  /*c040*/  HMMA.16816.F32.BF16 R24, R168.reuse, R142, R24 ;  /* 0x0000008ea818723c */ /* 0x040fe20000041818 */
[----:B------:R-:W2:Y:S07]  /*c050*/  LDSM.16.M88.4 R140, [R192+0x5000] ;  /* 0x00500000c08c783b */ /* 0x000eae0000000200 */
[C---:B------:R-:W-:Y:S08]  /*c060*/  HMMA.16816.F32.BF16 R28, R168.reuse, R144, R28 ;  /* 0x00000090a81c723c */ /* 0x040ff0000004181c */
[----:B------:R-:W-:Y:S08]  /*c070*/  HMMA.16816.F32.BF16 R32, R168, R146, R32 ;  /* 0x00000092a820723c */ /* 0x000ff00000041820 */
[C---:B------:R-:W-:Y:S08]  /*c080*/  HMMA.16816.F32.BF16 R4, R176.reuse, R180, R4 ;  /* 0x000000b4b004723c */ /* 0x040ff00000041804 */
[C---:B------:R-:W-:Y:S08]  /*c090*/  HMMA.16816.F32.BF16 R8, R176.reuse, R182, R8 ;  /* 0x000000b6b008723c */ /* 0x040ff00000041808 */
[C---:B-1----:R-:W-:Y:S08]  /*c0a0*/  HMMA.16816.F32.BF16 R12, R176.reuse, R136, R12 ;  /* 0x00000088b00c723c */ /* 0x042ff0000004180c */
[C---:B------:R-:W-:Y:S01]  /*c0b0*/  HMMA.16816.F32.BF16 R16, R176.reuse, R138, R16 ;  /* 0x0000008ab010723c */ /* 0x040fe20000041810 */
[----:B------:R-:W1:Y:S01]  /*c0c0*/  LDSM.16.M88.4 R136, [R192+0x5800] ;  /* 0x00580000c088783b */ /* 0x000e620000000200 */
[----:B------:R-:W-:Y:S04]  /*c0d0*/  DEPBAR.LE SB0, 0x0 ;  /* 0x000080000000791a */ /* 0x000fe80000000000 */
[----:B------:R-:W-:Y:S02]  /*c0e0*/  FMUL.FTZ R226, R4, c[0x0][0x2ec] ;  /* 0x0000bb0004e27a20 */ /* 0x000fe40000410000 */
[C---:B--2---:R-:W-:Y:S02]  /*c0f0*/  HMMA.16816.F32.BF16 R20, R176.reuse, R140, R20 ;  /* 0x0000008cb014723c */ /* 0x044fe40000041814 */
[----:B------:R-:W2:Y:S01]  /*c100*/  MUFU.TANH R170, R226 ;  /* 0x000000e200aa7308 */ /* 0x000ea20000002400 */
[----:B------:R-:W-:Y:S02]  /*c110*/  BAR.SYNC.DEFER_BLOCKING 0x0 ;  /* 0x0000000000007b1d */ /* 0x000fe40000010000 */
[----:B------:R-:W-:Y:S02]  /*c120*/  FMUL.FTZ R133, R5, c[0x0][0x2ec] ;  /* 0x0000bb0005857a20 */ /* 0x000fe40000410000 */
[----:B------:R-:W-:Y:S01]  /*c130*/  FMUL.FTZ R134, R7, c[0x0][0x2ec] ;  /* 0x0000bb0007867a20 */ /* 0x000fe20000410000 */
[C---:B------:R-:W-:Y:S04]  /*c140*/  HMMA.16816.F32.BF16 R24, R176.reuse, R142, R24 ;  /* 0x0000008eb018723c */ /* 0x040fe80000041818 */
[----:B------:R3:W2:Y:S01]  /*c150*/  MUFU.TANH R166, R133 ;  /* 0x0000008500a67308 */ /* 0x0006a20000002400 */
[----:B------:R-:W-:Y:S02]  /*c160*/  FMUL.FTZ R228, R9, c[0x0][0x2ec] ;  /* 0x0000bb0009e47a20 */ /* 0x000fe40000410000 */
[----:B------:R-:W-:Y:S02]  /*c170*/  FMUL.FTZ R132, R6, c[0x0][0x2ec] ;  /* 0x0000bb0006847a20 */ /* 0x000fe40000410000 */
[----:B------:R-:W-:Y:S03]  /*c180*/  FMUL.FTZ R252, R8, c[0x0][0x2ec] ;  /* 0x0000bb0008fc7a20 */ /* 0x000fe60000410000 */
[----:B------:R-:W-:Y:S02]  /*c190*/  FMUL.FTZ R250, R12, c[0x0][0x2ec] ;  /* 0x0000bb000cfa7a20 */ /* 0x000fe40000410000 */
[----:B------:R-:W2:Y:S01]  /*c1a0*/  MUFU.TANH R167, R134 ;  /* 0x0000008600a77308 */ /* 0x000ea20000002400 */
[----:B------:R-:W-:Y:S02]  /*c1b0*/  FMUL.FTZ R248, R13, c[0x0][0x2ec] ;  /* 0x0000bb000df87a20 */ /* 0x000fe40000410000 */
[----:B------:R-:W-:Y:S02]  /*c1c0*/  FMUL.FTZ R251, R14, c[0x0][0x2ec] ;  /* 0x0000bb000efb7a20 */ /* 0x000fe40000410000 */
[----:B------:R-:W-:Y:S02]  /*c1d0*/  FMUL.FTZ R249, R15, c[0x0][0x2ec] ;  /* 0x0000bb000ff97a20 */ /* 0x000fe40000410000 */
[----:B------:R-:W-:Y:S02]  /*c1e0*/  FMUL.FTZ R246, R16, c[0x0][0x2ec] ;  /* 0x0000bb0010f67a20 */ /* 0x000fe40000410000 */
[----:B------:R-:W-:Y:S01]  /*c1f0*/  FMUL.FTZ R244, R17, c[0x0][0x2ec] ;  /* 0x0000bb0011f47a20 */ /* 0x000fe20000410000 */
[----:B------:R2:W2:Y:S01]  /*c200*/  MUFU.TANH R182, R228 ;  /* 0x000000e400b67308 */ /* 0x0004a20000002400 */
[C---:B-1----:R-:W-:Y:S03]  /*c210*/  HMMA.16816.F32.BF16 R28, R176.reuse, R136, R28 ;  /* 0x00000088b01c723c */ /* 0x042fe6000004181c */
[----:B---3--:R-:W-:Y:S02]  /*c220*/  FMUL.FTZ R133, R10, c[0x0][0x2ec] ;  /* 0x0000bb000a857a20 */ /* 0x008fe40000410000 */
[----:B------:R-:W-:Y:S02]  /*c230*/  FMUL.FTZ R247, R18, c[0x0][0x2ec] ;  /* 0x0000bb0012f77a20 */ /* 0x000fe40000410000 */
[----:B------:R-:W-:Y:S01]  /*c240*/  FMUL.FTZ R245, R19, c[0x0][0x2ec] ;  /* 0x0000bb0013f57a20 */ /* 0x000fe20000410000 */
[----:B------:R-:W-:Y:S01]  /*c250*/  HMMA.16816.F32.BF16 R32, R176, R138, R32 ;  /* 0x0000008ab020723c */ /* 0x000fe20000041820 */
[----:B------:R1:W3:Y:S03]  /*c260*/  MUFU.TANH R169, R132 ;  /* 0x0000008400a97308 */ /* 0x0002e60000002400 */
[----:B-----5:R-:W-:Y:S02]  /*c270*/  FMUL.FTZ R242, R20, c[0x0][0x2ec] ;  /* 0x0000bb0014f27a20 */ /* 0x020fe40000410000 */
[----:B------:R-:W-:Y:S02]  /*c280*/  FMUL.FTZ R240, R21, c[0x0][0x2ec] ;  /* 0x0000bb0015f07a20 */ /* 0x000fe40000410000 */
[----:B------:R-:W-:Y:S03]  /*c290*/  FMUL.FTZ R243, R22, c[0x0][0x2ec] ;  /* 0x0000bb0016f37a20 */ /* 0x000fe60000410000 */
[----:B------:R-:W1:Y:S01]  /*c2a0*/  MUFU.TANH R252, R252 ;  /* 0x000000fc00fc7308 */ /* 0x000e620000002400 */
[----:B------:R-:W-:Y:S02]  /*c2b0*/  FMUL.FTZ R241, R23, c[0x0][0x2ec] ;  /* 0x0000bb0017f17a20 */ /* 0x000fe40000410000 */
[----:B------:R-:W-:Y:S02]  /*c2c0*/  FMUL.FTZ R238, R24, c[0x0][0x2ec] ;  /* 0x0000bb0018ee7a20 */ /* 0x000fe40000410000 */
[----:B------:R-:W-:Y:S02]  /*c2d0*/  FMUL.FTZ R236, R25, c[0x0][0x2ec] ;  /* 0x0000bb0019ec7a20 */ /* 0x000fe40000410000 */
[----:B------:R-:W-:Y:S02]  /*c2e0*/  FMUL.FTZ R239, R26, c[0x0][0x2ec] ;  /* 0x0000bb001aef7a20 */ /* 0x000fe40000410000 */
[----:B------:R-:W-:Y:S01]  /*c2f0*/  FMUL.FTZ R237, R27, c[0x0][0x2ec] ;  /* 0x0000bb001bed7a20 */ /* 0x000fe20000410000 */
[----:B------:R3:W3:Y:S01]  /*c300*/  MUFU.TANH R183, R133 ;  /* 0x0000008500b77308 */ /* 0x0006e20000002400 */
[----:B----4-:R-:W-:Y:S02]  /*c310*/  FMUL.FTZ R232, R28, c[0x0][0x2ec] ;  /* 0x0000bb001ce87a20 */ /* 0x010fe40000410000 */
[----:B------:R-:W-:Y:S02]  /*c320*/  FMUL.FTZ R234, R29, c[0x0][0x2ec] ;  /* 0x0000bb001dea7a20 */ /* 0x000fe40000410000 */
[----:B------:R-:W-:Y:S02]  /*c330*/  FMUL.FTZ R235, R30, c[0x0][0x2ec] ;  /* 0x0000bb001eeb7a20 */ /* 0x000fe40000410000 */
[----:B------:R-:W-:Y:S02]  /*c340*/  FMUL.FTZ R233, R31, c[0x0][0x2ec] ;  /* 0x0000bb001fe97a20 */ /* 0x000fe40000410000 */
[----:B--2---:R-:W-:Y:S01]  /*c350*/  FMUL.FTZ R228, R32, c[0x0][0x2ec] ;  /* 0x0000bb0020e47a20 */ /* 0x004fe20000410000 */
[----:B------:R-:W2:Y:S01]  /*c360*/  MUFU.TANH R250, R250 ;  /* 0x000000fa00fa7308 */ /* 0x000ea20000002400 */
[----:B------:R-:W-:Y:S02]  /*c370*/  FMUL.FTZ R226, R33, c[0x0][0x2ec] ;  /* 0x0000bb0021e27a20 */ /* 0x000fe40000410000 */
[----:B------:R-:W-:Y:S02]  /*c380*/  FMUL.FTZ R134, R34, c[0x0][0x2ec] ;  /* 0x0000bb0022867a20 */ /* 0x000fe40000410000 */
[----:B-1----:R-:W-:Y:S02]  /*c390*/  FMUL.FTZ R132, R11, c[0x0][0x2ec] ;  /* 0x0000bb000b847a20 */ /* 0x002fe40000410000 */
[----:B------:R-:W-:Y:S03]  /*c3a0*/  FMUL.FTZ R35, R35, c[0x0][0x2ec] ;  /* 0x0000bb0023237a20 */ /* 0x000fe60000410000 */
[----:B------:R1:W4:Y:S10]  /*c3b0*/  MUFU.TANH R181, R132 ;  /* 0x0000008400b57308 */ /* 0x0003340000002400 */
[----:B------:R-:W1:Y:S10]  /*c3c0*/  MUFU.TANH R248, R248 ;  /* 0x000000f800f87308 */ /* 0x000e740000002400 */
        /* <DEDUP_REMOVED lines=21> */
[----:B------:R1:W1:Y:S01]  /*c520*/  MUFU.TANH R133, R35 ;  /* 0x0000002300857308 */ /* 0x0002620000002400 */
[----:B------:R-:W-:-:S05]  /*c530*/  @!P1 BRA `(.L_x_792) ;  /* 0x0000098000009947 */ /* 0x000fca0003800000 */
[----:B--234-:R-:W-:Y:S02]  /*c540*/  MOV R6, UR6 ;  /* 0x0000000600067c02 */ /* 0x01cfe40008000f00 */
[----:B------:R-:W-:Y:S01]  /*c550*/  MOV R2, UR4 ;  /* 0x0000000400027c02 */ /* 0x000fe20008000f00 */
[----:B------:R-:W-:-:S05]  /*c560*/  @!P0 BRA `(.L_x_793) ;  /* 0x000003c000008947 */ /* 0x000fca0003800000 */
[----:B------:R-:W-:Y:S01]  /*c570*/  IMAD.SHL.U32 R9, R215, 0x40, RZ ;  /* 0x00000040d7097824 */ /* 0x000fe200078e00ff */
[----:B------:R-:W-:Y:S04]  /*c580*/  IABS R3, c[0x0][0x2d0] ;  /* 0x0000b40000037a13 */ /* 0x000fe80000000000 */
[----:B------:R-:W2:Y:S01]  /*c590*/  I2F.RP R4, R3 ;  /* 0x0000000300047306 */ /* 0x000ea20000209400 */
[C---:B------:R-:W-:Y:S02]  /*c5a0*/  IADD3 R8, R9.reuse, -0x80, RZ ;  /* 0xffffff8009087810 */ /* 0x040fe40007ffe0ff */
[----:B------:R-:W-:Y:S02]  /*c5b0*/  IADD3 R9, R9, -0x40, RZ ;  /* 0xffffffc009097810 */ /* 0x000fe40007ffe0ff */
[----:B------:R-:W-:Y:S02]  /*c5c0*/  IABS R5, R8 ;  /* 0x0000000800057213 */ /* 0x000fe40000000000 */
[----:B------:R-:W-:Y:S03]  /*c5d0*/  LOP3.LUT R8, R8, c[0x0][0x2d0], RZ, 0x3c, !PT ;  /* 0x0000b40008087a12 */ /* 0x000fe600078e3cff */
[----:B--2---:R-:W2:Y:S02]  /*c5e0*/  MUFU.RCP R2, R4 ;  /* 0x0000000400027308 */ /* 0x004ea40000001000 */
[----:B--2---:R-:W-:Y:S08]  /*c5f0*/  IADD3 R6, R2, 0xffffffe, RZ ;  /* 0x0ffffffe02067810 */ /* 0x004ff00007ffe0ff */
[----:B------:R-:W2:Y:S02]  /*c600*/  F2I.FTZ.U32.TRUNC.NTZ R7, R6 ;  /* 0x0000000600077305 */ /* 0x000ea4000021f000 */
[--C-:B--2---:R-:W-:Y:S02]  /*c610*/  IMAD.MOV R2, RZ, RZ, -R7.reuse ;  /* 0x000000ffff027224 */ /* 0x104fe400078e0a07 */
[----:B------:R-:W-:Y:S02]  /*c620*/  IMAD.MOV.U32 R6, RZ, RZ, RZ ;  /* 0x000000ffff067224 */ /* 0x000fe400078e00ff */
[----:B------:R-:W-:Y:S04]  /*c630*/  IMAD R2, R2, R3, RZ ;  /* 0x0000000302027224 */ /* 0x000fe800078e02ff */
[----:B------:R-:W-:Y:S01]  /*c640*/  IMAD.HI.U32 R2, R7, R2, R6 ;  /* 0x0000000207027227 */ /* 0x000fe200078e0006 */
[----:B------:R-:W-:Y:S02]  /*c650*/  IABS R6, R9 ;  /* 0x0000000900067213 */ /* 0x000fe40000000000 */
[----:B------:R-:W-:Y:S03]  /*c660*/  LOP3.LUT R9, R9, c[0x0][0x2d0], RZ, 0x3c, !PT ;  /* 0x0000b40009097a12 */ /* 0x000fe600078e3cff */
        /* <DEDUP_REMOVED lines=44> */
.L_x_793:
        /* <DEDUP_REMOVED lines=14> */
[CCC-:B------:R-:W-:Y:S02]  /*ca10*/  @!P4 LEA.HI.X R9, R5.reuse, R225.reuse, R4.reuse, 0x1, P2 ;  /* 0x000000e10509c211 */ /* 0x1c0fe400010f0c04 */
[--C-:B------:R-:W-:Y:S01]  /*ca20*/  @!P3 LEA.HI.X R7, R5, R225, R4.reuse, 0x1, P1 ;  /* 0x000000e10507b211 */ /* 0x100fe200008f0c04 */
[----:B------:R-:W-:Y:S01]  /*ca30*/  @!PT LDS RZ, [RZ] ;  /* 0x00000000fffff984 */ /* 0x000fe20000000800 */
[----:B------:R-:W-:Y:S01]  /*ca40*/  @!PT LDS RZ, [RZ] ;  /* 0x00000000fffff984 */ /* 0x000fe20000000800 */
[----:B------:R-:W-:Y:S01]  /*ca50*/  @!PT LDS RZ, [RZ] ;  /* 0x00000000fffff984 */ /* 0x000fe20000000800 */
[----:B------:R2:W-:Y:S01]  /*ca60*/  @!P4 LDGSTS.E.BYPASS.LTC128B.128 [R216+0x8000], [R12.64+0x80] ;  /* 0x080000800cd8cfae */ /* 0x0005e2000b901d48 */
[----:B------:R-:W-:Y:S03]  /*ca70*/  IADD3 R3, P6, R211, R5, RZ ;  /* 0x00000005d3037210 */ /* 0x000fe60007fde0ff */
[----:B------:R2:W-:Y:S01]  /*ca80*/  @P3 STS.128 [R216+0xa000], RZ ;  /* 0x00a000ffd8003388 */ /* 0x0005e20000000c00 */
        /* <DEDUP_REMOVED lines=67> */
.L_x_792:
[----:B--234-:R-:W-:Y:S01]  /*cec0*/  FMNMX.FTZ R11, R170, R135, !PT ;  /* 0x00000087aa0b7209 */ /* 0x01cfe20007810000 */
        /* <DEDUP_REMOVED lines=11> */
[----:B-1----:R-:W-:Y:S02]  /*cf80*/  FMNMX.FTZ R2, R251, R2, !PT ;  /* 0x00000002fb027209 */ /* 0x002fe40007810000 */
        /* <DEDUP_REMOVED lines=26> */
[----:B------:R-:W-:Y:S03]  /*d130*/  FMNMX.FTZ R7, R133, R2, !PT ;  /* 0x0000000285077209 */ /* 0x000fe60007810000 */
[----:B------:R-:W1:Y:S08]  /*d140*/  SHFL.BFLY PT, R6, R5, 0x2, 0x1f ;  /* 0x0c401f0005067f89 */ /* 0x000e7000000e0000 */
[----:B------:R-:W2:Y:S08]  /*d150*/  SHFL.BFLY PT, R2, R7, 0x2, 0x1f ;  /* 0x0c401f0007027f89 */ /* 0x000eb000000e0000 */
[----:B------:R-:W-:Y:S01]  /*d160*/  LDSM.16.MT88.4 R160, [R196+0xf800] ;  /* 0x00f80000c4a0783b */ /* 0x000fe20000004200 */
[----:B-1----:R-:W-:Y:S07]  /*d170*/  FMNMX.FTZ R9, R5, R6, !PT ;  /* 0x0000000605097209 */ /* 0x002fee0007810000 */
[----:B------:R-:W1:Y:S01]  /*d180*/  SHFL.BFLY PT, R132, R9, 0x1, 0x1f ;  /* 0x0c201f0009847f89 */ /* 0x000e6200000e0000 */
[----:B--2---:R-:W-:Y:S07]  /*d190*/  FMNMX.FTZ R4, R7, R2, !PT ;  /* 0x0000000207047209 */ /* 0x004fee0007810000 */
[----:B------:R-:W2:Y:S01]  /*d1a0*/  SHFL.BFLY PT, R3, R4, 0x1, 0x1f ;  /* 0x0c201f0004037f89 */ /* 0x000ea200000e0000 */
[----:B-1----:R-:W-:Y:S04]  /*d1b0*/  FMNMX.FTZ R132, R9, R132, !PT ;  /* 0x0000008409847209 */ /* 0x002fe80007810000 */
[C---:B------:R-:W-:Y:S01]  /*d1c0*/  FSETP.NEU.FTZ.AND P1, PT, R132.reuse, -INF , PT ;  /* 0xff8000008400780b */ /* 0x040fe20003f3d000 */
[C---:B------:R-:W-:Y:S02]  /*d1d0*/  FMUL.FTZ R145, R132.reuse, c[0x0][0x23c] ;  /* 0x00008f0084917a20 */ /* 0x040fe40000410000 */
[----:B------:R-:W-:Y:S01]  /*d1e0*/  FADD.FTZ R2, -R132, R135 ;  /* 0x0000008784027221 */ /* 0x000fe20000010100 */
[----:B--2---:R-:W-:Y:S02]  /*d1f0*/  FMNMX.FTZ R3, R4, R3, !PT ;  /* 0x0000000304037209 */ /* 0x004fe40007810000 */
[----:B------:R-:W-:Y:S01]  /*d200*/  FSEL R145, R145, RZ, P1 ;  /* 0x000000ff91917208 */ /* 0x000fe20000800000 */
[----:B------:R-:W-:Y:S01]  /*d210*/  FMUL.FTZ R6, R2, c[0x0][0x23c] ;  /* 0x00008f0002067a20 */ /* 0x000fe20000410000 */
[C---:B------:R-:W-:Y:S01]  /*d220*/  FSETP.NEU.FTZ.AND P1, PT, R3.reuse, -INF , PT ;  /* 0xff8000000300780b */ /* 0x040fe20003f3d000 */
[C---:B------:R-:W-:Y:S01]  /*d230*/  FMUL.FTZ R144, R3.reuse, c[0x0][0x23c] ;  /* 0x00008f0003907a20 */ /* 0x040fe20000410000 */
[----:B------:R-:W-:Y:S01]  /*d240*/  MOV R135, R132 ;  /* 0x0000008400877202 */ /* 0x000fe20000000f00 */
[----:B------:R-:W-:Y:S01]  /*d250*/  FADD.FTZ R5, -R3, R0 ;  /* 0x0000000003057221 */ /* 0x000fe20000010100 */
[----:B------:R-:W1:Y:S01]  /*d260*/  MUFU.EX2 R2, R6 ;  /* 0x0000000600027308 */ /* 0x000e620000000800 */
[--C-:B------:R-:W-:Y:S01]  /*d270*/  FFMA.FTZ R174, R166, c[0x0][0x23c], -R145.reuse ;  /* 0x00008f00a6ae7a23 */ /* 0x100fe20000010891 */
[----:B------:R-:W-:Y:S01]  /*d280*/  FSEL R144, R144, RZ, P1 ;  /* 0x000000ff90907208 */ /* 0x000fe20000800000 */
[--C-:B------:R-:W-:Y:S01]  /*d290*/  FFMA.FTZ R175, R170, c[0x0][0x23c], -R145.reuse ;  /* 0x00008f00aaaf7a23 */ /* 0x100fe20000010891 */
[----:B------:R-:W-:Y:S01]  /*d2a0*/  ISETP.GT.AND P1, PT, R215, 0x1, PT ;  /* 0x00000001d700780c */ /* 0x000fe20003f24270 */
[--C-:B------:R-:W-:Y:S02]  /*d2b0*/  FFMA.FTZ R173, R252, c[0x0][0x23c], -R145.reuse ;  /* 0x00008f00fcad7a23 */ /* 0x100fe40000010891 */
[--C-:B------:R-:W-:Y:S02]  /*d2c0*/  FFMA.FTZ R170, R167, c[0x0][0x23c], -R144.reuse ;  /* 0x00008f00a7aa7a23 */ /* 0x100fe40000010890 */
[--C-:B------:R-:W-:Y:S01]  /*d2d0*/  FFMA.FTZ R171, R169, c[0x0][0x23c], -R144.reuse ;  /* 0x00008f00a9ab7a23 */ /* 0x100fe20000010890 */
[----:B------:R-:W-:Y:S01]  /*d2e0*/  MUFU.EX2 R175, R175 ;  /* 0x000000af00af7308 */ /* 0x000fe20000000800 */
[--C-:B------:R-:W-:Y:S01]  /*d2f0*/  FFMA.FTZ R172, R182, c[0x0][0x23c], -R145.reuse ;  /* 0x00008f00b6ac7a23 */ /* 0x100fe20000010891 */
[----:B------:R-:W-:Y:S01]  /*d300*/  LDSM.16.MT88.4 R164, [R200+0x11800] ;  /* 0x01180000c8a4783b */ /* 0x000fe20000004200 */
[--C-:B------:R-:W-:Y:S02]  /*d310*/  FFMA.FTZ R169, R183, c[0x0][0x23c], -R144.reuse ;  /* 0x00008f00b7a97a23 */ /* 0x100fe40000010890 */
[--C-:B------:R-:W-:Y:S02]  /*d320*/  FFMA.FTZ R168, R181, c[0x0][0x23c], -R144.reuse ;  /* 0x00008f00b5a87a23 */ /* 0x100fe40000010890 */
[----:B------:R-:W-:Y:S02]  /*d330*/  FMUL.FTZ R0, R5, c[0x0][0x23c] ;  /* 0x00008f0005007a20 */ /* 0x000fe40000410000 */
[--C-:B------:R-:W-:Y:S01]  /*d340*/  FFMA.FTZ R176, R250, c[0x0][0x23c], -R145.reuse ;  /* 0x00008f00fab07a23 */ /* 0x100fe20000010891 */
[----:B------:R-:W2:Y:S01]  /*d350*/  MUFU.EX2 R174, R174 ;  /* 0x000000ae00ae7308 */ /* 0x000ea20000000800 */
[--C-:B------:R-:W-:Y:S02]  /*d360*/  FFMA.FTZ R177, R248, c[0x0][0x23c], -R145.reuse ;  /* 0x00008f00f8b17a23 */ /* 0x100fe40000010891 */
[--C-:B------:R-:W-:Y:S02]  /*d370*/  FFMA.FTZ R178, R251, c[0x0][0x23c], -R144.reuse ;  /* 0x00008f00fbb27a23 */ /* 0x100fe40000010890 */
[C---:B-1----:R-:W-:Y:S02]  /*d380*/  FMUL.FTZ R4, R2.reuse, R128 ;  /* 0x0000008002047220 */ /* 0x042fe40000410000 */
[C---:B------:R-:W-:Y:S02]  /*d390*/  FMUL.FTZ R5, R2.reuse, R129 ;  /* 0x0000008102057220 */ /* 0x040fe40000410000 */
[C---:B------:R-:W-:Y:S01]  /*d3a0*/  FMUL.FTZ R8, R2.reuse, R124 ;  /* 0x0000007c02087220 */ /* 0x040fe20000410000 */
[----:B------:R-:W1:Y:S01]  /*d3b0*/  MUFU.EX2 R0, R0 ;  /* 0x0000000000007308 */ /* 0x000e620000000800 */
[C---:B------:R-:W-:Y:S02]  /*d3c0*/  FMUL.FTZ R9, R2.reuse, R125 ;  /* 0x0000007d02097220 */ /* 0x040fe40000410000 */
[C---:B------:R-:W-:Y:S02]  /*d3d0*/  FMUL.FTZ R16, R2.reuse, R116 ;  /* 0x0000007402107220 */ /* 0x040fe40000410000 */
[C---:B------:R-:W-:Y:S02]  /*d3e0*/  FMUL.FTZ R17, R2.reuse, R117 ;  /* 0x0000007502117220 */ /* 0x040fe40000410000 */
[C---:B------:R-:W-:Y:S02]  /*d3f0*/  FMUL.FTZ R24, R2.reuse, R108 ;  /* 0x0000006c02187220 */ /* 0x040fe40000410000 */
[C---:B------:R-:W-:Y:S01]  /*d400*/  FMUL.FTZ R25, R2.reuse, R109 ;  /* 0x0000006d02197220 */ /* 0x040fe20000410000 */
[----:B------:R-:W-:Y:S01]  /*d410*/  MUFU.EX2 R171, R171 ;  /* 0x000000ab00ab7308 */ /* 0x000fe20000000800 */
[C---:B------:R-:W-:Y:S02]  /*d420*/  FMUL.FTZ R32, R2.reuse, R100 ;  /* 0x0000006402207220 */ /* 0x040fe40000410000 */
[----:B------:R-:W-:Y:S01]  /*d430*/  FMUL.FTZ R33, R2, R101 ;  /* 0x0000006502217220 */ /* 0x000fe20000410000 */
[----:B--2---:R-:W-:Y:S01]  /*d440*/  F2FP.BF16.PACK_AB R128, R174, R175 ;  /* 0x000000afae80723e */ /* 0x004fe200000010ff */
[C---:B------:R-:W-:Y:S02]  /*d450*/  FMUL.FTZ R36, R2.reuse, R36 ;  /* 0x0000002402247220 */ /* 0x040fe40000410000 */
[C---:B------:R-:W-:Y:S02]  /*d460*/  FMUL.FTZ R37, R2.reuse, R37 ;  /* 0x0000002502257220 */ /* 0x040fe40000410000 */
[C---:B------:R-:W-:Y:S01]  /*d470*/  FMUL.FTZ R40, R2.reuse, R40 ;  /* 0x0000002802287220 */ /* 0x040fe20000410000 */
[----:B------:R-:W2:Y:S01]  /*d480*/  MUFU.EX2 R170, R170 ;  /* 0x000000aa00aa7308 */ /* 0x000ea20000000800 */
[C---:B------:R-:W-:Y:S02]  /*d490*/  FMUL.FTZ R41, R2.reuse, R41 ;  /* 0x0000002902297220 */ /* 0x040fe40000410000 */
[----:B------:R-:W-:Y:S02]  /*d4a0*/  FMUL.FTZ R44, R2, R44 ;  /* 0x0000002c022c7220 */ /* 0x000fe40000410000 */
[C---:B-1----:R-:W-:Y:S02]  /*d4b0*/  FMUL.FTZ R6, R0.reuse, R130 ;  /* 0x0000008200067220 */ /* 0x042fe40000410000 */
[C---:B------:R-:W-:Y:S02]  /*d4c0*/  FMUL.FTZ R7, R0.reuse, R131 ;  /* 0x0000008300077220 */ /* 0x040fe40000410000 */
[C---:B------:R-:W-:Y:S01]  /*d4d0*/  FMUL.FTZ R10, R0.reuse, R126 ;  /* 0x0000007e000a7220 */ /* 0x040fe20000410000 */
[----:B------:R-:W-:Y:S01]  /*d4e0*/  MUFU.EX2 R173, R173 ;  /* 0x000000ad00ad7308 */ /* 0x000fe20000000800 */
[C---:B------:R-:W-:Y:S02]  /*d4f0*/  FMUL.FTZ R11, R0.reuse, R127 ;  /* 0x0000007f000b7220 */ /* 0x040fe40000410000 */
[C---:B------:R-:W-:Y:S01]  /*d500*/  FMUL.FTZ R18, R0.reuse, R118 ;  /* 0x0000007600127220 */ /* 0x040fe20000410000 */
[----:B------:R-:W-:Y:S01]  /*d510*/  LDSM.16.MT88.4 R124, [R200+0xe800] ;  /* 0x00e80000c87c783b */ /* 0x000fe20000004200 */
[C---:B------:R-:W-:Y:S02]  /*d520*/  FMUL.FTZ R19, R0.reuse, R119 ;  /* 0x0000007700137220 */ /* 0x040fe40000410000 */
[C---:B------:R-:W-:Y:S02]  /*d530*/  FMUL.FTZ R26, R0.reuse, R110 ;  /* 0x0000006e001a7220 */ /* 0x040fe40000410000 */
[C---:B------:R-:W-:Y:S01]  /*d540*/  FMUL.FTZ R27, R0.reuse, R111 ;  /* 0x0000006f001b7220 */ /* 0x040fe20000410000 */
[----:B------:R-:W1:Y:S01]  /*d550*/  MUFU.EX2 R172, R172 ;  /* 0x000000ac00ac7308 */ /* 0x000e620000000800 */
[C---:B------:R-:W-:Y:S01]  /*d560*/  FMUL.FTZ R34, R0.reuse, R102 ;  /* 0x0000006600227220 */ /* 0x040fe20000410000 */
[----:B------:R-:W-:Y:S01]  /*d570*/  LDSM.16.MT88.4 R108, [R196+0xe000] ;  /* 0x00e00000c46c783b */ /* 0x000fe20000004200 */
[----:B------:R-:W-:Y:S01]  /*d580*/  FMUL.FTZ R35, R0, R103 ;  /* 0x0000006700237220 */ /* 0x000fe20000410000 */
[----:B--2---:R-:W-:Y:S01]  /*d590*/  F2FP.BF16.PACK_AB R129, R170, R171 ;  /* 0x000000abaa81723e */ /* 0x004fe200000010ff */
[C---:B------:R-:W-:Y:S02]  /*d5a0*/  FMUL.FTZ R38, R0.reuse, R38 ;  /* 0x0000002600267220 */ /* 0x040fe40000410000 */
[C---:B------:R-:W-:Y:S02]  /*d5b0*/  FMUL.FTZ R39, R0.reuse, R39 ;  /* 0x0000002700277220 */ /* 0x040fe40000410000 */
[C---:B------:R-:W-:Y:S01]  /*d5c0*/  FMUL.FTZ R42, R0.reuse, R42 ;  /* 0x0000002a002a7220 */ /* 0x040fe20000410000 */
[----:B------:R-:W-:Y:S01]  /*d5d0*/  MUFU.EX2 R169, R169 ;  /* 0x000000a900a97308 */ /* 0x000fe20000000800 */
[----:B------:R-:W-:Y:S01]  /*d5e0*/  LDSM.16.MT88.4 R100, [R197+0xe000] ;  /* 0x00e00000c564783b */ /* 0x000fe20000004200 */
[----:B------:R-:W-:Y:S02]  /*d5f0*/  FMUL.FTZ R43, R0, R43 ;  /* 0x0000002b002b7220 */ /* 0x000fe40000410000 */
[----:B------:R-:W-:Y:S02]  /*d600*/  FMUL.FTZ R45, R2, R45 ;  /* 0x0000002d022d7220 */ /* 0x000fe40000410000 */
[C---:B------:R-:W-:Y:S02]  /*d610*/  FMUL.FTZ R46, R0.reuse, R46 ;  /* 0x0000002e002e7220 */ /* 0x040fe40000410000 */
[----:B------:R-:W-:Y:S01]  /*d620*/  FMUL.FTZ R47, R0, R47 ;  /* 0x0000002f002f7220 */ /* 0x000fe20000410000 */
[----:B------:R-:W-:Y:S01]  /*d630*/  LDSM.16.MT88.4 R116, [R198+0xc800] ;  /* 0x00c80000c674783b */ /* 0x000fe20000004200 */
[----:B------:R-:W2:Y:S01]  /*d640*/  MUFU.EX2 R168, R168 ;  /* 0x000000a800a87308 */ /* 0x000ea20000000800 */
[C---:B------:R-:W-:Y:S02]  /*d650*/  FMUL.FTZ R48, R2.reuse, R48 ;  /* 0x0000003002307220 */ /* 0x040fe40000410000 */
[----:B------:R-:W-:Y:S01]  /*d660*/  FMUL.FTZ R49, R2, R49 ;  /* 0x0000003102317220 */ /* 0x000fe20000410000 */
[----:B-1----:R-:W-:Y:S01]  /*d670*/  F2FP.BF16.PACK_AB R130, R172, R173 ;  /* 0x000000adac82723e */ /* 0x002fe200000010ff */
        /* <DEDUP_REMOVED lines=9> */
[----:B------:R-:W1:Y:S01]  /*d710*/  MUFU.EX2 R177, R177 ;  /* 0x000000b100b17308 */ /* 0x000e620000000800 */
[C---:B------:R-:W-:Y:S02]  /*d720*/  FMUL.FTZ R58, R0.reuse, R58 ;  /* 0x0000003a003a7220 */ /* 0x040fe40000410000 */
[----:B------:R-:W-:Y:S01]  /*d730*/  FMUL.FTZ R59, R0, R59 ;  /* 0x0000003b003b7220 */ /* 0x000fe20000410000 */
[----:B--2---:R-:W-:Y:S01]  /*d740*/  F2FP.BF16.PACK_AB R131, R168, R169 ;  /* 0x000000a9a883723e */ /* 0x004fe200000010ff */
[C---:B------:R-:W-:Y:S02]  /*d750*/  FMUL.FTZ R60, R2.reuse, R60 ;  /* 0x0000003c023c7220 */ /* 0x040fe40000410000 */
[----:B------:R-:W-:Y:S02]  /*d760*/  FMUL.FTZ R61, R2, R61 ;  /* 0x0000003d023d7220 */ /* 0x000fe40000410000 */
[C---:B------:R-:W-:Y:S01]  /*d770*/  FMUL.FTZ R62, R0.reuse, R62 ;  /* 0x0000003e003e7220 */ /* 0x040fe20000410000 */
[----:B------:R-:W-:Y:S01]  /*d780*/  MUFU.EX2 R178, R178 ;  /* 0x000000b200b27308 */ /* 0x000fe20000000800 */
[C---:B------:R-:W-:Y:S05]  /*d790*/  HMMA.16816.F32.BF16 R4, R128.reuse, R12, R4 ;  /* 0x0000000c8004723c */ /* 0x040fea0000041804 */
[----:B------:R-:W-:Y:S02]  /*d7a0*/  FMUL.FTZ R63, R0, R63 ;  /* 0x0000003f003f7220 */ /* 0x000fe40000410000 */
[C---:B------:R-:W-:Y:S01]  /*d7b0*/  FMUL.FTZ R12, R2.reuse, R120 ;  /* 0x00000078020c7220 */ /* 0x040fe20000410000 */
[C---:B------:R-:W-:Y:S04]  /*d7c0*/  HMMA.16816.F32.BF16 R8, R128.reuse, R14, R8 ;  /* 0x0000000e8008723c */ /* 0x040fe80000041808 */
[C---:B------:R-:W-:Y:S02]  /*d7d0*/  FMUL.FTZ R13, R2.reuse, R121 ;  /* 0x00000079020d7220 */ /* 0x040fe40000410000 */
[----:B------:R-:W-:Y:S02]  /*d7e0*/  FMUL.FTZ R64, R2, R64 ;  /* 0x0000004002407220 */ /* 0x000fe40000410000 */
[C---:B------:R-:W-:Y:S04]  /*d7f0*/  FMUL.FTZ R14, R0.reuse, R122 ;  /* 0x0000007a000e7220 */ /* 0x040fe80000410000 */
[----:B------:R-:W-:Y:S02]  /*d800*/  FMUL.FTZ R15, R0, R123 ;  /* 0x0000007b000f7220 */ /* 0x000fe40000410000 */
[----:B------:R-:W2:Y:S01]  /*d810*/  LDSM.16.MT88.4 R120, [R196+0xc000] ;  /* 0x00c00000c478783b */ /* 0x000ea20000004200 */
[----:B------:R-:W-:Y:S02]  /*d820*/  FMUL.FTZ R65, R2, R65 ;  /* 0x0000004102417220 */ /* 0x000fe40000410000 */
[C---:B------:R-:W-:Y:S02]  /*d830*/  FMUL.FTZ R66, R0.reuse, R66 ;  /* 0x0000004200427220 */ /* 0x040fe40000410000 */
[C---:B------:R-:W-:Y:S03]  /*d840*/  HMMA.16816.F32.BF16 R12, R128.reuse, R20, R12 ;  /* 0x00000014800c723c */ /* 0x040fe6000004180c */
[----:B------:R-:W-:Y:S02]  /*d850*/  FMUL.FTZ R67, R0, R67 ;  /* 0x0000004300437220 */ /* 0x000fe40000410000 */
[C---:B------:R-:W-:Y:S02]  /*d860*/  FMUL.FTZ R68, R2.reuse, R68 ;  /* 0x0000004402447220 */ /* 0x040fe40000410000 */
[C---:B------:R-:W-:Y:S01]  /*d870*/  FMUL.FTZ R20, R2.reuse, R112 ;  /* 0x0000007002147220 */ /* 0x040fe20000410000 */
[C---:B------:R-:W-:Y:S04]  /*d880*/  HMMA.16816.F32.BF16 R16, R128.reuse, R22, R16 ;  /* 0x000000168010723c */ /* 0x040fe80000041810 */
[C---:B------:R-:W-:Y:S02]  /*d890*/  FMUL.FTZ R21, R2.reuse, R113 ;  /* 0x0000007102157220 */ /* 0x040fe40000410000 */
[----:B------:R-:W-:Y:S02]  /*d8a0*/  FMUL.FTZ R69, R2, R69 ;  /* 0x0000004502457220 */ /* 0x000fe40000410000 */
[C---:B------:R-:W-:Y:S04]  /*d8b0*/  FMUL.FTZ R22, R0.reuse, R114 ;  /* 0x0000007200167220 */ /* 0x040fe80000410000 */
[C---:B------:R-:W-:Y:S02]  /*d8c0*/  FMUL.FTZ R23, R0.reuse, R115 ;  /* 0x0000007300177220 */ /* 0x040fe40000410000 */
[----:B------:R-:W3:Y:S01]  /*d8d0*/  LDSM.16.MT88.4 R112, [R200+0xe000] ;  /* 0x00e00000c870783b */ /* 0x000ee20000004200 */
[C---:B------:R-:W-:Y:S02]  /*d8e0*/  FMUL.FTZ R70, R0.reuse, R70 ;  /* 0x0000004600467220 */ /* 0x040fe40000410000 */
[----:B------:R-:W-:Y:S02]  /*d8f0*/  FMUL.FTZ R71, R0, R71 ;  /* 0x0000004700477220 */ /* 0x000fe40000410000 */
[C---:B------:R-:W-:Y:S03]  /*d900*/  HMMA.16816.F32.BF16 R20, R128.reuse, R28, R20 ;  /* 0x0000001c8014723c */ /* 0x040fe60000041814 */
[C---:B------:R-:W-:Y:S02]  /*d910*/  FMUL.FTZ R72, R2.reuse, R72 ;  /* 0x0000004802487220 */ /* 0x040fe40000410000 */
[C---:B------:R-:W-:Y:S02]  /*d920*/  FMUL.FTZ R73, R2.reuse, R73 ;  /* 0x0000004902497220 */ /* 0x040fe40000410000 */
[C---:B------:R-:W-:Y:S01]  /*d930*/  FMUL.FTZ R28, R2.reuse, R104 ;  /* 0x00000068021c7220 */ /* 0x040fe20000410000 */
[C---:B------:R-:W-:Y:S04]  /*d940*/  HMMA.16816.F32.BF16 R24, R128.reuse, R30, R24 ;  /* 0x0000001e8018723c */ /* 0x040fe80000041818 */
[----:B------:R-:W-:Y:S02]  /*d950*/  FMUL.FTZ R29, R2, R105 ;  /* 0x00000069021d7220 */ /* 0x000fe40000410000 */
[C---:B------:R-:W-:Y:S02]  /*d960*/  FMUL.FTZ R74, R0.reuse, R74 ;  /* 0x0000004a004a7220 */ /* 0x040fe40000410000 */
[C---:B------:R-:W-:Y:S04]  /*d970*/  FMUL.FTZ R30, R0.reuse, R106 ;  /* 0x0000006a001e7220 */ /* 0x040fe80000410000 */
[C---:B------:R-:W-:Y:S02]  /*d980*/  FMUL.FTZ R31, R0.reuse, R107 ;  /* 0x0000006b001f7220 */ /* 0x040fe40000410000 */
[----:B------:R-:W4:Y:S01]  /*d990*/  LDSM.16.MT88.4 R104, [R198+0xe000] ;  /* 0x00e00000c668783b */ /* 0x000f220000004200 */
[----:B------:R-:W-:Y:S02]  /*d9a0*/  FMUL.FTZ R75, R0, R75 ;  /* 0x0000004b004b7220 */ /* 0x000fe40000410000 */
[C---:B------:R-:W-:Y:S02]  /*d9b0*/  FMUL.FTZ R76, R2.reuse, R76 ;  /* 0x0000004c024c7220 */ /* 0x040fe40000410000 */
[C---:B--2---:R-:W-:Y:S03]  /*d9c0*/  HMMA.16816.F32.BF16 R28, R128.reuse, R120, R28 ;  /* 0x00000078801c723c */ /* 0x044fe6000004181c */
[----:B------:R-:W-:Y:S02]  /*d9d0*/  FMUL.FTZ R77, R2, R77 ;  /* 0x0000004d024d7220 */ /* 0x000fe40000410000 */
[C---:B------:R-:W-:Y:S02]  /*d9e0*/  FMUL.FTZ R78, R0.reuse, R78 ;  /* 0x0000004e004e7220 */ /* 0x040fe40000410000 */
[----:B------:R-:W-:Y:S01]  /*d9f0*/  FMUL.FTZ R79, R0, R79 ;  /* 0x0000004f004f7220 */ /* 0x000fe20000410000 */
[C---:B------:R-:W-:Y:S01]  /*da00*/  HMMA.16816.F32.BF16 R32, R128.reuse, R122, R32 ;  /* 0x0000007a8020723c */ /* 0x040fe20000041820 */
[----:B------:R-:W-:Y:S03]  /*da10*/  LDSM.16.MT88.4 R120, [R196+0xc800] ;  /* 0x00c80000c478783b */ /* 0x000fe60000004200 */
[C---:B------:R-:W-:Y:S02]  /*da20*/  FMUL.FTZ R80, R2.reuse, R80 ;  /* 0x0000005002507220 */ /* 0x040fe40000410000 */
[----:B------:R-:W-:Y:S02]  /*da30*/  FMUL.FTZ R81, R2, R81 ;  /* 0x0000005102517220 */ /* 0x000fe40000410000 */
[C---:B---3--:R-:W-:Y:S04]  /*da40*/  HMMA.16816.F32.BF16 R36, R128.reuse, R112, R36 ;  /* 0x000000708024723c */ /* 0x048fe80000041824 */
[C---:B------:R-:W-:Y:S02]  /*da50*/  FMUL.FTZ R82, R0.reuse, R82 ;  /* 0x0000005200527220 */ /* 0x040fe40000410000 */
[----:B------:R-:W-:Y:S02]  /*da60*/  FMUL.FTZ R83, R0, R83 ;  /* 0x0000005300537220 */ /* 0x000fe40000410000 */
[C---:B------:R-:W-:Y:S01]  /*da70*/  HMMA.16816.F32.BF16 R40, R128.reuse, R114, R40 ;  /* 0x000000728028723c */ /* 0x040fe20000041828 */
[----:B------:R-:W-:Y:S03]  /*da80*/  LDSM.16.MT88.4 R112, [R200+0xc800] ;  /* 0x00c80000c870783b */ /* 0x000fe60000004200 */
[C---:B------:R-:W-:Y:S02]  /*da90*/  FMUL.FTZ R84, R2.reuse, R84 ;  /* 0x0000005402547220 */ /* 0x040fe40000410000 */
[----:B------:R-:W-:Y:S02]  /*daa0*/  FMUL.FTZ R85, R2, R85 ;  /* 0x0000005502557220 */ /* 0x000fe40000410000 */
[C---:B------:R-:W-:Y:S01]  /*dab0*/  FMUL.FTZ R86, R0.reuse, R86 ;  /* 0x0000005600567220 */ /* 0x040fe20000410000 */
[C---:B----4-:R-:W-:Y:S03]  /*dac0*/  HMMA.16816.F32.BF16 R44, R128.reuse, R104, R44 ;  /* 0x00000068802c723c */ /* 0x050fe6000004182c */
[----:B------:R-:W-:Y:S02]  /*dad0*/  FMUL.FTZ R87, R0, R87 ;  /* 0x0000005700577220 */ /* 0x000fe40000410000 */
[--C-:B------:R-:W-:Y:S02]  /*dae0*/  FFMA.FTZ R179, R249, c[0x0][0x23c], -R144.reuse ;  /* 0x00008f00f9b37a23 */ /* 0x100fe40000010890 */
[--C-:B------:R-:W-:Y:S01]  /*daf0*/  FFMA.FTZ R181, R246, c[0x0][0x23c], -R145.reuse ;  /* 0x00008f00f6b57a23 */ /* 0x100fe20000010891 */
[C---:B------:R-:W-:Y:S01]  /*db00*/  HMMA.16816.F32.BF16 R48, R128.reuse, R106, R48 ;  /* 0x0000006a8030723c */ /* 0x040fe20000041830 */
[----:B------:R-:W2:Y:S02]  /*db10*/  LDSM.16.MT88.4 R104, [R200+0x10000] ;  /* 0x01000000c868783b */ /* 0x000ea40000004200 */
[----:B------:R-:W3:Y:S01]  /*db20*/  MUFU.EX2 R179, R179 ;  /* 0x000000b300b37308 */ /* 0x000ee20000000800 */
[--C-:B------:R-:W-:Y:S02]  /*db30*/  FFMA.FTZ R180, R244, c[0x0][0x23c], -R145.reuse ;  /* 0x00008f00f4b47a23 */ /* 0x100fe40000010891 */
[--C-:B------:R-:W-:Y:S02]  /*db40*/  FFMA.FTZ R182, R247, c[0x0][0x23c], -R144.reuse ;  /* 0x00008f00f7b67a23 */ /* 0x100fe40000010890 */
[C---:B------:R-:W-:Y:S04]  /*db50*/  HMMA.16816.F32.BF16 R52, R128.reuse, R100, R52 ;  /* 0x000000648034723c */ /* 0x040fe80000041834 */
[--C-:B------:R-:W-:Y:S01]  /*db60*/  FFMA.FTZ R183, R245, c[0x0][0x23c], -R144.reuse ;  /* 0x00008f00f5b77a23 */ /* 0x100fe20000010890 */
[----:B------:R-:W-:Y:S01]  /*db70*/  MUFU.EX2 R181, R181 ;  /* 0x000000b500b57308 */ /* 0x000fe20000000800 */
[C---:B------:R-:W-:Y:S02]  /*db80*/  FMUL.FTZ R88, R2.reuse, R88 ;  /* 0x0000005802587220 */ /* 0x040fe40000410000 */
[C---:B------:R-:W-:Y:S01]  /*db90*/  HMMA.16816.F32.BF16 R56, R128.reuse, R102, R56 ;  /* 0x000000668038723c */ /* 0x040fe20000041838 */
[----:B------:R-:W4:Y:S03]  /*dba0*/  LDSM.16.MT88.4 R100, [R198+0x10000] ;  /* 0x01000000c664783b */ /* 0x000f260000004200 */
[----:B------:R-:W-:Y:S02]  /*dbb0*/  FMUL.FTZ R89, R2, R89 ;  /* 0x0000005902597220 */ /* 0x000fe40000410000 */
[C---:B------:R-:W-:Y:S01]  /*dbc0*/  FMUL.FTZ R90, R0.reuse, R90 ;  /* 0x0000005a005a7220 */ /* 0x040fe20000410000 */
[----:B------:R-:W5:Y:S01]  /*dbd0*/  MUFU.EX2 R180, R180 ;  /* 0x000000b400b47308 */ /* 0x000f620000000800 */
[C---:B------:R-:W-:Y:S04]  /*dbe0*/  HMMA.16816.F32.BF16 R60, R128.reuse, R108, R60 ;  /* 0x0000006c803c723c */ /* 0x040fe8000004183c */
[----:B------:R-:W-:Y:S02]  /*dbf0*/  FMUL.FTZ R91, R0, R91 ;  /* 0x0000005b005b7220 */ /* 0x000fe40000410000 */
[C---:B------:R-:W-:Y:S02]  /*dc00*/  FMUL.FTZ R92, R2.reuse, R92 ;  /* 0x0000005c025c7220 */ /* 0x040fe40000410000 */
[C---:B------:R-:W-:Y:S01]  /*dc10*/  HMMA.16816.F32.BF16 R64, R128.reuse, R110, R64 ;  /* 0x0000006e8040723c */ /* 0x040fe20000041840 */
[----:B------:R-:W5:Y:S01]  /*dc20*/  LDSM.16.MT88.4 R108, [R197+0x10000] ;  /* 0x01000000c56c783b */ /* 0x000f620000004200 */
[----:B------:R-:W-:Y:S02]  /*dc30*/  MUFU.EX2 R182, R182 ;  /* 0x000000b600b67308 */ /* 0x000fe40000000800 */
[----:B------:R-:W-:Y:S02]  /*dc40*/  FMUL.FTZ R93, R2, R93 ;  /* 0x0000005d025d7220 */ /* 0x000fe40000410000 */
[C---:B------:R-:W-:Y:S02]  /*dc50*/  FMUL.FTZ R94, R0.reuse, R94 ;  /* 0x0000005e005e7220 */ /* 0x040fe40000410000 */
[----:B------:R-:W-:Y:S01]  /*dc60*/  FMUL.FTZ R95, R0, R95 ;  /* 0x0000005f005f7220 */ /* 0x000fe20000410000 */
[C---:B--2---:R-:W-:Y:S03]  /*dc70*/  HMMA.16816.F32.BF16 R68, R128.reuse, R104, R68 ;  /* 0x000000688044723c */ /* 0x044fe60000041844 */
[C---:B------:R-:W-:Y:S01]  /*dc80*/  FMUL.FTZ R96, R2.reuse, R96 ;  /* 0x0000006002607220 */ /* 0x040fe20000410000 */
[----:B------:R-:W2:Y:S01]  /*dc90*/  MUFU.EX2 R183, R183 ;  /* 0x000000b700b77308 */ /* 0x000ea20000000800 */
[----:B------:R-:W-:Y:S02]  /*dca0*/  FMUL.FTZ R97, R2, R97 ;  /* 0x0000006102617220 */ /* 0x000fe40000410000 */
[C---:B------:R-:W-:Y:S01]  /*dcb0*/  FMUL.FTZ R98, R0.reuse, R98 ;  /* 0x0000006200627220 */ /* 0x040fe20000410000 */
[C---:B------:R-:W-:Y:S01]  /*dcc0*/  HMMA.16816.F32.BF16 R72, R128.reuse, R106, R72 ;  /* 0x0000006a8048723c */ /* 0x040fe20000041848 */
[----:B------:R-:W2:Y:S03]  /*dcd0*/  LDSM.16.MT88.4 R104, [R196+0x10000] ;  /* 0x01000000c468783b */ /* 0x000ea60000004200 */
[----:B------:R-:W-:Y:S02]  /*dce0*/  FMUL.FTZ R99, R0, R99 ;  /* 0x0000006300637220 */ /* 0x000fe40000410000 */
[--C-:B------:R-:W-:Y:S02]  /*dcf0*/  FFMA.FTZ R242, R242, c[0x0][0x23c], -R145.reuse ;  /* 0x00008f00f2f27a23 */ /* 0x100fe40000010891 */
[C---:B----4-:R-:W-:Y:S04]  /*dd00*/  HMMA.16816.F32.BF16 R76, R128.reuse, R100, R76 ;  /* 0x00000064804c723c */ /* 0x050fe8000004184c */
[--C-:B------:R-:W-:Y:S01]  /*dd10*/  FFMA.FTZ R245, R240, c[0x0][0x23c], -R145.reuse ;  /* 0x00008f00f0f57a23 */ /* 0x100fe20000010891 */
[----:B------:R-:W-:Y:S01]  /*dd20*/  MUFU.EX2 R242, R242 ;  /* 0x000000f200f27308 */ /* 0x000fe20000000800 */
[--C-:B------:R-:W-:Y:S01]  /*dd30*/  FFMA.FTZ R240, R243, c[0x0][0x23c], -R144.reuse ;  /* 0x00008f00f3f07a23 */ /* 0x100fe20000010890 */
[----:B-1----:R-:W-:Y:S01]  /*dd40*/  F2FP.BF16.PACK_AB R100, R177, R176 ;  /* 0x000000b0b164723e */ /* 0x002fe200000010ff */
[C---:B------:R-:W-:Y:S04]  /*dd50*/  HMMA.16816.F32.BF16 R80, R128.reuse, R102, R80 ;  /* 0x000000668050723c */ /* 0x040fe80000041850 */
[----:B---3--:R-:W-:Y:S01]  /*dd60*/  F2FP.BF16.PACK_AB R101, R179, R178 ;  /* 0x000000b2b365723e */ /* 0x008fe200000010ff */
[--C-:B------:R-:W-:Y:S02]  /*dd70*/  FFMA.FTZ R241, R241, c[0x0][0x23c], -R144.reuse ;  /* 0x00008f00f1f17a23 */ /* 0x100fe40000010890 */
[----:B-----5:R-:W-:Y:S01]  /*dd80*/  F2FP.BF16.PACK_AB R102, R180, R181 ;  /* 0x000000b5b466723e */ /* 0x020fe200000010ff */
[C---:B------:R-:W-:Y:S01]  /*dd90*/  HMMA.16816.F32.BF16 R84, R128.reuse, R108, R84 ;  /* 0x0000006c8054723c */ /* 0x040fe20000041854 */
[----:B------:R-:W1:Y:S03]  /*dda0*/  MUFU.EX2 R245, R245 ;  /* 0x000000f500f57308 */ /* 0x000e660000000800 */
[----:B--2---:R-:W-:Y:S01]  /*ddb0*/  F2FP.BF16.PACK_AB R103, R183, R182 ;  /* 0x000000b6b767723e */ /* 0x004fe200000010ff */
[--C-:B------:R-:W-:Y:S02]  /*ddc0*/  FFMA.FTZ R238, R238, c[0x0][0x23c], -R145.reuse ;  /* 0x00008f00eeee7a23 */ /* 0x100fe40000010891 */
[--C-:B------:R-:W-:Y:S01]  /*ddd0*/  FFMA.FTZ R243, R236, c[0x0][0x23c], -R145.reuse ;  /* 0x00008f00ecf37a23 */ /* 0x100fe20000010891 */
[C---:B------:R-:W-:Y:S01]  /*dde0*/  HMMA.16816.F32.BF16 R88, R128.reuse, R110, R88 ;  /* 0x0000006e8058723c */ /* 0x040fe20000041858 */
[----:B------:R-:W2:Y:S02]  /*ddf0*/  LDSM.16.MT88.4 R108, [R197+0xc800] ;  /* 0x00c80000c56c783b */ /* 0x000ea40000004200 */
[----:B------:R-:W-:Y:S01]  /*de00*/  MUFU.EX2 R240, R240 ;  /* 0x000000f000f07308 */ /* 0x000fe20000000800 */
[--C-:B------:R-:W-:Y:S02]  /*de10*/  FFMA.FTZ R236, R239, c[0x0][0x23c], -R144.reuse ;  /* 0x00008f00efec7a23 */ /* 0x100fe40000010890 */
[--C-:B------:R-:W-:Y:S02]  /*de20*/  FFMA.FTZ R237, R237, c[0x0][0x23c], -R144.reuse ;  /* 0x00008f00eded7a23 */ /* 0x100fe40000010890 */
[--C-:B------:R-:W-:Y:S01]  /*de30*/  FFMA.FTZ R232, R232, c[0x0][0x23c], -R145.reuse ;  /* 0x00008f00e8e87a23 */ /* 0x100fe20000010891 */
[C---:B------:R-:W-:Y:S03]  /*de40*/  HMMA.16816.F32.BF16 R92, R128.reuse, R104, R92 ;  /* 0x00000068805c723c */ /* 0x040fe6000004185c */
[--C-:B------:R-:W-:Y:S01]  /*de50*/  FFMA.FTZ R239, R234, c[0x0][0x23c], -R145.reuse ;  /* 0x00008f00eaef7a23 */ /* 0x100fe20000010891 */
[----:B------:R-:W3:Y:S01]  /*de60*/  MUFU.EX2 R241, R241 ;  /* 0x000000f100f17308 */ /* 0x000ee20000000800 */
[--C-:B------:R-:W-:Y:S02]  /*de70*/  FFMA.FTZ R234, R235, c[0x0][0x23c], -R144.reuse ;  /* 0x00008f00ebea7a23 */ /* 0x100fe40000010890 */
[--C-:B------:R-:W-:Y:S01]  /*de80*/  FFMA.FTZ R233, R233, c[0x0][0x23c], -R144.reuse ;  /* 0x00008f00e9e97a23 */ /* 0x100fe20000010890 */
[----:B------:R-:W-:Y:S01]  /*de90*/  HMMA.16816.F32.BF16 R96, R128, R106, R96 ;  /* 0x0000006a8060723c */ /* 0x000fe20000041860 */
[----:B------:R-:W4:Y:S03]  /*dea0*/  LDSM.16.MT88.4 R104, [R196+0xe800] ;  /* 0x00e80000c468783b */ /* 0x000f260000004200 */
[--C-:B------:R-:W-:Y:S02]  /*deb0*/  FFMA.FTZ R228, R228, c[0x0][0x23c], -R145.reuse ;  /* 0x00008f00e4e47a23 */ /* 0x100fe40000010891 */
[----:B------:R-:W-:Y:S01]  /*dec0*/  FFMA.FTZ R145, R226, c[0x0][0x23c], -R145 ;  /* 0x00008f00e2917a23 */ /* 0x000fe20000010891 */
[----:B------:R-:W-:Y:S01]  /*ded0*/  MUFU.EX2 R238, R238 ;  /* 0x000000ee00ee7308 */ /* 0x000fe20000000800 */
[C---:B------:R-:W-:Y:S01]  /*dee0*/  HMMA.16816.F32.BF16 R4, R100.reuse, R112, R4 ;  /* 0x000000706404723c */ /* 0x040fe20000041804 */
[----:B------:R-:W-:Y:S04]  /*def0*/  LDSM.16.MT88.4 R128, [R198+0xf000] ;  /* 0x00f00000c680783b */ /* 0x000fe80000004200 */
[--C-:B------:R-:W-:Y:S02]  /*df00*/  FFMA.FTZ R134, R134, c[0x0][0x23c], -R144.reuse ;  /* 0x00008f0086867a23 */ /* 0x100fe40000010890 */
[----:B------:R-:W-:Y:S01]  /*df10*/  FFMA.FTZ R144, R133, c[0x0][0x23c], -R144 ;  /* 0x00008f0085907a23 */ /* 0x000fe20000010890 */
[C---:B------:R-:W-:Y:S01]  /*df20*/  HMMA.16816.F32.BF16 R8, R100.reuse, R114, R8 ;  /* 0x000000726408723c */ /* 0x040fe20000041808 */
[----:B------:R-:W-:Y:S01]  /*df30*/  LDSM.16.MT88.4 R112, [R198+0x10800] ;  /* 0x01080000c670783b */ /* 0x000fe20000004200 */
[----:B------:R-:W-:Y:S02]  /*df40*/  MUFU.EX2 R235, R145 ;  /* 0x0000009100eb7308 */ /* 0x000fe40000000800 */
[----:B------:R-:W-:Y:S02]  /*df50*/  FFMA.FTZ R175, R2, R229, R175 ;  /* 0x000000e502af7223 */ /* 0x000fe400000100af */
[----:B------:R-:W-:Y:S01]  /*df60*/  FFMA.FTZ R171, R0, R227, R171 ;  /* 0x000000e300ab7223 */ /* 0x000fe200000100ab */
[----:B------:R-:W-:Y:S01]  /*df70*/  IADD3 R0, R215, -0x1, RZ ;  /* 0xffffffffd7007810 */ /* 0x000fe20007ffe0ff */
[C---:B------:R-:W-:Y:S04]  /*df80*/  HMMA.16816.F32.BF16 R12, R100.reuse, R116, R12 ;  /* 0x00000074640c723c */ /* 0x040fe8000004180c */
[----:B------:R5:W-:Y:S01]  /*df90*/  MUFU.EX2 R133, R144 ;  /* 0x0000009000857308 */ /* 0x000be20000000800 */
[----:B------:R-:W-:Y:S01]  /*dfa0*/  FADD.FTZ R174, R174, R175 ;  /* 0x000000afaeae7221 */ /* 0x000fe20000010000 */
[----:B------:R-:W-:Y:S01]  /*dfb0*/  MOV R215, R0 ;  /* 0x0000000000d77202 */ /* 0x000fe20000000f00 */
[----:B------:R-:W-:Y:S01]  /*dfc0*/  FADD.FTZ R170, R170, R171 ;  /* 0x000000abaaaa7221 */ /* 0x000fe20000010000 */
[C---:B------:R-:W-:Y:S01]  /*dfd0*/  HMMA.16816.F32.BF16 R16, R100.reuse, R118, R16 ;  /* 0x000000766410723c */ /* 0x040fe20000041810 */
[----:B------:R-:W-:Y:S03]  /*dfe0*/  LDSM.16.MT88.4 R116, [R197+0x10800] ;  /* 0x01080000c574783b */ /* 0x000fe60000004200 */
[----:B------:R-:W-:Y:S01]  /*dff0*/  FADD.FTZ R173, R173, R174 ;  /* 0x000000aeadad7221 */ /* 0x000fe20000010000 */
[----:B------:R-:W-:Y:S01]  /*e000*/  MOV R0, R3 ;  /* 0x0000000300007202 */ /* 0x000fe20000000f00 */
[----:B------:R-:W1:Y:S02]  /*e010*/  MUFU.EX2 R243, R243 ;  /* 0x000000f300f37308 */ /* 0x000e640000000800 */
[C---:B--2---:R-:W-:Y:S04]  /*e020*/  HMMA.16816.F32.BF16 R20, R100.reuse, R108, R20 ;  /* 0x0000006c6414723c */ /* 0x044fe80000041814 */
[----:B------:R-:W-:Y:S04]  /*e030*/  FADD.FTZ R173, R172, R173 ;  /* 0x000000adacad7221 */ /* 0x000fe80000010000 */
[C---:B------:R-:W-:Y:S01]  /*e040*/  HMMA.16816.F32.BF16 R24, R100.reuse, R110, R24 ;  /* 0x0000006e6418723c */ /* 0x040fe20000041818 */
[----:B------:R-:W2:Y:S01]  /*e050*/  LDSM.16.MT88.4 R108, [R200+0x10800] ;  /* 0x01080000c86c783b */ /* 0x000ea20000004200 */
[----:B------:R-:W-:Y:S02]  /*e060*/  MUFU.EX2 R236, R236 ;  /* 0x000000ec00ec7308 */ /* 0x000fe40000000800 */
[----:B------:R-:W-:Y:S04]  /*e070*/  FADD.FTZ R176, R176, R173 ;  /* 0x000000adb0b07221 */ /* 0x000fe80000010000 */
[C---:B------:R-:W-:Y:S01]  /*e080*/  HMMA.16816.F32.BF16 R28, R100.reuse, R120, R28 ;  /* 0x00000078641c723c */ /* 0x040fe2000004181c */
[----:B-----5:R-:W-:Y:S03]  /*e090*/  LDSM.16.MT88.4 R144, [R196+0xd800] ;  /* 0x00d80000c490783b */ /* 0x020fe60000004200 */
[----:B------:R-:W5:Y:S01]  /*e0a0*/  MUFU.EX2 R237, R237 ;  /* 0x000000ed00ed7308 */ /* 0x000f620000000800 */
[----:B------:R-:W-:Y:S03]  /*e0b0*/  FADD.FTZ R176, R177, R176 ;  /* 0x000000b0b1b07221 */ /* 0x000fe60000010000 */
[C---:B------:R-:W-:Y:S01]  /*e0c0*/  HMMA.16816.F32.BF16 R32, R100.reuse, R122, R32 ;  /* 0x0000007a6420723c */ /* 0x040fe20000041820 */
[----:B------:R-:W-:Y:S03]  /*e0d0*/  LDSM.16.MT88.4 R120, [R198+0xd000] ;  /* 0x00d00000c678783b */ /* 0x000fe60000004200 */
[----:B------:R-:W-:Y:S02]  /*e0e0*/  FADD.FTZ R181, R181, R176 ;  /* 0x000000b0b5b57221 */ /* 0x000fe40000010000 */
[----:B------:R-:W-:Y:S02]  /*e0f0*/  MUFU.EX2 R232, R232 ;  /* 0x000000e800e87308 */ /* 0x000fe40000000800 */
[C---:B------:R-:W-:Y:S04]  /*e100*/  HMMA.16816.F32.BF16 R36, R100.reuse, R124, R36 ;  /* 0x0000007c6424723c */ /* 0x040fe80000041824 */
[----:B------:R-:W-:Y:S04]  /*e110*/  FADD.FTZ R181, R180, R181 ;  /* 0x000000b5b4b57221 */ /* 0x000fe80000010000 */
[C---:B------:R-:W-:Y:S01]  /*e120*/  HMMA.16816.F32.BF16 R40, R100.reuse, R126, R40 ;  /* 0x0000007e6428723c */ /* 0x040fe20000041828 */
[----:B------:R-:W-:Y:S01]  /*e130*/  LDSM.16.MT88.4 R124, [R196+0xd000] ;  /* 0x00d00000c47c783b */ /* 0x000fe20000004200 */
[----:B------:R-:W1:Y:S06]  /*e140*/  MUFU.EX2 R239, R239 ;  /* 0x000000ef00ef7308 */ /* 0x000e6c0000000800 */
[C---:B------:R-:W-:Y:S04]  /*e150*/  HMMA.16816.F32.BF16 R44, R100.reuse, R136, R44 ;  /* 0x00000088642c723c */ /* 0x040fe8000004182c */
[----:B------:R-:W-:Y:S04]  /*e160*/  MUFU.EX2 R234, R234 ;  /* 0x000000ea00ea7308 */ /* 0x000fe80000000800 */
[C---:B------:R-:W-:Y:S01]  /*e170*/  HMMA.16816.F32.BF16 R48, R100.reuse, R138, R48 ;  /* 0x0000008a6430723c */ /* 0x040fe20000041830 */
[----:B------:R-:W-:Y:S05]  /*e180*/  LDSM.16.MT88.4 R136, [R197+0xf000] ;  /* 0x00f00000c588783b */ /* 0x000fea0000004200 */
[----:B------:R-:W1:Y:S02]  /*e190*/  MUFU.EX2 R233, R233 ;  /* 0x000000e900e97308 */ /* 0x000e640000000800 */
[C---:B------:R-:W-:Y:S08]  /*e1a0*/  HMMA.16816.F32.BF16 R52, R100.reuse, R140, R52 ;  /* 0x0000008c6434723c */ /* 0x040ff00000041834 */
[C---:B------:R-:W-:Y:S01]  /*e1b0*/  HMMA.16816.F32.BF16 R56, R100.reuse, R142, R56 ;  /* 0x0000008e6438723c */ /* 0x040fe20000041838 */
[----:B------:R-:W-:Y:S01]  /*e1c0*/  LDSM.16.MT88.4 R140, [R197+0xd800] ;  /* 0x00d80000c58c783b */ /* 0x000fe20000004200 */
[----:B------:R-:W1:Y:S06]  /*e1d0*/  MUFU.EX2 R228, R228 ;  /* 0x000000e400e47308 */ /* 0x000e6c0000000800 */
[C---:B----4-:R-:W-:Y:S04]  /*e1e0*/  HMMA.16816.F32.BF16 R60, R100.reuse, R104, R60 ;  /* 0x00000068643c723c */ /* 0x050fe8000004183c */
[----:B------:R-:W4:Y:S04]  /*e1f0*/  MUFU.EX2 R134, R134 ;  /* 0x0000008600867308 */ /* 0x000f280000000800 */
[C---:B------:R-:W-:Y:S01]  /*e200*/  HMMA.16816.F32.BF16 R64, R100.reuse, R106, R64 ;  /* 0x0000006a6440723c */ /* 0x040fe20000041840 */
[----:B------:R-:W1:Y:S07]  /*e210*/  LDSM.16.MT88.4 R104, [R196+0x10800] ;  /* 0x01080000c468783b */ /* 0x000e6e0000004200 */
[C---:B--2---:R-:W-:Y:S08]  /*e220*/  HMMA.16816.F32.BF16 R68, R100.reuse, R108, R68 ;  /* 0x0000006c6444723c */ /* 0x044ff00000041844 */
[C---:B------:R-:W-:Y:S01]  /*e230*/  HMMA.16816.F32.BF16 R72, R100.reuse, R110, R72 ;  /* 0x0000006e6448723c */ /* 0x040fe20000041848 */
[----:B------:R-:W2:Y:S07]  /*e240*/  LDSM.16.MT88.4 R108, [R200+0xd000] ;  /* 0x00d00000c86c783b */ /* 0x000eae0000004200 */
[C---:B------:R-:W-:Y:S08]  /*e250*/  HMMA.16816.F32.BF16 R76, R100.reuse, R112, R76 ;  /* 0x00000070644c723c */ /* 0x040ff0000004184c */
[C---:B------:R-:W-:Y:S01]  /*e260*/  HMMA.16816.F32.BF16 R80, R100.reuse, R114, R80 ;  /* 0x000000726450723c */ /* 0x040fe20000041850 */
[----:B------:R-:W2:Y:S07]  /*e270*/  LDSM.16.MT88.4 R112, [R197+0xd000] ;  /* 0x00d00000c570783b */ /* 0x000eae0000004200 */
[C---:B------:R-:W-:Y:S08]  /*e280*/  HMMA.16816.F32.BF16 R84, R100.reuse, R116, R84 ;  /* 0x000000746454723c */ /* 0x040ff00000041854 */
[C---:B------:R-:W-:Y:S01]  /*e290*/  HMMA.16816.F32.BF16 R88, R100.reuse, R118, R88 ;  /* 0x000000766458723c */ /* 0x040fe20000041858 */
[----:B------:R-:W4:Y:S07]  /*e2a0*/  LDSM.16.MT88.4 R116, [R200+0xf000] ;  /* 0x00f00000c874783b */ /* 0x000f2e0000004200 */
[C---:B-1----:R-:W-:Y:S08]  /*e2b0*/  HMMA.16816.F32.BF16 R92, R100.reuse, R104, R92 ;  /* 0x00000068645c723c */ /* 0x042ff0000004185c */
[----:B------:R-:W-:Y:S01]  /*e2c0*/  HMMA.16816.F32.BF16 R96, R100, R106, R96 ;  /* 0x0000006a6460723c */ /* 0x000fe20000041860 */
[----:B------:R-:W1:Y:S06]  /*e2d0*/  LDSM.16.MT88.4 R104, [R196+0xf000] ;  /* 0x00f00000c468783b */ /* 0x000e6c0000004200 */
[----:B------:R-:W-:Y:S01]  /*e2e0*/  F2FP.BF16.PACK_AB R100, R245, R242 ;  /* 0x000000f2f564723e */ /* 0x000fe200000010ff */
[----:B------:R-:W-:Y:S01]  /*e2f0*/  FADD.FTZ R242, R242, R181 ;  /* 0x000000b5f2f27221 */ /* 0x000fe20000010000 */
[----:B---3--:R-:W-:Y:S03]  /*e300*/  F2FP.BF16.PACK_AB R101, R241, R240 ;  /* 0x000000f0f165723e */ /* 0x008fe600000010ff */
[----:B------:R-:W-:Y:S01]  /*e310*/  F2FP.BF16.PACK_AB R102, R243, R238 ;  /* 0x000000eef366723e */ /* 0x000fe200000010ff */
[----:B------:R-:W-:Y:S01]  /*e320*/  FADD.FTZ R245, R245, R242 ;  /* 0x000000f2f5f57221 */ /* 0x000fe20000010000 */
[----:B-----5:R-:W-:Y:S03]  /*e330*/  F2FP.BF16.PACK_AB R103, R237, R236 ;  /* 0x000000eced67723e */ /* 0x020fe600000010ff */
[----:B------:R-:W-:Y:S04]  /*e340*/  FADD.FTZ R238, R238, R245 ;  /* 0x000000f5eeee7221 */ /* 0x000fe80000010000 */
[C---:B--2---:R-:W-:Y:S03]  /*e350*/  HMMA.16816.F32.BF16 R4, R100.reuse, R108, R4 ;  /* 0x0000006c6404723c */ /* 0x044fe60000041804 */
[----:B------:R-:W-:Y:S05]  /*e360*/  FADD.FTZ R243, R243, R238 ;  /* 0x000000eef3f37221 */ /* 0x000fea0000010000 */
[C---:B------:R-:W-:Y:S01]  /*e370*/  HMMA.16816.F32.BF16 R8, R100.reuse, R110, R8 ;  /* 0x0000006e6408723c */ /* 0x040fe20000041808 */
[----:B------:R-:W2:Y:S07]  /*e380*/  LDSM.16.MT88.4 R108, [R200+0x11000] ;  /* 0x01100000c86c783b */ /* 0x000eae0000004200 */
[C---:B------:R-:W-:Y:S08]  /*e390*/  HMMA.16816.F32.BF16 R12, R100.reuse, R120, R12 ;  /* 0x00000078640c723c */ /* 0x040ff0000004180c */
[C---:B------:R-:W-:Y:S08]  /*e3a0*/  HMMA.16816.F32.BF16 R16, R100.reuse, R122, R16 ;  /* 0x0000007a6410723c */ /* 0x040ff00000041810 */
[C---:B------:R-:W-:Y:S08]  /*e3b0*/  HMMA.16816.F32.BF16 R20, R100.reuse, R112, R20 ;  /* 0x000000706414723c */ /* 0x040ff00000041814 */
[C---:B------:R-:W-:Y:S01]  /*e3c0*/  HMMA.16816.F32.BF16 R24, R100.reuse, R114, R24 ;  /* 0x000000726418723c */ /* 0x040fe20000041818 */
[----:B------:R-:W3:Y:S07]  /*e3d0*/  LDSM.16.MT88.4 R112, [R198+0x11000] ;  /* 0x01100000c670783b */ /* 0x000eee0000004200 */
[C---:B------:R-:W-:Y:S08]  /*e3e0*/  HMMA.16816.F32.BF16 R28, R100.reuse, R124, R28 ;  /* 0x0000007c641c723c */ /* 0x040ff0000004181c */
[C---:B------:R-:W-:Y:S01]  /*e3f0*/  HMMA.16816.F32.BF16 R32, R100.reuse, R126, R32 ;  /* 0x0000007e6420723c */ /* 0x040fe20000041820 */
[----:B------:R-:W-:Y:S07]  /*e400*/  LDSM.16.MT88.4 R124, [R200+0xd800] ;  /* 0x00d80000c87c783b */ /* 0x000fee0000004200 */
[C---:B----4-:R-:W-:Y:S08]  /*e410*/  HMMA.16816.F32.BF16 R36, R100.reuse, R116, R36 ;  /* 0x000000746424723c */ /* 0x050ff00000041824 */
[C---:B------:R-:W-:Y:S01]  /*e420*/  HMMA.16816.F32.BF16 R40, R100.reuse, R118, R40 ;  /* 0x000000766428723c */ /* 0x040fe20000041828 */
[----:B------:R-:W4:Y:S07]  /*e430*/  LDSM.16.MT88.4 R116, [R197+0x11000] ;  /* 0x01100000c574783b */ /* 0x000f2e0000004200 */
[C---:B------:R-:W-:Y:S08]  /*e440*/  HMMA.16816.F32.BF16 R44, R100.reuse, R128, R44 ;  /* 0x00000080642c723c */ /* 0x040ff0000004182c */
[C---:B------:R-:W-:Y:S08]  /*e450*/  HMMA.16816.F32.BF16 R48, R100.reuse, R130, R48 ;  /* 0x000000826430723c */ /* 0x040ff00000041830 */
[C---:B------:R-:W-:Y:S07]  /*e460*/  HMMA.16816.F32.BF16 R52, R100.reuse, R136, R52 ;  /* 0x000000886434723c */ /* 0x040fee0000041834 */
[----:B------:R-:W-:Y:S01]  /*e470*/  F2FP.BF16.PACK_AB R136, R239, R232 ;  /* 0x000000e8ef88723e */ /* 0x000fe200000010ff */
[C---:B------:R-:W-:Y:S04]  /*e480*/  HMMA.16816.F32.BF16 R56, R100.reuse, R138, R56 ;  /* 0x0000008a6438723c */ /* 0x040fe80000041838 */
[----:B------:R-:W-:Y:S01]  /*e490*/  F2FP.BF16.PACK_AB R137, R233, R234 ;  /* 0x000000eae989723e */ /* 0x000fe200000010ff */
[----:B------:R-:W-:Y:S02]  /*e4a0*/  FADD.FTZ R232, R232, R243 ;  /* 0x000000f3e8e87221 */ /* 0x000fe40000010000 */
[----:B------:R-:W-:Y:S01]  /*e4b0*/  F2FP.BF16.PACK_AB R138, R235, R228 ;  /* 0x000000e4eb8a723e */ /* 0x000fe200000010ff */
[C---:B-1----:R-:W-:Y:S04]  /*e4c0*/  HMMA.16816.F32.BF16 R60, R100.reuse, R104, R60 ;  /* 0x00000068643c723c */ /* 0x042fe8000004183c */
[----:B------:R-:W-:Y:S01]  /*e4d0*/  F2FP.BF16.PACK_AB R139, R133, R134 ;  /* 0x00000086858b723e */ /* 0x000fe200000010ff */
[----:B------:R-:W-:Y:S03]  /*e4e0*/  FADD.FTZ R239, R239, R232 ;  /* 0x000000e8efef7221 */ /* 0x000fe60000010000 */
[C---:B------:R-:W-:Y:S01]  /*e4f0*/  HMMA.16816.F32.BF16 R64, R100.reuse, R106, R64 ;  /* 0x0000006a6440723c */ /* 0x040fe20000041840 */
[----:B------:R-:W1:Y:S03]  /*e500*/  LDSM.16.MT88.4 R104, [R196+0x11000] ;  /* 0x01100000c468783b */ /* 0x000e660000004200 */
[----:B------:R-:W-:Y:S04]  /*e510*/  FADD.FTZ R228, R228, R239 ;  /* 0x000000efe4e47221 */ /* 0x000fe80000010000 */
[C---:B--2---:R-:W-:Y:S04]  /*e520*/  HMMA.16816.F32.BF16 R68, R100.reuse, R108, R68 ;  /* 0x0000006c6444723c */ /* 0x044fe80000041844 */
[----:B------:R-:W-:Y:S04]  /*e530*/  FADD.FTZ R229, R235, R228 ;  /* 0x000000e4ebe57221 */ /* 0x000fe80000010000 */
[C---:B------:R-:W-:Y:S01]  /*e540*/  HMMA.16816.F32.BF16 R72, R100.reuse, R110, R72 ;  /* 0x0000006e6448723c */ /* 0x040fe20000041848 */
[----:B------:R-:W2:Y:S07]  /*e550*/  LDSM.16.MT88.4 R108, [R198+0xd800] ;  /* 0x00d80000c66c783b */ /* 0x000eae0000004200 */
[C---:B---3--:R-:W-:Y:S08]  /*e560*/  HMMA.16816.F32.BF16 R76, R100.reuse, R112, R76 ;  /* 0x00000070644c723c */ /* 0x048ff0000004184c */
[C---:B------:R-:W-:Y:S08]  /*e570*/  HMMA.16816.F32.BF16 R80, R100.reuse, R114, R80 ;  /* 0x000000726450723c */ /* 0x040ff00000041850 */
[C---:B----4-:R-:W-:Y:S08]  /*e580*/  HMMA.16816.F32.BF16 R84, R100.reuse, R116, R84 ;  /* 0x000000746454723c */ /* 0x050ff00000041854 */
[C---:B------:R-:W-:Y:S08]  /*e590*/  HMMA.16816.F32.BF16 R88, R100.reuse, R118, R88 ;  /* 0x000000766458723c */ /* 0x040ff00000041858 */
[C---:B-1----:R-:W-:Y:S08]  /*e5a0*/  HMMA.16816.F32.BF16 R92, R100.reuse, R104, R92 ;  /* 0x00000068645c723c */ /* 0x042ff0000004185c */
[----:B------:R-:W-:Y:S08]  /*e5b0*/  HMMA.16816.F32.BF16 R96, R100, R106, R96 ;  /* 0x0000006a6460723c */ /* 0x000ff00000041860 */
[C---:B------:R-:W-:Y:S01]  /*e5c0*/  HMMA.16816.F32.BF16 R128, R136.reuse, R124, R4 ;  /* 0x0000007c8880723c */ /* 0x040fe20000041804 */
[----:B------:R-:W1:Y:S07]  /*e5d0*/  LDSM.16.MT88.4 R4, [R198+0x11800] ;  /* 0x01180000c604783b */ /* 0x000e6e0000004200 */
[C---:B------:R-:W-:Y:S01]  /*e5e0*/  HMMA.16816.F32.BF16 R124, R136.reuse, R126, R8 ;  /* 0x0000007e887c723c */ /* 0x040fe20000041808 */
[----:B------:R-:W3:Y:S07]  /*e5f0*/  LDSM.16.MT88.4 R8, [R197+0x11800] ;  /* 0x01180000c508783b */ /* 0x000eee0000004200 */
[C---:B--2---:R-:W-:Y:S01]  /*e600*/  HMMA.16816.F32.BF16 R120, R136.reuse, R108, R12 ;  /* 0x0000006c8878723c */ /* 0x044fe2000004180c */
[----:B------:R-:W2:Y:S07]  /*e610*/  LDSM.16.MT88.4 R12, [R196+0x11800] ;  /* 0x01180000c40c783b */ /* 0x000eae0000004200 */
[C---:B------:R-:W-:Y:S08]  /*e620*/  HMMA.16816.F32.BF16 R116, R136.reuse, R110, R16 ;  /* 0x0000006e8874723c */ /* 0x040ff00000041810 */
        /* <DEDUP_REMOVED lines=14> */
[C---:B-1----:R-:W-:Y:S07]  /*e710*/  HMMA.16816.F32.BF16 R76, R136.reuse, R4, R76 ;  /* 0x00000004884c723c */ /* 0x042fee000004184c */
[----:B------:R-:W-:Y:S01]  /*e720*/  FADD.FTZ R5, R169, R170 ;  /* 0x000000aaa9057221 */ /* 0x000fe20000010000 */
[C---:B------:R-:W-:Y:S04]  /*e730*/  HMMA.16816.F32.BF16 R80, R136.reuse, R6, R80 ;  /* 0x000000068850723c */ /* 0x040fe80000041850 */
[----:B------:R-:W-:Y:S04]  /*e740*/  FADD.FTZ R5, R168, R5 ;  /* 0x00000005a8057221 */ /* 0x000fe80000010000 */
[C---:B---3--:R-:W-:Y:S04]  /*e750*/  HMMA.16816.F32.BF16 R84, R136.reuse, R8, R84 ;  /* 0x000000088854723c */ /* 0x048fe80000041854 */
[----:B------:R-:W-:Y:S04]  /*e760*/  FADD.FTZ R178, R178, R5 ;  /* 0x00000005b2b27221 */ /* 0x000fe80000010000 */
[C---:B------:R-:W-:Y:S04]  /*e770*/  HMMA.16816.F32.BF16 R88, R136.reuse, R10, R88 ;  /* 0x0000000a8858723c */ /* 0x040fe80000041858 */
[----:B------:R-:W-:Y:S04]  /*e780*/  FADD.FTZ R179, R179, R178 ;  /* 0x000000b2b3b37221 */ /* 0x000fe80000010000 */
[----:B------:R-:W-:Y:S01]  /*e790*/  FADD.FTZ R182, R182, R179 ;  /* 0x000000b3b6b67221 */ /* 0x000fe20000010000 */
[C---:B--2---:R-:W-:Y:S03]  /*e7a0*/  HMMA.16816.F32.BF16 R92, R136.reuse, R12, R92 ;  /* 0x0000000c885c723c */ /* 0x044fe6000004185c */
[----:B------:R-:W-:Y:S04]  /*e7b0*/  FADD.FTZ R183, R183, R182 ;  /* 0x000000b6b7b77221 */ /* 0x000fe80000010000 */
[----:B------:R-:W-:Y:S01]  /*e7c0*/  FADD.FTZ R240, R240, R183 ;  /* 0x000000b7f0f07221 */ /* 0x000fe20000010000 */
[----:B------:R-:W-:Y:S04]  /*e7d0*/  HMMA.16816.F32.BF16 R96, R136, R14, R96 ;  /* 0x0000000e8860723c */ /* 0x000fe80000041860 */
[----:B------:R-:W-:Y:S04]  /*e7e0*/  FADD.FTZ R241, R241, R240 ;  /* 0x000000f0f1f17221 */ /* 0x000fe80000010000 */
[----:B------:R-:W-:Y:S04]  /*e7f0*/  FADD.FTZ R236, R236, R241 ;  /* 0x000000f1ecec7221 */ /* 0x000fe80000010000 */
[----:B------:R-:W-:Y:S04]  /*e800*/  FADD.FTZ R237, R237, R236 ;  /* 0x000000eceded7221 */ /* 0x000fe80000010000 */
[----:B------:R-:W-:Y:S04]  /*e810*/  FADD.FTZ R234, R234, R237 ;  /* 0x000000edeaea7221 */ /* 0x000fe80000010000 */
[----:B------:R-:W-:Y:S04]  /*e820*/  FADD.FTZ R233, R233, R234 ;  /* 0x000000eae9e97221 */ /* 0x000fe80000010000 */
[----:B------:R-:W-:Y:S04]  /*e830*/  FADD.FTZ R134, R134, R233 ;  /* 0x000000e986867221 */ /* 0x000fe80000010000 */
[----:B------:R-:W-:Y:S01]  /*e840*/  FADD.FTZ R227, R133, R134 ;  /* 0x0000008685e37221 */ /* 0x000fe20000010000 */
[----:B------:R-:W-:-:S05]  /*e850*/  @P1 BRA `(.L_x_794) ;  /* 0xffffc52000001947 */ /* 0x000fca000383ffff */
.L_x_790:
        /* <DEDUP_REMOVED lines=223> */
[----:B------:R-:W-:Y:S04]  /*f650*/  STS [R27], R100 ;  /* 0x000000641b007388 */ /* 0x000fe80000000800 */
[----:B------:R-:W-:Y:S04]  /*f660*/  STS [R27+0x400], R102 ;  /* 0x000400661b007388 */ /* 0x000fe80000000800 */
        /* <DEDUP_REMOVED lines=12> */
[----:B------:R3:W-:Y:S04]  /*f730*/  STS [R25+0x2000], R60 ;  /* 0x0020003c19007388 */ /* 0x0007e80000000800 */
        /* <DEDUP_REMOVED lines=72> */
.L_x_796:
[----:B--2---:R-:W-:Y:S05]  /*fbc0*/  BSYNC B0 ;  /* 0x0000000000007941 */ /* 0x004fea0003800000 */
.L_x_795:
        /* <DEDUP_REMOVED lines=36> */
.L_x_798:
[----:B------:R-:W-:Y:S05]  /*fe10*/  BSYNC B0 ;  /* 0x0000000000007941 */ /* 0x000fea0003800000 */
.L_x_797:
        /* <DEDUP_REMOVED lines=20> */
.L_x_800:
[----:B------:R-:W-:Y:S05]  /*ff60*/  BSYNC B0 ;  /* 0x0000000000007941 */ /* 0x000fea0003800000 */
.L_x_799:
        /* <DEDUP_REMOVED lines=20> */
.L_x_802:
[----:B------:R-:W-:Y:S05]  /*100b0*/  BSYNC B0 ;  /* 0x0000000000007941 */ /* 0x000fea0003800000 */
.L_x_801:
        /* <DEDUP_REMOVED lines=20> */
.L_x_803:
        /* <DEDUP_REMOVED lines=16> */
.L_x_4421:


//--------------------- .text._ZN5flash24flash_fwd_splitkv_kernelI23Flash_fwd_kernel_traitsILi192ELi64ELi64ELi4ELb0ELb0EN7cutlass10bfloat16_tE19Flash_kernel_traitsILi192ELi64ELi64ELi4ES3_EELb1ELb0ELb0ELb0ELb0ELb0ELb0ELb1EEEvNS_16Flash_fwd_paramsE --------------------------
	.section	.text._ZN5flash24flash_fwd_splitkv_kernelI23Flash_fwd_kernel_traitsILi192ELi64ELi64ELi4ELb0ELb0EN7cutlass10bfloat16_tE19Flash_kernel_traitsILi192ELi64ELi64ELi4ES3_EELb1ELb0ELb0ELb0ELb0ELb0ELb0ELb1EEEvNS_16Flash_fwd_paramsE,"ax",@progbits
	.sectioninfo	@"SHI_REGISTERS=236"
	.align	128
        .global         _ZN5flash24flash_fwd_splitkv_kernelI23Flash_fwd_kernel_traitsILi192ELi64ELi64ELi4ELb0ELb0EN7cutlass10bfloat16_tE19Flash_kernel_traitsILi192ELi64ELi64ELi4ES3_EELb1ELb0ELb0ELb0ELb0ELb0ELb0ELb1EEEvNS_16Flash_fwd_paramsE
        .type           _ZN5flash24flash_fwd_splitkv_kernelI23Flash_fwd_kernel_traitsILi192ELi64ELi64ELi4ELb0ELb0EN7cutlass10bfloat16_tE19Flash_kernel_traitsILi192ELi64ELi64ELi4ES3_EELb1ELb0ELb0ELb0ELb0ELb0ELb0ELb1EEEvNS_16Flash_fwd_paramsE,@function
        .size           _ZN5flash24flash_fwd_splitkv_kernelI23Flash_fwd_kernel_traitsILi192ELi64ELi64ELi4ELb0ELb0EN7cutlass10bfloat16_tE19Flash_kernel_traitsILi192ELi64ELi64ELi4ES3_EELb1ELb0ELb0ELb0ELb0ELb0ELb0ELb1EEEvNS_16Flash_fwd_paramsE,(.L_x_4383 - _ZN5flash24flash_fwd_splitkv_kernelI23Flash_fwd_kernel_traitsILi192ELi64ELi64ELi4ELb0ELb0EN7cutlass10bfloat16_tE19Flash_kernel_traitsILi192ELi64ELi64ELi4ES3_EELb1ELb0ELb0ELb0ELb0ELb0ELb0ELb1EEEvNS_16Flash_fwd_paramsE)
        .other          _ZN5flash24flash_fwd_splitkv_kernelI23Flash_fwd_kernel_traitsILi192ELi64ELi64ELi4ELb0ELb0EN7cutlass10bfloat16_tE19Flash_kernel_traitsILi192ELi64ELi64ELi4ES3_EELb1ELb0ELb0ELb0ELb0ELb0ELb0ELb1EEEvNS_16Flash_fwd_paramsE,@"STO_CUDA_ENTRY STV_DEFAULT"
_ZN5flash24flash_fwd_splitkv_kernelI23Flash_fwd_kernel_traitsILi192ELi64ELi64ELi4ELb0ELb0EN7cutlass10bfloat16_tE19Flash_kernel_traitsILi192ELi64ELi64ELi4ES3_EELb1ELb0ELb0ELb0ELb0ELb0ELb0ELb1EEEvNS_16Flash_fwd_paramsE:
.text._ZN5flash24flash_fwd_splitkv_kernelI23Flash_fwd_kernel_traitsILi192ELi64ELi64ELi4ELb0ELb0EN7cutlass10bfloat16_tE19Flash_kernel_traitsILi192ELi64ELi64ELi4ES3_EELb1ELb0ELb0ELb0ELb0ELb0ELb0ELb1EEEvNS_16Flash_fwd_paramsE:
[----:B------:R-:W-:Y:S02]  /*0000*/  MOV R1, c[0x0][0x28] ;  /* 0x00000a0000017a02 */ /* 0x000fe40000000f00 */
[----:B------:R-:W1:Y:S01]  /*0010*/  S2R R208, SR_CTAID.X ;  /* 0x0000000000d07919 */ /* 0x000e620000002500 */
[----:B------:R-:W-:Y:S01]  /*0020*/  ULDC.64 UR4, c[0x0][0x40] ;  /* 0x0000100000047ab9 */ /* 0x000fe20000000a00 */
[----:B------:R-:W-:Y:S01]  /*0030*/  BSSY B4, `(.L_x_804) ;  /* 0x0000007000047945 */ /* 0x000fe20003800000 */
[----:B------:R-:W-:Y:S01]  /*0040*/  UIADD3 UR4, UP0, UR4, 0x160, URZ ;  /* 0x0000016004047890 */ /* 0x000fe2000ff1e03f */
[----:B------:R-:W2:Y:S01]  /*0050*/  S2R R207, SR_CTAID.Y ;  /* 0x0000000000cf7919 */ /* 0x000ea20000002600 */
[----:B------:R-:W-:Y:S02]  /*0060*/  MOV R206, 0xa0 ;  /* 0x000000a000ce7802 */ /* 0x000fe40000000f00 */
[----:B------:R-:W-:Y:S01]  /*0070*/  UIADD3.X UR5, URZ, UR5, URZ, UP0, !UPT ;  /* 0x000000053f057290 */ /* 0x000fe200087fe43f */
[----:B------:R-:W3:Y:S06]  /*0080*/  S2R R205, SR_CTAID.Z ;  /* 0x0000000000cd7919 */ /* 0x000eec0000002700 */
[----:B-123--:R-:W-:Y:S05]  /*0090*/  CALL.REL.NOINC `($_ZN5flash24flash_fwd_splitkv_kernelI23Flash_fwd_kernel_traitsILi192ELi64ELi64ELi4ELb0ELb0EN7cutlass10bfloat16_tE19Flash_kernel_traitsILi192ELi64ELi64ELi4ES3_EELb1ELb0ELb0ELb0ELb0ELb0ELb0ELb1EEEvNS_16Flash_fwd_paramsE$_ZN5flash30compute_attn_1rowblock_splitkvI23Flash_fwd_kernel_traitsILi192ELi64ELi64ELi4ELb0ELb0EN7cutlass10bfloat16_tE19Flash_kernel_traitsILi192ELi64ELi64ELi4ES3_EELb1ELb0ELb0ELb0ELb0ELb0ELb0ELb1ENS_16Flash_fwd_paramsEEEvRKT8_iiiii) ;  /* 0x0000002000007944 */ /* 0x00efea0003c00000 */
[----:B------:R-:W-:Y:S05]  /*00a0*/  BSYNC B4 ;  /* 0x0000000000047941 */ /* 0x000fea0003800000 */
.L_x_804:
[----:B------:R-:W-:Y:S05]  /*00b0*/  EXIT ;  /* 0x000000000000794d */ /* 0x000fea0003800000 */
        .type           $_ZN5flash24flash_fwd_splitkv_kernelI23Flash_fwd_kernel_traitsILi192ELi64ELi64ELi4ELb0ELb0EN7cutlass10bfloat16_tE19Flash_kernel_traitsILi192ELi64ELi64ELi4ES3_EELb1ELb0ELb0ELb0ELb0ELb0ELb0ELb1EEEvNS_16Flash_fwd_paramsE$_ZN5flash30compute_attn_1rowblock_splitkvI23Flash_fwd_kernel_traitsILi192ELi64ELi64ELi4ELb0ELb0EN7cutlass10bfloat16_tE19Flash_kernel_traitsILi192ELi64ELi64ELi4ES3_EELb1ELb0ELb0ELb0ELb0ELb0ELb0ELb1ENS_16Flash_fwd_paramsEEEvRKT8_iiiii,@function
        .size           $_ZN5flash24flash_fwd_splitkv_kernelI23Flash_fwd_kernel_traitsILi192ELi64ELi64ELi4ELb0ELb0EN7cutlass10bfloat16_tE19Flash_kernel_traitsILi192ELi64ELi64ELi4ES3_EELb1ELb0ELb0ELb0ELb0ELb0ELb0ELb1EEEvNS_16Flash_fwd_paramsE$_ZN5flash30compute_attn_1rowblock_splitkvI23Flash_fwd_kernel_traitsILi192ELi64ELi64ELi4ELb0ELb0EN7cutlass10bfloat16_tE19Flash_kernel_traitsILi192ELi64ELi64ELi4ES3_EELb1ELb0ELb0ELb0ELb0ELb0ELb0ELb1ENS_16Flash_fwd_paramsEEEvRKT8_iiiii,($__internal_14_$__cuda_sm70_shflsync_bfly_p - $_ZN5flash24flash_fwd_splitkv_kernelI23Flash_fwd_kernel_traitsILi192ELi64ELi64ELi4ELb0ELb0EN7cutlass10bfloat16_tE19Flash_kernel_traitsILi192ELi64ELi64ELi4ES3_EELb1ELb0ELb0ELb0ELb0ELb0ELb0ELb1EEEvNS_16Flash_fwd_paramsE$_ZN5flash30compute_attn_1rowblock_splitkvI23Flash_fwd_kernel_traitsILi192ELi64ELi64ELi4ELb0ELb0EN7cutlass10bfloat16_tE19Flash_kernel_traitsILi192ELi64ELi64ELi4ES3_EELb1ELb0ELb0ELb0ELb0ELb0ELb0ELb1ENS_16Flash_fwd_paramsEEEvRKT8_iiiii)
$_ZN5flash24flash_fwd_splitkv_kernelI23Flash_fwd_kernel_traitsILi192ELi64ELi64ELi4ELb0ELb0EN7cutlass10bfloat16_tE19Flash_kernel_traitsILi192ELi64ELi64ELi4ES3_EELb1ELb0ELb0ELb0ELb0ELb0ELb0ELb1EEEvNS_16Flash_fwd_paramsE$_ZN5flash30compute_attn_1rowblock_splitkvI23Flash_fwd_kernel_traitsILi192ELi64ELi64ELi4ELb0ELb0EN7cutlass10bfloat16_tE19Flash_kernel_traitsILi192ELi64ELi64ELi4ES3_EELb1ELb0ELb0ELb0ELb0ELb0ELb0ELb1ENS_16Flash_fwd_paramsEEEvRKT8_iiiii:
[----:B------:R-:W-:Y:S01]  /*00c0*/  IMAD.U32 R18, RZ, RZ, UR4 ;  /* 0x00000004ff127e24 */ /* 0x000fe2000f8e00ff */
[----:B------:R-:W-:Y:S01]  /*00d0*/  ULDC.64 UR6, c[0x0][0x118] ;  /* 0x0000460000067ab9 */ /* 0x000fe20000000a00 */
[----:B------:R-:W-:-:S05]  /*00e0*/  IMAD.U32 R19, RZ, RZ, UR5 ;  /* 0x00000005ff137e24 */ /* 0x000fca000f8e00ff */
[----:B------:R-:W2:Y:S04]  /*00f0*/  LD.E.64 R2, [R18.64+0xe0] ;  /* 0x0000e00612027980 */ /* 0x000ea8000c101b00 */
[----:B------:R-:W3:Y:S01]  /*0100*/  LD.E.64 R4, [R18.64+0xe8] ;  /* 0x0000e80612047980 */ /* 0x000ee2000c101b00 */
[----:B------:R-:W-:Y:S02]  /*0110*/  MOV R210, 0xffffffff ;  /* 0xffffffff00d27802 */ /* 0x000fe40000000f00 */
[----:B--2---:R-:W-:-:S04]  /*0120*/  ISETP.NE.U32.AND P1, PT, R2, RZ, PT ;  /* 0x000000ff0200720c */ /* 0x004fc80003f25070 */
[----:B------:R-:W-:Y:S01]  /*0130*/  ISETP.NE.AND.EX P1, PT, R3, RZ, PT, P1 ;  /* 0x000000ff0300720c */ /* 0x000fe20003f25310 */
[----:B------:R-:W-:-:S12]  /*0140*/  IMAD.WIDE R2, R207, 0x4, R2 ;  /* 0x00000004cf027825 */ /* 0x000fd800078e0202 */
[----:B------:R1:W5:Y:S01]  /*0150*/  @P1 LD.E R210, [R2.64] ;  /* 0x0000000602d21980 */ /* 0x000362000c101900 */
[----:B---3--:R-:W-:Y:S01]  /*0160*/  ISETP.NE.U32.AND P0, PT, R4, RZ, PT ;  /* 0x000000ff0400720c */ /* 0x008fe20003f05070 */
[----:B------:R-:W-:Y:S01]  /*0170*/  BSSY B0, `(.L_x_805) ;  /* 0x0000009000007945 */ /* 0x000fe20003800000 */
[----:B------:R-:W-:Y:S02]  /*0180*/  IMAD.MOV.U32 R12, RZ, RZ, -0x1 ;  /* 0xffffffffff0c7424 */ /* 0x000fe400078e00ff */
[----:B------:R-:W-:Y:S01]  /*0190*/  ISETP.NE.AND.EX P0, PT, R5, RZ, PT, P0 ;  /* 0x000000ff0500720c */ /* 0x000fe20003f05300 */
[----:B------:R-:W-:-:S12]  /*01a0*/  IMAD.WIDE R4, R207, 0x4, R4 ;  /* 0x00000004cf047825 */ /* 0x000fd800078e0204 */
[----:B------:R-:W-:Y:S05]  /*01b0*/  @!P0 BRA `(.L_x_806) ;  /* 0x0000004000008947 */ /* 0x000fea0003800000 */
[----:B------:R-:W2:Y:S02]  /*01c0*/  LD.E.U8 R0, [R18.64+0x1b2] ;  /* 0x0001b20612007980 */ /* 0x000ea4000c101100 */
[----:B--2---:R-:W-:-:S13]  /*01d0*/  ISETP.NE.AND P2, PT, R0, RZ, PT ;  /* 0x000000ff0000720c */ /* 0x004fda0003f45270 */
[----:B------:R-:W-:Y:S05]  /*01e0*/  @!P2 BRA `(.L_x_806) ;  /* 0x000000100000a947 */ /* 0x000fea0003800000 */
[----:B------:R2:W5:Y:S02]  /*01f0*/  LD.E R12, [R4.64] ;  /* 0x00000006040c7980 */ /* 0x000564000c101900 */
.L_x_806:
[----:B------:R-:W-:Y:S05]  /*0200*/  BSYNC B0 ;  /* 0x0000000000007941 */ /* 0x000fea0003800000 */
.L_x_805:
[----:B------:R-:W3:Y:S04]  /*0210*/  LD.E.64 R20, [R18.64+0xf0] ;  /* 0x0000f00612147980 */ /* 0x000ee8000c101b00 */
[----:B------:R-:W4:Y:S01]  /*0220*/  @P1 LD.E R209, [R2.64+0x4] ;  /* 0x0000040602d11980 */ /* 0x000f22000c101900 */
[----:B------:R-:W-:Y:S01]  /*0230*/  IMAD.MOV.U32 R11, RZ, RZ, RZ ;  /* 0x000000ffff0b7224 */ /* 0x000fe200078e00ff */
[----:B---3--:R-:W-:-:S04]  /*0240*/  ISETP.NE.U32.AND P4, PT, R20, RZ, PT ;  /* 0x000000ff1400720c */ /* 0x008fc80003f85070 */
[----:B------:R-:W-:Y:S01]  /*0250*/  ISETP.NE.AND.EX P4, PT, R21, RZ, PT, P4 ;  /* 0x000000ff1500720c */ /* 0x000fe20003f85340 */
[----:B------:R-:W-:Y:S01]  /*0260*/  IMAD.WIDE R20, R207, 0x4, R20 ;  /* 0x00000004cf147825 */ /* 0x000fe200078e0214 */
[----:B----45:R-:W-:-:S06]  /*0270*/  @P1 IADD3 R209, -R210, R209, RZ ;  /* 0x000000d1d2d11210 */ /* 0x030fcc0007ffe1ff */
[----:B------:R3:W5:Y:S05]  /*0280*/  @!P1 LD.E R209, [R18.64+0xb4] ;  /* 0x0000b40612d19980 */ /* 0x00076a000c101900 */
[----:B------:R3:W5:Y:S01]  /*0290*/  @P4 LD.E R11, [R20.64] ;  /* 0x00000006140b4980 */ /* 0x000762000c101900 */
[----:B------:R-:W-:Y:S01]  /*02a0*/  BSSY B0, `(.L_x_807) ;  /* 0x0000009000007945 */ /* 0x000fe20003800000 */
[----:B------:R-:W-:Y:S05]  /*02b0*/  @!P0 BRA `(.L_x_808) ;  /* 0x0000006000008947 */ /* 0x000fea0003800000 */
[----:B------:R-:W4:Y:S02]  /*02c0*/  LD.E.U8 R0, [R18.64+0x1b2] ;  /* 0x0001b20612007980 */ /* 0x000f24000c101100 */
[----:B----4-:R-:W-:-:S13]  /*02d0*/  ISETP.NE.AND P0, PT, R0, RZ, PT ;  /* 0x000000ff0000720c */ /* 0x010fda0003f05270 */
[----:B-1----:R-:W4:Y:S02]  /*02e0*/  @P0 LD.E R3, [R4.64+0x4] ;  /* 0x0000040604030980 */ /* 0x002f24000c101900 */
[----:B----4-:R-:W-:-:S06]  /*02f0*/  @P0 IADD3 R0, R3, -R12, RZ ;  /* 0x8000000c03000210 */ /* 0x010fcc0007ffe0ff */
[----:B------:R1:W5:Y:S01]  /*0300*/  @!P0 LD.E R0, [R4.64] ;  /* 0x0000000604008980 */ /* 0x000362000c101900 */
[----:B------:R-:W-:Y:S05]  /*0310*/  BRA `(.L_x_809) ;  /* 0x0000001000007947 */ /* 0x000fea0003800000 */
.L_x_808:
[----:B------:R4:W5:Y:S02]  /*0320*/  LD.E R0, [R18.64+0xb8] ;  /* 0x0000b80612007980 */ /* 0x000964000c101900 */
.L_x_809:
[----:B------:R-:W-:Y:S05]  /*0330*/  BSYNC B0 ;  /* 0x0000000000007941 */ /* 0x000fea0003800000 */
.L_x_807:
[----:B-12---:R-:W2:Y:S01]  /*0340*/  LD.E.64 R2, [R18.64+0xf8] ;  /* 0x0000f80612027980 */ /* 0x006ea2000c101b00 */
[----:B------:R-:W-:Y:S01]  /*0350*/  BSSY B1, `(.L_x_810) ;  /* 0x0000012000017945 */ /* 0x000fe20003800000 */
[----:B-----5:R-:W-:Y:S01]  /*0360*/  IMAD.IADD R75, R0, 0x1, -R11 ;  /* 0x00000001004b7824 */ /* 0x020fe200078e0a0b */
[----:B--2---:R-:W-:-:S04]  /*0370*/  ISETP.NE.U32.AND P0, PT, R2, RZ, PT ;  /* 0x000000ff0200720c */ /* 0x004fc80003f05070 */
[----:B------:R-:W-:-:S13]  /*0380*/  ISETP.NE.AND.EX P0, PT, R3, RZ, PT, P0 ;  /* 0x000000ff0300720c */ /* 0x000fda0003f05300 */
[----:B------:R-:W-:Y:S05]  /*0390*/  @!P0 BRA `(.L_x_811) ;  /* 0x0000004000008947 */ /* 0x000fea0003800000 */
[----:B------:R-:W-:-:S05]  /*03a0*/  IMAD.WIDE R2, R207, 0x4, R2 ;  /* 0x00000004cf027825 */ /* 0x000fca00078e0202 */
[----:B------:R-:W2:Y:S02]  /*03b0*/  LD.E R68, [R2.64] ;  /* 0x0000000602447980 */ /* 0x000ea4000c101900 */
[----:B--2---:R-:W-:Y:S01]  /*03c0*/  IADD3 R68, R68, -R11, RZ ;  /* 0x8000000b44447210 */ /* 0x004fe20007ffe0ff */
[----:B------:R-:W-:Y:S05]  /*03d0*/  BRA `(.L_x_812) ;  /* 0x0000009000007947 */ /* 0x000fea0003800000 */
.L_x_811:
[----:B------:R-:W2:Y:S01]  /*03e0*/  LD.E.64 R2, [R18.64+0x108] ;  /* 0x0001080612027980 */ /* 0x000ea2000c101b00 */
[----:B------:R-:W-:Y:S01]  /*03f0*/  BSSY B0, `(.L_x_813) ;  /* 0x0000006000007945 */ /* 0x000fe20003800000 */
[----:B------:R-:W-:Y:S01]  /*0400*/  IMAD.MOV.U32 R68, RZ, RZ, RZ ;  /* 0x000000ffff447224 */ /* 0x000fe200078e00ff */
[----:B--2---:R-:W-:-:S04]  /*0410*/  ISETP.NE.U32.AND P0, PT, R2, RZ, PT ;  /* 0x000000ff0200720c */ /* 0x004fc80003f05070 */
[----:B------:R-:W-:-:S13]  /*0420*/  ISETP.NE.AND.EX P0, PT, R3, RZ, PT, P0 ;  /* 0x000000ff0300720c */ /* 0x000fda0003f05300 */
[----:B------:R-:W-:Y:S05]  /*0430*/  @!P0 BRA `(.L_x_814) ;  /* 0x0000001000008947 */ /* 0x000fea0003800000 */
[----:B------:R1:W5:Y:S02]  /*0440*/  LD.E R68, [R18.64+0xbc] ;  /* 0x0000bc0612447980 */ /* 0x000364000c101900 */
.L_x_814:
[----:B------:R-:W-:Y:S05]  /*0450*/  BSYNC B0 ;  /* 0x0000000000007941 */ /* 0x000fea0003800000 */
.L_x_813:
[----:B-----5:R-:W-:Y:S02]  /*0460*/  IADD3 R68, R75, R68, RZ ;  /* 0x000000444b447210 */ /* 0x020fe40007ffe0ff */
.L_x_812:
[----:B------:R-:W-:Y:S05]  /*0470*/  BSYNC B1 ;  /* 0x0000000000017941 */ /* 0x000fea0003800000 */
.L_x_810:
[----:B------:R-:W-:Y:S01]  /*0480*/  IMAD.SHL.U32 R56, R208, 0x40, RZ ;  /* 0x00000040d0387824 */ /* 0x000fe200078e00ff */
[----:B------:R-:W-:Y:S01]  /*0490*/  MOV R2, R206 ;  /* 0x000000ce00027202 */ /* 0x000fe20000000f00 */
[----:B------:R-:W-:-:S03]  /*04a0*/  IMAD.MOV.U32 R3, RZ, RZ, 0x0 ;  /* 0x00000000ff037424 */ /* 0x000fc600078e00ff */
[----:B------:R-:W-:-:S13]  /*04b0*/  ISETP.GT.AND P0, PT, R209, R56, PT ;  /* 0x00000038d100720c */ /* 0x000fda0003f04270 */
[----:B------:R-:W-:Y:S05]  /*04c0*/  @!P0 RET.REL.NODEC R2 `(_ZN5flash24flash_fwd_splitkv_kernelI23Flash_fwd_kernel_traitsILi192ELi64ELi64ELi4ELb0ELb0EN7cutlass10bfloat16_tE19Flash_kernel_traitsILi192ELi64ELi64ELi4ES3_EELb1ELb0ELb0ELb0ELb0ELb0ELb0ELb1EEEvNS_16Flash_fwd_paramsE) ;  /* 0xfffffb3002008950 */ /* 0x000fea0003c3ffff */
[----:B------:R-:W2:Y:S04]  /*04d0*/  LD.E R7, [R18.64+0xb8] ;  /* 0x0000b80612077980 */ /* 0x000ea8000c101900 */
[----:B------:R-:W5:Y:S01]  /*04e0*/  LD.E R3, [R18.64+0x188] ;  /* 0x0001880612037980 */ /* 0x000f62000c101900 */
[----:B------:R-:W-:Y:S02]  /*04f0*/  IADD3 R0, -R209, 0x7f, R56 ;  /* 0x0000007fd1007810 */ /* 0x000fe40007ffe138 */
[----:B------:R-:W-:Y:S01]  /*0500*/  IADD3 R5, R68, 0x3f, RZ ;  /* 0x0000003f44057810 */ /* 0x000fe20007ffe0ff */
[----:B------:R-:W1:Y:S03]  /*0510*/  S2R R72, SR_TID.X ;  /* 0x0000000000487919 */ /* 0x000e660000002100 */
[----:B------:R-:W-:-:S04]  /*0520*/  SHF.R.S32.HI R2, RZ, 0x1f, R5 ;  /* 0x0000001fff027819 */ /* 0x000fc80000011405 */
[----:B------:R-:W-:-:S04]  /*0530*/  LEA.HI R2, R2, R5, RZ, 0x6 ;  /* 0x0000000502027211 */ /* 0x000fc800078f30ff */
[----:B------:R-:W-:Y:S02]  /*0540*/  SHF.R.S32.HI R2, RZ, 0x6, R2 ;  /* 0x00000006ff027819 */ /* 0x000fe40000011402 */
[----:B--2---:R-:W-:Y:S02]  /*0550*/  IADD3 R7, R7, 0x3f, RZ ;  /* 0x0000003f07077810 */ /* 0x004fe40007ffe0ff */
[----:B-----5:R-:W-:Y:S02]  /*0560*/  IADD3 R3, R3, R0, R68 ;  /* 0x0000000003037210 */ /* 0x020fe40007ffe044 */
[----:B------:R-:W-:Y:S02]  /*0570*/  SHF.R.S32.HI R4, RZ, 0x1f, R7 ;  /* 0x0000001fff047819 */ /* 0x000fe40000011407 */
[----:B------:R-:W-:Y:S02]  /*0580*/  SHF.R.S32.HI R0, RZ, 0x1f, R3 ;  /* 0x0000001fff007819 */ /* 0x000fe40000011403 */
[----:B------:R-:W-:-:S02]  /*0590*/  LEA.HI R4, R4, R7, RZ, 0x6 ;  /* 0x0000000704047211 */ /* 0x000fc400078f30ff */
[----:B------:R-:W-:Y:S02]  /*05a0*/  LEA.HI R0, R0, R3, RZ, 0x6 ;  /* 0x0000000300007211 */ /* 0x000fe400078f30ff */
[----:B------:R-:W-:Y:S02]  /*05b0*/  SHF.R.S32.HI R3, RZ, 0x6, R4 ;  /* 0x00000006ff037819 */ /* 0x000fe40000011404 */
[----:B------:R-:W-:Y:S02]  /*05c0*/  SHF.R.S32.HI R0, RZ, 0x6, R0 ;  /* 0x00000006ff007819 */ /* 0x000fe40000011400 */
[----:B------:R-:W-:-:S04]  /*05d0*/  IMNMX R3, R3, R2, PT ;  /* 0x0000000203037217 */ /* 0x000fc80003800200 */
[----:B------:R-:W-:-:S04]  /*05e0*/  IMNMX R133, R3, R0, PT ;  /* 0x0000000003857217 */ /* 0x000fc80003800200 */
[----:B------:R-:W-:-:S13]  /*05f0*/  ISETP.GT.AND P0, PT, R133, RZ, PT ;  /* 0x000000ff8500720c */ /* 0x000fda0003f04270 */
[----:B------:R-:W-:Y:S05]  /*0600*/  @P0 BRA `(.L_x_815) ;  /* 0x000008f000000947 */ /* 0x000fea0003800000 */
[----:B-1----:R-:W-:Y:S01]  /*0610*/  ISETP.NE.AND P0, PT, R210, -0x1, PT ;  /* 0xffffffffd200780c */ /* 0x002fe20003f05270 */
[----:B------:R-:W2:Y:S04]  /*0620*/  LD.E.64 R14, [R18.64+0x88] ;  /* 0x00008806120e7980 */ /* 0x000ea8000c101b00 */
[----:B---3--:R1:W3:Y:S04]  /*0630*/  LD.E.64 R4, [R18.64+0x90] ;  /* 0x0000900612047980 */ /* 0x0082e8000c101b00 */
[----:B----4-:R1:W4:Y:S04]  /*0640*/  LD.E R2, [R18.64+0x60] ;  /* 0x0000600612027980 */ /* 0x010328000c101900 */
[----:B------:R1:W3:Y:S04]  /*0650*/  @!P0 LD.E.64 R12, [R18.64+0x80] ;  /* 0x00008006120c8980 */ /* 0x0002e8000c101b00 */
[----:B------:R1:W4:Y:S01]  /*0660*/  LD.E R3, [R18.64+0xb4] ;  /* 0x0000b40612037980 */ /* 0x000322000c101900 */
[----:B------:R-:W-:-:S03]  /*0670*/  SHF.R.S32.HI R7, RZ, 0x1f, R72 ;  /* 0x0000001fff077819 */ /* 0x000fc60000011448 */
[----:B------:R1:W5:Y:S01]  /*0680*/  LD.E R0, [R18.64+0xc0] ;  /* 0x0000c00612007980 */ /* 0x000362000c101900 */
[----:B------:R-:W-:-:S03]  /*0690*/  LEA.HI R6, R7, R72, RZ, 0x3 ;  /* 0x0000004807067211 */ /* 0x000fc600078f18ff */
[----:B------:R1:W5:Y:S01]  /*06a0*/  LD.E.64 R10, [R18.64+0x70] ;  /* 0x00007006120a7980 */ /* 0x000362000c101b00 */
[----:B------:R-:W-:-:S03]  /*06b0*/  LOP3.LUT R7, R6, 0xfffffff8, RZ, 0xc0, !PT ;  /* 0xfffffff806077812 */ /* 0x000fc600078ec0ff */
[----:B------:R1:W5:Y:S02]  /*06c0*/  LD.E.64 R20, [R18.64+0xa0] ;  /* 0x0000a00612147980 */ /* 0x000364000c101b00 */
[----:B------:R-:W-:Y:S01]  /*06d0*/  IMAD.IADD R72, R72, 0x1, -R7 ;  /* 0x0000000148487824 */ /* 0x000fe200078e0a07 */
[----:B------:R-:W-:-:S04]  /*06e0*/  @!P0 SHF.R.S32.HI R8, RZ, 0x1f, R207 ;  /* 0x0000001fff088819 */ /* 0x000fc800000114cf */
[----:B------:R-:W-:-:S04]  /*06f0*/  SHF.L.U32 R22, R72, 0x3, RZ ;  /* 0x0000000348167819 */ /* 0x000fc800000006ff */
[----:B------:R-:W-:Y:S02]  /*0700*/  SHF.R.S32.HI R23, RZ, 0x1f, R22 ;  /* 0x0000001fff177819 */ /* 0x000fe40000011416 */
[----:B------:R-:W-:Y:S02]  /*0710*/  IADD3 R209, -R56, R209, RZ ;  /* 0x000000d138d17210 */ /* 0x000fe40007ffe1ff */
[----:B------:R-:W-:Y:S01]  /*0720*/  SHF.R.S32.HI R6, RZ, 0x3, R6 ;  /* 0x00000003ff067819 */ /* 0x000fe20000011406 */
[----:B------:R-:W-:Y:S01]  /*0730*/  BSSY B0, `(.L_x_816) ;  /* 0x0000028000007945 */ /* 0x000fe20003800000 */
[-C--:B--2---:R-:W-:Y:S02]  /*0740*/  @P0 IMAD R7, R15, R210.reuse, RZ ;  /* 0x000000d20f070224 */ /* 0x084fe400078e02ff */
[----:B------:R-:W-:-:S04]  /*0750*/  @P0 IMAD.WIDE.U32 R16, R14, R210, RZ ;  /* 0x000000d20e100225 */ /* 0x000fc800078e00ff */
[----:B-1----:R-:W-:-:S04]  /*0760*/  IMAD.WIDE.U32 R18, R56, R14, R22 ;  /* 0x0000000e38127225 */ /* 0x002fc800078e0016 */
[-C--:B---3--:R-:W-:Y:S02]  /*0770*/  @!P0 IMAD R9, R13, R207.reuse, RZ ;  /* 0x000000cf0d098224 */ /* 0x088fe400078e02ff */
[----:B------:R-:W-:-:S04]  /*0780*/  @!P0 IMAD.WIDE.U32 R24, R12, R207, RZ ;  /* 0x000000cf0c188225 */ /* 0x000fc800078e00ff */
[----:B------:R-:W-:Y:S01]  /*0790*/  @!P0 IMAD R8, R12, R8, R9 ;  /* 0x000000080c088224 */ /* 0x000fe200078e0209 */
[----:B------:R-:W-:Y:S01]  /*07a0*/  SHF.R.S32.HI R12, RZ, 0x1f, R56 ;  /* 0x0000001fff0c7819 */ /* 0x000fe20000011438 */
[----:B------:R-:W-:Y:S01]  /*07b0*/  IMAD R9, R15, R56, RZ ;  /* 0x000000380f097224 */ /* 0x000fe200078e02ff */
[----:B------:R-:W-:Y:S01]  /*07c0*/  @!P0 MOV R16, R24 ;  /* 0x0000001800108202 */ /* 0x000fe20000000f00 */
[----:B------:R-:W-:Y:S02]  /*07d0*/  @P0 IMAD.IADD R7, R17, 0x1, R7 ;  /* 0x0000000111070824 */ /* 0x000fe400078e0207 */
[----:B------:R-:W-:Y:S02]  /*07e0*/  IMAD R12, R14, R12, R9 ;  /* 0x0000000c0e0c7224 */ /* 0x000fe400078e0209 */
[----:B------:R-:W-:Y:S01]  /*07f0*/  @!P0 IMAD.IADD R7, R25, 0x1, R8 ;  /* 0x0000000119078824 */ /* 0x000fe200078e0208 */
[----:B------:R-:W-:-:S04]  /*0800*/  IADD3 R16, P0, R16, R18, RZ ;  /* 0x0000001210107210 */ /* 0x000fc80007f1e0ff */
[----:B------:R-:W-:Y:S02]  /*0810*/  IADD3.X R17, R7, R19, R12, P0, !PT ;  /* 0x0000001307117210 */ /* 0x000fe400007fe40c */
[----:B------:R-:W-:Y:S01]  /*0820*/  ISETP.GE.AND P0, PT, R6, R209, PT ;  /* 0x000000d10600720c */ /* 0x000fe20003f06270 */
[----:B------:R-:W-:Y:S01]  /*0830*/  IMAD R5, R5, R205, RZ ;  /* 0x000000cd05057224 */ /* 0x000fe200078e02ff */
[--C-:B------:R-:W-:Y:S01]  /*0840*/  SHF.R.S32.HI R7, RZ, 0x1f, R205.reuse ;  /* 0x0000001fff077819 */ /* 0x100fe200000114cd */
[----:B----4-:R-:W-:Y:S02]  /*0850*/  IMAD R207, R207, R2, R205 ;  /* 0x00000002cfcf7224 */ /* 0x010fe400078e02cd */
[----:B------:R-:W-:-:S04]  /*0860*/  IMAD.WIDE.U32 R12, R205, R4, R16 ;  /* 0x00000004cd0c7225 */ /* 0x000fc800078e0010 */
[----:B------:R-:W-:Y:S01]  /*0870*/  IMAD R2, R4, R7, R5 ;  /* 0x0000000704027224 */ /* 0x000fe200078e0205 */
[C---:B------:R-:W-:Y:S01]  /*0880*/  IADD3 R7, R22.reuse, 0x40, RZ ;  /* 0x0000004016077810 */ /* 0x040fe20007ffe0ff */
[----:B------:R-:W-:Y:S01]  /*0890*/  IMAD R56, R3, R207, R56 ;  /* 0x000000cf03387224 */ /* 0x000fe200078e0238 */
[----:B------:R-:W-:Y:S01]  /*08a0*/  SHF.R.S32.HI R3, RZ, 0x1f, R6 ;  /* 0x0000001fff037819 */ /* 0x000fe20000011406 */
[----:B------:R-:W-:Y:S01]  /*08b0*/  IMAD.IADD R19, R13, 0x1, R2 ;  /* 0x000000010d137824 */ /* 0x000fe200078e0202 */
[----:B------:R-:W-:Y:S01]  /*08c0*/  IADD3 R5, R22, 0x80, RZ ;  /* 0x0000008016057810 */ /* 0x000fe20007ffe0ff */
[----:B------:R-:W-:Y:S05]  /*08d0*/  @P0 BRA `(.L_x_817) ;  /* 0x000000d000000947 */ /* 0x000fea0003800000 */
[----:B------:R-:W-:Y:S01]  /*08e0*/  IMAD R2, R15, R6, RZ ;  /* 0x000000060f027224 */ /* 0x000fe200078e02ff */
[-C--:B-----5:R-:W-:Y:S01]  /*08f0*/  ISETP.GE.AND P3, PT, R22, R0.reuse, PT ;  /* 0x000000001600720c */ /* 0x0a0fe20003f66270 */
[----:B------:R-:W-:Y:S01]  /*0900*/  IMAD.MOV.U32 R18, RZ, RZ, R12 ;  /* 0x000000ffff127224 */ /* 0x000fe200078e000c */
[-C--:B------:R-:W-:Y:S01]  /*0910*/  ISETP.GE.AND P2, PT, R7, R0.reuse, PT ;  /* 0x000000000700720c */ /* 0x080fe20003f46270 */
[C---:B------:R-:W-:Y:S01]  /*0920*/  IMAD R2, R14.reuse, R3, R2 ;  /* 0x000000030e027224 */ /* 0x040fe200078e0202 */
[----:B------:R-:W-:Y:S01]  /*0930*/  ISETP.GE.AND P1, PT, R5, R0, PT ;  /* 0x000000000500720c */ /* 0x000fe20003f26270 */
[----:B------:R-:W-:-:S04]  /*0940*/  IMAD.WIDE.U32 R8, R14, R6, R18 ;  /* 0x000000060e087225 */ /* 0x000fc800078e0012 */
[----:B------:R-:W-:Y:S01]  /*0950*/  IMAD.IADD R9, R9, 0x1, R2 ;  /* 0x0000000109097824 */ /* 0x000fe200078e0202 */
[----:B------:R-:W-:-:S04]  /*0960*/  LEA R16, P0, R8, R10, 0x1 ;  /* 0x0000000a08107211 */ /* 0x000fc800078008ff */
[----:B------:R-:W-:-:S05]  /*0970*/  LEA.HI.X R17, R8, R11, R9, 0x1, P0 ;  /* 0x0000000b08117211 */ /* 0x000fca00000f0c09 */
[----:B------:R1:W-:Y:S04]  /*0980*/  @!P3 ST.E.128 [R16.64], RZ ;  /* 0x000000ff1000b985 */ /* 0x0003e8000c101d06 */
[----:B------:R1:W-:Y:S04]  /*0990*/  @!P2 ST.E.128 [R16.64+0x80], RZ ;  /* 0x000080ff1000a985 */ /* 0x0003e8000c101d06 */
[----:B------:R1:W-:Y:S02]  /*09a0*/  @!P1 ST.E.128 [R16.64+0x100], RZ ;  /* 0x000100ff10009985 */ /* 0x0003e4000c101d06 */
.L_x_817:
[----:B------:R-:W-:Y:S05]  /*09b0*/  BSYNC B0 ;  /* 0x0000000000007941 */ /* 0x000fea0003800000 */
.L_x_816:
[----:B------:R-:W-:Y:S01]  /*09c0*/  IADD3 R8, R6, 0x10, RZ ;  /* 0x0000001006087810 */ /* 0x000fe20007ffe0ff */
[----:B------:R-:W-:Y:S03]  /*09d0*/  BSSY B0, `(.L_x_818) ;  /* 0x0000013000007945 */ /* 0x000fe60003800000 */
[----:B------:R-:W-:-:S13]  /*09e0*/  ISETP.GE.AND P0, PT, R8, R209, PT ;  /* 0x000000d10800720c */ /* 0x000fda0003f06270 */
[----:B------:R-:W-:Y:S05]  /*09f0*/  @P0 BRA `(.L_x_819) ;  /* 0x0000010000000947 */ /* 0x000fea0003800000 */
[----:B-1----:R-:W-:Y:S01]  /*0a00*/  IADD3 R17, P0, R6, 0x10, RZ ;  /* 0x0000001006117810 */ /* 0x002fe20007f1e0ff */
[----:B------:R-:W-:Y:S01]  /*0a10*/  IMAD.MOV.U32 R24, RZ, RZ, R12 ;  /* 0x000000ffff187224 */ /* 0x000fe200078e000c */
[----:B------:R-:W-:Y:S02]  /*0a20*/  MOV R25, R19 ;  /* 0x0000001300197202 */ /* 0x000fe40000000f00 */
[-C--:B-----5:R-:W-:Y:S01]  /*0a30*/  ISETP.GE.AND P2, PT, R22, R0.reuse, PT ;  /* 0x000000001600720c */ /* 0x0a0fe20003f46270 */
[----:B------:R-:W-:Y:S01]  /*0a40*/  IMAD.X R9, RZ, RZ, R3, P0 ;  /* 0x000000ffff097224 */ /* 0x000fe200000e0603 */
[-C--:B------:R-:W-:Y:S01]  /*0a50*/  ISETP.GE.AND P1, PT, R7, R0.reuse, PT ;  /* 0x000000000700720c */ /* 0x080fe20003f26270 */
[----:B------:R-:W-:Y:S01]  /*0a60*/  IMAD.WIDE.U32 R24, R14, R17, R24 ;  /* 0x000000110e187225 */ /* 0x000fe200078e0018 */
[----:B------:R-:W-:-:S03]  /*0a70*/  ISETP.GE.AND P0, PT, R5, R0, PT ;  /* 0x000000000500720c */ /* 0x000fc60003f06270 */
[----:B------:R-:W-:Y:S01]  /*0a80*/  IMAD R9, R9, R14, RZ ;  /* 0x0000000e09097224 */ /* 0x000fe200078e02ff */
[----:B------:R-:W-:-:S03]  /*0a90*/  LEA R16, P3, R24, R10, 0x1 ;  /* 0x0000000a18107211 */ /* 0x000fc600078608ff */
[----:B------:R-:W-:-:S04]  /*0aa0*/  IMAD R9, R15, R17, R9 ;  /* 0x000000110f097224 */ /* 0x000fc800078e0209 */
[----:B------:R-:W-:-:S05]  /*0ab0*/  IMAD.IADD R9, R25, 0x1, R9 ;  /* 0x0000000119097824 */ /* 0x000fca00078e0209 */
[----:B------:R-:W-:-:S05]  /*0ac0*/  LEA.HI.X R17, R24, R11, R9, 0x1, P3 ;  /* 0x0000000b18117211 */ /* 0x000fca00018f0c09 */
[----:B------:R1:W-:Y:S04]  /*0ad0*/  @!P2 ST.E.128 [R16.64], RZ ;  /* 0x000000ff1000a985 */ /* 0x0003e8000c101d06 */
[----:B------:R1:W-:Y:S04]  /*0ae0*/  @!P1 ST.E.128 [R16.64+0x80], RZ ;  /* 0x000080ff10009985 */ /* 0x0003e8000c101d06 */
[----:B------:R1:W-:Y:S02]  /*0af0*/  @!P0 ST.E.128 [R16.64+0x100], RZ ;  /* 0x000100ff10008985 */ /* 0x0003e4000c101d06 */
.L_x_819:
[----:B------:R-:W-:Y:S05]  /*0b00*/  BSYNC B0 ;  /* 0x0000000000007941 */ /* 0x000fea0003800000 */
.L_x_818:
        /* <DEDUP_REMOVED lines=20> */
.L_x_821:
[----:B------:R-:W-:Y:S05]  /*0c50*/  BSYNC B0 ;  /* 0x0000000000007941 */ /* 0x000fea0003800000 */
.L_x_820:
[----:B------:R-:W-:Y:S01]  /*0c60*/  IADD3 R2, R6, 0x30, RZ ;  /* 0x0000003006027810 */ /* 0x000fe20007ffe0ff */
[----:B------:R-:W-:Y:S03]  /*0c70*/  BSSY B0, `(.L_x_822) ;  /* 0x0000013000007945 */ /* 0x000fe60003800000 */
[----:B------:R-:W-:-:S13]  /*0c80*/  ISETP.GE.AND P0, PT, R2, R209, PT ;  /* 0x000000d10200720c */ /* 0x000fda0003f06270 */
[----:B------:R-:W-:Y:S05]  /*0c90*/  @P0 BRA `(.L_x_823) ;  /* 0x0000010000000947 */ /* 0x000fea0003800000 */
[----:B------:R-:W-:Y:S01]  /*0ca0*/  IADD3 R13, P0, R6, 0x30, RZ ;  /* 0x00000030060d7810 */ /* 0x000fe20007f1e0ff */
[----:B-1----:R-:W-:Y:S01]  /*0cb0*/  IMAD.MOV.U32 R16, RZ, RZ, R12 ;  /* 0x000000ffff107224 */ /* 0x002fe200078e000c */
        /* <DEDUP_REMOVED lines=14> */
.L_x_823:
[----:B------:R-:W-:Y:S05]  /*0da0*/  BSYNC B0 ;  /* 0x0000000000007941 */ /* 0x000fea0003800000 */
.L_x_822:
[----:B------:R-:W-:Y:S01]  /*0db0*/  ISETP.NE.AND P4, PT, R72, RZ, PT ;  /* 0x000000ff4800720c */ /* 0x000fe20003f85270 */
[----:B------:R-:W-:Y:S01]  /*0dc0*/  IMAD.MOV.U32 R207, RZ, RZ, 0x0 ;  /* 0x00000000ffcf7424 */ /* 0x000fe200078e00ff */
[----:B------:R-:W-:-:S02]  /*0dd0*/  IADD3 R5, P0, R56, R6, RZ ;  /* 0x0000000638057210 */ /* 0x000fc40007f1e0ff */
[-C--:B------:R-:W-:Y:S02]  /*0de0*/  ISETP.GE.OR P3, PT, R6, R209.reuse, P4 ;  /* 0x000000d10600720c */ /* 0x080fe40002766670 */
[-C--:B------:R-:W-:Y:S02]  /*0df0*/  ISETP.GE.OR P2, PT, R8, R209.reuse, P4 ;  /* 0x000000d10800720c */ /* 0x080fe40002746670 */
[-C--:B------:R-:W-:Y:S02]  /*0e00*/  ISETP.GE.OR P1, PT, R4, R209.reuse, P4 ;  /* 0x000000d10400720c */ /* 0x080fe40002726670 */
[----:B------:R-:W-:Y:S02]  /*0e10*/  ISETP.GE.OR P4, PT, R2, R209, P4 ;  /* 0x000000d10200720c */ /* 0x000fe40002786670 */
[----:B------:R-:W-:Y:S02]  /*0e20*/  LEA.HI.X.SX32 R3, R56, R3, 0x1, P0 ;  /* 0x0000000338037211 */ /* 0x000fe400000f0eff */
[----:B-----5:R-:W-:-:S03]  /*0e30*/  LEA R4, P0, R5, R20, 0x2 ;  /* 0x0000001405047211 */ /* 0x020fc600078010ff */
[----:B------:R-:W-:Y:S01]  /*0e40*/  @!P3 IMAD.MOV.U32 R9, RZ, RZ, 0x7f800000 ;  /* 0x7f800000ff09b424 */ /* 0x000fe200078e00ff */
[----:B------:R-:W-:Y:S01]  /*0e50*/  LEA.HI.X R5, R5, R21, R3, 0x2, P0 ;  /* 0x0000001505057211 */ /* 0x000fe200000f1403 */
[----:B------:R-:W-:Y:S02]  /*0e60*/  @!P2 IMAD.MOV.U32 R7, RZ, RZ, 0x7f800000 ;  /* 0x7f800000ff07a424 */ /* 0x000fe400078e00ff */
[----:B------:R-:W-:Y:S02]  /*0e70*/  @!P1 IMAD.MOV.U32 R3, RZ, RZ, 0x7f800000 ;  /* 0x7f800000ff039424 */ /* 0x000fe400078e00ff */
[----:B------:R2:W-:Y:S04]  /*0e80*/  @!P3 ST.E [R4.64], R9 ;  /* 0x000000090400b985 */ /* 0x0005e8000c101906 */
[----:B------:R2:W-:Y:S04]  /*0e90*/  @!P2 ST.E [R4.64+0x40], R7 ;  /* 0x000040070400a985 */ /* 0x0005e8000c101906 */
[----:B------:R2:W-:Y:S01]  /*0ea0*/  @!P1 ST.E [R4.64+0x80], R3 ;  /* 0x0000800304009985 */ /* 0x0005e2000c101906 */
[----:B------:R-:W-:Y:S05]  /*0eb0*/  @P4 RET.REL.NODEC R206 `(_ZN5flash24flash_fwd_splitkv_kernelI23Flash_fwd_kernel_traitsILi192ELi64ELi64ELi4ELb0ELb0EN7cutlass10bfloat16_tE19Flash_kernel_traitsILi192ELi64ELi64ELi4ES3_EELb1ELb0ELb0ELb0ELb0ELb0ELb0ELb1EEEvNS_16Flash_fwd_paramsE) ;  /* 0xfffff140ce004950 */ /* 0x000fea0003c3ffff */
[----:B--2---:R-:W-:Y:S02]  /*0ec0*/  MOV R3, 0x7f800000 ;  /* 0x7f80000000037802 */ /* 0x004fe40000000f00 */
[----:B------:R-:W-:-:S03]  /*0ed0*/  MOV R207, 0x0 ;  /* 0x0000000000cf7802 */ /* 0x000fc60000000f00 */
[----:B------:R2:W-:Y:S01]  /*0ee0*/  ST.E [R4.64+0xc0], R3 ;  /* 0x0000c00304007985 */ /* 0x0005e2000c101906 */
[----:B------:R-:W-:Y:S05]  /*0ef0*/  RET.REL.NODEC R206 `(_ZN5flash24flash_fwd_splitkv_kernelI23Flash_fwd_kernel_traitsILi192ELi64ELi64ELi4ELb0ELb0EN7cutlass10bfloat16_tE19Flash_kernel_traitsILi192ELi64ELi64ELi4ES3_EELb1ELb0ELb0ELb0ELb0ELb0ELb0ELb1EEEvNS_16Flash_fwd_paramsE) ;  /* 0xfffff100ce007950 */ /* 0x000fea0003c3ffff */
.L_x_815:
[----:B-1----:R-:W2:Y:S04]  /*0f00*/  LD.E.64 R6, [R18.64+0x160] ;  /* 0x0001600612067980 */ /* 0x002ea8000c101b00 */
[----:B---3--:R-:W3:Y:S01]  /*0f10*/  LD.E.64 R8, [R18.64+0x158] ;  /* 0x0001580612087980 */ /* 0x008ee2000c101b00 */
[----:B--2---:R-:W-:-:S04]  /*0f20*/  ISETP.NE.U32.AND P1, PT, R6, RZ, PT ;  /* 0x000000ff0600720c */ /* 0x004fc80003f25070 */
[----:B------:R-:W-:-:S13]  /*0f30*/  ISETP.NE.AND.EX P1, PT, R7, RZ, PT, P1 ;  /* 0x000000ff0700720c */ /* 0x000fda0003f25310 */
[----:B------:R-:W2:Y:S01]  /*0f40*/  @P1 LD.E.64 R4, [R18.64+0x168] ;  /* 0x0001680612041980 */ /* 0x000ea2000c101b00 */
[----:B---3--:R-:W-:Y:S01]  /*0f50*/  ISETP.NE.U32.AND P0, PT, R8, RZ, PT ;  /* 0x000000ff0800720c */ /* 0x008fe20003f05070 */
[----:B------:R-:W-:-:S03]  /*0f60*/  IMAD.MOV.U32 R10, RZ, RZ, R207 ;  /* 0x000000ffff0a7224 */ /* 0x000fc600078e00cf */
[----:B------:R-:W-:Y:S02]  /*0f70*/  ISETP.NE.AND.EX P0, PT, R9, RZ, PT, P0 ;  /* 0x000000ff0900720c */ /* 0x000fe40003f05300 */
[----:B------:R-:W-:Y:S01]  /*0f80*/  @P1 SHF.R.S32.HI R0, RZ, 0x1f, R207 ;  /* 0x0000001fff001819 */ /* 0x000fe200000114cf */
[----:B------:R-:W-:-:S10]  /*0f90*/  CS2R R212, SRZ ;  /* 0x0000000000d47805 */ /* 0x000fd4000001ff00 */
[----:B------:R-:W-:-:S05]  /*0fa0*/  @P0 IMAD.WIDE R8, R207, 0x4, R8 ;  /* 0x00000004cf080825 */ /* 0x000fca00078e0208 */
[----:B------:R1:W5:Y:S01]  /*0fb0*/  @P0 LD.E R10, [R8.64] ;  /* 0x00000006080a0980 */ /* 0x000362000c101900 */
[----:B------:R-:W-:Y:S01]  /*0fc0*/  BSSY B0, `(.L_x_824) ;  /* 0x00000ad000007945 */ /* 0x000fe20003800000 */
[-C--:B--2---:R-:W-:Y:S02]  /*0fd0*/  @P1 IMAD R5, R5, R207.reuse, RZ ;  /* 0x000000cf05051224 */ /* 0x084fe400078e02ff */
[----:B------:R-:W-:-:S04]  /*0fe0*/  @P1 IMAD.WIDE.U32 R2, R4, R207, RZ ;  /* 0x000000cf04021225 */ /* 0x000fc800078e00ff */
[----:B------:R-:W-:Y:S01]  /*0ff0*/  @P1 IMAD R0, R4, R0, R5 ;  /* 0x0000000004001224 */ /* 0x000fe200078e0205 */
[----:B------:R-:W-:-:S03]  /*1000*/  @P1 LEA R212, P0, R2, R6, 0x2 ;  /* 0x0000000602d41211 */ /* 0x000fc600078010ff */
[----:B------:R-:W-:-:S05]  /*1010*/  @P1 IMAD.IADD R0, R3, 0x1, R0 ;  /* 0x0000000103001824 */ /* 0x000fca00078e0200 */
[----:B------:R-:W-:Y:S02]  /*1020*/  @P1 LEA.HI.X R213, R2, R7, R0, 0x2, P0 ;  /* 0x0000000702d51211 */ /* 0x000fe400000f1400 */
[----:B------:R-:W-:-:S04]  /*1030*/  ISETP.NE.U32.AND P0, PT, R212, RZ, PT ;  /* 0x000000ffd400720c */ /* 0x000fc80003f05070 */
[----:B------:R-:W-:-:S13]  /*1040*/  ISETP.NE.AND.EX P0, PT, R213, RZ, PT, P0 ;  /* 0x000000ffd500720c */ /* 0x000fda0003f05300 */
[----:B------:R-:W-:Y:S05]  /*1050*/  @!P0 BRA `(.L_x_825) ;  /* 0x0000053000008947 */ /* 0x000fea0003800000 */
[----:B-1----:R-:W2:Y:S04]  /*1060*/  LD.E R6, [R18.64+0x170] ;  /* 0x0001700612067980 */ /* 0x002ea8000c101900 */
[----:B------:R-:W3:Y:S01]  /*1070*/  LD.E R4, [R18.64+0x68] ;  /* 0x0000680612047980 */ /* 0x000ee2000c101900 */
[----:B------:R-:W-:-:S03]  /*1080*/  LEA R5, R133, 0xffffffc0, 0x6 ;  /* 0xffffffc085057811 */ /* 0x000fc600078e30ff */
[----:B----4-:R-:W4:Y:S01]  /*1090*/  LD.E.64 R16, [R18.64+0x20] ;  /* 0x0000200612107980 */ /* 0x010f22000c101b00 */
[----:B------:R-:W-:-:S03]  /*10a0*/  IABS R2, R5 ;  /* 0x0000000500027213 */ /* 0x000fc60000000000 */
[----:B------:R-:W3:Y:S04]  /*10b0*/  LD.E.64 R64, [R18.64+0x38] ;  /* 0x0000380612407980 */ /* 0x000ee8000c101b00 */
[----:B------:R-:W3:Y:S04]  /*10c0*/  LD.E.64 R12, [R18.64+0x28] ;  /* 0x00002806120c7980 */ /* 0x000ee8000c101b00 */
[----:B------:R-:W3:Y:S04]  /*10d0*/  LD.E.64 R14, [R18.64+0x50] ;  /* 0x00005006120e7980 */ /* 0x000ee8000c101b00 */
[----:B------:R1:W5:Y:S04]  /*10e0*/  LD.E.64 R26, [R18.64+0x58] ;  /* 0x00005806121a7980 */ /* 0x000368000c101b00 */
[----:B------:R1:W5:Y:S01]  /*10f0*/  LD.E.64 R66, [R18.64+0x40] ;  /* 0x0000400612427980 */ /* 0x000362000c101b00 */
[----:B--2---:R-:W-:-:S04]  /*1100*/  IABS R3, R6 ;  /* 0x0000000600037213 */ /* 0x004fc80000000000 */
[----:B-----5:R-:W2:Y:S08]  /*1110*/  I2F.RP R10, R3 ;  /* 0x00000003000a7306 */ /* 0x020eb00000209400 */
[----:B--2---:R-:W2:Y:S02]  /*1120*/  MUFU.RCP R8, R10 ;  /* 0x0000000a00087308 */ /* 0x004ea40000001000 */
[----:B--2---:R-:W-:-:S06]  /*1130*/  IADD3 R8, R8, 0xffffffe, RZ ;  /* 0x0ffffffe08087810 */ /* 0x004fcc0007ffe0ff */
[----:B------:R-:W2:Y:S02]  /*1140*/  F2I.FTZ.U32.TRUNC.NTZ R9, R8 ;  /* 0x0000000800097305 */ /* 0x000ea4000021f000 */
[----:B--2---:R-:W-:Y:S02]  /*1150*/  IMAD.MOV R0, RZ, RZ, -R9 ;  /* 0x000000ffff007224 */ /* 0x004fe400078e0a09 */
[----:B------:R-:W-:Y:S02]  /*1160*/  IMAD.MOV.U32 R8, RZ, RZ, RZ ;  /* 0x000000ffff087224 */ /* 0x000fe400078e00ff */
[----:B------:R-:W-:Y:S01]  /*1170*/  IMAD R7, R0, R3, RZ ;  /* 0x0000000300077224 */ /* 0x000fe200078e02ff */
[----:B------:R-:W-:-:S03]  /*1180*/  IABS R0, R6 ;  /* 0x0000000600007213 */ /* 0x000fc60000000000 */
[----:B------:R-:W-:Y:S01]  /*1190*/  IMAD.HI.U32 R7, R9, R7, R8 ;  /* 0x0000000709077227 */ /* 0x000fe200078e0008 */
[----:B------:R-:W-:-:S05]  /*11a0*/  IADD3 R0, RZ, -R0, RZ ;  /* 0x80000000ff007210 */ /* 0x000fca0007ffe0ff */
[----:B------:R-:W-:-:S04]  /*11b0*/  IMAD.HI.U32 R9, R7, R2, RZ ;  /* 0x0000000207097227 */ /* 0x000fc800078e00ff */
[----:B------:R-:W-:-:S05]  /*11c0*/  IMAD R0, R9, R0, R2 ;  /* 0x0000000009007224 */ /* 0x000fca00078e0202 */
[----:B------:R-:W-:-:S13]  /*11d0*/  ISETP.GT.U32.AND P1, PT, R3, R0, PT ;  /* 0x000000000300720c */ /* 0x000fda0003f24070 */
[----:B------:R-:W-:-:S05]  /*11e0*/  @!P1 IMAD.IADD R0, R0, 0x1, -R3 ;  /* 0x0000000100009824 */ /* 0x000fca00078e0a03 */
[----:B------:R-:W-:Y:S02]  /*11f0*/  ISETP.GE.U32.AND P2, PT, R0, R3, PT ;  /* 0x000000030000720c */ /* 0x000fe40003f46070 */
[----:B------:R-:W-:Y:S02]  /*1200*/  LOP3.LUT R0, R5, R6, RZ, 0x3c, !PT ;  /* 0x0000000605007212 */ /* 0x000fe400078e3cff */
[----:B------:R-:W-:Y:S02]  /*1210*/  @!P1 IADD3 R9, R9, 0x1, RZ ;  /* 0x0000000109099810 */ /* 0x000fe40007ffe0ff */
[----:B------:R-:W-:Y:S02]  /*1220*/  ISETP.GE.AND P0, PT, R0, RZ, PT ;  /* 0x000000ff0000720c */ /* 0x000fe40003f06270 */
[----:B------:R-:W-:-:S05]  /*1230*/  ISETP.NE.AND P1, PT, R6, RZ, PT ;  /* 0x000000ff0600720c */ /* 0x000fca0003f25270 */
[----:B------:R-:W-:-:S06]  /*1240*/  @P2 IADD3 R9, R9, 0x1, RZ ;  /* 0x0000000109092810 */ /* 0x000fcc0007ffe0ff */
[----:B------:R-:W-:Y:S02]  /*1250*/  @!P0 IMAD.MOV R9, RZ, RZ, -R9 ;  /* 0x000000ffff098224 */ /* 0x000fe400078e0a09 */
[----:B------:R-:W-:-:S05]  /*1260*/  @!P1 LOP3.LUT R9, RZ, R6, RZ, 0x33, !PT ;  /* 0x00000006ff099212 */ /* 0x000fca00078e33ff */
[----:B------:R-:W-:-:S06]  /*1270*/  IMAD.WIDE R2, R9, 0x4, R212 ;  /* 0x0000000409027825 */ /* 0x000fcc00078e02d4 */
[----:B------:R2:W4:Y:S01]  /*1280*/  LD.E R2, [R2.64] ;  /* 0x0000000602027980 */ /* 0x000522000c101900 */
[----:B---3--:R-:W-:-:S04]  /*1290*/  IABS R7, R4 ;  /* 0x0000000400077213 */ /* 0x008fc80000000000 */
[----:B------:R-:W3:Y:S08]  /*12a0*/  I2F.RP R11, R7 ;  /* 0x00000007000b7306 */ /* 0x000ef00000209400 */
[----:B---3--:R-:W3:Y:S02]  /*12b0*/  MUFU.RCP R10, R11 ;  /* 0x0000000b000a7308 */ /* 0x008ee40000001000 */
[----:B---3--:R-:W-:-:S06]  /*12c0*/  IADD3 R10, R10, 0xffffffe, RZ ;  /* 0x0ffffffe0a0a7810 */ /* 0x008fcc0007ffe0ff */
[----:B------:R-:W3:Y:S01]  /*12d0*/  F2I.FTZ.U32.TRUNC.NTZ R23, R10 ;  /* 0x0000000a00177305 */ /* 0x000ee2000021f000 */
[----:B------:R-:W-:Y:S01]  /*12e0*/  IMAD.MOV.U32 R22, RZ, RZ, RZ ;  /* 0x000000ffff167224 */ /* 0x000fe200078e00ff */
[----:B--2---:R-:W-:Y:S02]  /*12f0*/  IABS R3, R205 ;  /* 0x000000cd00037213 */ /* 0x004fe40000000000 */
[----:B---3--:R-:W-:-:S05]  /*1300*/  IADD3 R0, RZ, -R23, RZ ;  /* 0x80000017ff007210 */ /* 0x008fca0007ffe0ff */
[----:B------:R-:W-:Y:S01]  /*1310*/  IMAD R8, R0, R7, RZ ;  /* 0x0000000700087224 */ /* 0x000fe200078e02ff */
[----:B------:R-:W-:-:S03]  /*1320*/  IABS R0, R4 ;  /* 0x0000000400007213 */ /* 0x000fc60000000000 */
[----:B------:R-:W-:-:S04]  /*1330*/  IMAD.HI.U32 R8, R23, R8, R22 ;  /* 0x0000000817087227 */ /* 0x000fc800078e0016 */
[----:B------:R-:W-:Y:S02]  /*1340*/  IMAD.MOV R0, RZ, RZ, -R0 ;  /* 0x000000ffff007224 */ /* 0x000fe400078e0a00 */
[----:B------:R-:W-:-:S04]  /*1350*/  IMAD.HI.U32 R11, R8, R3, RZ ;  /* 0x00000003080b7227 */ /* 0x000fc800078e00ff */
[----:B------:R-:W-:-:S05]  /*1360*/  IMAD R0, R11, R0, R3 ;  /* 0x000000000b007224 */ /* 0x000fca00078e0203 */
[----:B------:R-:W-:Y:S01]  /*1370*/  ISETP.GT.U32.AND P1, PT, R7, R0, PT ;  /* 0x000000000700720c */ /* 0x000fe20003f24070 */
[----:B------:R-:W-:-:S12]  /*1380*/  IMAD.MOV R9, RZ, RZ, -R9 ;  /* 0x000000ffff097224 */ /* 0x000fd800078e0a09 */
[----:B------:R-:W-:-:S04]  /*1390*/  @!P1 IADD3 R0, R0, -R7, RZ ;  /* 0x8000000700009210 */ /* 0x000fc80007ffe0ff */
[----:B------:R-:W-:Y:S02]  /*13a0*/  ISETP.GE.U32.AND P2, PT, R0, R7, PT ;  /* 0x000000070000720c */ /* 0x000fe40003f46070 */
[----:B------:R-:W-:Y:S02]  /*13b0*/  LOP3.LUT R7, R205, R4, RZ, 0x3c, !PT ;  /* 0x00000004cd077212 */ /* 0x000fe400078e3cff */
[----:B------:R-:W-:Y:S02]  /*13c0*/  @!P1 IADD3 R11, R11, 0x1, RZ ;  /* 0x000000010b0b9810 */ /* 0x000fe40007ffe0ff */
[----:B------:R-:W-:Y:S02]  /*13d0*/  ISETP.GE.AND P0, PT, R7, RZ, PT ;  /* 0x000000ff0700720c */ /* 0x000fe40003f06270 */
[----:B------:R-:W-:Y:S01]  /*13e0*/  ISETP.NE.AND P1, PT, R4, RZ, PT ;  /* 0x000000ff0400720c */ /* 0x000fe20003f25270 */
[----:B------:R-:W-:-:S04]  /*13f0*/  IMAD R6, R6, R9, R5 ;  /* 0x0000000906067224 */ /* 0x000fc800078e0205 */
[----:B------:R-:W-:Y:S01]  /*1400*/  @P2 IADD3 R11, R11, 0x1, RZ ;  /* 0x000000010b0b2810 */ /* 0x000fe20007ffe0ff */
[----:B------:R-:W-:-:S05]  /*1410*/  IMAD R7, R65, R6, RZ ;  /* 0x0000000641077224 */ /* 0x000fca00078e02ff */
[----:B------:R-:W-:Y:S02]  /*1420*/  @!P0 IMAD.MOV R11, RZ, RZ, -R11 ;  /* 0x000000ffff0b8224 */ /* 0x000fe400078e0a0b */
[----:B------:R-:W-:-:S04]  /*1430*/  @!P1 LOP3.LUT R11, RZ, R4, RZ, 0x33, !PT ;  /* 0x00000004ff0b9212 */ /* 0x000fc800078e33ff */
[----:B------:R-:W-:Y:S02]  /*1440*/  SHF.R.S32.HI R8, RZ, 0x1f, R11 ;  /* 0x0000001fff087819 */ /* 0x000fe4000001140b */
[----:B----4-:R-:W-:Y:S01]  /*1450*/  SHF.R.S32.HI R0, RZ, 0x1f, R2 ;  /* 0x0000001fff007819 */ /* 0x010fe20000011402 */
[-C--:B------:R-:W-:Y:S02]  /*1460*/  IMAD R3, R17, R2.reuse, RZ ;  /* 0x0000000211037224 */ /* 0x080fe400078e02ff */
[----:B------:R-:W-:-:S04]  /*1470*/  IMAD.WIDE.U32 R22, R16, R2, RZ ;  /* 0x0000000210167225 */ /* 0x000fc800078e00ff */
[----:B------:R-:W-:Y:S01]  /*1480*/  IMAD R3, R16, R0, R3 ;  /* 0x0000000010037224 */ /* 0x000fe200078e0203 */
[----:B------:R-:W-:-:S04]  /*1490*/  SHF.R.S32.HI R17, RZ, 0x1f, R6 ;  /* 0x0000001fff117819 */ /* 0x000fc80000011406 */
[----:B------:R-:W-:Y:S01]  /*14a0*/  IADD3 R23, R23, R3, RZ ;  /* 0x0000000317177210 */ /* 0x000fe20007ffe0ff */
[----:B------:R-:W-:-:S04]  /*14b0*/  IMAD R7, R64, R17, R7 ;  /* 0x0000001140077224 */ /* 0x000fc800078e0207 */
[----:B------:R-:W-:-:S04]  /*14c0*/  IMAD.WIDE.U32 R22, R6, R64, R22 ;  /* 0x0000004006167225 */ /* 0x000fc800078e0016 */
[-C--:B------:R-:W-:Y:S01]  /*14d0*/  IMAD R3, R13, R2.reuse, RZ ;  /* 0x000000020d037224 */ /* 0x080fe200078e02ff */
[----:B------:R-:W-:Y:S01]  /*14e0*/  IADD3 R23, R23, R7, RZ ;  /* 0x0000000717177210 */ /* 0x000fe20007ffe0ff */
[----:B------:R-:W-:Y:S02]  /*14f0*/  IMAD R7, R15, R11, RZ ;  /* 0x0000000b0f077224 */ /* 0x000fe400078e02ff */
[----:B------:R-:W-:-:S04]  /*1500*/  IMAD.WIDE.U32 R24, R12, R2, RZ ;  /* 0x000000020c187225 */ /* 0x000fc800078e00ff */
[----:B------:R-:W-:Y:S02]  /*1510*/  IMAD R3, R12, R0, R3 ;  /* 0x000000000c037224 */ /* 0x000fe400078e0203 */
[----:B------:R-:W-:Y:S02]  /*1520*/  IMAD R7, R14, R8, R7 ;  /* 0x000000080e077224 */ /* 0x000fe400078e0207 */
[----:B------:R-:W-:Y:S01]  /*1530*/  IMAD.WIDE.U32 R14, R11, R14, R22 ;  /* 0x0000000e0b0e7225 */ /* 0x000fe200078e0016 */
[----:B------:R-:W-:-:S03]  /*1540*/  IADD3 R9, R25, R3, RZ ;  /* 0x0000000319097210 */ /* 0x000fc60007ffe0ff */
[----:B------:R-:W-:Y:S01]  /*1550*/  IMAD.MOV.U32 R2, RZ, RZ, R24 ;  /* 0x000000ffff027224 */ /* 0x000fe200078e0018 */
[----:B------:R-:W-:Y:S01]  /*1560*/  MOV R0, R14 ;  /* 0x0000000e00007202 */ /* 0x000fe20000000f00 */
[----:B------:R-:W-:Y:S01]  /*1570*/  IMAD.IADD R3, R15, 0x1, R7 ;  /* 0x000000010f037824 */ /* 0x000fe200078e0207 */
[----:B------:R-:W-:Y:S05]  /*1580*/  BRA `(.L_x_826) ;  /* 0x0000050000007947 */ /* 0x000fea0003800000 */
.L_x_825:
[----:B-1----:R-:W2:Y:S01]  /*1590*/  LD.E R4, [R18.64+0x68] ;  /* 0x0000680612047980 */ /* 0x002ea2000c101900 */
[----:B------:R-:W-:-:S03]  /*15a0*/  ISETP.NE.AND P3, PT, R12, -0x1, PT ;  /* 0xffffffff0c00780c */ /* 0x000fc60003f65270 */
[----:B------:R-:W3:Y:S04]  /*15b0*/  LD.E.64 R64, [R18.64+0x38] ;  /* 0x0000380612407980 */ /* 0x000ee8000c101b00 */
[----:B----4-:R-:W4:Y:S04]  /*15c0*/  LD.E.64 R66, [R18.64+0x40] ;  /* 0x0000400612427980 */ /* 0x010f28000c101b00 */
[----:B------:R-:W3:Y:S04]  /*15d0*/  LD.E.64 R14, [R18.64+0x50] ;  /* 0x00005006120e7980 */ /* 0x000ee8000c101b00 */
[----:B------:R-:W3:Y:S04]  /*15e0*/  @!P3 LD.E.64 R16, [R18.64+0x20] ;  /* 0x000020061210b980 */ /* 0x000ee8000c101b00 */
[----:B------:R-:W3:Y:S04]  /*15f0*/  @!P3 LD.E.64 R22, [R18.64+0x28] ;  /* 0x000028061216b980 */ /* 0x000ee8000c101b00 */
[----:B------:R1:W5:Y:S01]  /*1600*/  LD.E.64 R26, [R18.64+0x58] ;  /* 0x00005806121a7980 */ /* 0x000362000c101b00 */
[----:B------:R-:W-:Y:S01]  /*1610*/  IMAD.MOV.U32 R8, RZ, RZ, RZ ;  /* 0x000000ffff087224 */ /* 0x000fe200078e00ff */
[----:B--2---:R-:W-:-:S04]  /*1620*/  IABS R3, R4 ;  /* 0x0000000400037213 */ /* 0x004fc80000000000 */
[----:B------:R-:W2:Y:S08]  /*1630*/  I2F.RP R6, R3 ;  /* 0x0000000300067306 */ /* 0x000eb00000209400 */
[----:B--2---:R-:W2:Y:S02]  /*1640*/  MUFU.RCP R2, R6 ;  /* 0x0000000600027308 */ /* 0x004ea40000001000 */
[----:B--2---:R-:W-:-:S06]  /*1650*/  IADD3 R2, R2, 0xffffffe, RZ ;  /* 0x0ffffffe02027810 */ /* 0x004fcc0007ffe0ff */
[----:B------:R-:W2:Y:S01]  /*1660*/  F2I.FTZ.U32.TRUNC.NTZ R9, R2 ;  /* 0x0000000200097305 */ /* 0x000ea2000021f000 */
[----:B------:R-:W-:Y:S02]  /*1670*/  IABS R7, R4 ;  /* 0x0000000400077213 */ /* 0x000fe40000000000 */
[----:B--2---:R-:W-:-:S05]  /*1680*/  IADD3 R0, RZ, -R9, RZ ;  /* 0x80000009ff007210 */ /* 0x004fca0007ffe0ff */
[----:B------:R-:W-:Y:S01]  /*1690*/  IMAD R5, R0, R3, RZ ;  /* 0x0000000300057224 */ /* 0x000fe200078e02ff */
[----:B------:R-:W-:-:S03]  /*16a0*/  IABS R0, R205 ;  /* 0x000000cd00007213 */ /* 0x000fc60000000000 */
[----:B------:R-:W-:Y:S01]  /*16b0*/  IMAD.HI.U32 R5, R9, R5, R8 ;  /* 0x0000000509057227 */ /* 0x000fe200078e0008 */
[----:B------:R-:W-:-:S05]  /*16c0*/  IADD3 R7, RZ, -R7, RZ ;  /* 0x80000007ff077210 */ /* 0x000fca0007ffe0ff */
[----:B------:R-:W-:-:S04]  /*16d0*/  IMAD.HI.U32 R2, R5, R0, RZ ;  /* 0x0000000005027227 */ /* 0x000fc800078e00ff */
[----:B------:R-:W-:Y:S01]  /*16e0*/  IMAD R0, R2, R7, R0 ;  /* 0x0000000702007224 */ /* 0x000fe200078e0200 */
[----:B------:R-:W-:Y:S01]  /*16f0*/  @!P3 SHF.R.S32.HI R6, RZ, 0x1f, R11 ;  /* 0x0000001fff06b819 */ /* 0x000fe2000001140b */
[----:B---3--:R-:W-:-:S03]  /*1700*/  @!P3 IMAD R5, R65, R11, RZ ;  /* 0x0000000b4105b224 */ /* 0x008fc600078e02ff */
[----:B------:R-:W-:Y:S01]  /*1710*/  ISETP.GT.U32.AND P0, PT, R3, R0, PT ;  /* 0x000000000300720c */ /* 0x000fe20003f04070 */
[----:B------:R-:W-:Y:S02]  /*1720*/  @!P3 IMAD R5, R6, R64, R5 ;  /* 0x000000400605b224 */ /* 0x000fe400078e0205 */
[----:B------:R-:W-:Y:S01]  /*1730*/  @!P3 IMAD.WIDE.U32 R24, R64, R11, RZ ;  /* 0x0000000b4018b225 */ /* 0x000fe200078e00ff */
[----:B-----5:R-:W-:-:S04]  /*1740*/  @!P3 SHF.R.S32.HI R6, RZ, 0x1f, R10 ;  /* 0x0000001fff06b819 */ /* 0x020fc8000001140a */
[----:B------:R-:W-:Y:S01]  /*1750*/  @!P3 IADD3 R25, R25, R5, RZ ;  /* 0x000000051919b210 */ /* 0x000fe20007ffe0ff */
[----:B------:R-:W-:Y:S02]  /*1760*/  @!P3 IMAD R5, R17, R10, RZ ;  /* 0x0000000a1105b224 */ /* 0x000fe400078e02ff */
[----:B------:R-:W-:Y:S02]  /*1770*/  @P3 IMAD.IADD R7, R11, 0x1, R12 ;  /* 0x000000010b073824 */ /* 0x000fe400078e020c */
[----:B------:R-:W-:Y:S02]  /*1780*/  @!P0 IMAD.IADD R0, R0, 0x1, -R3 ;  /* 0x0000000100008824 */ /* 0x000fe400078e0a03 */
[----:B------:R-:W-:Y:S02]  /*1790*/  @!P3 IMAD R5, R16, R6, R5 ;  /* 0x000000061005b224 */ /* 0x000fe400078e0205 */
[-C--:B------:R-:W-:Y:S02]  /*17a0*/  @P3 IMAD R9, R65, R7.reuse, RZ ;  /* 0x0000000741093224 */ /* 0x080fe400078e02ff */
[----:B------:R-:W-:Y:S01]  /*17b0*/  @P3 IMAD.WIDE.U32 R28, R64, R7, RZ ;  /* 0x00000007401c3225 */ /* 0x000fe200078e00ff */
[----:B------:R-:W-:-:S03]  /*17c0*/  ISETP.GE.U32.AND P2, PT, R0, R3, PT ;  /* 0x000000030000720c */ /* 0x000fc60003f46070 */
[----:B------:R-:W-:-:S04]  /*17d0*/  @!P3 IMAD.WIDE.U32 R16, R16, R10, R24 ;  /* 0x0000000a1010b225 */ /* 0x000fc800078e0018 */
[----:B------:R-:W-:Y:S01]  /*17e0*/  @P3 IMAD.IADD R9, R29, 0x1, R9 ;  /* 0x000000011d093824 */ /* 0x000fe200078e0209 */
[----:B------:R-:W-:Y:S02]  /*17f0*/  @!P3 IADD3 R9, R17, R5, RZ ;  /* 0x000000051109b210 */ /* 0x000fe40007ffe0ff */
[----:B------:R-:W-:Y:S02]  /*1800*/  LEA R5, R133, 0xffffffc0, 0x6 ;  /* 0xffffffc085057811 */ /* 0x000fe400078e30ff */
[----:B------:R-:W-:Y:S02]  /*1810*/  LOP3.LUT R0, R205, R4, RZ, 0x3c, !PT ;  /* 0x00000004cd007212 */ /* 0x000fe400078e3cff */
[----:B------:R-:W-:Y:S01]  /*1820*/  @P3 MOV R8, R28 ;  /* 0x0000001c00083202 */ /* 0x000fe20000000f00 */
[----:B------:R-:W-:Y:S01]  /*1830*/  @!P3 IMAD.MOV.U32 R8, RZ, RZ, R16 ;  /* 0x000000ffff08b224 */ /* 0x000fe200078e0010 */
[----:B------:R-:W-:Y:S01]  /*1840*/  SHF.R.S32.HI R17, RZ, 0x1f, R5 ;  /* 0x0000001fff117819 */ /* 0x000fe20000011405 */
[----:B------:R-:W-:Y:S01]  /*1850*/  IMAD R7, R65, R5, RZ ;  /* 0x0000000541077224 */ /* 0x000fe200078e02ff */
[----:B------:R-:W-:-:S02]  /*1860*/  ISETP.GE.AND P1, PT, R0, RZ, PT ;  /* 0x000000ff0000720c */ /* 0x000fc40003f26270 */
[----:B------:R-:W-:Y:S02]  /*1870*/  @!P0 IADD3 R2, R2, 0x1, RZ ;  /* 0x0000000102028810 */ /* 0x000fe40007ffe0ff */
[----:B------:R-:W-:Y:S01]  /*1880*/  ISETP.NE.AND P0, PT, R4, RZ, PT ;  /* 0x000000ff0400720c */ /* 0x000fe20003f05270 */
[----:B----4-:R-:W-:Y:S01]  /*1890*/  @!P3 IMAD R6, R67, R11, RZ ;  /* 0x0000000b4306b224 */ /* 0x010fe200078e02ff */
[----:B------:R-:W-:Y:S01]  /*18a0*/  @!P3 SHF.R.S32.HI R3, RZ, 0x1f, R11 ;  /* 0x0000001fff03b819 */ /* 0x000fe2000001140b */
[----:B------:R-:W-:Y:S01]  /*18b0*/  IMAD R7, R17, R64, R7 ;  /* 0x0000004011077224 */ /* 0x000fe200078e0207 */
[----:B------:R-:W-:Y:S01]  /*18c0*/  @P2 IADD3 R2, R2, 0x1, RZ ;  /* 0x0000000102022810 */ /* 0x000fe20007ffe0ff */
[----:B------:R-:W-:-:S04]  /*18d0*/  IMAD.WIDE.U32 R8, R64, R5, R8 ;  /* 0x0000000540087225 */ /* 0x000fc800078e0008 */
[----:B------:R-:W-:Y:S01]  /*18e0*/  @!P3 IMAD R3, R3, R66, R6 ;  /* 0x000000420303b224 */ /* 0x000fe200078e0206 */
[----:B------:R-:W-:Y:S01]  /*18f0*/  IADD3 R13, R9, R7, RZ ;  /* 0x00000007090d7210 */ /* 0x000fe20007ffe0ff */
[----:B------:R-:W-:-:S04]  /*1900*/  @!P3 IMAD.WIDE.U32 R24, R66, R11, RZ ;  /* 0x0000000b4218b225 */ /* 0x000fc800078e00ff */
[----:B------:R-:W-:Y:S01]  /*1910*/  IMAD.MOV.U32 R7, RZ, RZ, R2 ;  /* 0x000000ffff077224 */ /* 0x000fe200078e0002 */
[----:B------:R-:W-:Y:S01]  /*1920*/  @!P3 IADD3 R25, R25, R3, RZ ;  /* 0x000000031919b210 */ /* 0x000fe20007ffe0ff */
[----:B------:R-:W-:Y:S01]  /*1930*/  @!P3 IMAD R0, R23, R10, RZ ;  /* 0x0000000a1700b224 */ /* 0x000fe200078e02ff */
[----:B------:R-:W-:Y:S01]  /*1940*/  @!P3 SHF.R.S32.HI R3, RZ, 0x1f, R10 ;  /* 0x0000001fff03b819 */ /* 0x000fe2000001140a */
[----:B------:R-:W-:Y:S01]  /*1950*/  @!P1 IMAD.MOV R7, RZ, RZ, -R7 ;  /* 0x000000ffff079224 */ /* 0x000fe200078e0a07 */
[----:B------:R-:W-:Y:S02]  /*1960*/  @!P0 LOP3.LUT R7, RZ, R4, RZ, 0x33, !PT ;  /* 0x00000004ff078212 */ /* 0x000fe400078e33ff */
[----:B------:R-:W-:Y:S01]  /*1970*/  @P3 IADD3 R11, R11, R12, RZ ;  /* 0x0000000c0b0b3210 */ /* 0x000fe20007ffe0ff */
[----:B------:R-:W-:Y:S01]  /*1980*/  @!P3 IMAD R0, R22, R3, R0 ;  /* 0x000000031600b224 */ /* 0x000fe200078e0200 */
[----:B------:R-:W-:Y:S01]  /*1990*/  MOV R12, R8 ;  /* 0x00000008000c7202 */ /* 0x000fe20000000f00 */
[----:B------:R-:W-:Y:S01]  /*19a0*/  IMAD R3, R15, R7, RZ ;  /* 0x000000070f037224 */ /* 0x000fe200078e02ff */
[----:B------:R-:W-:Y:S01]  /*19b0*/  SHF.R.S32.HI R8, RZ, 0x1f, R7 ;  /* 0x0000001fff087819 */ /* 0x000fe20000011407 */
[----:B------:R-:W-:-:S02]  /*19c0*/  @P3 IMAD R9, R67, R11, RZ ;  /* 0x0000000b43093224 */ /* 0x000fc400078e02ff */
[----:B------:R-:W-:-:S04]  /*19d0*/  @P3 IMAD.WIDE.U32 R28, R66, R11, RZ ;  /* 0x0000000b421c3225 */ /* 0x000fc800078e00ff */
[----:B------:R-:W-:Y:S01]  /*19e0*/  @!P3 IMAD.WIDE.U32 R22, R22, R10, R24 ;  /* 0x0000000a1616b225 */ /* 0x000fe200078e0018 */
[----:B------:R-:W-:-:S03]  /*19f0*/  @P3 IADD3 R9, R29, R9, RZ ;  /* 0x000000091d093210 */ /* 0x000fc60007ffe0ff */
[----:B------:R-:W-:Y:S01]  /*1a00*/  IMAD.WIDE.U32 R12, R14, R7, R12 ;  /* 0x000000070e0c7225 */ /* 0x000fe200078e000c */
[----:B------:R-:W-:-:S03]  /*1a10*/  @P3 MOV R2, R28 ;  /* 0x0000001c00023202 */ /* 0x000fc60000000f00 */
[----:B------:R-:W-:Y:S01]  /*1a20*/  IMAD R3, R14, R8, R3 ;  /* 0x000000080e037224 */ /* 0x000fe200078e0203 */
[----:B------:R-:W-:Y:S01]  /*1a30*/  @!P3 MOV R2, R22 ;  /* 0x000000160002b202 */ /* 0x000fe20000000f00 */
[----:B------:R-:W-:Y:S01]  /*1a40*/  @!P3 IMAD.IADD R9, R23, 0x1, R0 ;  /* 0x000000011709b824 */ /* 0x000fe200078e0200 */
[----:B------:R-:W-:Y:S01]  /*1a50*/  MOV R0, R12 ;  /* 0x0000000c00007202 */ /* 0x000fe20000000f00 */
[----:B------:R-:W-:Y:S01]  /*1a60*/  IMAD.IADD R3, R13, 0x1, R3 ;  /* 0x000000010d037824 */ /* 0x000fe200078e0203 */
[----:B------:R-:W-:Y:S02]  /*1a70*/  MOV R6, R5 ;  /* 0x0000000500067202 */ /* 0x000fe40000000f00 */
[----:B------:R-:W-:Y:S02]  /*1a80*/  MOV R11, R7 ;  /* 0x00000007000b7202 */ /* 0x000fe40000000f00 */
.L_x_826:
[----:B-1----:R-:W-:Y:S05]  /*1a90*/  BSYNC B0 ;  /* 0x0000000000007941 */ /* 0x002fea0003800000 */
.L_x_824:
[----:B------:R-:W-:Y:S01]  /*1aa0*/  ISETP.NE.AND P0, PT, R210, -0x1, PT ;  /* 0xffffffffd200780c */ /* 0x000fe20003f05270 */
[----:B------:R-:W2:Y:S04]  /*1ab0*/  LD.E.64 R170, [R18.64+0x30] ;  /* 0x0000300612aa7980 */ /* 0x000ea8000c101b00 */
[----:B------:R-:W3:Y:S04]  /*1ac0*/  LD.E.64 R22, [R18.64+0x48] ;  /* 0x0000480612167980 */ /* 0x000ee8000c101b00 */
[----:B------:R-:W4:Y:S04]  /*1ad0*/  LD.E R79, [R18.64+0xc0] ;  /* 0x0000c006124f7980 */ /* 0x000f28000c101900 */
[----:B------:R-:W3:Y:S04]  /*1ae0*/  @!P0 LD.E.64 R24, [R18.64+0x18] ;  /* 0x0000180612188980 */ /* 0x000ee8000c101b00 */
[----:B------:R-:W4:Y:S04]  /*1af0*/  LD.E.64 R14, [R18.64+0x10] ;  /* 0x00001006120e7980 */ /* 0x000f28000c101b00 */
[----:B------:R-:W4:Y:S04]  /*1b00*/  LD.E.64 R164, [R18.64+0x8] ;  /* 0x0000080612a47980 */ /* 0x000f28000c101b00 */
[----:B------:R1:W5:Y:S04]  /*1b10*/  @P4 LD.E R20, [R20.64] ;  /* 0x0000000614144980 */ /* 0x000368000c101900 */
[----:B------:R1:W5:Y:S01]  /*1b20*/  LD.E.64 R172, [R18.64] ;  /* 0x0000000612ac7980 */ /* 0x000362000c101b00 */
[----:B------:R-:W-:-:S04]  /*1b30*/  SHF.R.S32.HI R69, RZ, 0x1f, R72 ;  /* 0x0000001fff457819 */ /* 0x000fc80000011448 */
[CC--:B------:R-:W-:Y:S02]  /*1b40*/  LEA.HI R162, R69.reuse, R72.reuse, RZ, 0x3 ;  /* 0x0000004845a27211 */ /* 0x0c0fe400078f18ff */
[----:B------:R-:W-:Y:S02]  /*1b50*/  LEA.HI R4, R69, R72, RZ, 0x4 ;  /* 0x0000004845047211 */ /* 0x000fe400078f20ff */
[----:B------:R-:W-:-:S05]  /*1b60*/  LOP3.LUT R7, R162, 0xfffffff8, RZ, 0xc0, !PT ;  /* 0xfffffff8a2077812 */ /* 0x000fca00078ec0ff */
[----:B------:R-:W-:Y:S01]  /*1b70*/  IMAD.IADD R70, R72, 0x1, -R7 ;  /* 0x0000000148467824 */ /* 0x000fe200078e0a07 */
[----:B------:R-:W-:-:S03]  /*1b80*/  LOP3.LUT R7, R4, 0xfffffff0, RZ, 0xc0, !PT ;  /* 0xfffffff004077812 */ /* 0x000fc600078ec0ff */
[----:B------:R-:W-:Y:S02]  /*1b90*/  IMAD.SHL.U32 R12, R70, 0x8, RZ ;  /* 0x00000008460c7824 */ /* 0x000fe400078e00ff */
[----:B------:R-:W-:Y:S01]  /*1ba0*/  IMAD.IADD R7, R72, 0x1, -R7 ;  /* 0x0000000148077824 */ /* 0x000fe200078e0a07 */
[----:B------:R-:W-:Y:S02]  /*1bb0*/  SHF.R.S32.HI R162, RZ, 0x3, R162 ;  /* 0x00000003ffa27819 */ /* 0x000fe400000114a2 */
[----:B------:R-:W-:Y:S02]  /*1bc0*/  IADD3 R28, P1, R12, R2, RZ ;  /* 0x000000020c1c7210 */ /* 0x000fe40007f3e0ff */
[----:B------:R-:W-:Y:S01]  /*1bd0*/  SHF.R.S32.HI R13, RZ, 0x1f, R12 ;  /* 0x0000001fff0d7819 */ /* 0x000fe2000001140c */
[-C--:B------:R-:W-:Y:S01]  /*1be0*/  IMAD R2, R17, R66.reuse, RZ ;  /* 0x0000004211027224 */ /* 0x080fe200078e02ff */
[----:B------:R-:W-:Y:S01]  /*1bf0*/  SHF.R.S32.HI R16, RZ, 0x1f, R7 ;  /* 0x0000001fff107819 */ /* 0x000fe20000011407 */
[----:B------:R-:W-:Y:S01]  /*1c00*/  IMAD.SHL.U32 R17, R162, 0x40, RZ ;  /* 0x00000040a2117824 */ /* 0x000fe200078e00ff */
[----:B------:R-:W-:Y:S01]  /*1c10*/  SHF.R.S32.HI R71, RZ, 0x4, R4 ;  /* 0x00000004ff477819 */ /* 0x000fe20000011404 */
[----:B------:R-:W-:Y:S01]  /*1c20*/  IMAD.X R29, R13, 0x1, R9, P1 ;  /* 0x000000010d1d7824 */ /* 0x000fe200008e0609 */
[----:B------:R-:W-:Y:S01]  /*1c30*/  LEA.HI R16, R16, R7, RZ, 0x3 ;  /* 0x0000000710107211 */ /* 0x000fe200078f18ff */
[C---:B------:R-:W-:Y:S01]  /*1c40*/  IMAD R2, R6.reuse, R67, R2 ;  /* 0x0000004306027224 */ /* 0x040fe200078e0202 */
[----:B------:R-:W-:Y:S01]  /*1c50*/  LOP3.LUT R17, R17, 0x1c0, RZ, 0xc0, !PT ;  /* 0x000001c011117812 */ /* 0x000fe200078ec0ff */
[----:B------:R-:W-:Y:S01]  /*1c60*/  IMAD.WIDE.U32 R28, R6, R66, R28 ;  /* 0x00000042061c7225 */ /* 0x000fe200078e001c */
[----:B------:R-:W-:-:S02]  /*1c70*/  LOP3.LUT R10, R16, 0xfffffff8, RZ, 0xc0, !PT ;  /* 0xfffffff8100a7812 */ /* 0x000fc400078ec0ff */
[----:B------:R-:W-:Y:S02]  /*1c80*/  LEA.HI R4, R4, R71, RZ, 0x1 ;  /* 0x0000004704047211 */ /* 0x000fe400078f08ff */
[----:B------:R-:W-:Y:S02]  /*1c90*/  LEA.HI R6, R69, R72, RZ, 0x6 ;  /* 0x0000004845067211 */ /* 0x000fe400078f30ff */
[----:B------:R-:W-:Y:S02]  /*1ca0*/  LOP3.LUT R9, R17, 0x38, R12, 0xf8, !PT ;  /* 0x0000003811097812 */ /* 0x000fe400078ef80c */
[----:B------:R-:W-:Y:S01]  /*1cb0*/  SHF.R.U32.HI R156, RZ, 0x3, R17 ;  /* 0x00000003ff9c7819 */ /* 0x000fe20000011611 */
[----:B------:R-:W-:Y:S01]  /*1cc0*/  IMAD.IADD R10, R7, 0x1, -R10 ;  /* 0x00000001070a7824 */ /* 0x000fe200078e0a0a */
[----:B------:R-:W-:Y:S01]  /*1cd0*/  LOP3.LUT R4, R4, 0xfffffffe, RZ, 0xc0, !PT ;  /* 0xfffffffe04047812 */ /* 0x000fe200078ec0ff */
[----:B------:R-:W-:Y:S01]  /*1ce0*/  IMAD.SHL.U32 R7, R6, 0x8, RZ ;  /* 0x0000000806077824 */ /* 0x000fe200078e00ff */
[----:B------:R-:W-:Y:S01]  /*1cf0*/  LOP3.LUT R156, R9, R156, RZ, 0x3c, !PT ;  /* 0x0000009c099c7212 */ /* 0x000fe200078e3cff */
[----:B------:R-:W-:-:S02]  /*1d00*/  IMAD.SHL.U32 R6, R10, 0x40, RZ ;  /* 0x000000400a067824 */ /* 0x000fc400078e00ff */
[----:B------:R-:W-:Y:S01]  /*1d10*/  IMAD.IADD R71, R71, 0x1, -R4 ;  /* 0x0000000147477824 */ /* 0x000fe200078e0a04 */
[----:B------:R-:W-:Y:S01]  /*1d20*/  LOP3.LUT R156, R156, 0xfffffe00, R7, 0xf8, !PT ;  /* 0xfffffe009c9c7812 */ /* 0x000fe200078ef807 */
[----:B------:R-:W-:Y:S01]  /*1d30*/  IMAD R7, R27, R11, RZ ;  /* 0x0000000b1b077224 */ /* 0x000fe200078e02ff */
[----:B------:R-:W-:Y:S01]  /*1d40*/  LOP3.LUT R6, R6, 0x1c0, RZ, 0xc0, !PT ;  /* 0x000001c006067812 */ /* 0x000fe200078ec0ff */
[----:B------:R-:W-:Y:S01]  /*1d50*/  IMAD.SHL.U32 R9, R71, 0x8, RZ ;  /* 0x0000000847097824 */ /* 0x000fe200078e00ff */
[----:B------:R-:W-:Y:S01]  /*1d60*/  SHF.R.S32.HI R76, RZ, 0x1f, R207 ;  /* 0x0000001fff4c7819 */ /* 0x000fe200000114cf */
[----:B------:R-:W-:Y:S02]  /*1d70*/  IMAD.IADD R29, R29, 0x1, R2 ;  /* 0x000000011d1d7824 */ /* 0x000fe400078e0202 */
[----:B------:R-:W-:Y:S01]  /*1d80*/  IMAD R2, R8, R26, R7 ;  /* 0x0000001a08027224 */ /* 0x000fe200078e0207 */
[----:B------:R-:W-:Y:S02]  /*1d90*/  LOP3.LUT R9, R6, 0x8, R9, 0xf8, !PT ;  /* 0x0000000806097812 */ /* 0x000fe400078ef809 */
[----:B------:R-:W-:-:S04]  /*1da0*/  SHF.R.U32.HI R6, RZ, 0x3, R6 ;  /* 0x00000003ff067819 */ /* 0x000fc80000011606 */
[----:B------:R-:W-:Y:S01]  /*1db0*/  LOP3.LUT R6, R9, R6, RZ, 0x3c, !PT ;  /* 0x0000000609067212 */ /* 0x000fe200078e3cff */
[----:B------:R-:W-:Y:S01]  /*1dc0*/  IMAD.WIDE.U32 R26, R11, R26, R28 ;  /* 0x0000001a0b1a7225 */ /* 0x000fe200078e001c */
[----:B------:R-:W-:-:S03]  /*1dd0*/  LOP3.LUT P3, RZ, R10, 0x4, RZ, 0xc0, !PT ;  /* 0x000000040aff7812 */ /* 0x000fc6000786c0ff */
[----:B------:R-:W-:Y:S01]  /*1de0*/  IMAD.SHL.U32 R17, R16, 0x40, RZ ;  /* 0x0000004010117824 */ /* 0x000fe200078e00ff */
[----:B------:R-:W-:Y:S01]  /*1df0*/  LOP3.LUT P2, RZ, R10, 0x2, RZ, 0xc0, !PT ;  /* 0x000000020aff7812 */ /* 0x000fe2000784c0ff */
[----:B------:R-:W-:Y:S01]  /*1e00*/  IMAD.IADD R27, R27, 0x1, R2 ;  /* 0x000000011b1b7824 */ /* 0x000fe200078e0202 */
[----:B------:R-:W-:Y:S01]  /*1e10*/  SHF.R.S32.HI R163, RZ, 0x1f, R162 ;  /* 0x0000001fffa37819 */ /* 0x000fe200000114a2 */
[----:B------:R-:W-:Y:S01]  /*1e20*/  IMAD R161, R67, R162, RZ ;  /* 0x000000a243a17224 */ /* 0x000fe200078e02ff */
[----:B------:R-:W-:Y:S02]  /*1e30*/  IADD3 R10, R12, 0x40, RZ ;  /* 0x000000400c0a7810 */ /* 0x000fe40007ffe0ff */
[----:B------:R-:W-:Y:S02]  /*1e40*/  LOP3.LUT R54, R6, 0xfffffe00, R17, 0xf8, !PT ;  /* 0xfffffe0006367812 */ /* 0x000fe400078ef811 */
[----:B------:R-:W-:Y:S01]  /*1e50*/  SHF.R.S32.HI R100, RZ, 0x1f, R75 ;  /* 0x0000001fff647819 */ /* 0x000fe2000001144b */
[----:B------:R-:W-:-:S02]  /*1e60*/  IMAD R161, R163, R66, R161 ;  /* 0x00000042a3a17224 */ /* 0x000fc400078e02a1 */
[----:B------:R-:W-:Y:S01]  /*1e70*/  IMAD.WIDE.U32 R26, R162, R66, R26 ;  /* 0x00000042a21a7225 */ /* 0x000fe200078e001a */
[----:B------:R-:W-:-:S03]  /*1e80*/  LEA.HI R100, R100, R75, RZ, 0x6 ;  /* 0x0000004b64647211 */ /* 0x000fc600078f30ff */
[----:B------:R-:W-:Y:S01]  /*1e90*/  IMAD.IADD R161, R27, 0x1, R161 ;  /* 0x000000011ba17824 */ /* 0x000fe200078e02a1 */
[----:B------:R-:W-:-:S04]  /*1ea0*/  SHF.R.S32.HI R100, RZ, 0x6, R100 ;  /* 0x00000006ff647819 */ /* 0x000fc80000011464 */
[----:B------:R-:W-:Y:S01]  /*1eb0*/  IMNMX R100, RZ, R100, !PT ;  /* 0x00000064ff647217 */ /* 0x000fe20007800200 */
[----:B------:R-:W-:-:S04]  /*1ec0*/  IMAD.WIDE R166, R208, 0x40, R162 ;  /* 0x00000040d0a67825 */ /* 0x000fc800078e02a2 */
[----:B------:R-:W-:Y:S01]  /*1ed0*/  IMAD R157, R65, R162, RZ ;  /* 0x000000a2419d7224 */ /* 0x000fe200078e02ff */
[----:B------:R-:W-:-:S03]  /*1ee0*/  LEA.HI R69, R69, R72, RZ, 0x5 ;  /* 0x0000004845457211 */ /* 0x000fc600078f28ff */
[----:B------:R-:W-:Y:S01]  /*1ef0*/  IMAD R157, R163, R64, R157 ;  /* 0x00000040a39d7224 */ /* 0x000fe200078e029d */
[----:B------:R-:W-:Y:S01]  /*1f00*/  LOP3.LUT R73, R69, 0xffffffe0, RZ, 0xc0, !PT ;  /* 0xffffffe045497812 */ /* 0x000fe200078ec0ff */
[----:B------:R-:W-:Y:S02]  /*1f10*/  IMAD.MOV.U32 R57, RZ, RZ, 0x10 ;  /* 0x00000010ff397424 */ /* 0x000fe400078e00ff */
[----:B------:R-:W-:Y:S01]  /*1f20*/  IMAD.MOV.U32 R55, RZ, RZ, 0x20 ;  /* 0x00000020ff377424 */ /* 0x000fe200078e00ff */
[C---:B------:R-:W-:Y:S01]  /*1f30*/  SHF.L.U64.HI R202, R64.reuse, 0x4, R65 ;  /* 0x0000000440ca7819 */ /* 0x040fe20000010241 */
[----:B------:R-:W-:Y:S01]  /*1f40*/  IMAD.SHL.U32 R201, R64, 0x10, RZ ;  /* 0x0000001040c97824 */ /* 0x000fe200078e00ff */
[C---:B------:R-:W-:Y:S01]  /*1f50*/  SHF.L.U64.HI R200, R66.reuse, 0x4, R67 ;  /* 0x0000000442c87819 */ /* 0x040fe20000010243 */
[----:B------:R-:W-:Y:S01]  /*1f60*/  IMAD.SHL.U32 R199, R66, 0x10, RZ ;  /* 0x0000001042c77824 */ /* 0x000fe200078e00ff */
[----:B------:R-:W-:Y:S01]  /*1f70*/  SHF.R.S32.HI R69, RZ, 0x5, R69 ;  /* 0x00000005ff457819 */ /* 0x000fe20000011445 */
[----:B------:R-:W-:Y:S01]  /*1f80*/  IMAD.IADD R73, R72, 0x1, -R73 ;  /* 0x0000000148497824 */ /* 0x000fe200078e0a49 */
[----:B------:R-:W-:Y:S01]  /*1f90*/  SEL R57, R57, 0xfffffff0, !P2 ;  /* 0xfffffff039397807 */ /* 0x000fe20005000000 */
[----:B------:R-:W-:Y:S01]  /*1fa0*/  IMAD.SHL.U32 R77, R70, 0x4, RZ ;  /* 0x00000004464d7824 */ /* 0x000fe200078e00ff */
[----:B------:R-:W-:Y:S01]  /*1fb0*/  SEL R55, R55, 0xffffffe0, !P3 ;  /* 0xffffffe037377807 */ /* 0x000fe20005800000 */
[----:B--2---:R-:W-:-:S02]  /*1fc0*/  @P0 IMAD R4, R171, R210, RZ ;  /* 0x000000d2ab040224 */ /* 0x004fc400078e02ff */
[----:B------:R-:W-:-:S04]  /*1fd0*/  @P0 IMAD.WIDE.U32 R30, R170, R210, RZ ;  /* 0x000000d2aa1e0225 */ /* 0x000fc800078e00ff */
[----:B---3--:R-:W-:-:S04]  /*1fe0*/  @!P0 IMAD R7, R25, R207, RZ ;  /* 0x000000cf19078224 */ /* 0x008fc800078e02ff */
[C---:B------:R-:W-:Y:S02]  /*1ff0*/  @!P0 IMAD R7, R24.reuse, R76, R7 ;  /* 0x0000004c18078224 */ /* 0x040fe400078e0207 */
[----:B------:R-:W-:-:S04]  /*2000*/  @!P0 IMAD.WIDE.U32 R24, R24, R207, RZ ;  /* 0x000000cf18188225 */ /* 0x000fc800078e00ff */
[----:B------:R-:W-:Y:S02]  /*2010*/  @P0 IMAD.IADD R9, R31, 0x1, R4 ;  /* 0x000000011f090824 */ /* 0x000fe400078e0204 */
[----:B------:R-:W-:Y:S02]  /*2020*/  @P0 IMAD.MOV.U32 R4, RZ, RZ, R30 ;  /* 0x000000ffff040224 */ /* 0x000fe400078e001e */
[----:B------:R-:W-:Y:S02]  /*2030*/  @!P0 IMAD.MOV.U32 R4, RZ, RZ, R24 ;  /* 0x000000ffff048224 */ /* 0x000fe400078e0018 */
[----:B------:R-:W-:-:S03]  /*2040*/  @!P0 IMAD.IADD R9, R25, 0x1, R7 ;  /* 0x0000000119098824 */ /* 0x000fc600078e0207 */
[----:B------:R-:W-:Y:S01]  /*2050*/  IADD3 R16, P1, R12, R4, RZ ;  /* 0x000000040c107210 */ /* 0x000fe20007f3e0ff */
[----:B------:R-:W-:Y:S01]  /*2060*/  IMAD R2, R23, R205, RZ ;  /* 0x000000cd17027224 */ /* 0x000fe200078e02ff */
[----:B------:R-:W-:-:S03]  /*2070*/  SHF.R.S32.HI R7, RZ, 0x1f, R205 ;  /* 0x0000001fff077819 */ /* 0x000fc600000114cd */
[----:B------:R-:W-:Y:S01]  /*2080*/  IMAD.X R17, R13, 0x1, R9, P1 ;  /* 0x000000010d117824 */ /* 0x000fe200008e0609 */
[----:B----4-:R-:W-:Y:S01]  /*2090*/  ISETP.GE.AND P0, PT, R10, R79, PT ;  /* 0x0000004f0a00720c */ /* 0x010fe20003f06270 */
[----:B------:R-:W-:Y:S01]  /*20a0*/  IMAD R2, R22, R7, R2 ;  /* 0x0000000716027224 */ /* 0x000fe200078e0202 */
[C---:B------:R-:W-:Y:S01]  /*20b0*/  ISETP.GE.AND P1, PT, R12.reuse, R79, PT ;  /* 0x0000004f0c00720c */ /* 0x040fe20003f26270 */
[----:B------:R-:W-:Y:S01]  /*20c0*/  IMAD.WIDE.U32 R16, R205, R22, R16 ;  /* 0x00000016cd107225 */ /* 0x000fe200078e0010 */
[----:B------:R-:W-:Y:S02]  /*20d0*/  SEL R7, RZ, 0xffffffff, P0 ;  /* 0xffffffffff077807 */ /* 0x000fe40000000000 */
[----:B------:R-:W-:Y:S01]  /*20e0*/  IADD3 R9, R12, 0x80, RZ ;  /* 0x000000800c097810 */ /* 0x000fe20007ffe0ff */
[----:B------:R-:W-:Y:S01]  /*20f0*/  IMAD.IADD R17, R17, 0x1, R2 ;  /* 0x0000000111117824 */ /* 0x000fe200078e0202 */
[----:B------:R-:W-:Y:S02]  /*2100*/  LEA R160, P0, R26, R14, 0x1 ;  /* 0x0000000e1aa07211 */ /* 0x000fe400078008ff */
[----:B------:R-:W-:-:S02]  /*2110*/  SEL R2, RZ, 0x1, P1 ;  /* 0x00000001ff027807 */ /* 0x000fc40000800000 */
[----:B------:R-:W-:Y:S02]  /*2120*/  ISETP.GE.AND P1, PT, R9, R79, PT ;  /* 0x0000004f0900720c */ /* 0x000fe40003f26270 */
[----:B------:R-:W-:Y:S02]  /*2130*/  LEA.HI.X R161, R26, R15, R161, 0x1, P0 ;  /* 0x0000000f1aa17211 */ /* 0x000fe400000f0ca1 */
[----:B------:R-:W-:Y:S02]  /*2140*/  IADD3 R158, P0, R12, R0, RZ ;  /* 0x000000000c9e7210 */ /* 0x000fe40007f1e0ff */
[----:B------:R-:W-:Y:S02]  /*2150*/  SEL R74, RZ, 0x4, P1 ;  /* 0x00000004ff4a7807 */ /* 0x000fe40000800000 */
[----:B------:R-:W-:Y:S01]  /*2160*/  ISETP.GT.AND P1, PT, R133, R100, PT ;  /* 0x000000648500720c */ /* 0x000fe20003f24270 */
[----:B------:R-:W-:Y:S02]  /*2170*/  IMAD.X R159, R13, 0x1, R3, P0 ;  /* 0x000000010d9f7824 */ /* 0x000fe400000e0603 */
[----:B------:R-:W-:-:S02]  /*2180*/  IMAD.SHL.U32 R7, R7, 0x2, RZ ;  /* 0x0000000207077824 */ /* 0x000fc400078e00ff */
[----:B------:R-:W-:Y:S02]  /*2190*/  IMAD R169, R167, R170, RZ ;  /* 0x000000aaa7a97224 */ /* 0x000fe400078e02ff */
[----:B------:R-:W-:Y:S01]  /*21a0*/  IMAD.WIDE.U32 R158, R162, R64, R158 ;  /* 0x00000040a29e7225 */ /* 0x000fe200078e009e */
[----:B------:R-:W-:-:S03]  /*21b0*/  LOP3.LUT R7, R7, 0x2, R2, 0xe2, !PT ;  /* 0x0000000207077812 */ /* 0x000fc600078ee202 */
[----:B------:R-:W-:Y:S01]  /*21c0*/  IMAD R169, R166, R171, R169 ;  /* 0x000000aba6a97224 */ /* 0x000fe200078e02a9 */
[----:B------:R-:W-:Y:S01]  /*21d0*/  LEA R204, P0, R158, R164, 0x1 ;  /* 0x000000a49ecc7211 */ /* 0x000fe200078008ff */
[----:B------:R-:W-:Y:S02]  /*21e0*/  IMAD.IADD R157, R159, 0x1, R157 ;  /* 0x000000019f9d7824 */ /* 0x000fe400078e029d */
[----:B------:R-:W-:Y:S01]  /*21f0*/  IMAD.WIDE.U32 R166, R166, R170, R16 ;  /* 0x000000aaa6a67225 */ /* 0x000fe200078e0010 */
[----:B------:R-:W-:Y:S02]  /*2200*/  LOP3.LUT R74, R7, R74, RZ, 0xfc, !PT ;  /* 0x0000004a074a7212 */ /* 0x000fe400078efcff */
[----:B------:R-:W-:Y:S01]  /*2210*/  LEA.HI.X R203, R158, R165, R157, 0x1, P0 ;  /* 0x000000a59ecb7211 */ /* 0x000fe200000f0c9d */
[----:B------:R-:W-:Y:S02]  /*2220*/  @!P4 IMAD.MOV.U32 R20, RZ, RZ, RZ ;  /* 0x000000ffff14c224 */ /* 0x000fe400078e00ff */
[----:B------:R-:W-:Y:S01]  /*2230*/  IMAD.IADD R169, R167, 0x1, R169 ;  /* 0x00000001a7a97824 */ /* 0x000fe200078e02a9 */
[----:B------:R-:W-:Y:S05]  /*2240*/  @!P1 BRA `(.L_x_827) ;  /* 0x00008e9000009947 */ /* 0x000fea0003800000 */
[----:B-1----:R-:W2:Y:S04]  /*2250*/  LD.E.64 R32, [R18.64+0x120] ;  /* 0x0001200612207980 */ /* 0x002ea8000c101b00 */
[----:B------:R-:W3:Y:S04]  /*2260*/  LD.E.64 R34, [R18.64+0x118] ;  /* 0x0001180612227980 */ /* 0x000ee8000c101b00 */
[----:B------:R-:W4:Y:S04]  /*2270*/  LD.E.64 R176, [R18.64+0x130] ;  /* 0x0001300612b07980 */ /* 0x000f28000c101b00 */
[----:B------:R-:W4:Y:S04]  /*2280*/  LD.E.64 R178, [R18.64+0x128] ;  /* 0x0001280612b27980 */ /* 0x000f28000c101b00 */
[----:B------:R-:W4:Y:S04]  /*2290*/  LD.E.64 R28, [R18.64+0x140] ;  /* 0x00014006121c7980 */ /* 0x000f28000c101b00 */
[----:B------:R-:W4:Y:S04]  /*22a0*/  LD.E.64 R26, [R18.64+0x138] ;  /* 0x00013806121a7980 */ /* 0x000f28000c101b00 */
[----:B------:R-:W4:Y:S04]  /*22b0*/  LD.E R16, [R18.64+0xd0] ;  /* 0x0000d00612107980 */ /* 0x000f28000c101900 */
[----:B------:R-:W4:Y:S04]  /*22c0*/  LD.E.64 R22, [R18.64+0x110] ;  /* 0x0001100612167980 */ /* 0x000f28000c101b00 */
[----:B------:R-:W4:Y:S04]  /*22d0*/  LD.E.64 R24, [R18.64+0x108] ;  /* 0x0001080612187980 */ /* 0x000f28000c101b00 */
[----:B------:R-:W4:Y:S04]  /*22e0*/  LD.E.64 R14, [R18.64+0x150] ;  /* 0x00015006120e7980 */ /* 0x000f28000c101b00 */
[----:B------:R-:W4:Y:S01]  /*22f0*/  LD.E.64 R6, [R18.64+0x148] ;  /* 0x0001480612067980 */ /* 0x000f22000c101b00 */
[----:B------:R-:W-:Y:S01]  /*2300*/  SHF.R.S32.HI R21, RZ, 0x1f, R75 ;  /* 0x0000001fff157819 */ /* 0x000fe2000001144b */
[----:B-----5:R-:W-:-:S02]  /*2310*/  IMAD.IADD R20, R20, 0x1, R5 ;  /* 0x0000000114147824 */ /* 0x020fc400078e0205 */
[----:B------:R-:W-:Y:S01]  /*2320*/  IMAD.WIDE.U32 R174, R66, 0x60, RZ ;  /* 0x0000006042ae7825 */ /* 0x000fe200078e00ff */
[----:B------:R-:W-:Y:S02]  /*2330*/  LOP3.LUT R152, R74, 0xffff, RZ, 0xc0, !PT ;  /* 0x0000ffff4a987812 */ /* 0x000fe400078ec0ff */
[C---:B------:R-:W-:Y:S01]  /*2340*/  SHF.L.U64.HI R84, R66.reuse, 0x5, R67 ;  /* 0x0000000542547819 */ /* 0x040fe20000010243 */
[----:B------:R-:W-:Y:S01]  /*2350*/  IMAD.SHL.U32 R83, R66, 0x20, RZ ;  /* 0x0000002042537824 */ /* 0x000fe200078e00ff */
[----:B------:R-:W-:Y:S01]  /*2360*/  LOP3.LUT R154, R152, 0x1, RZ, 0xc0, !PT ;  /* 0x00000001989a7812 */ /* 0x000fe200078ec0ff */
[----:B------:R-:W-:Y:S01]  /*2370*/  IMAD.SHL.U32 R97, R64, 0x20, RZ ;  /* 0x0000002040617824 */ /* 0x000fe200078e00ff */
[----:B------:R-:W-:Y:S01]  /*2380*/  LOP3.LUT R153, R152, 0x2, RZ, 0xc0, !PT ;  /* 0x0000000298997812 */ /* 0x000fe200078ec0ff */
[----:B------:R-:W-:Y:S01]  /*2390*/  IMAD.MOV.U32 R130, RZ, RZ, R204 ;  /* 0x000000ffff827224 */ /* 0x000fe200078e00cc */
[C---:B------:R-:W-:Y:S01]  /*23a0*/  SHF.L.U64.HI R84, R83.reuse, 0x1, R84 ;  /* 0x0000000153547819 */ /* 0x040fe20000010254 */
[----:B------:R-:W-:Y:S01]  /*23b0*/  IMAD.MOV.U32 R131, RZ, RZ, R203 ;  /* 0x000000ffff837224 */ /* 0x000fe200078e00cb */
[C---:B------:R-:W-:Y:S01]  /*23c0*/  IADD3 R81, R162.reuse, 0x10, RZ ;  /* 0x00000010a2517810 */ /* 0x040fe20007ffe0ff */
[----:B------:R-:W-:Y:S01]  /*23d0*/  IMAD.MOV.U32 R134, RZ, RZ, R160 ;  /* 0x000000ffff867224 */ /* 0x000fe200078e00a0 */
[C---:B------:R-:W-:Y:S01]  /*23e0*/  IADD3 R80, R162.reuse, 0x20, RZ ;  /* 0x00000020a2507810 */ /* 0x040fe20007ffe0ff */
[----:B------:R-:W-:Y:S01]  /*23f0*/  IMAD.SHL.U32 R83, R83, 0x2, RZ ;  /* 0x0000000253537824 */ /* 0x000fe200078e00ff */
[----:B------:R-:W-:-:S02]  /*2400*/  IADD3 R78, R162, 0x30, RZ ;  /* 0x00000030a24e7810 */ /* 0x000fc40007ffe0ff */
[----:B------:R-:W-:Y:S02]  /*2410*/  SHF.L.U64.HI R98, R64, 0x5, R65 ;  /* 0x0000000540627819 */ /* 0x000fe40000010241 */
[----:B------:R-:W-:Y:S02]  /*2420*/  MOV R135, R161 ;  /* 0x000000a100877202 */ /* 0x000fe40000000f00 */
[----:B------:R-:W-:Y:S01]  /*2430*/  LOP3.LUT R152, R152, 0x4, RZ, 0xc0, !PT ;  /* 0x0000000498987812 */ /* 0x000fe200078ec0ff */
[----:B--2---:R-:W-:-:S04]  /*2440*/  IMAD R3, R33, R207, RZ ;  /* 0x000000cf21037224 */ /* 0x004fc800078e02ff */
[----:B------:R-:W-:Y:S02]  /*2450*/  IMAD R0, R32, R76, R3 ;  /* 0x0000004c20007224 */ /* 0x000fe400078e0203 */
[----:B---3--:R-:W-:Y:S02]  /*2460*/  IMAD R3, R35, R207, RZ ;  /* 0x000000cf23037224 */ /* 0x008fe400078e02ff */
[----:B------:R-:W-:-:S04]  /*2470*/  IMAD.WIDE.U32 R32, R207, R32, R12 ;  /* 0x00000020cf207225 */ /* 0x000fc800078e000c */
[----:B------:R-:W-:-:S04]  /*2480*/  IMAD.WIDE.U32 R30, R207, R34, R12 ;  /* 0x00000022cf1e7225 */ /* 0x000fc800078e000c */
[----:B------:R-:W-:Y:S01]  /*2490*/  IMAD R2, R34, R76, R3 ;  /* 0x0000004c22027224 */ /* 0x000fe200078e0203 */
[----:B------:R-:W-:Y:S01]  /*24a0*/  SHF.R.S32.HI R3, RZ, 0x1f, R5 ;  /* 0x0000001fff037819 */ /* 0x000fe20000011405 */
[----:B------:R-:W-:Y:S02]  /*24b0*/  IMAD.IADD R33, R33, 0x1, R0 ;  /* 0x0000000121217824 */ /* 0x000fe400078e0200 */
[-C--:B----4-:R-:W-:Y:S02]  /*24c0*/  IMAD R4, R177, R5.reuse, RZ ;  /* 0x00000005b1047224 */ /* 0x090fe400078e02ff */
[----:B------:R-:W-:Y:S02]  /*24d0*/  IMAD R0, R179, R5, RZ ;  /* 0x00000005b3007224 */ /* 0x000fe400078e02ff */
[----:B------:R-:W-:Y:S02]  /*24e0*/  IMAD.IADD R31, R31, 0x1, R2 ;  /* 0x000000011f1f7824 */ /* 0x000fe400078e0202 */
[----:B------:R-:W-:-:S02]  /*24f0*/  IMAD R4, R176, R3, R4 ;  /* 0x00000003b0047224 */ /* 0x000fc400078e0204 */
[C---:B------:R-:W-:Y:S02]  /*2500*/  IMAD R3, R178.reuse, R3, R0 ;  /* 0x00000003b2037224 */ /* 0x040fe400078e0200 */
[----:B------:R-:W-:-:S04]  /*2510*/  IMAD.WIDE.U32 R30, R178, R5, R30 ;  /* 0x00000005b21e7225 */ /* 0x000fc800078e001e */
[----:B------:R-:W-:Y:S01]  /*2520*/  IMAD.WIDE.U32 R32, R176, R5, R32 ;  /* 0x00000005b0207225 */ /* 0x000fe200078e0020 */
[----:B------:R-:W-:-:S03]  /*2530*/  IADD3 R31, R31, R3, RZ ;  /* 0x000000031f1f7210 */ /* 0x000fc60007ffe0ff */
[-C--:B------:R-:W-:Y:S01]  /*2540*/  IMAD R17, R29, R11.reuse, RZ ;  /* 0x0000000b1d117224 */ /* 0x080fe200078e02ff */
[----:B------:R-:W-:Y:S01]  /*2550*/  IADD3 R3, P0, -R75, R162, RZ ;  /* 0x000000a24b037210 */ /* 0x000fe20007f1e1ff */
[----:B------:R-:W-:Y:S02]  /*2560*/  IMAD.IADD R33, R33, 0x1, R4 ;  /* 0x0000000121217824 */ /* 0x000fe400078e0204 */
[----:B------:R-:W-:Y:S02]  /*2570*/  IMAD R0, R28, R8, R17 ;  /* 0x000000081c007224 */ /* 0x000fe400078e0211 */
[-C--:B------:R-:W-:Y:S01]  /*2580*/  IMAD R17, R27, R11.reuse, RZ ;  /* 0x0000000b1b117224 */ /* 0x080fe200078e02ff */
[----:B------:R-:W-:Y:S01]  /*2590*/  LEA.HI R149, R16, R16, RZ, 0x1 ;  /* 0x0000001010957211 */ /* 0x000fe200078f08ff */
[----:B------:R-:W-:-:S04]  /*25a0*/  IMAD.WIDE.U32 R28, R28, R11, R32 ;  /* 0x0000000b1c1c7225 */ /* 0x000fc800078e0020 */
[----:B------:R-:W-:Y:S02]  /*25b0*/  IMAD.X R21, R163, 0x1, ~R21, P0 ;  /* 0x00000001a3157824 */ /* 0x000fe400000e0e15 */
[C---:B------:R-:W-:Y:S02]  /*25c0*/  IMAD R17, R26.reuse, R8, R17 ;  /* 0x000000081a117224 */ /* 0x040fe400078e0211 */
[----:B------:R-:W-:Y:S01]  /*25d0*/  IMAD.WIDE.U32 R26, R26, R11, R30 ;  /* 0x0000000b1a1a7225 */ /* 0x000fe200078e001e */
[----:B------:R-:W-:-:S03]  /*25e0*/  SHF.R.S32.HI R149, RZ, 0x1, R149 ;  /* 0x00000001ff957819 */ /* 0x000fc60000011495 */
[----:B------:R-:W-:Y:S02]  /*25f0*/  IMAD.IADD R29, R29, 0x1, R0 ;  /* 0x000000011d1d7824 */ /* 0x000fe400078e0200 */
[----:B------:R-:W-:Y:S01]  /*2600*/  IMAD R121, R21, R176, RZ ;  /* 0x000000b015797224 */ /* 0x000fe200078e02ff */
[----:B------:R-:W-:Y:S01]  /*2610*/  IADD3 R27, R27, R17, RZ ;  /* 0x000000111b1b7210 */ /* 0x000fe20007ffe0ff */
[----:B------:R-:W-:-:S04]  /*2620*/  IMAD.WIDE.U32 R16, R176, R3, R28 ;  /* 0x00000003b0107225 */ /* 0x000fc800078e001c */
[----:B------:R-:W-:Y:S02]  /*2630*/  IMAD R121, R177, R3, R121 ;  /* 0x00000003b1797224 */ /* 0x000fe400078e0279 */
[----:B------:R-:W-:Y:S02]  /*2640*/  IMAD R129, R149, R20, RZ ;  /* 0x0000001495817224 */ /* 0x000fe400078e02ff */
[----:B------:R-:W-:Y:S02]  /*2650*/  IMAD R4, R162, R149, R77 ;  /* 0x00000095a2047224 */ /* 0x000fe400078e024d */
[----:B------:R-:W-:Y:S01]  /*2660*/  IMAD R125, R21, R178, RZ ;  /* 0x000000b2157d7224 */ /* 0x000fe200078e02ff */
[----:B------:R-:W-:Y:S01]  /*2670*/  LEA R122, P1, R16, R22, 0x1 ;  /* 0x00000016107a7211 */ /* 0x000fe200078208ff */
[----:B------:R-:W-:Y:S01]  /*2680*/  IMAD.IADD R121, R17, 0x1, R121 ;  /* 0x0000000111797824 */ /* 0x000fe200078e0279 */
[----:B------:R-:W-:Y:S01]  /*2690*/  SHF.R.S32.HI R2, RZ, 0x1f, R129 ;  /* 0x0000001fff027819 */ /* 0x000fe20000011481 */
[-C--:B------:R-:W-:Y:S01]  /*26a0*/  IMAD R125, R179, R3.reuse, R125 ;  /* 0x00000003b37d7224 */ /* 0x080fe200078e027d */
[----:B------:R-:W-:Y:S01]  /*26b0*/  IADD3 R0, P3, R129, R4, RZ ;  /* 0x0000000481007210 */ /* 0x000fe20007f7e0ff */
[----:B------:R-:W-:Y:S01]  /*26c0*/  IMAD.WIDE.U32 R20, R178, R3, R26 ;  /* 0x00000003b2147225 */ /* 0x000fe200078e001a */
[----:B------:R-:W-:-:S02]  /*26d0*/  LEA.HI.X R121, R16, R23, R121, 0x1, P1 ;  /* 0x0000001710797211 */ /* 0x000fc400008f0c79 */
[----:B------:R-:W-:Y:S01]  /*26e0*/  LEA.HI.X.SX32 R5, R4, R2, 0x1, P3 ;  /* 0x0000000204057211 */ /* 0x000fe200018f0eff */
[----:B------:R-:W-:Y:S01]  /*26f0*/  IMAD.IADD R3, R77, 0x1, R4 ;  /* 0x000000014d037824 */ /* 0x000fe200078e0204 */
[----:B------:R-:W-:Y:S01]  /*2700*/  SHF.L.U32 R16, R0, 0x1, RZ ;  /* 0x0000000100107819 */ /* 0x000fe200000006ff */
[----:B------:R-:W-:Y:S01]  /*2710*/  IMAD.IADD R125, R21, 0x1, R125 ;  /* 0x00000001157d7824 */ /* 0x000fe200078e027d */
[----:B------:R-:W-:Y:S02]  /*2720*/  LEA R124, P0, R20, R24, 0x1 ;  /* 0x00000018147c7211 */ /* 0x000fe400078008ff */
[----:B------:R-:W-:Y:S02]  /*2730*/  SHF.L.U64.HI R0, R0, 0x1, R5 ;  /* 0x0000000100007819 */ /* 0x000fe40000010205 */
[----:B------:R-:W-:Y:S02]  /*2740*/  IADD3 R58, P1, R14, R16, RZ ;  /* 0x000000100e3a7210 */ /* 0x000fe40007f3e0ff */
[----:B------:R-:W-:-:S02]  /*2750*/  IADD3 R129, P2, R129, R3, RZ ;  /* 0x0000000381817210 */ /* 0x000fc40007f5e0ff */
[----:B------:R-:W-:Y:S02]  /*2760*/  LEA.HI.X R125, R20, R25, R125, 0x1, P0 ;  /* 0x00000019147d7211 */ /* 0x000fe400000f0c7d */
[----:B------:R-:W-:Y:S01]  /*2770*/  IADD3 R16, P0, R6, R16, RZ ;  /* 0x0000001006107210 */ /* 0x000fe20007f1e0ff */
[----:B------:R-:W-:Y:S01]  /*2780*/  IMAD.X R59, R15, 0x1, R0, P1 ;  /* 0x000000010f3b7824 */ /* 0x000fe200008e0600 */
[----:B------:R-:W-:Y:S01]  /*2790*/  IADD3 R96, P1, R201, 0x40, RZ ;  /* 0x00000040c9607810 */ /* 0x000fe20007f3e0ff */
[----:B------:R-:W-:Y:S01]  /*27a0*/  IMAD.SHL.U32 R128, R129, 0x2, RZ ;  /* 0x0000000281807824 */ /* 0x000fe200078e00ff */
[----:B------:R-:W-:Y:S02]  /*27b0*/  LEA.HI.X.SX32 R2, R3, R2, 0x1, P2 ;  /* 0x0000000203027211 */ /* 0x000fe400010f0eff */
[----:B------:R-:W-:Y:S02]  /*27c0*/  IADD3.X R17, R7, R0, RZ, P0, !PT ;  /* 0x0000000007117210 */ /* 0x000fe400007fe4ff */
[----:B------:R-:W-:Y:S01]  /*27d0*/  IADD3 R92, P0, R201, 0x80, RZ ;  /* 0x00000080c95c7810 */ /* 0x000fe20007f1e0ff */
[----:B------:R-:W-:Y:S01]  /*27e0*/  IMAD.SHL.U32 R155, R149, 0x10, RZ ;  /* 0x00000010959b7824 */ /* 0x000fe200078e00ff */
[----:B------:R-:W-:Y:S01]  /*27f0*/  SHF.L.U64.HI R129, R129, 0x1, R2 ;  /* 0x0000000181817819 */ /* 0x000fe20000010202 */
[----:B------:R-:W-:Y:S01]  /*2800*/  IMAD.X R95, RZ, RZ, R202, P1 ;  /* 0x000000ffff5f7224 */ /* 0x000fe200008e06ca */
[----:B------:R-:W-:-:S02]  /*2810*/  IADD3 R126, P3, R14, R128, RZ ;  /* 0x000000800e7e7210 */ /* 0x000fc40007f7e0ff */
[----:B------:R-:W-:Y:S02]  /*2820*/  IADD3 R128, P2, R6, R128, RZ ;  /* 0x0000008006807210 */ /* 0x000fe40007f5e0ff */
[-C--:B------:R-:W-:Y:S02]  /*2830*/  IADD3 R94, P1, R96, R201.reuse, RZ ;  /* 0x000000c9605e7210 */ /* 0x080fe40007f3e0ff */
[----:B------:R-:W-:Y:S01]  /*2840*/  IADD3.X R91, RZ, R202, RZ, P0, !PT ;  /* 0x000000caff5b7210 */ /* 0x000fe200007fe4ff */
[----:B------:R-:W-:Y:S01]  /*2850*/  IMAD.SHL.U32 R102, R178, 0x10, RZ ;  /* 0x00000010b2667824 */ /* 0x000fe200078e00ff */
[-C--:B------:R-:W-:Y:S01]  /*2860*/  IADD3 R90, P0, R92, R201.reuse, RZ ;  /* 0x000000c95c5a7210 */ /* 0x080fe20007f1e0ff */
[--C-:B------:R-:W-:Y:S01]  /*2870*/  IMAD.X R127, R15, 0x1, R129.reuse, P3 ;  /* 0x000000010f7f7824 */ /* 0x100fe200018e0681 */
[C---:B------:R-:W-:Y:S02]  /*2880*/  IADD3 R150, R155.reuse, 0x40, RZ ;  /* 0x000000409b967810 */ /* 0x040fe40007ffe0ff */
[----:B------:R-:W-:Y:S01]  /*2890*/  IADD3 R148, R155, 0x80, RZ ;  /* 0x000000809b947810 */ /* 0x000fe20007ffe0ff */
[----:B------:R-:W-:Y:S01]  /*28a0*/  IMAD.X R129, R7, 0x1, R129, P2 ;  /* 0x0000000107817824 */ /* 0x000fe200010e0681 */
[-C--:B------:R-:W-:Y:S01]  /*28b0*/  IADD3 R88, P2, R94, R201.reuse, RZ ;  /* 0x000000c95e587210 */ /* 0x080fe20007f5e0ff */
[--C-:B------:R-:W-:Y:S01]  /*28c0*/  IMAD.X R93, R95, 0x1, R202.reuse, P1 ;  /* 0x000000015f5d7824 */ /* 0x100fe200008e06ca */
[----:B------:R-:W-:Y:S01]  /*28d0*/  IADD3 R86, P1, R90, R201, RZ ;  /* 0x000000c95a567210 */ /* 0x000fe20007f3e0ff */
[----:B------:R-:W-:Y:S01]  /*28e0*/  IMAD.X R89, R91, 0x1, R202, P0 ;  /* 0x000000015b597824 */ /* 0x000fe200000e06ca */
[----:B------:R-:W-:Y:S01]  /*28f0*/  SHF.L.U64.HI R99, R178, 0x4, R179 ;  /* 0x00000004b2637819 */ /* 0x000fe200000102b3 */
[----:B------:R-:W-:Y:S01]  /*2900*/  IMAD R3, R67, 0x60, RZ ;  /* 0x0000006043037824 */ /* 0x000fe200078e02ff */
[----:B------:R-:W-:Y:S01]  /*2910*/  IADD3 R105, P0, R102, 0x80, RZ ;  /* 0x0000008066697810 */ /* 0x000fe20007f1e0ff */
[C---:B------:R-:W-:Y:S01]  /*2920*/  IMAD.IADD R147, R155.reuse, 0x1, R150 ;  /* 0x000000019b937824 */ /* 0x040fe200078e0296 */
[----:B------:R-:W-:Y:S01]  /*2930*/  SHF.L.U32 R112, R178, 0x5, RZ ;  /* 0x00000005b2707819 */ /* 0x000fe200000006ff */
[----:B------:R-:W-:Y:S01]  /*2940*/  IMAD.IADD R146, R155, 0x1, R148 ;  /* 0x000000019b927824 */ /* 0x000fe200078e0294 */
[----:B------:R-:W-:Y:S01]  /*2950*/  IADD3 R101, P3, R102, 0x40, RZ ;  /* 0x0000004066657810 */ /* 0x000fe20007f7e0ff */
[----:B------:R-:W-:Y:S01]  /*2960*/  IMAD.IADD R82, R175, 0x1, R3 ;  /* 0x00000001af527824 */ /* 0x000fe200078e0203 */
[C-C-:B------:R-:W-:Y:S01]  /*2970*/  SHF.L.U64.HI R0, R176.reuse, 0x4, R177.reuse ;  /* 0x00000004b0007819 */ /* 0x140fe200000102b1 */
[C---:B------:R-:W-:Y:S01]  /*2980*/  IMAD.SHL.U32 R117, R176.reuse, 0x10, RZ ;  /* 0x00000010b0757824 */ /* 0x040fe200078e00ff */
[C---:B------:R-:W-:Y:S01]  /*2990*/  SHF.L.U64.HI R118, R176.reuse, 0x5, R177 ;  /* 0x00000005b0767819 */ /* 0x040fe200000102b1 */
[----:B------:R-:W-:Y:S01]  /*29a0*/  IMAD.SHL.U32 R119, R176, 0x20, RZ ;  /* 0x00000020b0777824 */ /* 0x000fe200078e00ff */
[----:B------:R-:W-:Y:S01]  /*29b0*/  SHF.L.U64.HI R109, R178, 0x5, R179 ;  /* 0x00000005b26d7819 */ /* 0x000fe200000102b3 */
[--C-:B------:R-:W-:Y:S01]  /*29c0*/  IMAD.X R87, R93, 0x1, R202.reuse, P2 ;  /* 0x000000015d577824 */ /* 0x100fe200010e06ca */
[----:B------:R-:W-:Y:S01]  /*29d0*/  IADD3.X R104, RZ, R99, RZ, P3, !PT ;  /* 0x00000063ff687210 */ /* 0x000fe20001ffe4ff */
[----:B------:R-:W-:Y:S01]  /*29e0*/  IMAD.X R85, R89, 0x1, R202, P1 ;  /* 0x0000000159557824 */ /* 0x000fe200008e06ca */
[-C--:B------:R-:W-:Y:S01]  /*29f0*/  IADD3 R110, P2, R105, R102.reuse, RZ ;  /* 0x00000066696e7210 */ /* 0x080fe20007f5e0ff */
[----:B------:R-:W-:Y:S01]  /*2a00*/  IMAD.SHL.U32 R151, R149, 0x20, RZ ;  /* 0x0000002095977824 */ /* 0x000fe200078e00ff */
[C---:B------:R-:W-:Y:S01]  /*2a10*/  IADD3 R114, P1, R112.reuse, R101, RZ ;  /* 0x0000006570727210 */ /* 0x040fe20007f3e0ff */
[----:B------:R-:W-:Y:S01]  /*2a20*/  IMAD R3, R177, 0x60, RZ ;  /* 0x00000060b1037824 */ /* 0x000fe200078e02ff */
[----:B------:R-:W-:Y:S01]  /*2a30*/  IADD3 R106, P3, R101, R102, RZ ;  /* 0x00000066656a7210 */ /* 0x000fe20007f7e0ff */
[----:B------:R-:W-:Y:S01]  /*2a40*/  IMAD.X R108, RZ, RZ, R99, P0 ;  /* 0x000000ffff6c7224 */ /* 0x000fe200000e0663 */
[----:B------:R-:W-:Y:S01]  /*2a50*/  IADD3 R116, P0, R112, R105, RZ ;  /* 0x0000006970747210 */ /* 0x000fe20007f1e0ff */
[----:B------:R-:W-:Y:S01]  /*2a60*/  IMAD R149, R149, 0x30, RZ ;  /* 0x0000003095957824 */ /* 0x000fe200078e02ff */
[C---:B------:R-:W-:Y:S01]  /*2a70*/  IADD3 R145, R155.reuse, R147, RZ ;  /* 0x000000939b917210 */ /* 0x040fe20007ffe0ff */
[----:B------:R-:W-:-:S02]  /*2a80*/  IMAD.IADD R144, R155, 0x1, R146 ;  /* 0x000000019b907824 */ /* 0x000fc400078e0292 */
[----:B------:R-:W-:Y:S01]  /*2a90*/  IMAD.WIDE.U32 R176, R176, 0x60, RZ ;  /* 0x00000060b0b07825 */ /* 0x000fe200078e00ff */
[----:B------:R-:W-:Y:S02]  /*2aa0*/  SHF.L.U64.HI R115, R117, 0x1, R0 ;  /* 0x0000000175737819 */ /* 0x000fe40000010200 */
[----:B------:R-:W-:Y:S01]  /*2ab0*/  SHF.L.U64.HI R118, R119, 0x1, R118 ;  /* 0x0000000177767819 */ /* 0x000fe20000010276 */
[----:B------:R-:W-:Y:S01]  /*2ac0*/  IMAD.SHL.U32 R117, R117, 0x2, RZ ;  /* 0x0000000275757824 */ /* 0x000fe200078e00ff */
[----:B------:R-:W-:Y:S01]  /*2ad0*/  MOV R11, R133 ;  /* 0x00000085000b7202 */ /* 0x000fe20000000f00 */
[----:B------:R-:W-:Y:S01]  /*2ae0*/  IMAD.IADD R120, R177, 0x1, R3 ;  /* 0x00000001b1787824 */ /* 0x000fe200078e0203 */
[----:B------:R-:W-:Y:S01]  /*2af0*/  SHF.L.U32 R119, R119, 0x1, RZ ;  /* 0x0000000177777819 */ /* 0x000fe200000006ff */
[----:B------:R-:W-:Y:S01]  /*2b00*/  IMAD.X R107, R108, 0x1, R99, P2 ;  /* 0x000000016c6b7824 */ /* 0x000fe200010e0663 */
[----:B------:R-:W-:Y:S01]  /*2b10*/  IADD3.X R103, R104, R99, RZ, P3, !PT ;  /* 0x0000006368677210 */ /* 0x000fe20001ffe4ff */
[C---:B------:R-:W-:Y:S01]  /*2b20*/  IMAD.X R111, R109.reuse, 0x1, R104, P1 ;  /* 0x000000016d6f7824 */ /* 0x040fe200008e0668 */
[----:B------:R-:W-:-:S02]  /*2b30*/  IADD3.X R113, R109, R108, RZ, P0, !PT ;  /* 0x0000006c6d717210 */ /* 0x000fc400007fe4ff */
[----:B------:R-:W-:Y:S02]  /*2b40*/  SHF.R.S32.HI R143, RZ, 0x1f, R155 ;  /* 0x0000001fff8f7819 */ /* 0x000fe4000001149b */
[----:B------:R-:W-:Y:S02]  /*2b50*/  SHF.R.S32.HI R142, RZ, 0x1f, R151 ;  /* 0x0000001fff8e7819 */ /* 0x000fe40000011497 */
[----:B------:R-:W-:Y:S02]  /*2b60*/  SHF.R.S32.HI R140, RZ, 0x1f, R149 ;  /* 0x0000001fff8c7819 */ /* 0x000fe40000011495 */
[----:B------:R-:W-:Y:S02]  /*2b70*/  SHF.R.S32.HI R141, RZ, 0x1f, R150 ;  /* 0x0000001fff8d7819 */ /* 0x000fe40000011496 */
[----:B------:R-:W-:Y:S02]  /*2b80*/  SHF.R.S32.HI R139, RZ, 0x1f, R148 ;  /* 0x0000001fff8b7819 */ /* 0x000fe40000011494 */
[----:B------:R-:W-:-:S02]  /*2b90*/  SHF.R.S32.HI R138, RZ, 0x1f, R147 ;  /* 0x0000001fff8a7819 */ /* 0x000fc40000011493 */
[----:B------:R-:W-:Y:S02]  /*2ba0*/  SHF.R.S32.HI R137, RZ, 0x1f, R146 ;  /* 0x0000001fff897819 */ /* 0x000fe40000011492 */
[----:B------:R-:W-:Y:S02]  /*2bb0*/  SHF.R.S32.HI R136, RZ, 0x1f, R145 ;  /* 0x0000001fff887819 */ /* 0x000fe40000011491 */
[----:B------:R-:W-:Y:S02]  /*2bc0*/  SHF.R.S32.HI R132, RZ, 0x1f, R144 ;  /* 0x0000001fff847819 */ /* 0x000fe40000011490 */
.L_x_921:
[----:B------:R-:W-:Y:S01]  /*2bd0*/  IMAD.SHL.U32 R15, R11, 0x40, RZ ;  /* 0x000000400b0f7824 */ /* 0x000fe200078e00ff */
[----:B------:R-:W-:Y:S01]  /*2be0*/  BSSY B0, `(.L_x_828) ;  /* 0x0000012000007945 */ /* 0x000fe20003800000 */
[----:B-----5:R-:W-:Y:S03]  /*2bf0*/  IMAD.MOV.U32 R123, RZ, RZ, R121 ;  /* 0x000000ffff7b7224 */ /* 0x020fe600078e0079 */
[----:B------:R-:W-:Y:S04]  /*2c00*/  IADD3 R14, R15, -0x40, RZ ;  /* 0xffffffc00f0e7810 */ /* 0x000fe80007ffe0ff */
[----:B------:R-:W-:Y:S01]  /*2c10*/  IADD3 R181, R75, -R14, RZ ;  /* 0x8000000e4bb57210 */ /* 0x000fe20007ffe0ff */
[----:B------:R-:W-:Y:S05]  /*2c20*/  IMAD.IADD R183, R68, 0x1, -R14 ;  /* 0x0000000144b77824 */ /* 0x000fea00078e0a0e */
[C---:B------:R-:W-:Y:S04]  /*2c30*/  ISETP.GE.AND P2, PT, R162.reuse, R183, PT ;  /* 0x000000b7a200720c */ /* 0x040fe80003f46270 */
[----:B------:R-:W-:Y:S11]  /*2c40*/  ISETP.GE.AND P2, PT, R162, R181, !P2 ;  /* 0x000000b5a200720c */ /* 0x000ff60005746270 */
[----:B------:R-:W-:Y:S02]  /*2c50*/  @!UPT UIADD3 URZ, URZ, URZ, URZ ;  /* 0x0000003f3f3ff290 */ /* 0x000fe4000fffe03f */
[----:B------:R-:W-:-:S05]  /*2c60*/  @!P2 BRA `(.L_x_829) ;  /* 0x000000900000a947 */ /* 0x000fca0003800000 */
[----:B------:R-:W-:Y:S02]  /*2c70*/  ISETP.NE.AND P0, PT, R154, RZ, PT ;  /* 0x000000ff9a00720c */ /* 0x000fe40003f05270 */
[----:B------:R-:W-:Y:S11]  /*2c80*/  ISETP.NE.AND P1, PT, R153, RZ, PT ;  /* 0x000000ff9900720c */ /* 0x000ff60003f25270 */
[----:B------:R-:W2:Y:S04]  /*2c90*/  @P0 LD.E.128 R24, [R122.64] ;  /* 0x000000067a180980 */ /* 0x000ea8000c101d00 */
[----:B--2---:R1:W-:Y:S01]  /*2ca0*/  @P0 ST.E.128 [R134.64], R24 ;  /* 0x0000001886000985 */ /* 0x0043e2000c101d06 */
[----:B------:R-:W-:Y:S03]  /*2cb0*/  ISETP.NE.AND P0, PT, R152, RZ, PT ;  /* 0x000000ff9800720c */ /* 0x000fe60003f05270 */
[----:B------:R-:W2:Y:S04]  /*2cc0*/  @P1 LD.E.128 R20, [R122.64+0x80] ;  /* 0x000080067a141980 */ /* 0x000ea8000c101d00 */
[----:B--2---:R1:W-:Y:S06]  /*2cd0*/  @P1 ST.E.128 [R134.64+0x80], R20 ;  /* 0x0000801486001985 */ /* 0x0043ec000c101d06 */
[----:B------:R-:W2:Y:S04]  /*2ce0*/  @P0 LD.E.128 R4, [R122.64+0x100] ;  /* 0x000100067a040980 */ /* 0x000ea8000c101d00 */
[----:B--2---:R1:W-:Y:S02]  /*2cf0*/  @P0 ST.E.128 [R134.64+0x100], R4 ;  /* 0x0001000486000985 */ /* 0x0043e4000c101d06 */
.L_x_829:
[----:B------:R-:W-:Y:S05]  /*2d00*/  BSYNC B0 ;  /* 0x0000000000007941 */ /* 0x000fea0003800000 */
.L_x_828:
[C---:B------:R-:W-:Y:S01]  /*2d10*/  ISETP.GE.AND P0, PT, R81.reuse, R183, PT ;  /* 0x000000b75100720c */ /* 0x040fe20003f06270 */
[----:B------:R-:W-:Y:S03]  /*2d20*/  BSSY B0, `(.L_x_830) ;  /* 0x0000011000007945 */ /* 0x000fe60003800000 */
[----:B------:R-:W-:Y:S11]  /*2d30*/  ISETP.GE.AND P0, PT, R81, R181, !P0 ;  /* 0x000000b55100720c */ /* 0x000ff60004706270 */
[----:B------:R-:W-:Y:S02]  /*2d40*/  @!UPT UIADD3 URZ, URZ, URZ, URZ ;  /* 0x0000003f3f3ff290 */ /* 0x000fe4000fffe03f */
[----:B------:R-:W-:-:S05]  /*2d50*/  @!P0 BRA `(.L_x_831) ;  /* 0x000000d000008947 */ /* 0x000fca0003800000 */
[----:B------:R-:W-:Y:S02]  /*2d60*/  ISETP.NE.AND P1, PT, R154, RZ, PT ;  /* 0x000000ff9a00720c */ /* 0x000fe40003f25270 */
[----:B------:R-:W-:Y:S02]  /*2d70*/  IADD3 R28, P0, R122, R117, RZ ;  /* 0x000000757a1c7210 */ /* 0x000fe40007f1e0ff */
[----:B------:R-:W-:Y:S03]  /*2d80*/  LEA R2, P3, R199, R134, 0x1 ;  /* 0x00000086c7027211 */ /* 0x000fe600078608ff */
[----:B------:R-:W-:Y:S01]  /*2d90*/  IMAD.X R29, R123, 0x1, R115, P0 ;  /* 0x000000017b1d7824 */ /* 0x000fe200000e0673 */
[----:B------:R-:W-:Y:S02]  /*2da0*/  ISETP.NE.AND P0, PT, R153, RZ, PT ;  /* 0x000000ff9900720c */ /* 0x000fe40003f05270 */
[----:B------:R-:W-:Y:S03]  /*2db0*/  LEA.HI.X R3, R199, R135, R200, 0x1, P3 ;  /* 0x00000087c7037211 */ /* 0x000fe600018f0cc8 */
[----:B-1----:R-:W2:Y:S04]  /*2dc0*/  @P1 LD.E.128 R24, [R28.64] ;  /* 0x000000061c181980 */ /* 0x002ea8000c101d00 */
[----:B--2---:R1:W-:Y:S01]  /*2dd0*/  @P1 ST.E.128 [R2.64], R24 ;  /* 0x0000001802001985 */ /* 0x0043e2000c101d06 */
[----:B------:R-:W-:Y:S03]  /*2de0*/  ISETP.NE.AND P1, PT, R152, RZ, PT ;  /* 0x000000ff9800720c */ /* 0x000fe60003f25270 */
[----:B------:R-:W2:Y:S04]  /*2df0*/  @P0 LD.E.128 R20, [R28.64+0x80] ;  /* 0x000080061c140980 */ /* 0x000ea8000c101d00 */
[----:B--2---:R1:W-:Y:S06]  /*2e00*/  @P0 ST.E.128 [R2.64+0x80], R20 ;  /* 0x0000801402000985 */ /* 0x0043ec000c101d06 */
[----:B------:R-:W2:Y:S04]  /*2e10*/  @P1 LD.E.128 R4, [R28.64+0x100] ;  /* 0x000100061c041980 */ /* 0x000ea8000c101d00 */
[----:B--2---:R1:W-:Y:S02]  /*2e20*/  @P1 ST.E.128 [R2.64+0x100], R4 ;  /* 0x0001000402001985 */ /* 0x0043e4000c101d06 */
.L_x_831:
[----:B------:R-:W-:Y:S05]  /*2e30*/  BSYNC B0 ;  /* 0x0000000000007941 */ /* 0x000fea0003800000 */
.L_x_830:
[C---:B------:R-:W-:Y:S01]  /*2e40*/  ISETP.GE.AND P0, PT, R80.reuse, R183, PT ;  /* 0x000000b75000720c */ /* 0x040fe20003f06270 */
[----:B------:R-:W-:Y:S03]  /*2e50*/  BSSY B0, `(.L_x_832) ;  /* 0x0000011000007945 */ /* 0x000fe60003800000 */
[----:B------:R-:W-:Y:S11]  /*2e60*/  ISETP.GE.AND P0, PT, R80, R181, !P0 ;  /* 0x000000b55000720c */ /* 0x000ff60004706270 */
[----:B------:R-:W-:Y:S02]  /*2e70*/  @!UPT UIADD3 URZ, URZ, URZ, URZ ;  /* 0x0000003f3f3ff290 */ /* 0x000fe4000fffe03f */
[----:B------:R-:W-:-:S05]  /*2e80*/  @!P0 BRA `(.L_x_833) ;  /* 0x000000d000008947 */ /* 0x000fca0003800000 */
[----:B------:R-:W-:Y:S02]  /*2e90*/  ISETP.NE.AND P1, PT, R154, RZ, PT ;  /* 0x000000ff9a00720c */ /* 0x000fe40003f25270 */
[----:B------:R-:W-:Y:S02]  /*2ea0*/  IADD3 R28, P0, R122, R119, RZ ;  /* 0x000000777a1c7210 */ /* 0x000fe40007f1e0ff */
[----:B-1----:R-:W-:Y:S03]  /*2eb0*/  IADD3 R2, P3, R134, R83, RZ ;  /* 0x0000005386027210 */ /* 0x002fe60007f7e0ff */
[----:B------:R-:W-:Y:S01]  /*2ec0*/  IMAD.X R29, R123, 0x1, R118, P0 ;  /* 0x000000017b1d7824 */ /* 0x000fe200000e0676 */
[----:B------:R-:W-:Y:S01]  /*2ed0*/  ISETP.NE.AND P0, PT, R153, RZ, PT ;  /* 0x000000ff9900720c */ /* 0x000fe20003f05270 */
[----:B------:R-:W-:Y:S04]  /*2ee0*/  IMAD.X R3, R135, 0x1, R84, P3 ;  /* 0x0000000187037824 */ /* 0x000fe800018e0654 */
[----:B------:R-:W2:Y:S04]  /*2ef0*/  @P1 LD.E.128 R24, [R28.64] ;  /* 0x000000061c181980 */ /* 0x000ea8000c101d00 */
[----:B--2---:R1:W-:Y:S01]  /*2f00*/  @P1 ST.E.128 [R2.64], R24 ;  /* 0x0000001802001985 */ /* 0x0043e2000c101d06 */
[----:B------:R-:W-:Y:S03]  /*2f10*/  ISETP.NE.AND P1, PT, R152, RZ, PT ;  /* 0x000000ff9800720c */ /* 0x000fe60003f25270 */
[----:B------:R-:W2:Y:S04]  /*2f20*/  @P0 LD.E.128 R20, [R28.64+0x80] ;  /* 0x000080061c140980 */ /* 0x000ea8000c101d00 */
[----:B--2---:R1:W-:Y:S06]  /*2f30*/  @P0 ST.E.128 [R2.64+0x80], R20 ;  /* 0x0000801402000985 */ /* 0x0043ec000c101d06 */
[----:B------:R-:W2:Y:S04]  /*2f40*/  @P1 LD.E.128 R4, [R28.64+0x100] ;  /* 0x000100061c041980 */ /* 0x000ea8000c101d00 */
[----:B--2---:R1:W-:Y:S02]  /*2f50*/  @P1 ST.E.128 [R2.64+0x100], R4 ;  /* 0x0001000402001985 */ /* 0x0043e4000c101d06 */
.L_x_833:
[----:B------:R-:W-:Y:S05]  /*2f60*/  BSYNC B0 ;  /* 0x0000000000007941 */ /* 0x000fea0003800000 */
.L_x_832:
        /* <DEDUP_REMOVED lines=18> */
.L_x_835:
[----:B------:R-:W-:Y:S05]  /*3090*/  BSYNC B0 ;  /* 0x0000000000007941 */ /* 0x000fea0003800000 */
.L_x_834:
[----:B-1----:R-:W2:Y:S01]  /*30a0*/  LD.E R21, [R18.64+0xd0] ;  /* 0x0000d00612157980 */ /* 0x002ea2000c101900 */
[----:B------:R-:W-:Y:S03]  /*30b0*/  BSSY B3, `(.L_x_836) ;  /* 0x000079c000037945 */ /* 0x000fe60003800000 */
[----:B------:R-:W3:Y:S01]  /*30c0*/  LD.E R121, [R18.64+0x130] ;  /* 0x0001300612797980 */ /* 0x000ee2000c101900 */
[----:B--2---:R-:W-:Y:S01]  /*30d0*/  ISETP.NE.AND P1, PT, R21, RZ, PT ;  /* 0x000000ff1500720c */ /* 0x004fe20003f25270 */
[----:B---3--:R-:W-:Y:S05]  /*30e0*/  IMAD.U32 R121, R121, -0x40, RZ ;  /* 0xffffffc079797824 */ /* 0x008fea00078e00ff */
[C---:B------:R-:W-:Y:S04]  /*30f0*/  LEA R122, P0, R121.reuse, R122, 0x1 ;  /* 0x0000007a797a7211 */ /* 0x040fe800078008ff */
[----:B------:R-:W-:Y:S03]  /*3100*/  LEA.HI.X.SX32 R121, R121, R123, 0x1, P0 ;  /* 0x0000007b79797211 */ /* 0x000fe600000f0eff */
[----:B------:R-:W-:-:S05]  /*3110*/  @!P1 BRA `(.L_x_837) ;  /* 0x0000736000009947 */ /* 0x000fca0003800000 */
[----:B------:R-:W2:Y:S04]  /*3120*/  LD.E.U8 R0, [R18.64+0x1b3] ;  /* 0x0001b30612007980 */ /* 0x000ea8000c101100 */
[----:B------:R1:W5:Y:S01]  /*3130*/  LD.E R123, [R18.64+0xc0] ;  /* 0x0000c006127b7980 */ /* 0x000362000c101900 */
[----:B--2---:R-:W-:Y:S11]  /*3140*/  ISETP.NE.AND P0, PT, R0, RZ, PT ;  /* 0x000000ff0000720c */ /* 0x004ff60003f05270 */
[----:B------:R-:W-:Y:S02]  /*3150*/  @!UPT UIADD3 URZ, URZ, URZ, URZ ;  /* 0x0000003f3f3ff290 */ /* 0x000fe4000fffe03f */
[----:B------:R-:W-:-:S05]  /*3160*/  @!P0 BRA `(.L_x_838) ;  /* 0x00002a4000008947 */ /* 0x000fca0003800000 */
[----:B-1----:R-:W-:Y:S01]  /*3170*/  BSSY B1, `(.L_x_839) ;  /* 0x0000099000017945 */ /* 0x002fe20003800000 */
[----:B------:R-:W-:-:S05]  /*3180*/  @!P2 BRA `(.L_x_840) ;  /* 0x000009700000a947 */ /* 0x000fca0003800000 */
[----:B-----5:R-:W-:Y:S01]  /*3190*/  ISETP.GE.AND P0, PT, R12, R123, PT ;  /* 0x0000007b0c00720c */ /* 0x020fe20003f06270 */
[----:B------:R-:W-:Y:S01]  /*31a0*/  @!UPT UIADD3 URZ, URZ, URZ, URZ ;  /* 0x0000003f3f3ff290 */ /* 0x000fe2000fffe03f */
[----:B------:R-:W-:Y:S11]  /*31b0*/  BSSY B0, `(.L_x_841) ;  /* 0x0000030000007945 */ /* 0x000ff60003800000 */
[----:B------:R-:W-:-:S05]  /*31c0*/  @P0 BRA `(.L_x_842) ;  /* 0x000002e000000947 */ /* 0x000fca0003800000 */
[----:B------:R-:W-:Y:S01]  /*31d0*/  ISETP.GE.AND P0, PT, R12, R21, PT ;  /* 0x000000150c00720c */ /* 0x000fe20003f06270 */
[----:B------:R-:W2:Y:S11]  /*31e0*/  LD.E.128 R24, [R124.64] ;  /* 0x000000067c187980 */ /* 0x000eb6000c101d00 */
[----:B------:R-:W-:Y:S01]  /*31f0*/  @!UPT UIADD3 URZ, URZ, URZ, URZ ;  /* 0x0000003f3f3ff290 */ /* 0x000fe2000fffe03f */
[----:B------:R-:W3:Y:S06]  /*3200*/  @!P0 LD.E.64 R6, [R16.64] ;  /* 0x0000000610068980 */ /* 0x000eec000c101b00 */
[----:B------:R-:W4:Y:S01]  /*3210*/  @!P0 LD.E.64 R30, [R58.64] ;  /* 0x000000063a1e8980 */ /* 0x000f22000c101b00 */
[C---:B--2---:R-:W-:Y:S01]  /*3220*/  @!P0 LOP3.LUT R23, R24.reuse, 0xffff0000, RZ, 0xc0, !PT ;  /* 0xffff000018178812 */ /* 0x044fe200078ec0ff */
[----:B------:R-:W-:Y:S01]  /*3230*/  @!P0 IMAD.U32 R29, R24, 0x10000, RZ ;  /* 0x00010000181d8824 */ /* 0x000fe200078e00ff */
[----:B------:R-:W-:Y:S02]  /*3240*/  @!P0 LOP3.LUT R20, R26, 0xffff0000, RZ, 0xc0, !PT ;  /* 0xffff00001a148812 */ /* 0x000fe400078ec0ff */
[----:B------:R-:W-:Y:S02]  /*3250*/  @!P0 SHF.L.U32 R32, R27, 0x10, RZ ;  /* 0x000000101b208819 */ /* 0x000fe400000006ff */
[C---:B---3--:R-:W-:Y:S02]  /*3260*/  @!P0 SHF.L.U32 R8, R6.reuse, 0x10, RZ ;  /* 0x0000001006088819 */ /* 0x048fe400000006ff */
[----:B------:R-:W-:Y:S02]  /*3270*/  @!P0 LOP3.LUT R6, R6, 0xffff0000, RZ, 0xc0, !PT ;  /* 0xffff000006068812 */ /* 0x000fe400078ec0ff */
[----:B------:R-:W-:Y:S01]  /*3280*/  @!P0 SHF.L.U32 R5, R7, 0x10, RZ ;  /* 0x0000001007058819 */ /* 0x000fe200000006ff */
[----:B------:R-:W-:Y:S01]  /*3290*/  @!P0 FMUL.FTZ R0, R23, R8 ;  /* 0x0000000817008220 */ /* 0x000fe20000410000 */
[C---:B----4-:R-:W-:Y:S01]  /*32a0*/  @!P0 LOP3.LUT R28, R30.reuse, 0xffff0000, RZ, 0xc0, !PT ;  /* 0xffff00001e1c8812 */ /* 0x050fe200078ec0ff */
[----:B------:R-:W-:Y:S01]  /*32b0*/  @!P0 IMAD.U32 R22, R30, 0x10000, RZ ;  /* 0x000100001e168824 */ /* 0x000fe200078e00ff */
[----:B------:R-:W-:Y:S01]  /*32c0*/  @!P0 LOP3.LUT R7, R7, 0xffff0000, RZ, 0xc0, !PT ;  /* 0xffff000007078812 */ /* 0x000fe200078ec0ff */
[----:B------:R-:W-:Y:S01]  /*32d0*/  @!P0 FMUL.FTZ R3, R20, R5 ;  /* 0x0000000514038220 */ /* 0x000fe20000410000 */
[----:B------:R-:W-:Y:S01]  /*32e0*/  @!P0 SHF.L.U32 R30, R31, 0x10, RZ ;  /* 0x000000101f1e8819 */ /* 0x000fe200000006ff */
[----:B------:R-:W-:Y:S01]  /*32f0*/  @!P0 FMUL.FTZ R33, R23, R22 ;  /* 0x0000001617218220 */ /* 0x000fe20000410000 */
[----:B------:R-:W-:Y:S01]  /*3300*/  @!P0 LOP3.LUT R23, R25, 0xffff0000, RZ, 0xc0, !PT ;  /* 0xffff000019178812 */ /* 0x000fe200078ec0ff */
[----:B------:R-:W-:Y:S01]  /*3310*/  @!P0 FFMA.FTZ R0, R22, R29, R0 ;  /* 0x0000001d16008223 */ /* 0x000fe20000010000 */
[----:B------:R-:W-:Y:S01]  /*3320*/  @!P0 LOP3.LUT R31, R31, 0xffff0000, RZ, 0xc0, !PT ;  /* 0xffff00001f1f8812 */ /* 0x000fe200078ec0ff */
[----:B------:R-:W-:Y:S01]  /*3330*/  @!P0 FFMA.FTZ R33, R29, R8, -R33 ;  /* 0x000000081d218223 */ /* 0x000fe20000010821 */
[----:B------:R-:W-:Y:S01]  /*3340*/  @!P0 SHF.L.U32 R29, R25, 0x10, RZ ;  /* 0x00000010191d8819 */ /* 0x000fe200000006ff */
[----:B------:R-:W-:Y:S01]  /*3350*/  @!P0 FMUL.FTZ R2, R23, R6 ;  /* 0x0000000617028220 */ /* 0x000fe20000410000 */
[----:B------:R-:W-:Y:S01]  /*3360*/  @!P0 LOP3.LUT R8, R27, 0xffff0000, RZ, 0xc0, !PT ;  /* 0xffff00001b088812 */ /* 0x000fe200078ec0ff */
[----:B------:R-:W-:Y:S01]  /*3370*/  @!P0 IMAD.U32 R22, R26, 0x10000, RZ ;  /* 0x000100001a168824 */ /* 0x000fe200078e00ff */
[----:B------:R-:W-:Y:S01]  /*3380*/  @!P0 F2FP.BF16.PACK_AB R33, R0, R33 ;  /* 0x000000210021823e */ /* 0x000fe200000010ff */
[----:B------:R-:W-:Y:S02]  /*3390*/  @!P0 FMUL.FTZ R35, R23, R28 ;  /* 0x0000001c17238220 */ /* 0x000fe40000410000 */
[----:B------:R-:W-:Y:S01]  /*33a0*/  @!P0 FMUL.FTZ R34, R20, R30 ;  /* 0x0000001e14228220 */ /* 0x000fe20000410000 */
[----:B------:R-:W-:Y:S01]  /*33b0*/  @!P0 MOV R24, R33 ;  /* 0x0000002100188202 */ /* 0x000fe20000000f00 */
[C---:B------:R-:W-:Y:S02]  /*33c0*/  @!P0 FMUL.FTZ R36, R8.reuse, R31 ;  /* 0x0000001f08248220 */ /* 0x040fe40000410000 */
[----:B------:R-:W-:Y:S02]  /*33d0*/  @!P0 FMUL.FTZ R4, R8, R7 ;  /* 0x0000000708048220 */ /* 0x000fe40000410000 */
[----:B------:R-:W-:Y:S02]  /*33e0*/  @!P0 FFMA.FTZ R2, R28, R29, R2 ;  /* 0x0000001d1c028223 */ /* 0x000fe40000010002 */
[----:B------:R-:W-:Y:S02]  /*33f0*/  @!P0 FFMA.FTZ R3, R30, R22, R3 ;  /* 0x000000161e038223 */ /* 0x000fe40000010003 */
[----:B------:R-:W-:Y:S02]  /*3400*/  @!P0 FFMA.FTZ R35, R29, R6, -R35 ;  /* 0x000000061d238223 */ /* 0x000fe40000010823 */
[----:B------:R-:W-:Y:S02]  /*3410*/  @!P0 FFMA.FTZ R34, R22, R5, -R34 ;  /* 0x0000000516228223 */ /* 0x000fe40000010822 */
[----:B------:R-:W-:Y:S01]  /*3420*/  @!P0 FFMA.FTZ R36, R32, R7, -R36 ;  /* 0x0000000720248223 */ /* 0x000fe20000010824 */
[----:B------:R-:W-:Y:S01]  /*3430*/  @!P0 F2FP.BF16.PACK_AB R38, R2, R35 ;  /* 0x000000230226823e */ /* 0x000fe200000010ff */
[----:B------:R-:W-:Y:S01]  /*3440*/  @!P0 FFMA.FTZ R4, R31, R32, R4 ;  /* 0x000000201f048223 */ /* 0x000fe20000010004 */
[----:B------:R-:W-:Y:S03]  /*3450*/  @!P0 F2FP.BF16.PACK_AB R34, R3, R34 ;  /* 0x000000220322823e */ /* 0x000fe600000010ff */
[----:B------:R-:W-:Y:S01]  /*3460*/  @!P0 IMAD.MOV.U32 R25, RZ, RZ, R38 ;  /* 0x000000ffff198224 */ /* 0x000fe200078e0026 */
[----:B------:R-:W-:Y:S02]  /*3470*/  @!P0 F2FP.BF16.PACK_AB R35, R4, R36 ;  /* 0x000000240423823e */ /* 0x000fe400000010ff */
[----:B------:R-:W-:Y:S02]  /*3480*/  @!P0 MOV R26, R34 ;  /* 0x00000022001a8202 */ /* 0x000fe40000000f00 */
[----:B------:R-:W-:Y:S05]  /*3490*/  @!P0 MOV R27, R35 ;  /* 0x00000023001b8202 */ /* 0x000fea0000000f00 */
[----:B------:R1:W-:Y:S02]  /*34a0*/  ST.E.128 [R130.64], R24 ;  /* 0x0000001882007985 */ /* 0x0003e4000c101d06 */
.L_x_842:
[----:B------:R-:W-:Y:S05]  /*34b0*/  BSYNC B0 ;  /* 0x0000000000007941 */ /* 0x000fea0003800000 */
.L_x_841:
[----:B------:R-:W-:Y:S01]  /*34c0*/  ISETP.GE.AND P0, PT, R10, R123, PT ;  /* 0x0000007b0a00720c */ /* 0x000fe20003f06270 */
[----:B------:R-:W-:Y:S01]  /*34d0*/  @!UPT UIADD3 URZ, URZ, URZ, URZ ;  /* 0x0000003f3f3ff290 */ /* 0x000fe2000fffe03f */
[----:B------:R-:W-:Y:S11]  /*34e0*/  BSSY B0, `(.L_x_843) ;  /* 0x0000030000007945 */ /* 0x000ff60003800000 */
[----:B------:R-:W-:-:S05]  /*34f0*/  @P0 BRA `(.L_x_844) ;  /* 0x000002e000000947 */ /* 0x000fca0003800000 */
[----:B------:R-:W-:Y:S01]  /*3500*/  ISETP.GE.AND P0, PT, R10, R21, PT ;  /* 0x000000150a00720c */ /* 0x000fe20003f06270 */
[----:B-1----:R-:W2:Y:S11]  /*3510*/  LD.E.128 R24, [R124.64+0x80] ;  /* 0x000080067c187980 */ /* 0x002eb6000c101d00 */
[----:B------:R-:W-:Y:S01]  /*3520*/  @!UPT UIADD3 URZ, URZ, URZ, URZ ;  /* 0x0000003f3f3ff290 */ /* 0x000fe2000fffe03f */
[----:B------:R-:W3:Y:S06]  /*3530*/  @!P0 LD.E.64 R6, [R16.64+0x40] ;  /* 0x0000400610068980 */ /* 0x000eec000c101b00 */
[----:B------:R-:W4:Y:S01]  /*3540*/  @!P0 LD.E.64 R30, [R58.64+0x40] ;  /* 0x000040063a1e8980 */ /* 0x000f22000c101b00 */
        /* <DEDUP_REMOVED lines=40> */
[----:B------:R1:W-:Y:S02]  /*37d0*/  ST.E.128 [R130.64+0x80], R24 ;  /* 0x0000801882007985 */ /* 0x0003e4000c101d06 */
.L_x_844:
[----:B------:R-:W-:Y:S05]  /*37e0*/  BSYNC B0 ;  /* 0x0000000000007941 */ /* 0x000fea0003800000 */
.L_x_843:
[----:B------:R-:W-:Y:S11]  /*37f0*/  ISETP.GE.AND P0, PT, R9, R123, PT ;  /* 0x0000007b0900720c */ /* 0x000ff60003f06270 */
[----:B------:R-:W-:Y:S02]  /*3800*/  @!UPT UIADD3 URZ, URZ, URZ, URZ ;  /* 0x0000003f3f3ff290 */ /* 0x000fe4000fffe03f */
        /* <DEDUP_REMOVED lines=47> */
.L_x_840:
[----:B------:R-:W-:Y:S05]  /*3b00*/  BSYNC B1 ;  /* 0x0000000000017941 */ /* 0x000fea0003800000 */
.L_x_839:
[C---:B------:R-:W-:Y:S01]  /*3b10*/  ISETP.GE.AND P0, PT, R81.reuse, R183, PT ;  /* 0x000000b75100720c */ /* 0x040fe20003f06270 */
[----:B------:R-:W-:Y:S03]  /*3b20*/  BSSY B1, `(.L_x_845) ;  /* 0x00000a9000017945 */ /* 0x000fe60003800000 */
[----:B------:R-:W-:Y:S11]  /*3b30*/  ISETP.GE.AND P0, PT, R81, R181, !P0 ;  /* 0x000000b55100720c */ /* 0x000ff60004706270 */
[----:B------:R-:W-:Y:S02]  /*3b40*/  @!UPT UIADD3 URZ, URZ, URZ, URZ ;  /* 0x0000003f3f3ff290 */ /* 0x000fe4000fffe03f */
[----:B------:R-:W-:-:S05]  /*3b50*/  @!P0 BRA `(.L_x_846) ;  /* 0x00000a5000008947 */ /* 0x000fca0003800000 */
[----:B-----5:R-:W-:Y:S01]  /*3b60*/  ISETP.GE.AND P0, PT, R12, R123, PT ;  /* 0x0000007b0c00720c */ /* 0x020fe20003f06270 */
[C---:B------:R-:W-:Y:S01]  /*3b70*/  IMAD.SHL.U32 R5, R155.reuse, 0x2, RZ ;  /* 0x000000029b057824 */ /* 0x040fe200078e00ff */
[----:B------:R-:W-:Y:S01]  /*3b80*/  SHF.L.U64.HI R3, R155, 0x1, R143 ;  /* 0x000000019b037819 */ /* 0x000fe2000001028f */
[----:B------:R-:W-:Y:S03]  /*3b90*/  BSSY B0, `(.L_x_847) ;  /* 0x0000037000007945 */ /* 0x000fe60003800000 */
[-C--:B------:R-:W-:Y:S02]  /*3ba0*/  IADD3 R22, P2, R16, R5.reuse, RZ ;  /* 0x0000000510167210 */ /* 0x080fe40007f5e0ff */
[----:B------:R-:W-:Y:S03]  /*3bb0*/  IADD3 R36, P1, R58, R5, RZ ;  /* 0x000000053a247210 */ /* 0x000fe60007f3e0ff */
[--C-:B------:R-:W-:Y:S02]  /*3bc0*/  IMAD.X R23, R17, 0x1, R3.reuse, P2 ;  /* 0x0000000111177824 */ /* 0x100fe400010e0603 */
[----:B------:R-:W-:Y:S01]  /*3bd0*/  IMAD.X R37, R59, 0x1, R3, P1 ;  /* 0x000000013b257824 */ /* 0x000fe200008e0603 */
[----:B------:R-:W-:-:S05]  /*3be0*/  @P0 BRA `(.L_x_848) ;  /* 0x0000031000000947 */ /* 0x000fca0003800000 */
[----:B------:R-:W-:Y:S02]  /*3bf0*/  ISETP.GE.AND P0, PT, R12, R21, PT ;  /* 0x000000150c00720c */ /* 0x000fe40003f06270 */
[C---:B------:R-:W-:Y:S04]  /*3c00*/  LEA R38, P1, R102.reuse, R124, 0x1 ;  /* 0x0000007c66267211 */ /* 0x040fe800078208ff */
[----:B------:R-:W-:Y:S02]  /*3c10*/  LEA.HI.X R39, R102, R125, R99, 0x1, P1 ;  /* 0x0000007d66277211 */ /* 0x000fe400008f0c63 */
[C---:B------:R-:W-:Y:S03]  /*3c20*/  LEA R44, P1, R201.reuse, R130, 0x1 ;  /* 0x00000082c92c7211 */ /* 0x040fe600078208ff */
[----:B-1----:R-:W2:Y:S01]  /*3c30*/  LD.E.128 R24, [R38.64] ;  /* 0x0000000626187980 */ /* 0x002ea2000c101d00 */
[----:B------:R-:W-:Y:S07]  /*3c40*/  LEA.HI.X R45, R201, R131, R202, 0x1, P1 ;  /* 0x00000083c92d7211 */ /* 0x000fee00008f0cca */
[----:B------:R-:W3:Y:S06]  /*3c50*/  @!P0 LD.E.64 R32, [R36.64] ;  /* 0x0000000624208980 */ /* 0x000eec000c101b00 */
[----:B------:R-:W4:Y:S01]  /*3c60*/  @!P0 LD.E.64 R6, [R22.64] ;  /* 0x0000000616068980 */ /* 0x000f22000c101b00 */
[----:B--2---:R-:W-:Y:S01]  /*3c70*/  @!P0 IMAD.U32 R34, R27, 0x10000, RZ ;  /* 0x000100001b228824 */ /* 0x004fe200078e00ff */
[C---:B------:R-:W-:Y:S02]  /*3c80*/  @!P0 LOP3.LUT R29, R24.reuse, 0xffff0000, RZ, 0xc0, !PT ;  /* 0xffff0000181d8812 */ /* 0x040fe400078ec0ff */
[----:B------:R-:W-:Y:S02]  /*3c90*/  @!P0 SHF.L.U32 R31, R24, 0x10, RZ ;  /* 0x00000010181f8819 */ /* 0x000fe400000006ff */
[----:B------:R-:W-:Y:S02]  /*3ca0*/  @!P0 LOP3.LUT R20, R26, 0xffff0000, RZ, 0xc0, !PT ;  /* 0xffff00001a148812 */ /* 0x000fe400078ec0ff */
[C---:B---3--:R-:W-:Y:S02]  /*3cb0*/  @!P0 SHF.L.U32 R28, R32.reuse, 0x10, RZ ;  /* 0x00000010201c8819 */ /* 0x048fe400000006ff */
[----:B------:R-:W-:Y:S01]  /*3cc0*/  @!P0 LOP3.LUT R30, R32, 0xffff0000, RZ, 0xc0, !PT ;  /* 0xffff0000201e8812 */ /* 0x000fe200078ec0ff */
[C---:B------:R-:W-:Y:S01]  /*3cd0*/  @!P0 IMAD.U32 R32, R33.reuse, 0x10000, RZ ;  /* 0x0001000021208824 */ /* 0x040fe200078e00ff */
[----:B------:R-:W-:Y:S01]  /*3ce0*/  @!P0 LOP3.LUT R33, R33, 0xffff0000, RZ, 0xc0, !PT ;  /* 0xffff000021218812 */ /* 0x000fe200078ec0ff */
[----:B------:R-:W-:Y:S02]  /*3cf0*/  @!P0 FMUL.FTZ R35, R29, R28 ;  /* 0x0000001c1d238220 */ /* 0x000fe40000410000 */
[C---:B----4-:R-:W-:Y:S01]  /*3d00*/  @!P0 IMAD.U32 R8, R6.reuse, 0x10000, RZ ;  /* 0x0001000006088824 */ /* 0x050fe200078e00ff */
[----:B------:R-:W-:Y:S01]  /*3d10*/  @!P0 LOP3.LUT R6, R6, 0xffff0000, RZ, 0xc0, !PT ;  /* 0xffff000006068812 */ /* 0x000fe200078ec0ff */
[C---:B------:R-:W-:Y:S01]  /*3d20*/  @!P0 IMAD.U32 R5, R7.reuse, 0x10000, RZ ;  /* 0x0001000007058824 */ /* 0x040fe200078e00ff */
[----:B------:R-:W-:Y:S01]  /*3d30*/  @!P0 LOP3.LUT R7, R7, 0xffff0000, RZ, 0xc0, !PT ;  /* 0xffff000007078812 */ /* 0x000fe200078ec0ff */
[-C--:B------:R-:W-:Y:S01]  /*3d40*/  @!P0 FMUL.FTZ R0, R29, R8.reuse ;  /* 0x000000081d008220 */ /* 0x080fe20000410000 */
[----:B------:R-:W-:Y:S01]  /*3d50*/  @!P0 LOP3.LUT R29, R25, 0xffff0000, RZ, 0xc0, !PT ;  /* 0xffff0000191d8812 */ /* 0x000fe200078ec0ff */
[----:B------:R-:W-:Y:S01]  /*3d60*/  @!P0 FFMA.FTZ R35, R31, R8, -R35 ;  /* 0x000000081f238223 */ /* 0x000fe20000010823 */
[----:B------:R-:W-:Y:S01]  /*3d70*/  @!P0 LOP3.LUT R8, R27, 0xffff0000, RZ, 0xc0, !PT ;  /* 0xffff00001b088812 */ /* 0x000fe200078ec0ff */
[----:B------:R-:W-:Y:S01]  /*3d80*/  @!P0 FFMA.FTZ R0, R28, R31, R0 ;  /* 0x0000001f1c008223 */ /* 0x000fe20000010000 */
[----:B------:R-:W-:Y:S01]  /*3d90*/  @!P0 SHF.L.U32 R28, R26, 0x10, RZ ;  /* 0x000000101a1c8819 */ /* 0x000fe200000006ff */
[----:B------:R-:W-:Y:S02]  /*3da0*/  @!P0 IMAD.U32 R31, R25, 0x10000, RZ ;  /* 0x00010000191f8824 */ /* 0x000fe400078e00ff */
[C---:B------:R-:W-:Y:S01]  /*3db0*/  @!P0 FMUL.FTZ R2, R29.reuse, R6 ;  /* 0x000000061d028220 */ /* 0x040fe20000410000 */
[----:B------:R-:W-:Y:S01]  /*3dc0*/  @!P0 F2FP.BF16.PACK_AB R35, R0, R35 ;  /* 0x000000230023823e */ /* 0x000fe200000010ff */
[C---:B------:R-:W-:Y:S02]  /*3dd0*/  @!P0 FMUL.FTZ R3, R20.reuse, R5 ;  /* 0x0000000514038220 */ /* 0x040fe40000410000 */
[----:B------:R-:W-:Y:S01]  /*3de0*/  @!P0 FMUL.FTZ R39, R29, R30 ;  /* 0x0000001e1d278220 */ /* 0x000fe20000410000 */
[----:B------:R-:W-:Y:S01]  /*3df0*/  @!P0 MOV R24, R35 ;  /* 0x0000002300188202 */ /* 0x000fe20000000f00 */
[----:B------:R-:W-:Y:S02]  /*3e00*/  @!P0 FMUL.FTZ R38, R20, R32 ;  /* 0x0000002014268220 */ /* 0x000fe40000410000 */
        /* <DEDUP_REMOVED lines=15> */
.L_x_848:
[----:B------:R-:W-:Y:S05]  /*3f00*/  BSYNC B0 ;  /* 0x0000000000007941 */ /* 0x000fea0003800000 */
.L_x_847:
[----:B------:R-:W-:Y:S01]  /*3f10*/  ISETP.GE.AND P0, PT, R10, R123, PT ;  /* 0x0000007b0a00720c */ /* 0x000fe20003f06270 */
[----:B------:R-:W-:Y:S01]  /*3f20*/  @!UPT UIADD3 URZ, URZ, URZ, URZ ;  /* 0x0000003f3f3ff290 */ /* 0x000fe2000fffe03f */
[----:B------:R-:W-:Y:S11]  /*3f30*/  BSSY B0, `(.L_x_849) ;  /* 0x0000033000007945 */ /* 0x000ff60003800000 */
[----:B------:R-:W-:-:S05]  /*3f40*/  @P0 BRA `(.L_x_850) ;  /* 0x0000031000000947 */ /* 0x000fca0003800000 */
[----:B------:R-:W-:Y:S02]  /*3f50*/  ISETP.GE.AND P0, PT, R10, R21, PT ;  /* 0x000000150a00720c */ /* 0x000fe40003f06270 */
[C---:B------:R-:W-:Y:S04]  /*3f60*/  LEA R38, P1, R101.reuse, R124, 0x1 ;  /* 0x0000007c65267211 */ /* 0x040fe800078208ff */
[----:B------:R-:W-:Y:S02]  /*3f70*/  LEA.HI.X R39, R101, R125, R104, 0x1, P1 ;  /* 0x0000007d65277211 */ /* 0x000fe400008f0c68 */
[C---:B-1----:R-:W-:Y:S03]  /*3f80*/  LEA R44, P1, R96.reuse, R130, 0x1 ;  /* 0x00000082602c7211 */ /* 0x042fe600078208ff */
[----:B------:R-:W2:Y:S01]  /*3f90*/  LD.E.128 R24, [R38.64] ;  /* 0x0000000626187980 */ /* 0x000ea2000c101d00 */
[----:B------:R-:W-:Y:S07]  /*3fa0*/  LEA.HI.X R45, R96, R131, R95, 0x1, P1 ;  /* 0x00000083602d7211 */ /* 0x000fee00008f0c5f */
[----:B------:R-:W3:Y:S06]  /*3fb0*/  @!P0 LD.E.64 R32, [R36.64+0x40] ;  /* 0x0000400624208980 */ /* 0x000eec000c101b00 */
[----:B------:R-:W4:Y:S01]  /*3fc0*/  @!P0 LD.E.64 R6, [R22.64+0x40] ;  /* 0x0000400616068980 */ /* 0x000f22000c101b00 */
        /* <DEDUP_REMOVED lines=41> */
.L_x_850:
[----:B------:R-:W-:Y:S05]  /*4260*/  BSYNC B0 ;  /* 0x0000000000007941 */ /* 0x000fea0003800000 */
.L_x_849:
[----:B------:R-:W-:Y:S11]  /*4270*/  ISETP.GE.AND P0, PT, R9, R123, PT ;  /* 0x0000007b0900720c */ /* 0x000ff60003f06270 */
[----:B------:R-:W-:Y:S02]  /*4280*/  @!UPT UIADD3 URZ, URZ, URZ, URZ ;  /* 0x0000003f3f3ff290 */ /* 0x000fe4000fffe03f */
        /* <DEDUP_REMOVED lines=8> */
[----:B------:R1:W4:Y:S01]  /*4310*/  @!P0 LD.E.64 R6, [R22.64+0x80] ;  /* 0x0000800616068980 */ /* 0x000322000c101b00 */
[----:B--2---:R-:W-:Y:S01]  /*4320*/  @!P0 IMAD.U32 R34, R27, 0x10000, RZ ;  /* 0x000100001b228824 */ /* 0x004fe200078e00ff */
[C---:B------:R-:W-:Y:S02]  /*4330*/  @!P0 LOP3.LUT R29, R24.reuse, 0xffff0000, RZ, 0xc0, !PT ;  /* 0xffff0000181d8812 */ /* 0x040fe400078ec0ff */
[----:B------:R-:W-:Y:S02]  /*4340*/  @!P0 SHF.L.U32 R31, R24, 0x10, RZ ;  /* 0x00000010181f8819 */ /* 0x000fe400000006ff */
[----:B-1----:R-:W-:Y:S02]  /*4350*/  @!P0 LOP3.LUT R23, R25, 0xffff0000, RZ, 0xc0, !PT ;  /* 0xffff000019178812 */ /* 0x002fe400078ec0ff */
[----:B------:R-:W-:Y:S01]  /*4360*/  @!P0 LOP3.LUT R20, R26, 0xffff0000, RZ, 0xc0, !PT ;  /* 0xffff00001a148812 */ /* 0x000fe200078ec0ff */
[C---:B---3--:R-:W-:Y:S01]  /*4370*/  @!P0 IMAD.U32 R32, R37.reuse, 0x10000, RZ ;  /* 0x0001000025208824 */ /* 0x048fe200078e00ff */
[C---:B------:R-:W-:Y:S02]  /*4380*/  @!P0 SHF.L.U32 R28, R36.reuse, 0x10, RZ ;  /* 0x00000010241c8819 */ /* 0x040fe400000006ff */
[----:B------:R-:W-:Y:S01]  /*4390*/  @!P0 LOP3.LUT R30, R36, 0xffff0000, RZ, 0xc0, !PT ;  /* 0xffff0000241e8812 */ /* 0x000fe200078ec0ff */
[----:B------:R-:W-:Y:S01]  /*43a0*/  @!P0 FMUL.FTZ R38, R20, R32 ;  /* 0x0000002014268220 */ /* 0x000fe20000410000 */
[----:B------:R-:W-:Y:S01]  /*43b0*/  @!P0 LOP3.LUT R33, R37, 0xffff0000, RZ, 0xc0, !PT ;  /* 0xffff000025218812 */ /* 0x000fe200078ec0ff */
[C---:B----4-:R-:W-:Y:S01]  /*43c0*/  @!P0 IMAD.U32 R8, R6.reuse, 0x10000, RZ ;  /* 0x0001000006088824 */ /* 0x050fe200078e00ff */
[----:B------:R-:W-:Y:S01]  /*43d0*/  @!P0 LOP3.LUT R6, R6, 0xffff0000, RZ, 0xc0, !PT ;  /* 0xffff000006068812 */ /* 0x000fe200078ec0ff */
[C---:B------:R-:W-:Y:S02]  /*43e0*/  @!P0 FMUL.FTZ R35, R29.reuse, R28 ;  /* 0x0000001c1d238220 */ /* 0x040fe40000410000 */
[-C--:B------:R-:W-:Y:S02]  /*43f0*/  @!P0 FMUL.FTZ R0, R29, R8.reuse ;  /* 0x000000081d008220 */ /* 0x080fe40000410000 */
[C---:B------:R-:W-:Y:S01]  /*4400*/  @!P0 IMAD.U32 R5, R7.reuse, 0x10000, RZ ;  /* 0x0001000007058824 */ /* 0x040fe200078e00ff */
        /* <DEDUP_REMOVED lines=26> */
.L_x_846:
[----:B------:R-:W-:Y:S05]  /*45b0*/  BSYNC B1 ;  /* 0x0000000000017941 */ /* 0x000fea0003800000 */
.L_x_845:
        /* <DEDUP_REMOVED lines=17> */
[C---:B-1----:R-:W-:Y:S03]  /*46d0*/  LEA R44, P1, R97.reuse, R130, 0x1 ;  /* 0x00000082612c7211 */ /* 0x042fe600078208ff */
[----:B------:R-:W2:Y:S01]  /*46e0*/  LD.E.128 R24, [R38.64] ;  /* 0x0000000626187980 */ /* 0x000ea2000c101d00 */
        /* <DEDUP_REMOVED lines=44> */
.L_x_854:
[----:B------:R-:W-:Y:S05]  /*49b0*/  BSYNC B0 ;  /* 0x0000000000007941 */ /* 0x000fea0003800000 */
.L_x_853:
        /* <DEDUP_REMOVED lines=53> */
.L_x_856:
[----:B------:R-:W-:Y:S05]  /*4d10*/  BSYNC B0 ;  /* 0x0000000000007941 */ /* 0x000fea0003800000 */
.L_x_855:
        /* <DEDUP_REMOVED lines=52> */
.L_x_852:
[----:B------:R-:W-:Y:S05]  /*5060*/  BSYNC B1 ;  /* 0x0000000000017941 */ /* 0x000fea0003800000 */
.L_x_851:
        /* <DEDUP_REMOVED lines=14> */
[----:B------:R-:W-:Y:S01]  /*5150*/  IMAD R35, R179, 0x60, RZ ;  /* 0x00000060b3237824 */ /* 0x000fe200078e02ff */
[----:B------:R-:W-:Y:S01]  /*5160*/  ISETP.GE.AND P0, PT, R12, R21, PT ;  /* 0x000000150c00720c */ /* 0x000fe20003f06270 */
[----:B------:R-:W-:Y:S04]  /*5170*/  IMAD.WIDE.U32 R38, R178, 0x60, R124 ;  /* 0x00000060b2267825 */ /* 0x000fe800078e007c */
[----:B-1----:R-:W-:Y:S01]  /*5180*/  IMAD.WIDE.U32 R44, R64, 0x60, R130 ;  /* 0x00000060402c7825 */ /* 0x002fe200078e0082 */
[----:B------:R-:W-:Y:S03]  /*5190*/  IADD3 R39, R39, R35, RZ ;  /* 0x0000002327277210 */ /* 0x000fe60007ffe0ff */
[----:B------:R-:W-:Y:S02]  /*51a0*/  IMAD R41, R65, 0x60, RZ ;  /* 0x0000006041297824 */ /* 0x000fe400078e02ff */
[----:B------:R-:W2:Y:S03]  /*51b0*/  LD.E.128 R24, [R38.64] ;  /* 0x0000000626187980 */ /* 0x000ea6000c101d00 */
[----:B------:R-:W-:Y:S05]  /*51c0*/  IADD3 R45, R45, R41, RZ ;  /* 0x000000292d2d7210 */ /* 0x000fea0007ffe0ff */
[----:B------:R-:W3:Y:S06]  /*51d0*/  @!P0 LD.E.64 R6, [R28.64] ;  /* 0x000000061c068980 */ /* 0x000eec000c101b00 */
[----:B------:R-:W4:Y:S01]  /*51e0*/  @!P0 LD.E.64 R32, [R36.64] ;  /* 0x0000000624208980 */ /* 0x000f22000c101b00 */
[C---:B--2---:R-:W-:Y:S02]  /*51f0*/  @!P0 LOP3.LUT R23, R24.reuse, 0xffff0000, RZ, 0xc0, !PT ;  /* 0xffff000018178812 */ /* 0x044fe400078ec0ff */
[----:B------:R-:W-:Y:S02]  /*5200*/  @!P0 SHF.L.U32 R31, R24, 0x10, RZ ;  /* 0x00000010181f8819 */ /* 0x000fe400000006ff */
[----:B------:R-:W-:Y:S02]  /*5210*/  @!P0 LOP3.LUT R20, R26, 0xffff0000, RZ, 0xc0, !PT ;  /* 0xffff00001a148812 */ /* 0x000fe400078ec0ff */
[----:B------:R-:W-:Y:S02]  /*5220*/  @!P0 SHF.L.U32 R34, R27, 0x10, RZ ;  /* 0x000000101b228819 */ /* 0x000fe400000006ff */
[C---:B---3--:R-:W-:Y:S02]  /*5230*/  @!P0 SHF.L.U32 R8, R6.reuse, 0x10, RZ ;  /* 0x0000001006088819 */ /* 0x048fe400000006ff */
[----:B------:R-:W-:Y:S02]  /*5240*/  @!P0 LOP3.LUT R6, R6, 0xffff0000, RZ, 0xc0, !PT ;  /* 0xffff000006068812 */ /* 0x000fe400078ec0ff */
[----:B------:R-:W-:Y:S01]  /*5250*/  @!P0 SHF.L.U32 R5, R7, 0x10, RZ ;  /* 0x0000001007058819 */ /* 0x000fe200000006ff */
[----:B------:R-:W-:Y:S01]  /*5260*/  @!P0 FMUL.FTZ R0, R23, R8 ;  /* 0x0000000817008220 */ /* 0x000fe20000410000 */
[----:B------:R-:W-:Y:S01]  /*5270*/  @!P0 LOP3.LUT R7, R7, 0xffff0000, RZ, 0xc0, !PT ;  /* 0xffff000007078812 */ /* 0x000fe200078ec0ff */
[C---:B----4-:R-:W-:Y:S01]  /*5280*/  @!P0 IMAD.U32 R22, R32.reuse, 0x10000, RZ ;  /* 0x0001000020168824 */ /* 0x050fe200078e00ff */
[----:B------:R-:W-:Y:S01]  /*5290*/  @!P0 LOP3.LUT R30, R32, 0xffff0000, RZ, 0xc0, !PT ;  /* 0xffff0000201e8812 */ /* 0x000fe200078ec0ff */
[----:B------:R-:W-:Y:S01]  /*52a0*/  @!P0 FMUL.FTZ R3, R20, R5 ;  /* 0x0000000514038220 */ /* 0x000fe20000410000 */
[----:B------:R-:W-:Y:S01]  /*52b0*/  @!P0 SHF.L.U32 R32, R33, 0x10, RZ ;  /* 0x0000001021208819 */ /* 0x000fe200000006ff */
[----:B------:R-:W-:Y:S01]  /*52c0*/  @!P0 FMUL.FTZ R35, R23, R22 ;  /* 0x0000001617238220 */ /* 0x000fe20000410000 */
[----:B------:R-:W-:Y:S01]  /*52d0*/  @!P0 LOP3.LUT R23, R25, 0xffff0000, RZ, 0xc0, !PT ;  /* 0xffff000019178812 */ /* 0x000fe200078ec0ff */
[----:B------:R-:W-:Y:S01]  /*52e0*/  @!P0 FFMA.FTZ R0, R22, R31, R0 ;  /* 0x0000001f16008223 */ /* 0x000fe20000010000 */
[----:B------:R-:W-:Y:S01]  /*52f0*/  @!P0 SHF.L.U32 R22, R26, 0x10, RZ ;  /* 0x000000101a168819 */ /* 0x000fe200000006ff */
[----:B------:R-:W-:Y:S01]  /*5300*/  @!P0 FFMA.FTZ R35, R31, R8, -R35 ;  /* 0x000000081f238223 */ /* 0x000fe20000010823 */
[----:B------:R-:W-:Y:S01]  /*5310*/  @!P0 LOP3.LUT R8, R27, 0xffff0000, RZ, 0xc0, !PT ;  /* 0xffff00001b088812 */ /* 0x000fe200078ec0ff */
[----:B------:R-:W-:Y:S01]  /*5320*/  @!P0 IMAD.U32 R31, R25, 0x10000, RZ ;  /* 0x00010000191f8824 */ /* 0x000fe200078e00ff */
[----:B------:R-:W-:Y:S01]  /*5330*/  @!P0 LOP3.LUT R33, R33, 0xffff0000, RZ, 0xc0, !PT ;  /* 0xffff000021218812 */ /* 0x000fe200078ec0ff */
[C---:B------:R-:W-:Y:S01]  /*5340*/  @!P0 FMUL.FTZ R2, R23.reuse, R6 ;  /* 0x0000000617028220 */ /* 0x040fe20000410000 */
[----:B------:R-:W-:Y:S01]  /*5350*/  @!P0 F2FP.BF16.PACK_AB R35, R0, R35 ;  /* 0x000000230023823e */ /* 0x000fe200000010ff */
[----:B------:R-:W-:Y:S02]  /*5360*/  @!P0 FMUL.FTZ R39, R23, R30 ;  /* 0x0000001e17278220 */ /* 0x000fe40000410000 */
        /* <DEDUP_REMOVED lines=10> */
[----:B------:R-:W-:Y:S01]  /*5410*/  @!P0 F2FP.BF16.PACK_AB R38, R3, R38 ;  /* 0x000000260326823e */ /* 0x000fe200000010ff */
[----:B------:R-:W-:Y:S01]  /*5420*/  @!P0 IMAD.MOV.U32 R24, RZ, RZ, R35 ;  /* 0x000000ffff188224 */ /* 0x000fe200078e0023 */
[----:B------:R-:W-:Y:S02]  /*5430*/  @!P0 MOV R25, R42 ;  /* 0x0000002a00198202 */ /* 0x000fe40000000f00 */
[----:B------:R-:W-:Y:S02]  /*5440*/  @!P0 F2FP.BF16.PACK_AB R39, R4, R40 ;  /* 0x000000280427823e */ /* 0x000fe400000010ff */
[----:B------:R-:W-:Y:S02]  /*5450*/  @!P0 MOV R26, R38 ;  /* 0x00000026001a8202 */ /* 0x000fe40000000f00 */
[----:B------:R-:W-:Y:S05]  /*5460*/  @!P0 MOV R27, R39 ;  /* 0x00000027001b8202 */ /* 0x000fea0000000f00 */
[----:B------:R1:W-:Y:S02]  /*5470*/  ST.E.128 [R44.64], R24 ;  /* 0x000000182c007985 */ /* 0x0003e4000c101d06 */
.L_x_860:
[----:B------:R-:W-:Y:S05]  /*5480*/  BSYNC B0 ;  /* 0x0000000000007941 */ /* 0x000fea0003800000 */
.L_x_859:
        /* <DEDUP_REMOVED lines=53> */
.L_x_862:
[----:B------:R-:W-:Y:S05]  /*57e0*/  BSYNC B0 ;  /* 0x0000000000007941 */ /* 0x000fea0003800000 */
.L_x_861:
[----:B------:R-:W-:Y:S11]  /*57f0*/  ISETP.GE.AND P0, PT, R9, R123, PT ;  /* 0x0000007b0900720c */ /* 0x000ff60003f06270 */
[----:B------:R-:W-:Y:S02]  /*5800*/  @!UPT UIADD3 URZ, URZ, URZ, URZ ;  /* 0x0000003f3f3ff290 */ /* 0x000fe4000fffe03f */
[----:B------:R-:W-:-:S05]  /*5810*/  @P0 BRA `(.L_x_858) ;  /* 0x0000031000000947 */ /* 0x000fca0003800000 */
[----:B------:R-:W-:Y:S02]  /*5820*/  ISETP.GE.AND P0, PT, R9, R21, PT ;  /* 0x000000150900720c */ /* 0x000fe40003f06270 */
[C---:B------:R-:W-:Y:S04]  /*5830*/  LEA R38, P1, R116.reuse, R124, 0x1 ;  /* 0x0000007c74267211 */ /* 0x040fe800078208ff */
[----:B------:R-:W-:Y:S02]  /*5840*/  LEA.HI.X R39, R116, R125, R113, 0x1, P1 ;  /* 0x0000007d74277211 */ /* 0x000fe400008f0c71 */
[C---:B------:R-:W-:Y:S03]  /*5850*/  LEA R42, P1, R86.reuse, R130, 0x1 ;  /* 0x00000082562a7211 */ /* 0x040fe600078208ff */
[----:B------:R-:W2:Y:S01]  /*5860*/  LD.E.128 R20, [R38.64] ;  /* 0x0000000626147980 */ /* 0x000ea2000c101d00 */
[----:B------:R-:W-:Y:S07]  /*5870*/  LEA.HI.X R43, R86, R131, R85, 0x1, P1 ;  /* 0x00000083562b7211 */ /* 0x000fee00008f0c55 */
[----:B------:R-:W3:Y:S06]  /*5880*/  @!P0 LD.E.64 R36, [R36.64+0x80] ;  /* 0x0000800624248980 */ /* 0x000eec000c101b00 */
[----:B------:R-:W4:Y:S01]  /*5890*/  @!P0 LD.E.64 R6, [R28.64+0x80] ;  /* 0x000080061c068980 */ /* 0x000f22000c101b00 */
[----:B--2---:R-:W-:Y:S01]  /*58a0*/  @!P0 IMAD.U32 R32, R23, 0x10000, RZ ;  /* 0x0001000017208824 */ /* 0x004fe200078e00ff */
[C---:B-1----:R-:W-:Y:S02]  /*58b0*/  @!P0 LOP3.LUT R25, R20.reuse, 0xffff0000, RZ, 0xc0, !PT ;  /* 0xffff000014198812 */ /* 0x042fe400078ec0ff */
[----:B------:R-:W-:Y:S02]  /*58c0*/  @!P0 SHF.L.U32 R27, R20, 0x10, RZ ;  /* 0x00000010141b8819 */ /* 0x000fe400000006ff */
        /* <DEDUP_REMOVED lines=9> */
[-C--:B------:R-:W-:Y:S01]  /*5960*/  @!P0 FMUL.FTZ R0, R25, R8.reuse ;  /* 0x0000000819008220 */ /* 0x080fe20000410000 */
[----:B------:R-:W-:Y:S01]  /*5970*/  @!P0 LOP3.LUT R25, R21, 0xffff0000, RZ, 0xc0, !PT ;  /* 0xffff000015198812 */ /* 0x000fe200078ec0ff */
        /* <DEDUP_REMOVED lines=27> */
.L_x_858:
[----:B------:R-:W-:Y:S05]  /*5b30*/  BSYNC B1 ;  /* 0x0000000000017941 */ /* 0x000fea0003800000 */
.L_x_857:
[----:B------:R-:W2:Y:S02]  /*5b40*/  LD.E R3, [R18.64+0xd0] ;  /* 0x0000d00612037980 */ /* 0x000ea4000c101900 */
[----:B--2---:R-:W-:Y:S05]  /*5b50*/  IMAD.U32 R3, R3, -0x20, RZ ;  /* 0xffffffe003037824 */ /* 0x004fea00078e00ff */
[C---:B------:R-:W-:Y:S02]  /*5b60*/  LEA R16, P1, R3.reuse, R16, 0x1 ;  /* 0x0000001003107211 */ /* 0x040fe400078208ff */
[C---:B------:R-:W-:Y:S02]  /*5b70*/  LEA R58, P0, R3.reuse, R58, 0x1 ;  /* 0x0000003a033a7211 */ /* 0x040fe400078008ff */
[C---:B------:R-:W-:Y:S02]  /*5b80*/  LEA.HI.X.SX32 R17, R3.reuse, R17, 0x1, P1 ;  /* 0x0000001103117211 */ /* 0x040fe400008f0eff */
[----:B------:R-:W-:Y:S01]  /*5b90*/  LEA.HI.X.SX32 R59, R3, R59, 0x1, P0 ;  /* 0x0000003b033b7211 */ /* 0x000fe200000f0eff */
[----:B------:R-:W-:-:S05]  /*5ba0*/  BRA `(.L_x_863) ;  /* 0x00004ec000007947 */ /* 0x000fca0003800000 */
.L_x_838:
[----:B-1----:R-:W-:Y:S01]  /*5bb0*/  BSSY B2, `(.L_x_864) ;  /* 0x000010e000027945 */ /* 0x002fe20003800000 */
[----:B------:R-:W-:-:S05]  /*5bc0*/  @!P2 BRA `(.L_x_865) ;  /* 0x000010c00000a947 */ /* 0x000fca0003800000 */
[----:B-----5:R-:W-:Y:S01]  /*5bd0*/  ISETP.GE.AND P0, PT, R12, R123, PT ;  /* 0x0000007b0c00720c */ /* 0x020fe20003f06270 */
[----:B------:R-:W-:Y:S01]  /*5be0*/  @!UPT UIADD3 URZ, URZ, URZ, URZ ;  /* 0x0000003f3f3ff290 */ /* 0x000fe2000fffe03f */
[----:B------:R-:W-:Y:S11]  /*5bf0*/  BSSY B1, `(.L_x_866) ;  /* 0x0000057000017945 */ /* 0x000ff60003800000 */
[----:B------:R-:W-:-:S05]  /*5c00*/  @P0 BRA `(.L_x_867) ;  /* 0x0000055000000947 */ /* 0x000fca0003800000 */
[----:B------:R1:W5:Y:S01]  /*5c10*/  LD.E.128 R48, [R124.64] ;  /* 0x000000067c307980 */ /* 0x000362000c101d00 */
[----:B------:R-:W-:Y:S01]  /*5c20*/  ISETP.GE.AND P0, PT, R12, R21, PT ;  /* 0x000000150c00720c */ /* 0x000fe20003f06270 */
[----:B------:R-:W-:Y:S01]  /*5c30*/  @!UPT UIADD3 URZ, URZ, URZ, URZ ;  /* 0x0000003f3f3ff290 */ /* 0x000fe2000fffe03f */
[----:B------:R-:W-:Y:S11]  /*5c40*/  BSSY B0, `(.L_x_868) ;  /* 0x0000050000007945 */ /* 0x000ff60003800000 */
[----:B------:R-:W-:-:S05]  /*5c50*/  @P0 BRA `(.L_x_869) ;  /* 0x000004e000000947 */ /* 0x000fca0003800000 */
[----:B------:R-:W-:Y:S01]  /*5c60*/  LEA.HI R191, R21, R21, RZ, 0x1 ;  /* 0x0000001515bf7211 */ /* 0x000fe200078f08ff */
[----:B------:R-:W-:Y:S01]  /*5c70*/  IMAD.MOV.U32 R185, RZ, RZ, RZ ;  /* 0x000000ffffb97224 */ /* 0x000fe200078e00ff */
[C---:B-----5:R-:W-:Y:S01]  /*5c80*/  LOP3.LUT R41, R48.reuse, 0xffff0000, RZ, 0xc0, !PT ;  /* 0xffff000030297812 */ /* 0x060fe200078ec0ff */
[----:B------:R-:W-:Y:S01]  /*5c90*/  IMAD.U32 R39, R48, 0x10000, RZ ;  /* 0x0001000030277824 */ /* 0x000fe200078e00ff */
[----:B------:R-:W-:Y:S01]  /*5ca0*/  SHF.R.S32.HI R191, RZ, 0x1, R191 ;  /* 0x00000001ffbf7819 */ /* 0x000fe200000114bf */
[----:B------:R-:W-:Y:S01]  /*5cb0*/  IMAD.U32 R46, R50, 0x10000, RZ ;  /* 0x00010000322e7824 */ /* 0x000fe200078e00ff */
[C---:B------:R-:W-:Y:S02]  /*5cc0*/  SHF.L.U32 R42, R49.reuse, 0x10, RZ ;  /* 0x00000010312a7819 */ /* 0x040fe400000006ff */
[-C--:B------:R-:W-:Y:S02]  /*5cd0*/  ISETP.GE.AND P1, PT, R12, R191.reuse, PT ;  /* 0x000000bf0c00720c */ /* 0x080fe40003f26270 */
[----:B------:R-:W-:Y:S02]  /*5ce0*/  MOV R189, R191 ;  /* 0x000000bf00bd7202 */ /* 0x000fe40000000f00 */
[----:B------:R-:W-:Y:S02]  /*5cf0*/  LOP3.LUT R45, R49, 0xffff0000, RZ, 0xc0, !PT ;  /* 0xffff0000312d7812 */ /* 0x000fe400078ec0ff */
[----:B------:R-:W-:Y:S02]  /*5d00*/  LOP3.LUT R49, R50, 0xffff0000, RZ, 0xc0, !PT ;  /* 0xffff000032317812 */ /* 0x000fe400078ec0ff */
[C---:B------:R-:W-:Y:S02]  /*5d10*/  SHF.L.U32 R50, R51.reuse, 0x10, RZ ;  /* 0x0000001033327819 */ /* 0x040fe400000006ff */
[----:B------:R-:W-:Y:S03]  /*5d20*/  LOP3.LUT R53, R51, 0xffff0000, RZ, 0xc0, !PT ;  /* 0xffff000033357812 */ /* 0x000fe600078ec0ff */
[--C-:B------:R-:W-:Y:S02]  /*5d30*/  @P1 IMAD.MOV R185, RZ, RZ, -R191.reuse ;  /* 0x000000ffffb91224 */ /* 0x100fe400078e0abf */
[----:B------:R-:W-:Y:S03]  /*5d40*/  @P1 IMAD.MOV R189, RZ, RZ, -R191 ;  /* 0x000000ffffbd1224 */ /* 0x000fe600078e0abf */
[C---:B------:R-:W-:Y:S04]  /*5d50*/  LEA R186, P0, R185.reuse, R126, 0x1 ;  /* 0x0000007eb9ba7211 */ /* 0x040fe800078008ff */
[----:B------:R-:W-:Y:S02]  /*5d60*/  LEA.HI.X.SX32 R187, R185, R127, 0x1, P0 ;  /* 0x0000007fb9bb7211 */ /* 0x000fe400000f0eff */
[C---:B------:R-:W-:Y:S04]  /*5d70*/  LEA R22, P0, R189.reuse, R124, 0x1 ;  /* 0x0000007cbd167211 */ /* 0x040fe800078008ff */
[----:B------:R-:W-:Y:S01]  /*5d80*/  LEA.HI.X.SX32 R23, R189, R125, 0x1, P0 ;  /* 0x0000007dbd177211 */ /* 0x000fe200000f0eff */
[----:B------:R-:W-:Y:S01]  /*5d90*/  IMAD.MOV.U32 R189, RZ, RZ, RZ ;  /* 0x000000ffffbd7224 */ /* 0x000fe200078e00ff */
[----:B------:R-:W-:Y:S01]  /*5da0*/  @P1 IADD3 R189, -R191, RZ, RZ ;  /* 0x000000ffbfbd1210 */ /* 0x000fe20007ffe1ff */
[----:B------:R-:W2:Y:S03]  /*5db0*/  LD.E.128 R184, [R186.64] ;  /* 0x00000006bab87980 */ /* 0x000ea6000c101d00 */
[C---:B------:R-:W-:Y:S04]  /*5dc0*/  LEA R60, P0, R189.reuse, R128, 0x1 ;  /* 0x00000080bd3c7211 */ /* 0x040fe800078008ff */
[----:B------:R-:W-:Y:S01]  /*5dd0*/  LEA.HI.X.SX32 R61, R189, R129, 0x1, P0 ;  /* 0x00000081bd3d7211 */ /* 0x000fe200000f0eff */
[----:B------:R3:W4:Y:S08]  /*5de0*/  LD.E.128 R24, [R22.64] ;  /* 0x0000000616187980 */ /* 0x000730000c101d00 */
[----:B------:R-:W4:Y:S01]  /*5df0*/  LD.E.128 R60, [R60.64] ;  /* 0x000000063c3c7980 */ /* 0x000f22000c101d00 */
[C---:B--2---:R-:W-:Y:S01]  /*5e00*/  IMAD.U32 R36, R184.reuse, 0x10000, RZ ;  /* 0x00010000b8247824 */ /* 0x044fe200078e00ff */
[----:B------:R-:W-:Y:S01]  /*5e10*/  LOP3.LUT R32, R184, 0xffff0000, RZ, 0xc0, !PT ;  /* 0xffff0000b8207812 */ /* 0x000fe200078ec0ff */
[----:B------:R-:W-:Y:S01]  /*5e20*/  IMAD.U32 R28, R186, 0x10000, RZ ;  /* 0x00010000ba1c7824 */ /* 0x000fe200078e00ff */
[C---:B------:R-:W-:Y:S01]  /*5e30*/  SHF.L.U32 R30, R185.reuse, 0x10, RZ ;  /* 0x00000010b91e7819 */ /* 0x040fe200000006ff */
[----:B------:R-:W-:Y:S01]  /*5e40*/  @!P1 FADD.FTZ R36, -R36, -RZ ;  /* 0x800000ff24249221 */ /* 0x000fe20000010100 */
[----:B------:R-:W-:Y:S01]  /*5e50*/  LOP3.LUT R29, R185, 0xffff0000, RZ, 0xc0, !PT ;  /* 0xffff0000b91d7812 */ /* 0x000fe200078ec0ff */
[----:B------:R-:W-:Y:S01]  /*5e60*/  @!P1 FADD.FTZ R32, -R32, -RZ ;  /* 0x800000ff20209221 */ /* 0x000fe20000010100 */
[----:B---3--:R-:W-:Y:S01]  /*5e70*/  LOP3.LUT R23, R186, 0xffff0000, RZ, 0xc0, !PT ;  /* 0xffff0000ba177812 */ /* 0x008fe200078ec0ff */
[C---:B----4-:R-:W-:Y:S01]  /*5e80*/  IMAD.U32 R37, R24.reuse, 0x10000, RZ ;  /* 0x0001000018257824 */ /* 0x050fe200078e00ff */
[----:B------:R-:W-:Y:S01]  /*5e90*/  LOP3.LUT R35, R24, 0xffff0000, RZ, 0xc0, !PT ;  /* 0xffff000018237812 */ /* 0x000fe200078ec0ff */
[----:B------:R-:W-:Y:S01]  /*5ea0*/  @!P1 FADD.FTZ R30, -R30, -RZ ;  /* 0x800000ff1e1e9221 */ /* 0x000fe20000010100 */
[----:B------:R-:W-:Y:S01]  /*5eb0*/  SHF.L.U32 R33, R25, 0x10, RZ ;  /* 0x0000001019217819 */ /* 0x000fe200000006ff */
[----:B------:R-:W-:Y:S01]  /*5ec0*/  FMUL.FTZ R0, R37, R36 ;  /* 0x0000002425007220 */ /* 0x000fe20000410000 */
[----:B------:R-:W-:Y:S01]  /*5ed0*/  LOP3.LUT R34, R25, 0xffff0000, RZ, 0xc0, !PT ;  /* 0xffff000019227812 */ /* 0x000fe200078ec0ff */
[----:B------:R-:W-:Y:S01]  /*5ee0*/  @!P1 FADD.FTZ R29, -R29, -RZ ;  /* 0x800000ff1d1d9221 */ /* 0x000fe20000010100 */
[----:B------:R-:W-:Y:S01]  /*5ef0*/  SHF.L.U32 R22, R187, 0x10, RZ ;  /* 0x00000010bb167819 */ /* 0x000fe200000006ff */
[C---:B------:R-:W-:Y:S01]  /*5f00*/  IMAD.U32 R38, R60.reuse, 0x10000, RZ ;  /* 0x000100003c267824 */ /* 0x040fe200078e00ff */
[----:B------:R-:W-:Y:S01]  /*5f10*/  LOP3.LUT R40, R60, 0xffff0000, RZ, 0xc0, !PT ;  /* 0xffff00003c287812 */ /* 0x000fe200078ec0ff */
[----:B------:R-:W-:Y:S01]  /*5f20*/  FMUL.FTZ R2, R35, R32 ;  /* 0x0000002023027220 */ /* 0x000fe20000410000 */
[----:B------:R-:W-:Y:S01]  /*5f30*/  SHF.L.U32 R43, R61, 0x10, RZ ;  /* 0x000000103d2b7819 */ /* 0x000fe200000006ff */
[C---:B------:R-:W-:Y:S01]  /*5f40*/  IMAD.U32 R31, R26.reuse, 0x10000, RZ ;  /* 0x000100001a1f7824 */ /* 0x040fe200078e00ff */
[----:B------:R-:W-:Y:S01]  /*5f50*/  LOP3.LUT R20, R187, 0xffff0000, RZ, 0xc0, !PT ;  /* 0xffff0000bb147812 */ /* 0x000fe200078ec0ff */
[----:B------:R-:W-:Y:S01]  /*5f60*/  FMUL.FTZ R3, R33, R30 ;  /* 0x0000001e21037220 */ /* 0x000fe20000410000 */
[----:B------:R-:W-:Y:S01]  /*5f70*/  LOP3.LUT R24, R26, 0xffff0000, RZ, 0xc0, !PT ;  /* 0xffff00001a187812 */ /* 0x000fe200078ec0ff */
[----:B------:R-:W-:Y:S01]  /*5f80*/  @!P1 FADD.FTZ R28, -R28, -RZ ;  /* 0x800000ff1c1c9221 */ /* 0x000fe20000010100 */
[----:B------:R-:W-:Y:S01]  /*5f90*/  LOP3.LUT R44, R61, 0xffff0000, RZ, 0xc0, !PT ;  /* 0xffff00003d2c7812 */ /* 0x000fe200078ec0ff */
[----:B------:R-:W-:Y:S01]  /*5fa0*/  FFMA.FTZ R0, R39, R38, R0 ;  /* 0x0000002627007223 */ /* 0x000fe20000010000 */
[C---:B------:R-:W-:Y:S01]  /*5fb0*/  SHF.L.U32 R25, R27.reuse, 0x10, RZ ;  /* 0x000000101b197819 */ /* 0x040fe200000006ff */
[----:B------:R-:W-:Y:S01]  /*5fc0*/  FMUL.FTZ R4, R34, R29 ;  /* 0x0000001d22047220 */ /* 0x000fe20000410000 */
[----:B------:R-:W-:Y:S01]  /*5fd0*/  LOP3.LUT R27, R27, 0xffff0000, RZ, 0xc0, !PT ;  /* 0xffff00001b1b7812 */ /* 0x000fe200078ec0ff */
[----:B------:R-:W-:Y:S01]  /*5fe0*/  @!P1 FADD.FTZ R23, -R23, -RZ ;  /* 0x800000ff17179221 */ /* 0x000fe20000010100 */
[----:B------:R-:W-:Y:S01]  /*5ff0*/  LOP3.LUT R48, R62, 0xffff0000, RZ, 0xc0, !PT ;  /* 0xffff00003e307812 */ /* 0x000fe200078ec0ff */
[----:B------:R-:W-:Y:S01]  /*6000*/  FFMA.FTZ R2, R41, R40, R2 ;  /* 0x0000002829027223 */ /* 0x000fe20000010002 */
[C---:B------:R-:W-:Y:S01]  /*6010*/  SHF.L.U32 R51, R63.reuse, 0x10, RZ ;  /* 0x000000103f337819 */ /* 0x040fe200000006ff */
[----:B------:R-:W-:Y:S01]  /*6020*/  @!P1 FADD.FTZ R22, -R22, -RZ ;  /* 0x800000ff16169221 */ /* 0x000fe20000010100 */
[----:B------:R-:W-:Y:S01]  /*6030*/  LOP3.LUT R52, R63, 0xffff0000, RZ, 0xc0, !PT ;  /* 0xffff00003f347812 */ /* 0x000fe200078ec0ff */
[----:B------:R-:W-:Y:S02]  /*6040*/  FMUL.FTZ R5, R31, R28 ;  /* 0x0000001c1f057220 */ /* 0x000fe40000410000 */
[----:B------:R-:W-:Y:S02]  /*6050*/  IMAD.U32 R47, R62, 0x10000, RZ ;  /* 0x000100003e2f7824 */ /* 0x000fe400078e00ff */
[----:B------:R-:W-:Y:S02]  /*6060*/  FFMA.FTZ R3, R42, R43, R3 ;  /* 0x0000002b2a037223 */ /* 0x000fe40000010003 */
[----:B------:R-:W-:Y:S02]  /*6070*/  @!P1 FADD.FTZ R20, -R20, -RZ ;  /* 0x800000ff14149221 */ /* 0x000fe40000010100 */
[----:B------:R-:W-:Y:S02]  /*6080*/  FMUL.FTZ R6, R24, R23 ;  /* 0x0000001718067220 */ /* 0x000fe40000410000 */
[----:B------:R-:W-:Y:S02]  /*6090*/  FFMA.FTZ R4, R45, R44, R4 ;  /* 0x0000002c2d047223 */ /* 0x000fe40000010004 */
[----:B------:R-:W-:Y:S02]  /*60a0*/  FMUL.FTZ R7, R25, R22 ;  /* 0x0000001619077220 */ /* 0x000fe40000410000 */
[----:B------:R-:W-:Y:S02]  /*60b0*/  FFMA.FTZ R5, R46, R47, R5 ;  /* 0x0000002f2e057223 */ /* 0x000fe40000010005 */
[----:B------:R-:W-:Y:S02]  /*60c0*/  FMUL.FTZ R8, R27, R20 ;  /* 0x000000141b087220 */ /* 0x000fe40000410000 */
[----:B------:R-:W-:Y:S01]  /*60d0*/  FFMA.FTZ R6, R49, R48, R6 ;  /* 0x0000003031067223 */ /* 0x000fe20000010006 */
[----:B------:R-:W-:Y:S01]  /*60e0*/  F2FP.BF16.PACK_AB R48, R2, R0 ;  /* 0x000000000230723e */ /* 0x000fe200000010ff */
[----:B------:R-:W-:Y:S01]  /*60f0*/  FFMA.FTZ R7, R50, R51, R7 ;  /* 0x0000003332077223 */ /* 0x000fe20000010007 */
[----:B------:R-:W-:Y:S01]  /*6100*/  F2FP.BF16.PACK_AB R49, R4, R3 ;  /* 0x000000030431723e */ /* 0x000fe200000010ff */
[----:B------:R-:W-:Y:S01]  /*6110*/  FFMA.FTZ R8, R53, R52, R8 ;  /* 0x0000003435087223 */ /* 0x000fe20000010008 */
[----:B------:R-:W-:Y:S04]  /*6120*/  F2FP.BF16.PACK_AB R50, R6, R5 ;  /* 0x000000050632723e */ /* 0x000fe800000010ff */
[----:B------:R-:W-:Y:S02]  /*6130*/  F2FP.BF16.PACK_AB R51, R8, R7 ;  /* 0x000000070833723e */ /* 0x000fe400000010ff */
.L_x_869:
[----:B------:R-:W-:Y:S05]  /*6140*/  BSYNC B0 ;  /* 0x0000000000007941 */ /* 0x000fea0003800000 */
.L_x_868:
[----:B-----5:R2:W-:Y:S02]  /*6150*/  ST.E.128 [R130.64], R48 ;  /* 0x0000003082007985 */ /* 0x0205e4000c101d06 */
.L_x_867:
[----:B------:R-:W-:Y:S05]  /*6160*/  BSYNC B1 ;  /* 0x0000000000017941 */ /* 0x000fea0003800000 */
.L_x_866:
[----:B------:R-:W-:Y:S01]  /*6170*/  ISETP.GE.AND P0, PT, R10, R123, PT ;  /* 0x0000007b0a00720c */ /* 0x000fe20003f06270 */
[----:B------:R-:W-:Y:S01]  /*6180*/  @!UPT UIADD3 URZ, URZ, URZ, URZ ;  /* 0x0000003f3f3ff290 */ /* 0x000fe2000fffe03f */
[----:B------:R-:W-:Y:S11]  /*6190*/  BSSY B1, `(.L_x_870) ;  /* 0x0000057000017945 */ /* 0x000ff60003800000 */
[----:B------:R-:W-:-:S05]  /*61a0*/  @P0 BRA `(.L_x_871) ;  /* 0x0000055000000947 */ /* 0x000fca0003800000 */
[----:B--2---:R2:W5:Y:S01]  /*61b0*/  LD.E.128 R48, [R124.64+0x80] ;  /* 0x000080067c307980 */ /* 0x004562000c101d00 */
        /* <DEDUP_REMOVED lines=25> */
[----:B------:R-:W3:Y:S03]  /*6350*/  LD.E.128 R184, [R186.64+0x80] ;  /* 0x00008006bab87980 */ /* 0x000ee6000c101d00 */
[C---:B------:R-:W-:Y:S04]  /*6360*/  LEA R60, P0, R191.reuse, R128, 0x1 ;  /* 0x00000080bf3c7211 */ /* 0x040fe800078008ff */
[----:B------:R-:W-:Y:S01]  /*6370*/  LEA.HI.X.SX32 R61, R191, R129, 0x1, P0 ;  /* 0x00000081bf3d7211 */ /* 0x000fe200000f0eff */
[----:B--2---:R4:W2:Y:S08]  /*6380*/  LD.E.128 R24, [R22.64+0x80] ;  /* 0x0000800616187980 */ /* 0x0048b0000c101d00 */
[----:B------:R-:W2:Y:S01]  /*6390*/  LD.E.128 R60, [R60.64+0x80] ;  /* 0x000080063c3c7980 */ /* 0x000ea2000c101d00 */
[C---:B---3--:R-:W-:Y:S01]  /*63a0*/  IMAD.U32 R36, R184.reuse, 0x10000, RZ ;  /* 0x00010000b8247824 */ /* 0x048fe200078e00ff */
[----:B------:R-:W-:Y:S01]  /*63b0*/  LOP3.LUT R32, R184, 0xffff0000, RZ, 0xc0, !PT ;  /* 0xffff0000b8207812 */ /* 0x000fe200078ec0ff */
[----:B------:R-:W-:Y:S01]  /*63c0*/  IMAD.U32 R28, R186, 0x10000, RZ ;  /* 0x00010000ba1c7824 */ /* 0x000fe200078e00ff */
[C---:B------:R-:W-:Y:S01]  /*63d0*/  SHF.L.U32 R30, R185.reuse, 0x10, RZ ;  /* 0x00000010b91e7819 */ /* 0x040fe200000006ff */
[----:B------:R-:W-:Y:S01]  /*63e0*/  @!P1 FADD.FTZ R36, -R36, -RZ ;  /* 0x800000ff24249221 */ /* 0x000fe20000010100 */
[----:B------:R-:W-:Y:S01]  /*63f0*/  LOP3.LUT R29, R185, 0xffff0000, RZ, 0xc0, !PT ;  /* 0xffff0000b91d7812 */ /* 0x000fe200078ec0ff */
[----:B------:R-:W-:Y:S01]  /*6400*/  @!P1 FADD.FTZ R32, -R32, -RZ ;  /* 0x800000ff20209221 */ /* 0x000fe20000010100 */
[----:B----4-:R-:W-:Y:S01]  /*6410*/  LOP3.LUT R23, R186, 0xffff0000, RZ, 0xc0, !PT ;  /* 0xffff0000ba177812 */ /* 0x010fe200078ec0ff */
[C---:B--2---:R-:W-:Y:S01]  /*6420*/  IMAD.U32 R37, R24.reuse, 0x10000, RZ ;  /* 0x0001000018257824 */ /* 0x044fe200078e00ff */
        /* <DEDUP_REMOVED lines=43> */
.L_x_873:
[----:B------:R-:W-:Y:S05]  /*66e0*/  BSYNC B0 ;  /* 0x0000000000007941 */ /* 0x000fea0003800000 */
.L_x_872:
[----:B-----5:R3:W-:Y:S02]  /*66f0*/  ST.E.128 [R130.64+0x80], R48 ;  /* 0x0000803082007985 */ /* 0x0207e4000c101d06 */
.L_x_871:
[----:B------:R-:W-:Y:S05]  /*6700*/  BSYNC B1 ;  /* 0x0000000000017941 */ /* 0x000fea0003800000 */
.L_x_870:
[----:B------:R-:W-:Y:S11]  /*6710*/  ISETP.GE.AND P0, PT, R9, R123, PT ;  /* 0x0000007b0900720c */ /* 0x000ff60003f06270 */
[----:B------:R-:W-:Y:S02]  /*6720*/  @!UPT UIADD3 URZ, URZ, URZ, URZ ;  /* 0x0000003f3f3ff290 */ /* 0x000fe4000fffe03f */
[----:B------:R-:W-:-:S05]  /*6730*/  @P0 BRA `(.L_x_865) ;  /* 0x0000055000000947 */ /* 0x000fca0003800000 */
[----:B--23--:R2:W5:Y:S01]  /*6740*/  LD.E.128 R48, [R124.64+0x100] ;  /* 0x000100067c307980 */ /* 0x00c562000c101d00 */
        /* <DEDUP_REMOVED lines=9> */
[C---:B------:R-:W-:Y:S01]  /*67e0*/  IMAD.U32 R46, R50.reuse, 0x10000, RZ ;  /* 0x00010000322e7824 */ /* 0x040fe200078e00ff */
[----:B------:R-:W-:Y:S02]  /*67f0*/  SHF.L.U32 R42, R49, 0x10, RZ ;  /* 0x00000010312a7819 */ /* 0x000fe400000006ff */
        /* <DEDUP_REMOVED lines=71> */
.L_x_875:
[----:B------:R-:W-:Y:S05]  /*6c70*/  BSYNC B0 ;  /* 0x0000000000007941 */ /* 0x000fea0003800000 */
.L_x_874:
[----:B-----5:R3:W-:Y:S02]  /*6c80*/  ST.E.128 [R130.64+0x100], R48 ;  /* 0x0001003082007985 */ /* 0x0207e4000c101d06 */
.L_x_865:
[----:B------:R-:W-:Y:S05]  /*6c90*/  BSYNC B2 ;  /* 0x0000000000027941 */ /* 0x000fea0003800000 */
.L_x_864:
[C---:B------:R-:W-:Y:S01]  /*6ca0*/  ISETP.GE.AND P0, PT, R81.reuse, R183, PT ;  /* 0x000000b75100720c */ /* 0x040fe20003f06270 */
[----:B------:R-:W-:Y:S03]  /*6cb0*/  BSSY B2, `(.L_x_876) ;  /* 0x0000125000027945 */ /* 0x000fe60003800000 */
[----:B------:R-:W-:Y:S11]  /*6cc0*/  ISETP.GE.AND P0, PT, R81, R181, !P0 ;  /* 0x000000b55100720c */ /* 0x000ff60004706270 */
[----:B------:R-:W-:Y:S02]  /*6cd0*/  @!UPT UIADD3 URZ, URZ, URZ, URZ ;  /* 0x0000003f3f3ff290 */ /* 0x000fe4000fffe03f */
[----:B------:R-:W-:-:S05]  /*6ce0*/  @!P0 BRA `(.L_x_877) ;  /* 0x0000121000008947 */ /* 0x000fca0003800000 */
[----:B-----5:R-:W-:Y:S01]  /*6cf0*/  ISETP.GE.AND P0, PT, R12, R123, PT ;  /* 0x0000007b0c00720c */ /* 0x020fe20003f06270 */
[----:B------:R-:W-:Y:S01]  /*6d00*/  @!UPT UIADD3 URZ, URZ, URZ, URZ ;  /* 0x0000003f3f3ff290 */ /* 0x000fe2000fffe03f */
[----:B------:R-:W-:Y:S11]  /*6d10*/  BSSY B1, `(.L_x_878) ;  /* 0x000005e000017945 */ /* 0x000ff60003800000 */
[----:B------:R-:W-:-:S05]  /*6d20*/  @P0 BRA `(.L_x_879) ;  /* 0x000005c000000947 */ /* 0x000fca0003800000 */
[C---:B------:R-:W-:Y:S01]  /*6d30*/  LEA R186, P0, R102.reuse, R124, 0x1 ;  /* 0x0000007c66ba7211 */ /* 0x040fe200078008ff */
[----:B------:R-:W-:Y:S03]  /*6d40*/  BSSY B0, `(.L_x_880) ;  /* 0x0000057000007945 */ /* 0x000fe60003800000 */
[----:B------:R-:W-:Y:S02]  /*6d50*/  LEA.HI.X R187, R102, R125, R99, 0x1, P0 ;  /* 0x0000007d66bb7211 */ /* 0x000fe400000f0c63 */
[----:B------:R-:W-:Y:S03]  /*6d60*/  ISETP.GE.AND P0, PT, R12, R21, PT ;  /* 0x000000150c00720c */ /* 0x000fe60003f06270 */
[----:B--23--:R2:W5:Y:S10]  /*6d70*/  LD.E.128 R48, [R186.64] ;  /* 0x00000006ba307980 */ /* 0x00c574000c101d00 */
[----:B------:R-:W-:-:S05]  /*6d80*/  @P0 BRA `(.L_x_881) ;  /* 0x0000052000000947 */ /* 0x000fca0003800000 */
[----:B------:R-:W-:Y:S01]  /*6d90*/  LEA.HI R53, R21, R21, RZ, 0x1 ;  /* 0x0000001515357211 */ /* 0x000fe200078f08ff */
[----:B------:R-:W-:Y:S01]  /*6da0*/  IMAD.MOV.U32 R180, RZ, RZ, RZ ;  /* 0x000000ffffb47224 */ /* 0x000fe200078e00ff */
[C---:B-----5:R-:W-:Y:S01]  /*6db0*/  LOP3.LUT R41, R48.reuse, 0xffff0000, RZ, 0xc0, !PT ;  /* 0xffff000030297812 */ /* 0x060fe200078ec0ff */
[----:B------:R-:W-:Y:S01]  /*6dc0*/  IMAD.U32 R39, R48, 0x10000, RZ ;  /* 0x0001000030277824 */ /* 0x000fe200078e00ff */
[----:B------:R-:W-:Y:S01]  /*6dd0*/  SHF.R.S32.HI R53, RZ, 0x1, R53 ;  /* 0x00000001ff357819 */ /* 0x000fe20000011435 */
[C---:B------:R-:W-:Y:S01]  /*6de0*/  IMAD.U32 R40, R49.reuse, 0x10000, RZ ;  /* 0x0001000031287824 */ /* 0x040fe200078e00ff */
[----:B------:R-:W-:Y:S02]  /*6df0*/  LOP3.LUT R43, R49, 0xffff0000, RZ, 0xc0, !PT ;  /* 0xffff0000312b7812 */ /* 0x000fe400078ec0ff */
[----:B------:R-:W-:Y:S01]  /*6e00*/  ISETP.GE.AND P1, PT, R12, R53, PT ;  /* 0x000000350c00720c */ /* 0x000fe20003f26270 */
[--C-:B------:R-:W-:Y:S01]  /*6e10*/  IMAD.MOV.U32 R182, RZ, RZ, R53.reuse ;  /* 0x000000ffffb67224 */ /* 0x100fe200078e0035 */
[C---:B------:R-:W-:Y:S02]  /*6e20*/  SHF.L.U32 R46, R50.reuse, 0x10, RZ ;  /* 0x00000010322e7819 */ /* 0x040fe400000006ff */
[----:B------:R-:W-:Y:S01]  /*6e30*/  LOP3.LUT R47, R50, 0xffff0000, RZ, 0xc0, !PT ;  /* 0xffff0000322f7812 */ /* 0x000fe200078ec0ff */
[C---:B------:R-:W-:Y:S01]  /*6e40*/  IMAD.U32 R50, R51.reuse, 0x10000, RZ ;  /* 0x0001000033327824 */ /* 0x040fe200078e00ff */
[----:B------:R-:W-:Y:S07]  /*6e50*/  LOP3.LUT R51, R51, 0xffff0000, RZ, 0xc0, !PT ;  /* 0xffff000033337812 */ /* 0x000fee00078ec0ff */
[----:B------:R-:W-:Y:S01]  /*6e60*/  @P1 IADD3 R182, -R53, RZ, RZ ;  /* 0x000000ff35b61210 */ /* 0x000fe20007ffe1ff */
[----:B------:R-:W-:Y:S03]  /*6e70*/  @P1 IMAD.MOV R180, RZ, RZ, -R53 ;  /* 0x000000ffffb41224 */ /* 0x000fe600078e0a35 */
[C---:B------:R-:W-:Y:S02]  /*6e80*/  LEA R22, P0, R182.reuse, R186, 0x1 ;  /* 0x000000bab6167211 */ /* 0x040fe400078008ff */
[----:B------:R-:W-:Y:S02]  /*6e90*/  IADD3 R185, P2, R155, R180, RZ ;  /* 0x000000b49bb97210 */ /* 0x000fe40007f5e0ff */
[----:B------:R-:W-:Y:S02]  /*6ea0*/  LEA.HI.X.SX32 R23, R182, R187, 0x1, P0 ;  /* 0x000000bbb6177211 */ /* 0x000fe400000f0eff */
[C---:B--2---:R-:W-:Y:S02]  /*6eb0*/  LEA R186, P0, R185.reuse, R126, 0x1 ;  /* 0x0000007eb9ba7211 */ /* 0x044fe400078008ff */
[----:B------:R-:W-:Y:S01]  /*6ec0*/  LEA.HI.X.SX32 R180, R180, R143, 0x1, P2 ;  /* 0x0000008fb4b47211 */ /* 0x000fe200010f0eff */
[----:B------:R-:W2:Y:S03]  /*6ed0*/  LD.E.128 R24, [R22.64] ;  /* 0x0000000616187980 */ /* 0x000ea6000c101d00 */
[----:B------:R-:W-:Y:S01]  /*6ee0*/  LEA.HI.X R187, R185, R127, R180, 0x1, P0 ;  /* 0x0000007fb9bb7211 */ /* 0x000fe200000f0cb4 */
[----:B------:R-:W-:Y:S01]  /*6ef0*/  IMAD.MOV.U32 R180, RZ, RZ, RZ ;  /* 0x000000ffffb47224 */ /* 0x000fe200078e00ff */
[----:B------:R-:W-:Y:S04]  /*6f00*/  @P1 IADD3 R180, -R53, RZ, RZ ;  /* 0x000000ff35b41210 */ /* 0x000fe80007ffe1ff */
[----:B------:R-:W-:Y:S01]  /*6f10*/  IADD3 R53, P0, R155, R180, RZ ;  /* 0x000000b49b357210 */ /* 0x000fe20007f1e0ff */
[----:B------:R-:W3:Y:S03]  /*6f20*/  LD.E.128 R184, [R186.64] ;  /* 0x00000006bab87980 */ /* 0x000ee6000c101d00 */
[----:B------:R-:W-:Y:S02]  /*6f30*/  LEA.HI.X.SX32 R180, R180, R143, 0x1, P0 ;  /* 0x0000008fb4b47211 */ /* 0x000fe400000f0eff */
[C---:B------:R-:W-:Y:S04]  /*6f40*/  LEA R44, P0, R53.reuse, R128, 0x1 ;  /* 0x00000080352c7211 */ /* 0x040fe800078008ff */
[----:B------:R-:W-:Y:S05]  /*6f50*/  LEA.HI.X R45, R53, R129, R180, 0x1, P0 ;  /* 0x00000081352d7211 */ /* 0x000fea00000f0cb4 */
[----:B------:R-:W4:Y:S01]  /*6f60*/  LD.E.128 R60, [R44.64] ;  /* 0x000000062c3c7980 */ /* 0x000f22000c101d00 */
[C---:B--2---:R-:W-:Y:S01]  /*6f70*/  IMAD.U32 R32, R24.reuse, 0x10000, RZ ;  /* 0x0001000018207824 */ /* 0x044fe200078e00ff */
[----:B------:R-:W-:Y:S01]  /*6f80*/  LOP3.LUT R31, R24, 0xffff0000, RZ, 0xc0, !PT ;  /* 0xffff0000181f7812 */ /* 0x000fe200078ec0ff */
[C---:B------:R-:W-:Y:S01]  /*6f90*/  IMAD.U32 R28, R26.reuse, 0x10000, RZ ;  /* 0x000100001a1c7824 */ /* 0x040fe200078e00ff */
[----:B------:R-:W-:Y:S01]  /*6fa0*/  LOP3.LUT R24, R26, 0xffff0000, RZ, 0xc0, !PT ;  /* 0xffff00001a187812 */ /* 0x000fe200078ec0ff */
[----:B------:R-:W-:Y:S01]  /*6fb0*/  IMAD.U32 R20, R27, 0x10000, RZ ;  /* 0x000100001b147824 */ /* 0x000fe200078e00ff */
[C---:B------:R-:W-:Y:S02]  /*6fc0*/  SHF.L.U32 R29, R25.reuse, 0x10, RZ ;  /* 0x00000010191d7819 */ /* 0x040fe400000006ff */
[----:B------:R-:W-:Y:S02]  /*6fd0*/  LOP3.LUT R30, R25, 0xffff0000, RZ, 0xc0, !PT ;  /* 0xffff0000191e7812 */ /* 0x000fe400078ec0ff */
[----:B------:R-:W-:Y:S01]  /*6fe0*/  LOP3.LUT R23, R27, 0xffff0000, RZ, 0xc0, !PT ;  /* 0xffff00001b177812 */ /* 0x000fe200078ec0ff */
[C---:B---3--:R-:W-:Y:S01]  /*6ff0*/  IMAD.U32 R26, R185.reuse, 0x10000, RZ ;  /* 0x00010000b91a7824 */ /* 0x048fe200078e00ff */
[----:B------:R-:W-:Y:S01]  /*7000*/  SHF.L.U32 R37, R184, 0x10, RZ ;  /* 0x00000010b8257819 */ /* 0x000fe200000006ff */
[----:B------:R-:W-:Y:S01]  /*7010*/  IMAD.U32 R33, R186, 0x10000, RZ ;  /* 0x00010000ba217824 */ /* 0x000fe200078e00ff */
[----:B------:R-:W-:Y:S01]  /*7020*/  LOP3.LUT R34, R184, 0xffff0000, RZ, 0xc0, !PT ;  /* 0xffff0000b8227812 */ /* 0x000fe200078ec0ff */
[----:B------:R-:W-:Y:S01]  /*7030*/  @!P1 FADD.FTZ R26, -R26, -RZ ;  /* 0x800000ff1a1a9221 */ /* 0x000fe20000010100 */
[----:B------:R-:W-:Y:S01]  /*7040*/  LOP3.LUT R35, R185, 0xffff0000, RZ, 0xc0, !PT ;  /* 0xffff0000b9237812 */ /* 0x000fe200078ec0ff */
[----:B------:R-:W-:Y:S01]  /*7050*/  @!P1 FADD.FTZ R37, -R37, -RZ ;  /* 0x800000ff25259221 */ /* 0x000fe20000010100 */
[----:B------:R-:W-:Y:S01]  /*7060*/  LOP3.LUT R27, R186, 0xffff0000, RZ, 0xc0, !PT ;  /* 0xffff0000ba1b7812 */ /* 0x000fe200078ec0ff */
[----:B------:R-:W-:Y:S01]  /*7070*/  @!P1 FADD.FTZ R34, -R34, -RZ ;  /* 0x800000ff22229221 */ /* 0x000fe20000010100 */
[C---:B------:R-:W-:Y:S01]  /*7080*/  SHF.L.U32 R25, R187.reuse, 0x10, RZ ;  /* 0x00000010bb197819 */ /* 0x040fe200000006ff */
[----:B------:R-:W-:Y:S01]  /*7090*/  FMUL.FTZ R0, R32, R37 ;  /* 0x0000002520007220 */ /* 0x000fe20000410000 */
[----:B------:R-:W-:Y:S01]  /*70a0*/  LOP3.LUT R22, R187, 0xffff0000, RZ, 0xc0, !PT ;  /* 0xffff0000bb167812 */ /* 0x000fe200078ec0ff */
[----:B------:R-:W-:Y:S02]  /*70b0*/  @!P1 FADD.FTZ R35, -R35, -RZ ;  /* 0x800000ff23239221 */ /* 0x000fe40000010100 */
[C---:B----4-:R-:W-:Y:S01]  /*70c0*/  IMAD.U32 R36, R60.reuse, 0x10000, RZ ;  /* 0x000100003c247824 */ /* 0x050fe200078e00ff */
[----:B------:R-:W-:Y:S01]  /*70d0*/  LOP3.LUT R38, R60, 0xffff0000, RZ, 0xc0, !PT ;  /* 0xffff00003c267812 */ /* 0x000fe200078ec0ff */
[----:B------:R-:W-:Y:S01]  /*70e0*/  FMUL.FTZ R2, R31, R34 ;  /* 0x000000221f027220 */ /* 0x000fe20000410000 */
[----:B------:R-:W-:Y:S01]  /*70f0*/  SHF.L.U32 R42, R61, 0x10, RZ ;  /* 0x000000103d2a7819 */ /* 0x000fe200000006ff */
        /* <DEDUP_REMOVED lines=8> */
[----:B------:R-:W-:Y:S02]  /*7180*/  @!P1 FADD.FTZ R27, -R27, -RZ ;  /* 0x800000ff1b1b9221 */ /* 0x000fe40000010100 */
[----:B------:R-:W-:Y:S02]  /*7190*/  FFMA.FTZ R2, R41, R38, R2 ;  /* 0x0000002629027223 */ /* 0x000fe40000010002 */
[----:B------:R-:W-:Y:S02]  /*71a0*/  @!P1 FADD.FTZ R25, -R25, -RZ ;  /* 0x800000ff19199221 */ /* 0x000fe40000010100 */
        /* <DEDUP_REMOVED lines=16> */
.L_x_881:
[----:B------:R-:W-:Y:S05]  /*72b0*/  BSYNC B0 ;  /* 0x0000000000007941 */ /* 0x000fea0003800000 */
.L_x_880:
[C---:B------:R-:W-:Y:S04]  /*72c0*/  LEA R2, P0, R201.reuse, R130, 0x1 ;  /* 0x00000082c9027211 */ /* 0x040fe800078008ff */
[----:B------:R-:W-:Y:S05]  /*72d0*/  LEA.HI.X R3, R201, R131, R202, 0x1, P0 ;  /* 0x00000083c9037211 */ /* 0x000fea00000f0cca */
[----:B-----5:R3:W-:Y:S04]  /*72e0*/  ST.E.128 [R2.64], R48 ;  /* 0x0000003002007985 */ /* 0x0207e8000c101d06 */
.L_x_879:
[----:B------:R-:W-:Y:S05]  /*72f0*/  BSYNC B1 ;  /* 0x0000000000017941 */ /* 0x000fea0003800000 */
.L_x_878:
[----:B------:R-:W-:Y:S01]  /*7300*/  ISETP.GE.AND P0, PT, R10, R123, PT ;  /* 0x0000007b0a00720c */ /* 0x000fe20003f06270 */
[----:B------:R-:W-:Y:S01]  /*7310*/  @!UPT UIADD3 URZ, URZ, URZ, URZ ;  /* 0x0000003f3f3ff290 */ /* 0x000fe2000fffe03f */
[----:B------:R-:W-:Y:S11]  /*7320*/  BSSY B1, `(.L_x_882) ;  /* 0x000005e000017945 */ /* 0x000ff60003800000 */
[----:B------:R-:W-:-:S05]  /*7330*/  @P0 BRA `(.L_x_883) ;  /* 0x000005c000000947 */ /* 0x000fca0003800000 */
[C---:B--2---:R-:W-:Y:S01]  /*7340*/  LEA R186, P0, R101.reuse, R124, 0x1 ;  /* 0x0000007c65ba7211 */ /* 0x044fe200078008ff */
[----:B------:R-:W-:Y:S03]  /*7350*/  BSSY B0, `(.L_x_884) ;  /* 0x0000057000007945 */ /* 0x000fe60003800000 */
[----:B------:R-:W-:Y:S02]  /*7360*/  LEA.HI.X R187, R101, R125, R104, 0x1, P0 ;  /* 0x0000007d65bb7211 */ /* 0x000fe400000f0c68 */
[----:B------:R-:W-:Y:S03]  /*7370*/  ISETP.GE.AND P0, PT, R10, R21, PT ;  /* 0x000000150a00720c */ /* 0x000fe60003f06270 */
[----:B---3--:R2:W5:Y:S10]  /*7380*/  LD.E.128 R48, [R186.64] ;  /* 0x00000006ba307980 */ /* 0x008574000c101d00 */
        /* <DEDUP_REMOVED lines=16> */
[----:B------:R-:W-:Y:S02]  /*7490*/  LEA R22, P0, R182, R186, 0x1 ;  /* 0x000000bab6167211 */ /* 0x000fe400078008ff */
        /* <DEDUP_REMOVED lines=66> */
.L_x_885:
[----:B------:R-:W-:Y:S05]  /*78c0*/  BSYNC B0 ;  /* 0x0000000000007941 */ /* 0x000fea0003800000 */
.L_x_884:
[C---:B------:R-:W-:Y:S04]  /*78d0*/  LEA R2, P0, R96.reuse, R130, 0x1 ;  /* 0x0000008260027211 */ /* 0x040fe800078008ff */
[----:B------:R-:W-:Y:S05]  /*78e0*/  LEA.HI.X R3, R96, R131, R95, 0x1, P0 ;  /* 0x0000008360037211 */ /* 0x000fea00000f0c5f */
[----:B-----5:R3:W-:Y:S04]  /*78f0*/  ST.E.128 [R2.64], R48 ;  /* 0x0000003002007985 */ /* 0x0207e8000c101d06 */
.L_x_883:
[----:B------:R-:W-:Y:S05]  /*7900*/  BSYNC B1 ;  /* 0x0000000000017941 */ /* 0x000fea0003800000 */
.L_x_882:
[----:B------:R-:W-:Y:S11]  /*7910*/  ISETP.GE.AND P0, PT, R9, R123, PT ;  /* 0x0000007b0900720c */ /* 0x000ff60003f06270 */
[----:B------:R-:W-:Y:S02]  /*7920*/  @!UPT UIADD3 URZ, URZ, URZ, URZ ;  /* 0x0000003f3f3ff290 */ /* 0x000fe4000fffe03f */
        /* <DEDUP_REMOVED lines=89> */
.L_x_887:
[----:B------:R-:W-:Y:S05]  /*7ec0*/  BSYNC B0 ;  /* 0x0000000000007941 */ /* 0x000fea0003800000 */
.L_x_886:
[C---:B------:R-:W-:Y:S04]  /*7ed0*/  LEA R2, P0, R92.reuse, R130, 0x1 ;  /* 0x000000825c027211 */ /* 0x040fe800078008ff */
[----:B------:R-:W-:Y:S05]  /*7ee0*/  LEA.HI.X R3, R92, R131, R91, 0x1, P0 ;  /* 0x000000835c037211 */ /* 0x000fea00000f0c5b */
[----:B-----5:R3:W-:Y:S04]  /*7ef0*/  ST.E.128 [R2.64], R48 ;  /* 0x0000003002007985 */ /* 0x0207e8000c101d06 */
.L_x_877:
[----:B------:R-:W-:Y:S05]  /*7f00*/  BSYNC B2 ;  /* 0x0000000000027941 */ /* 0x000fea0003800000 */
.L_x_876:
        /* <DEDUP_REMOVED lines=97> */
.L_x_893:
[----:B------:R-:W-:Y:S05]  /*8520*/  BSYNC B0 ;  /* 0x0000000000007941 */ /* 0x000fea0003800000 */
.L_x_892:
[C---:B------:R-:W-:Y:S04]  /*8530*/  LEA R2, P0, R97.reuse, R130, 0x1 ;  /* 0x0000008261027211 */ /* 0x040fe800078008ff */
[----:B------:R-:W-:Y:S05]  /*8540*/  LEA.HI.X R3, R97, R131, R98, 0x1, P0 ;  /* 0x0000008361037211 */ /* 0x000fea00000f0c62 */
[----:B-----5:R3:W-:Y:S04]  /*8550*/  ST.E.128 [R2.64], R48 ;  /* 0x0000003002007985 */ /* 0x0207e8000c101d06 */
.L_x_891:
[----:B------:R-:W-:Y:S05]  /*8560*/  BSYNC B1 ;  /* 0x0000000000017941 */ /* 0x000fea0003800000 */
.L_x_890:
        /* <DEDUP_REMOVED lines=92> */
.L_x_897:
[----:B------:R-:W-:Y:S05]  /*8b30*/  BSYNC B0 ;  /* 0x0000000000007941 */ /* 0x000fea0003800000 */
.L_x_896:
[C---:B------:R-:W-:Y:S04]  /*8b40*/  LEA R2, P0, R94.reuse, R130, 0x1 ;  /* 0x000000825e027211 */ /* 0x040fe800078008ff */
[----:B------:R-:W-:Y:S05]  /*8b50*/  LEA.HI.X R3, R94, R131, R93, 0x1, P0 ;  /* 0x000000835e037211 */ /* 0x000fea00000f0c5d */
[----:B-----5:R3:W-:Y:S04]  /*8b60*/  ST.E.128 [R2.64], R48 ;  /* 0x0000003002007985 */ /* 0x0207e8000c101d06 */
.L_x_895:
[----:B------:R-:W-:Y:S05]  /*8b70*/  BSYNC B1 ;  /* 0x0000000000017941 */ /* 0x000fea0003800000 */
.L_x_894:
        /* <DEDUP_REMOVED lines=91> */
.L_x_899:
[----:B------:R-:W-:Y:S05]  /*9130*/  BSYNC B0 ;  /* 0x0000000000007941 */ /* 0x000fea0003800000 */
.L_x_898:
[C---:B------:R-:W-:Y:S04]  /*9140*/  LEA R2, P0, R90.reuse, R130, 0x1 ;  /* 0x000000825a027211 */ /* 0x040fe800078008ff */
[----:B------:R-:W-:Y:S05]  /*9150*/  LEA.HI.X R3, R90, R131, R89, 0x1, P0 ;  /* 0x000000835a037211 */ /* 0x000fea00000f0c59 */
[----:B-----5:R3:W-:Y:S04]  /*9160*/  ST.E.128 [R2.64], R48 ;  /* 0x0000003002007985 */ /* 0x0207e8000c101d06 */
.L_x_889:
[----:B------:R-:W-:Y:S05]  /*9170*/  BSYNC B2 ;  /* 0x0000000000027941 */ /* 0x000fea0003800000 */
.L_x_888:
        /* <DEDUP_REMOVED lines=9> */
[----:B------:R-:W-:Y:S01]  /*9210*/  IMAD.WIDE.U32 R184, R178, 0x60, R124 ;  /* 0x00000060b2b87825 */ /* 0x000fe200078e007c */
[----:B------:R-:W-:Y:S01]  /*9220*/  ISETP.GE.AND P0, PT, R12, R21, PT ;  /* 0x000000150c00720c */ /* 0x000fe20003f06270 */
[----:B------:R-:W-:Y:S02]  /*9230*/  BSSY B0, `(.L_x_904) ;  /* 0x0000057000007945 */ /* 0x000fe40003800000 */
[----:B------:R-:W-:Y:S05]  /*9240*/  IMAD R0, R179, 0x60, RZ ;  /* 0x00000060b3007824 */ /* 0x000fea00078e02ff */
[----:B------:R-:W-:Y:S05]  /*9250*/  IADD3 R185, R185, R0, RZ ;  /* 0x00000000b9b97210 */ /* 0x000fea0007ffe0ff */
[----:B--23--:R2:W5:Y:S01]  /*9260*/  LD.E.128 R48, [R184.64] ;  /* 0x00000006b8307980 */ /* 0x00c562000c101d00 */
        /* <DEDUP_REMOVED lines=16> */
[C---:B------:R-:W-:Y:S01]  /*9370*/  LEA R22, P0, R182.reuse, R184, 0x1 ;  /* 0x000000b8b6167211 */ /* 0x040fe200078008ff */
[----:B--2---:R-:W-:Y:S01]  /*9380*/  IMAD.MOV.U32 R184, RZ, RZ, RZ ;  /* 0x000000ffffb87224 */ /* 0x004fe200078e00ff */
[----:B------:R-:W-:Y:S02]  /*9390*/  IADD3 R181, P2, R149, R180, RZ ;  /* 0x000000b495b57210 */ /* 0x000fe40007f5e0ff */
[----:B------:R-:W-:Y:S02]  /*93a0*/  LEA.HI.X.SX32 R23, R182, R185, 0x1, P0 ;  /* 0x000000b9b6177211 */ /* 0x000fe400000f0eff */
[----:B------:R-:W-:Y:S02]  /*93b0*/  LEA.HI.X.SX32 R180, R180, R140, 0x1, P2 ;  /* 0x0000008cb4b47211 */ /* 0x000fe400010f0eff */
[----:B------:R-:W-:Y:S01]  /*93c0*/  LEA R186, P0, R181, R126, 0x1 ;  /* 0x0000007eb5ba7211 */ /* 0x000fe200078008ff */
[----:B------:R-:W2:Y:S01]  /*93d0*/  LD.E.128 R24, [R22.64] ;  /* 0x0000000616187980 */ /* 0x000ea2000c101d00 */
[----:B------:R-:W-:Y:S02]  /*93e0*/  @P1 IADD3 R184, -R53, RZ, RZ ;  /* 0x000000ff35b81210 */ /* 0x000fe40007ffe1ff */
[----:B------:R-:W-:Y:S02]  /*93f0*/  LEA.HI.X R187, R181, R127, R180, 0x1, P0 ;  /* 0x0000007fb5bb7211 */ /* 0x000fe400000f0cb4 */
[----:B------:R-:W-:Y:S03]  /*9400*/  IADD3 R53, P0, R149, R184, RZ ;  /* 0x000000b895357210 */ /* 0x000fe60007f1e0ff */
[----:B------:R-:W3:Y:S01]  /*9410*/  LD.E.128 R180, [R186.64] ;  /* 0x00000006bab47980 */ /* 0x000ee2000c101d00 */
        /* <DEDUP_REMOVED lines=20> */
[----:B------:R-:W-:Y:S01]  /*9560*/  LOP3.LUT R27, R182, 0xffff0000, RZ, 0xc0, !PT ;  /* 0xffff0000b61b7812 */ /* 0x000fe200078ec0ff */
[----:B------:R-:W-:Y:S01]  /*9570*/  FMUL.FTZ R0, R32, R37 ;  /* 0x0000002520007220 */ /* 0x000fe20000410000 */
[----:B------:R-:W-:Y:S01]  /*9580*/  SHF.L.U32 R25, R183, 0x10, RZ ;  /* 0x00000010b7197819 */ /* 0x000fe200000006ff */
[C---:B----4-:R-:W-:Y:S01]  /*9590*/  IMAD.U32 R36, R60.reuse, 0x10000, RZ ;  /* 0x000100003c247824 */ /* 0x050fe200078e00ff */
[----:B------:R-:W-:Y:S01]  /*95a0*/  LOP3.LUT R38, R60, 0xffff0000, RZ, 0xc0, !PT ;  /* 0xffff00003c267812 */ /* 0x000fe200078ec0ff */
[----:B------:R-:W-:Y:S01]  /*95b0*/  @!P1 FADD.FTZ R35, -R35, -RZ ;  /* 0x800000ff23239221 */ /* 0x000fe20000010100 */
[----:B------:R-:W-:Y:S01]  /*95c0*/  SHF.L.U32 R42, R61, 0x10, RZ ;  /* 0x000000103d2a7819 */ /* 0x000fe200000006ff */
[----:B------:R-:W-:Y:S01]  /*95d0*/  FMUL.FTZ R2, R31, R34 ;  /* 0x000000221f027220 */ /* 0x000fe20000410000 */
        /* <DEDUP_REMOVED lines=28> */
.L_x_905:
[----:B------:R-:W-:Y:S05]  /*97a0*/  BSYNC B0 ;  /* 0x0000000000007941 */ /* 0x000fea0003800000 */
.L_x_904:
[----:B------:R-:W-:Y:S02]  /*97b0*/  IMAD R0, R65, 0x60, RZ ;  /* 0x0000006041007824 */ /* 0x000fe400078e02ff */
[----:B------:R-:W-:Y:S05]  /*97c0*/  IMAD.WIDE.U32 R2, R64, 0x60, R130 ;  /* 0x0000006040027825 */ /* 0x000fea00078e0082 */
[----:B------:R-:W-:Y:S05]  /*97d0*/  IADD3 R3, R3, R0, RZ ;  /* 0x0000000003037210 */ /* 0x000fea0007ffe0ff */
[----:B-----5:R3:W-:Y:S02]  /*97e0*/  ST.E.128 [R2.64], R48 ;  /* 0x0000003002007985 */ /* 0x0207e4000c101d06 */
.L_x_903:
[----:B------:R-:W-:Y:S05]  /*97f0*/  BSYNC B1 ;  /* 0x0000000000017941 */ /* 0x000fea0003800000 */
.L_x_902:
        /* <DEDUP_REMOVED lines=92> */
.L_x_909:
[----:B------:R-:W-:Y:S05]  /*9dc0*/  BSYNC B0 ;  /* 0x0000000000007941 */ /* 0x000fea0003800000 */
.L_x_908:
[C---:B------:R-:W-:Y:S04]  /*9dd0*/  LEA R2, P0, R88.reuse, R130, 0x1 ;  /* 0x0000008258027211 */ /* 0x040fe800078008ff */
[----:B------:R-:W-:Y:S05]  /*9de0*/  LEA.HI.X R3, R88, R131, R87, 0x1, P0 ;  /* 0x0000008358037211 */ /* 0x000fea00000f0c57 */
[----:B-----5:R3:W-:Y:S04]  /*9df0*/  ST.E.128 [R2.64], R48 ;  /* 0x0000003002007985 */ /* 0x0207e8000c101d06 */
.L_x_907:
[----:B------:R-:W-:Y:S05]  /*9e00*/  BSYNC B1 ;  /* 0x0000000000017941 */ /* 0x000fea0003800000 */
.L_x_906:
[----:B------:R-:W-:Y:S11]  /*9e10*/  ISETP.GE.AND P0, PT, R9, R123, PT ;  /* 0x0000007b0900720c */ /* 0x000ff60003f06270 */
[----:B------:R-:W-:Y:S02]  /*9e20*/  @!UPT UIADD3 URZ, URZ, URZ, URZ ;  /* 0x0000003f3f3ff290 */ /* 0x000fe4000fffe03f */
        /* <DEDUP_REMOVED lines=10> */
[----:B------:R-:W-:Y:S01]  /*9ed0*/  IMAD.MOV.U32 R185, RZ, RZ, RZ ;  /* 0x000000ffffb97224 */ /* 0x000fe200078e00ff */
[----:B------:R-:W-:Y:S01]  /*9ee0*/  SHF.R.S32.HI R184, RZ, 0x1, R184 ;  /* 0x00000001ffb87819 */ /* 0x000fe200000114b8 */
[----:B------:R-:W-:Y:S01]  /*9ef0*/  IMAD.U32 R37, R48, 0x10000, RZ ;  /* 0x0001000030257824 */ /* 0x000fe200078e00ff */
[C---:B------:R-:W-:Y:S01]  /*9f00*/  LOP3.LUT R43, R49.reuse, 0xffff0000, RZ, 0xc0, !PT ;  /* 0xffff0000312b7812 */ /* 0x040fe200078ec0ff */
[----:B------:R-:W-:Y:S01]  /*9f10*/  IMAD.U32 R40, R49, 0x10000, RZ ;  /* 0x0001000031287824 */ /* 0x000fe200078e00ff */
[----:B------:R-:W-:Y:S01]  /*9f20*/  ISETP.GE.AND P1, PT, R9, R184, PT ;  /* 0x000000b80900720c */ /* 0x000fe20003f26270 */
[--C-:B------:R-:W-:Y:S01]  /*9f30*/  IMAD.MOV.U32 R180, RZ, RZ, R184.reuse ;  /* 0x000000ffffb47224 */ /* 0x100fe200078e00b8 */
[C---:B------:R-:W-:Y:S01]  /*9f40*/  SHF.L.U32 R44, R50.reuse, 0x10, RZ ;  /* 0x00000010322c7819 */ /* 0x040fe200000006ff */
[C---:B------:R-:W-:Y:S01]  /*9f50*/  IMAD.U32 R48, R51.reuse, 0x10000, RZ ;  /* 0x0001000033307824 */ /* 0x040fe200078e00ff */
[----:B------:R-:W-:Y:S02]  /*9f60*/  LOP3.LUT R47, R50, 0xffff0000, RZ, 0xc0, !PT ;  /* 0xffff0000322f7812 */ /* 0x000fe400078ec0ff */
[----:B------:R-:W-:Y:S07]  /*9f70*/  LOP3.LUT R51, R51, 0xffff0000, RZ, 0xc0, !PT ;  /* 0xffff000033337812 */ /* 0x000fee00078ec0ff */
[C---:B------:R-:W-:Y:S01]  /*9f80*/  @P1 IADD3 R180, -R184.reuse, RZ, RZ ;  /* 0x000000ffb8b41210 */ /* 0x040fe20007ffe1ff */
[----:B------:R-:W-:Y:S01]  /*9f90*/  @P1 IMAD.MOV R181, RZ, RZ, -R184 ;  /* 0x000000ffffb51224 */ /* 0x000fe200078e0ab8 */
[----:B------:R-:W-:Y:S02]  /*9fa0*/  @P1 IADD3 R185, -R184, RZ, RZ ;  /* 0x000000ffb8b91210 */ /* 0x000fe40007ffe1ff */
[----:B------:R-:W-:Y:S02]  /*9fb0*/  LEA R20, P0, R180, R182, 0x1 ;  /* 0x000000b6b4147211 */ /* 0x000fe400078008ff */
[----:B------:R-:W-:Y:S02]  /*9fc0*/  IADD3 R123, P2, R144, R181, RZ ;  /* 0x000000b5907b7210 */ /* 0x000fe40007f5e0ff */
[----:B------:R-:W-:Y:S02]  /*9fd0*/  LEA.HI.X.SX32 R21, R180, R183, 0x1, P0 ;  /* 0x000000b7b4157211 */ /* 0x000fe400000f0eff */
[----:B------:R-:W-:Y:S02]  /*9fe0*/  LEA.HI.X.SX32 R180, R181, R132, 0x1, P2 ;  /* 0x00000084b5b47211 */ /* 0x000fe400010f0eff */
[C---:B--2---:R-:W-:Y:S02]  /*9ff0*/  LEA R182, P0, R123.reuse, R126, 0x1 ;  /* 0x0000007e7bb67211 */ /* 0x044fe400078008ff */
[----:B------:R-:W2:Y:S02]  /*a000*/  LD.E.128 R20, [R20.64] ;  /* 0x0000000614147980 */ /* 0x000ea4000c101d00 */
[----:B------:R-:W-:Y:S02]  /*a010*/  LEA.HI.X R183, R123, R127, R180, 0x1, P0 ;  /* 0x0000007f7bb77211 */ /* 0x000fe400000f0cb4 */
[----:B------:R-:W-:Y:S04]  /*a020*/  IADD3 R123, P0, R144, R185, RZ ;  /* 0x000000b9907b7210 */ /* 0x000fe80007f1e0ff */
        /* <DEDUP_REMOVED lines=8> */
[----:B------:R-:W-:Y:S01]  /*a0b0*/  SHF.L.U32 R26, R21, 0x10, RZ ;  /* 0x00000010151a7819 */ /* 0x000fe200000006ff */
[----:B------:R-:W-:Y:S01]  /*a0c0*/  IMAD.U32 R20, R23, 0x10000, RZ ;  /* 0x0001000017147824 */ /* 0x000fe200078e00ff */
[----:B------:R-:W-:Y:S02]  /*a0d0*/  LOP3.LUT R28, R21, 0xffff0000, RZ, 0xc0, !PT ;  /* 0xffff0000151c7812 */ /* 0x000fe400078ec0ff */
[----:B------:R-:W-:Y:S01]  /*a0e0*/  LOP3.LUT R24, R22, 0xffff0000, RZ, 0xc0, !PT ;  /* 0xffff000016187812 */ /* 0x000fe200078ec0ff */
[----:B---3--:R-:W-:Y:S01]  /*a0f0*/  IMAD.U32 R35, R181, 0x10000, RZ ;  /* 0x00010000b5237824 */ /* 0x008fe200078e00ff */
        /* <DEDUP_REMOVED lines=37> */
[----:B------:R-:W-:Y:S02]  /*a350*/  FFMA.FTZ R6, R47, R46, R6 ;  /* 0x0000002e2f067223 */ /* 0x000fe40000010006 */
[----:B------:R-:W-:Y:S01]  /*a360*/  FFMA.FTZ R7, R48, R49, R7 ;  /* 0x0000003130077223 */ /* 0x000fe20000010007 */
[----:B------:R-:W-:Y:S01]  /*a370*/  F2FP.BF16.PACK_AB R48, R2, R0 ;  /* 0x000000000230723e */ /* 0x000fe200000010ff */
[----:B------:R-:W-:Y:S01]  /*a380*/  FFMA.FTZ R8, R51, R50, R8 ;  /* 0x0000003233087223 */ /* 0x000fe20000010008 */
[----:B------:R-:W-:Y:S02]  /*a390*/  F2FP.BF16.PACK_AB R49, R4, R3 ;  /* 0x000000030431723e */ /* 0x000fe400000010ff */
[----:B------:R-:W-:Y:S02]  /*a3a0*/  F2FP.BF16.PACK_AB R50, R6, R5 ;  /* 0x000000050632723e */ /* 0x000fe400000010ff */
[----:B------:R-:W-:Y:S02]  /*a3b0*/  F2FP.BF16.PACK_AB R51, R8, R7 ;  /* 0x000000070833723e */ /* 0x000fe400000010ff */
.L_x_911:
[----:B------:R-:W-:Y:S05]  /*a3c0*/  BSYNC B0 ;  /* 0x0000000000007941 */ /* 0x000fea0003800000 */
.L_x_910:
[C---:B------:R-:W-:Y:S04]  /*a3d0*/  LEA R2, P0, R86.reuse, R130, 0x1 ;  /* 0x0000008256027211 */ /* 0x040fe800078008ff */
[----:B------:R-:W-:Y:S05]  /*a3e0*/  LEA.HI.X R3, R86, R131, R85, 0x1, P0 ;  /* 0x0000008356037211 */ /* 0x000fea00000f0c55 */
[----:B-----5:R3:W-:Y:S04]  /*a3f0*/  ST.E.128 [R2.64], R48 ;  /* 0x0000003002007985 */ /* 0x0207e8000c101d06 */
.L_x_901:
[----:B------:R-:W-:Y:S05]  /*a400*/  BSYNC B2 ;  /* 0x0000000000027941 */ /* 0x000fea0003800000 */
.L_x_900:
[----:B---3--:R-:W3:Y:S02]  /*a410*/  LD.E R3, [R18.64+0xd0] ;  /* 0x0000d00612037980 */ /* 0x008ee4000c101900 */
[----:B---3--:R-:W-:Y:S05]  /*a420*/  IMAD.U32 R3, R3, -0x20, RZ ;  /* 0xffffffe003037824 */ /* 0x008fea00078e00ff */
[C---:B------:R-:W-:Y:S02]  /*a430*/  LEA R128, P1, R3.reuse, R128, 0x1 ;  /* 0x0000008003807211 */ /* 0x040fe400078208ff */
[C---:B------:R-:W-:Y:S02]  /*a440*/  LEA R126, P0, R3.reuse, R126, 0x1 ;  /* 0x0000007e037e7211 */ /* 0x040fe400078008ff */
[C---:B------:R-:W-:Y:S02]  /*a450*/  LEA.HI.X.SX32 R129, R3.reuse, R129, 0x1, P1 ;  /* 0x0000008103817211 */ /* 0x040fe400008f0eff */
[----:B------:R-:W-:Y:S01]  /*a460*/  LEA.HI.X.SX32 R127, R3, R127, 0x1, P0 ;  /* 0x0000007f037f7211 */ /* 0x000fe200000f0eff */
[----:B------:R-:W-:-:S05]  /*a470*/  BRA `(.L_x_863) ;  /* 0x000005f000007947 */ /* 0x000fca0003800000 */
.L_x_837:
[----:B------:R-:W-:Y:S01]  /*a480*/  BSSY B0, `(.L_x_912) ;  /* 0x000000b000007945 */ /* 0x000fe20003800000 */
        /* <DEDUP_REMOVED lines=10> */
.L_x_913:
[----:B------:R-:W-:Y:S05]  /*a530*/  BSYNC B0 ;  /* 0x0000000000007941 */ /* 0x000fea0003800000 */
.L_x_912:
[C---:B------:R-:W-:Y:S01]  /*a540*/  ISETP.GE.AND P0, PT, R81.reuse, R183, PT ;  /* 0x000000b75100720c */ /* 0x040fe20003f06270 */
[----:B------:R-:W-:Y:S03]  /*a550*/  BSSY B0, `(.L_x_914) ;  /* 0x000001a000007945 */ /* 0x000fe60003800000 */
[----:B------:R-:W-:Y:S11]  /*a560*/  ISETP.GE.AND P0, PT, R81, R181, !P0 ;  /* 0x000000b55100720c */ /* 0x000ff60004706270 */
[----:B------:R-:W-:Y:S02]  /*a570*/  @!UPT UIADD3 URZ, URZ, URZ, URZ ;  /* 0x0000003f3f3ff290 */ /* 0x000fe4000fffe03f */
[----:B------:R-:W-:-:S05]  /*a580*/  @!P0 BRA `(.L_x_915) ;  /* 0x0000016000008947 */ /* 0x000fca0003800000 */
[----:B------:R-:W-:Y:S02]  /*a590*/  ISETP.NE.AND P2, PT, R154, RZ, PT ;  /* 0x000000ff9a00720c */ /* 0x000fe40003f45270 */
[----:B------:R-:W-:Y:S11]  /*a5a0*/  ISETP.NE.AND P3, PT, R153, RZ, PT ;  /* 0x000000ff9900720c */ /* 0x000ff60003f65270 */
[C---:B-1----:R-:W-:Y:S02]  /*a5b0*/  @P2 LEA R4, P0, R102.reuse, R124, 0x1 ;  /* 0x0000007c66042211 */ /* 0x042fe400078008ff */
[----:B------:R-:W-:Y:S02]  /*a5c0*/  @P2 LEA R32, P1, R201, R130, 0x1 ;  /* 0x00000082c9202211 */ /* 0x000fe400078208ff */
[----:B------:R-:W-:Y:S02]  /*a5d0*/  @P2 LEA.HI.X R5, R102, R125, R99, 0x1, P0 ;  /* 0x0000007d66052211 */ /* 0x000fe400000f0c63 */
[-C--:B------:R-:W-:Y:S02]  /*a5e0*/  @P3 LEA R30, P0, R101, R124.reuse, 0x1 ;  /* 0x0000007c651e3211 */ /* 0x080fe400078008ff */
[----:B------:R-:W-:Y:S01]  /*a5f0*/  @P2 LEA.HI.X R33, R201, R131, R202, 0x1, P1 ;  /* 0x00000083c9212211 */ /* 0x000fe200008f0cca */
[----:B------:R-:W2:Y:S01]  /*a600*/  @P2 LD.E.128 R24, [R4.64] ;  /* 0x0000000604182980 */ /* 0x000ea2000c101d00 */
[-C--:B------:R-:W-:Y:S02]  /*a610*/  @P3 LEA.HI.X R31, R101, R125.reuse, R104, 0x1, P0 ;  /* 0x0000007d651f3211 */ /* 0x080fe400000f0c68 */
[----:B------:R-:W-:Y:S11]  /*a620*/  ISETP.NE.AND P1, PT, R152, RZ, PT ;  /* 0x000000ff9800720c */ /* 0x000ff60003f25270 */
[----:B------:R-:W-:Y:S02]  /*a630*/  @!UPT UIADD3 URZ, URZ, URZ, URZ ;  /* 0x0000003f3f3ff290 */ /* 0x000fe4000fffe03f */
[C---:B------:R-:W-:Y:S04]  /*a640*/  @P1 LEA R2, P0, R105.reuse, R124, 0x1 ;  /* 0x0000007c69021211 */ /* 0x040fe800078008ff */
[----:B------:R-:W-:Y:S02]  /*a650*/  @P1 LEA.HI.X R3, R105, R125, R108, 0x1, P0 ;  /* 0x0000007d69031211 */ /* 0x000fe400000f0c6c */
[CC--:B------:R-:W-:Y:S04]  /*a660*/  @P1 LEA R34, P0, R92.reuse, R130.reuse, 0x1 ;  /* 0x000000825c221211 */ /* 0x0c0fe800078008ff */
[-C--:B------:R-:W-:Y:S01]  /*a670*/  @P1 LEA.HI.X R35, R92, R131.reuse, R91, 0x1, P0 ;  /* 0x000000835c231211 */ /* 0x080fe200000f0c5b */
[----:B--2---:R1:W-:Y:S01]  /*a680*/  @P2 ST.E.128 [R32.64], R24 ;  /* 0x0000001820002985 */ /* 0x0043e2000c101d06 */
[C---:B------:R-:W-:Y:S03]  /*a690*/  @P3 LEA R28, P2, R96.reuse, R130, 0x1 ;  /* 0x00000082601c3211 */ /* 0x040fe600078408ff */
[----:B------:R-:W2:Y:S01]  /*a6a0*/  @P3 LD.E.128 R20, [R30.64] ;  /* 0x000000061e143980 */ /* 0x000ea2000c101d00 */
[----:B------:R-:W-:Y:S05]  /*a6b0*/  @P3 LEA.HI.X R29, R96, R131, R95, 0x1, P2 ;  /* 0x00000083601d3211 */ /* 0x000fea00010f0c5f */
[----:B--2---:R1:W-:Y:S04]  /*a6c0*/  @P3 ST.E.128 [R28.64], R20 ;  /* 0x000000141c003985 */ /* 0x0043e8000c101d06 */
[----:B------:R-:W2:Y:S04]  /*a6d0*/  @P1 LD.E.128 R4, [R2.64] ;  /* 0x0000000602041980 */ /* 0x000ea8000c101d00 */
[----:B--2---:R1:W-:Y:S02]  /*a6e0*/  @P1 ST.E.128 [R34.64], R4 ;  /* 0x0000000422001985 */ /* 0x0043e4000c101d06 */
.L_x_915:
[----:B------:R-:W-:Y:S05]  /*a6f0*/  BSYNC B0 ;  /* 0x0000000000007941 */ /* 0x000fea0003800000 */
.L_x_914:
        /* <DEDUP_REMOVED lines=8> */
[C---:B------:R-:W-:Y:S02]  /*a780*/  @P2 LEA R32, P1, R97.reuse, R130, 0x1 ;  /* 0x0000008261202211 */ /* 0x040fe400078208ff */
[----:B------:R-:W-:Y:S02]  /*a790*/  @P2 LEA.HI.X R5, R112, R125, R109, 0x1, P0 ;  /* 0x0000007d70052211 */ /* 0x000fe400000f0c6d */
[CC--:B------:R-:W-:Y:S02]  /*a7a0*/  @P3 LEA R30, P0, R106.reuse, R124.reuse, 0x1 ;  /* 0x0000007c6a1e3211 */ /* 0x0c0fe400078008ff */
        /* <DEDUP_REMOVED lines=16> */
.L_x_917:
[----:B------:R-:W-:Y:S05]  /*a8b0*/  BSYNC B0 ;  /* 0x0000000000007941 */ /* 0x000fea0003800000 */
.L_x_916:
[C---:B------:R-:W-:Y:S04]  /*a8c0*/  ISETP.GE.AND P0, PT, R78.reuse, R183, PT ;  /* 0x000000b74e00720c */ /* 0x040fe80003f06270 */
[----:B------:R-:W-:Y:S11]  /*a8d0*/  ISETP.GE.AND P0, PT, R78, R181, !P0 ;  /* 0x000000b54e00720c */ /* 0x000ff60004706270 */
[----:B------:R-:W-:Y:S02]  /*a8e0*/  @!UPT UIADD3 URZ, URZ, URZ, URZ ;  /* 0x0000003f3f3ff290 */ /* 0x000fe4000fffe03f */
[----:B------:R-:W-:-:S05]  /*a8f0*/  @!P0 BRA `(.L_x_863) ;  /* 0x0000017000008947 */ /* 0x000fca0003800000 */
[----:B------:R-:W-:Y:S02]  /*a900*/  ISETP.NE.AND P1, PT, R154, RZ, PT ;  /* 0x000000ff9a00720c */ /* 0x000fe40003f25270 */
[----:B------:R-:W-:Y:S11]  /*a910*/  ISETP.NE.AND P3, PT, R153, RZ, PT ;  /* 0x000000ff9900720c */ /* 0x000ff60003f65270 */
[----:B------:R-:W-:Y:S02]  /*a920*/  @P1 IMAD.WIDE.U32 R2, R178, 0x60, R124 ;  /* 0x00000060b2021825 */ /* 0x000fe400078e007c */
[----:B------:R-:W-:Y:S02]  /*a930*/  @P3 LEA R30, P2, R88, R130, 0x1 ;  /* 0x00000082581e3211 */ /* 0x000fe400078408ff */
[----:B------:R-:W-:Y:S02]  /*a940*/  @P1 IMAD R0, R179, 0x60, RZ ;  /* 0x00000060b3001824 */ /* 0x000fe400078e02ff */
[----:B-1----:R-:W-:Y:S01]  /*a950*/  @P1 IMAD.WIDE.U32 R4, R64, 0x60, R130 ;  /* 0x0000006040041825 */ /* 0x002fe200078e0082 */
[----:B------:R-:W-:Y:S03]  /*a960*/  @P3 LEA.HI.X R31, R88, R131, R87, 0x1, P2 ;  /* 0x00000083581f3211 */ /* 0x000fe600010f0c57 */
[----:B------:R-:W-:Y:S02]  /*a970*/  @P1 IMAD.IADD R3, R3, 0x1, R0 ;  /* 0x0000000103031824 */ /* 0x000fe400078e0200 */
[----:B------:R-:W-:Y:S03]  /*a980*/  @P1 IMAD R0, R65, 0x60, RZ ;  /* 0x0000006041001824 */ /* 0x000fe600078e02ff */
[----:B------:R1:W2:Y:S01]  /*a990*/  @P1 LD.E.128 R24, [R2.64] ;  /* 0x0000000602181980 */ /* 0x0002a2000c101d00 */
[----:B------:R-:W-:Y:S01]  /*a9a0*/  @P1 IMAD.IADD R5, R5, 0x1, R0 ;  /* 0x0000000105051824 */ /* 0x000fe200078e0200 */
[CC--:B-1----:R-:W-:Y:S04]  /*a9b0*/  @P3 LEA R2, P0, R114.reuse, R124.reuse, 0x1 ;  /* 0x0000007c72023211 */ /* 0x0c2fe800078008ff */
[-C--:B------:R-:W-:Y:S01]  /*a9c0*/  @P3 LEA.HI.X R3, R114, R125.reuse, R111, 0x1, P0 ;  /* 0x0000007d72033211 */ /* 0x080fe200000f0c6f */
[----:B--2---:R1:W-:Y:S01]  /*a9d0*/  @P1 ST.E.128 [R4.64], R24 ;  /* 0x0000001804001985 */ /* 0x0043e2000c101d06 */
[----:B------:R-:W-:Y:S03]  /*a9e0*/  ISETP.NE.AND P1, PT, R152, RZ, PT ;  /* 0x000000ff9800720c */ /* 0x000fe60003f25270 */
[----:B------:R-:W2:Y:S10]  /*a9f0*/  @P3 LD.E.128 R20, [R2.64] ;  /* 0x0000000602143980 */ /* 0x000eb4000c101d00 */
[C---:B------:R-:W-:Y:S04]  /*aa00*/  @P1 LEA R28, P0, R116.reuse, R124, 0x1 ;  /* 0x0000007c741c1211 */ /* 0x040fe800078008ff */
[----:B------:R-:W-:Y:S02]  /*aa10*/  @P1 LEA.HI.X R29, R116, R125, R113, 0x1, P0 ;  /* 0x0000007d741d1211 */ /* 0x000fe400000f0c71 */
[C---:B------:R-:W-:Y:S04]  /*aa20*/  @P1 LEA R32, P0, R86.reuse, R130, 0x1 ;  /* 0x0000008256201211 */ /* 0x040fe800078008ff */
[----:B------:R-:W-:Y:S01]  /*aa30*/  @P1 LEA.HI.X R33, R86, R131, R85, 0x1, P0 ;  /* 0x0000008356211211 */ /* 0x000fe200000f0c55 */
[----:B--2---:R2:W-:Y:S04]  /*aa40*/  @P3 ST.E.128 [R30.64], R20 ;  /* 0x000000141e003985 */ /* 0x0045e8000c101d06 */
[----:B-1----:R-:W3:Y:S04]  /*aa50*/  @P1 LD.E.128 R4, [R28.64] ;  /* 0x000000061c041980 */ /* 0x002ee8000c101d00 */
[----:B---3--:R2:W-:Y:S02]  /*aa60*/  @P1 ST.E.128 [R32.64], R4 ;  /* 0x0000000420001985 */ /* 0x0085e4000c101d06 */
.L_x_863:
[----:B------:R-:W-:Y:S05]  /*aa70*/  BSYNC B3 ;  /* 0x0000000000037941 */ /* 0x000fea0003800000 */
.L_x_836:
[----:B------:R-:W-:Y:S01]  /*aa80*/  ISETP.NE.U32.AND P1, PT, R212, RZ, PT ;  /* 0x000000ffd400720c */ /* 0x000fe20003f25070 */
[----:B------:R-:W3:Y:S01]  /*aa90*/  LD.E R3, [R18.64+0x128] ;  /* 0x0001280612037980 */ /* 0x000ee2000c101900 */
[----:B------:R-:W-:Y:S02]  /*aaa0*/  BSSY B0, `(.L_x_918) ;  /* 0x000005f000007945 */ /* 0x000fe40003800000 */
[----:B------:R-:W-:Y:S01]  /*aab0*/  ISETP.NE.AND.EX P1, PT, R213, RZ, PT, P1 ;  /* 0x000000ffd500720c */ /* 0x000fe20003f25310 */
[----:B---3--:R-:W-:Y:S05]  /*aac0*/  IMAD.U32 R3, R3, -0x40, RZ ;  /* 0xffffffc003037824 */ /* 0x008fea00078e00ff */
[C---:B-12---:R-:W-:Y:S04]  /*aad0*/  LEA R124, P0, R3.reuse, R124, 0x1 ;  /* 0x0000007c037c7211 */ /* 0x046fe800078008ff */
[----:B------:R-:W-:Y:S03]  /*aae0*/  LEA.HI.X.SX32 R125, R3, R125, 0x1, P0 ;  /* 0x0000007d037d7211 */ /* 0x000fe600000f0eff */
[----:B------:R-:W-:-:S05]  /*aaf0*/  @!P1 BRA `(.L_x_919) ;  /* 0x0000051000009947 */ /* 0x000fca0003800000 */
[----:B------:R-:W-:Y:S04]  /*ab00*/  IADD3 R3, R11, -0x1, RZ ;  /* 0xffffffff0b037810 */ /* 0x000fe80007ffe0ff */
[----:B------:R-:W-:Y:S11]  /*ab10*/  ISETP.GT.AND P0, PT, R3, R100, PT ;  /* 0x000000640300720c */ /* 0x000ff60003f04270 */
[----:B------:R-:W-:Y:S02]  /*ab20*/  @!UPT UIADD3 URZ, URZ, URZ, URZ ;  /* 0x0000003f3f3ff290 */ /* 0x000fe4000fffe03f */
[----:B------:R-:W-:-:S05]  /*ab30*/  @!P0 BRA `(.L_x_920) ;  /* 0x0000055000008947 */ /* 0x000fca0003800000 */
[----:B------:R-:W-:Y:S01]  /*ab40*/  IMAD.MOV.U32 R24, RZ, RZ, RZ ;  /* 0x000000ffff187224 */ /* 0x000fe200078e00ff */
[----:B------:R-:W2:Y:S01]  /*ab50*/  LD.E R2, [R18.64+0x170] ;  /* 0x0001700612027980 */ /* 0x000ea2000c101900 */
[----:B------:R-:W-:Y:S02]  /*ab60*/  IADD3 R15, R15, -0x80, RZ ;  /* 0xffffff800f0f7810 */ /* 0x000fe40007ffe0ff */
[----:B------:R-:W-:Y:S01]  /*ab70*/  IABS R8, R14 ;  /* 0x0000000e00087213 */ /* 0x000fe20000000000 */
[----:B------:R-:W3:Y:S01]  /*ab80*/  LD.E.64 R28, [R18.64+0x40] ;  /* 0x00004006121c7980 */ /* 0x000ee2000c101b00 */
[-C--:B------:R-:W-:Y:S05]  /*ab90*/  IADD3 R0, -R14, R15.reuse, RZ ;  /* 0x0000000f0e007210 */ /* 0x080fea0007ffe1ff */
[----:B------:R-:W4:Y:S01]  /*aba0*/  LD.E.64 R26, [R18.64+0x20] ;  /* 0x00002006121a7980 */ /* 0x000f22000c101b00 */
[-C--:B--2---:R-:W-:Y:S02]  /*abb0*/  IABS R5, R2.reuse ;  /* 0x0000000200057213 */ /* 0x084fe40000000000 */
[-C--:B------:R-:W-:Y:S02]  /*abc0*/  IABS R21, R2.reuse ;  /* 0x0000000200157213 */ /* 0x080fe40000000000 */
[----:B------:R-:W1:Y:S01]  /*abd0*/  I2F.RP R23, R5 ;  /* 0x0000000500177306 */ /* 0x000e620000209400 */
[----:B------:R-:W-:Y:S02]  /*abe0*/  LOP3.LUT R3, RZ, R2, RZ, 0x33, !PT ;  /* 0x00000002ff037212 */ /* 0x000fe400078e33ff */
[----:B------:R-:W-:Y:S07]  /*abf0*/  IMAD.MOV R21, RZ, RZ, -R21 ;  /* 0x000000ffff157224 */ /* 0x000fee00078e0a15 */
[----:B-1----:R-:W1:Y:S02]  /*ac00*/  MUFU.RCP R7, R23 ;  /* 0x0000001700077308 */ /* 0x002e640000001000 */
[----:B-1----:R-:W-:Y:S02]  /*ac10*/  IADD3 R22, R7, 0xffffffe, RZ ;  /* 0x0ffffffe07167810 */ /* 0x002fe40007ffe0ff */
[----:B------:R-:W-:Y:S06]  /*ac20*/  IABS R7, R15 ;  /* 0x0000000f00077213 */ /* 0x000fec0000000000 */
[----:B------:R-:W1:Y:S02]  /*ac30*/  F2I.FTZ.U32.TRUNC.NTZ R25, R22 ;  /* 0x0000001600197305 */ /* 0x000e64000021f000 */
[--C-:B-1----:R-:W-:Y:S01]  /*ac40*/  IMAD.MOV R20, RZ, RZ, -R25.reuse ;  /* 0x000000ffff147224 */ /* 0x102fe200078e0a19 */
[----:B------:R-:W2:Y:S03]  /*ac50*/  LD.E.64 R22, [R18.64+0x38] ;  /* 0x0000380612167980 */ /* 0x000ea6000c101b00 */
[----:B------:R-:W-:Y:S04]  /*ac60*/  IMAD R20, R20, R5, RZ ;  /* 0x0000000514147224 */ /* 0x000fe800078e02ff */
[----:B------:R-:W-:Y:S02]  /*ac70*/  IMAD.HI.U32 R20, R25, R20, R24 ;  /* 0x0000001419147227 */ /* 0x000fe400078e0018 */
[----:B------:R-:W2:Y:S04]  /*ac80*/  LD.E.64 R24, [R18.64+0x28] ;  /* 0x0000280612187980 */ /* 0x000ea8000c101b00 */
[C---:B------:R-:W-:Y:S04]  /*ac90*/  IMAD.HI.U32 R4, R20.reuse, R7, RZ ;  /* 0x0000000714047227 */ /* 0x040fe800078e00ff */
[----:B------:R-:W-:Y:S04]  /*aca0*/  IMAD.HI.U32 R6, R20, R8, RZ ;  /* 0x0000000814067227 */ /* 0x000fe800078e00ff */
[-C--:B------:R-:W-:Y:S02]  /*acb0*/  IMAD R7, R4, R21.reuse, R7 ;  /* 0x0000001504077224 */ /* 0x080fe400078e0207 */
[----:B------:R-:W-:Y:S03]  /*acc0*/  IMAD R8, R6, R21, R8 ;  /* 0x0000001506087224 */ /* 0x000fe600078e0208 */
        /* <DEDUP_REMOVED lines=8> */
[-C--:B------:R-:W-:Y:S02]  /*ad50*/  LOP3.LUT R5, R15, R2.reuse, RZ, 0x3c, !PT ;  /* 0x000000020f057212 */ /* 0x080fe400078e3cff */
[----:B------:R-:W-:Y:S02]  /*ad60*/  LOP3.LUT R7, R14, R2, RZ, 0x3c, !PT ;  /* 0x000000020e077212 */ /* 0x000fe400078e3cff */
[----:B------:R-:W-:Y:S02]  /*ad70*/  ISETP.GE.AND P1, PT, R5, RZ, PT ;  /* 0x000000ff0500720c */ /* 0x000fe40003f26270 */
[----:B------:R-:W-:Y:S02]  /*ad80*/  ISETP.GE.AND P2, PT, R7, RZ, PT ;  /* 0x000000ff0700720c */ /* 0x000fe40003f46270 */
[----:B------:R-:W-:Y:S02]  /*ad90*/  ISETP.NE.AND P0, PT, R2, RZ, PT ;  /* 0x000000ff0200720c */ /* 0x000fe40003f05270 */
[----:B------:R-:W-:Y:S02]  /*ada0*/  @P4 IADD3 R4, R4, 0x1, RZ ;  /* 0x0000000104044810 */ /* 0x000fe40007ffe0ff */
[----:B------:R-:W-:Y:S05]  /*adb0*/  @P5 IADD3 R6, R6, 0x1, RZ ;  /* 0x0000000106065810 */ /* 0x000fea0007ffe0ff */
[----:B------:R-:W-:Y:S02]  /*adc0*/  @!P1 IMAD.MOV R4, RZ, RZ, -R4 ;  /* 0x000000ffff049224 */ /* 0x000fe400078e0a04 */
[----:B------:R-:W-:Y:S03]  /*add0*/  @!P2 IMAD.MOV R6, RZ, RZ, -R6 ;  /* 0x000000ffff06a224 */ /* 0x000fe600078e0a06 */
[C---:B------:R-:W-:Y:S02]  /*ade0*/  SEL R4, R3.reuse, R4, !P0 ;  /* 0x0000000403047207 */ /* 0x040fe40004000000 */
[----:B------:R-:W-:Y:S02]  /*adf0*/  SEL R3, R3, R6, !P0 ;  /* 0x0000000603037207 */ /* 0x000fe40004000000 */
[CC--:B------:R-:W-:Y:S02]  /*ae00*/  LEA R32, P1, R4.reuse, R212.reuse, 0x2 ;  /* 0x000000d404207211 */ /* 0x0c0fe400078210ff */
[C---:B------:R-:W-:Y:S02]  /*ae10*/  LEA R30, P0, R3.reuse, R212, 0x2 ;  /* 0x000000d4031e7211 */ /* 0x040fe400078010ff */
[-C--:B------:R-:W-:Y:S02]  /*ae20*/  LEA.HI.X.SX32 R33, R4, R213.reuse, 0x2, P1 ;  /* 0x000000d504217211 */ /* 0x080fe400008f16ff */
[C---:B------:R-:W-:Y:S01]  /*ae30*/  LEA.HI.X.SX32 R31, R3.reuse, R213, 0x2, P0 ;  /* 0x000000d5031f7211 */ /* 0x040fe200000f16ff */
[----:B------:R-:W-:Y:S02]  /*ae40*/  IMAD.IADD R3, R3, 0x1, -R4 ;  /* 0x0000000103037824 */ /* 0x000fe400078e0a04 */
[----:B------:R-:W2:Y:S02]  /*ae50*/  LD.E R5, [R32.64] ;  /* 0x0000000620057980 */ /* 0x000ea4000c101900 */
[----:B------:R-:W-:Y:S02]  /*ae60*/  IMAD R0, R3, R2, R0 ;  /* 0x0000000203007224 */ /* 0x000fe400078e0200 */
[----:B------:R1:W2:Y:S02]  /*ae70*/  LD.E R8, [R30.64] ;  /* 0x000000061e087980 */ /* 0x0002a4000c101900 */
[-C--:B---3--:R-:W-:Y:S01]  /*ae80*/  IMAD R20, R29, R0.reuse, RZ ;  /* 0x000000001d147224 */ /* 0x088fe200078e02ff */
[----:B------:R-:W-:Y:S01]  /*ae90*/  SHF.R.S32.HI R7, RZ, 0x1f, R0 ;  /* 0x0000001fff077819 */ /* 0x000fe20000011400 */
[C---:B-1----:R-:W-:Y:S04]  /*aea0*/  IMAD.WIDE.U32 R30, R28.reuse, R0, RZ ;  /* 0x000000001c1e7225 */ /* 0x042fe800078e00ff */
[----:B--2---:R-:W-:Y:S02]  /*aeb0*/  IMAD.IADD R21, R5, 0x1, -R8 ;  /* 0x0000000105157824 */ /* 0x004fe400078e0a08 */
[----:B------:R-:W-:Y:S02]  /*aec0*/  IMAD R8, R28, R7, R20 ;  /* 0x000000071c087224 */ /* 0x000fe400078e0214 */
[-C--:B----4-:R-:W-:Y:S01]  /*aed0*/  IMAD R5, R27, R21.reuse, RZ ;  /* 0x000000151b057224 */ /* 0x090fe200078e02ff */
[----:B------:R-:W-:Y:S01]  /*aee0*/  SHF.R.S32.HI R20, RZ, 0x1f, R21 ;  /* 0x0000001fff147819 */ /* 0x000fe20000011415 */
[CC--:B------:R-:W-:Y:S04]  /*aef0*/  IMAD.WIDE.U32 R28, R26.reuse, R21.reuse, RZ ;  /* 0x000000151a1c7225 */ /* 0x0c0fe800078e00ff */
[----:B------:R-:W-:Y:S01]  /*af00*/  IMAD R5, R26, R20, R5 ;  /* 0x000000141a057224 */ /* 0x000fe200078e0205 */
[----:B------:R-:W-:Y:S01]  /*af10*/  MOV R26, R30 ;  /* 0x0000001e001a7202 */ /* 0x000fe20000000f00 */
[----:B------:R-:W-:Y:S02]  /*af20*/  IMAD.IADD R27, R31, 0x1, R8 ;  /* 0x000000011f1b7824 */ /* 0x000fe400078e0208 */
[----:B------:R-:W-:Y:S02]  /*af30*/  IMAD.IADD R29, R29, 0x1, R5 ;  /* 0x000000011d1d7824 */ /* 0x000fe400078e0205 */
[----:B------:R-:W-:Y:S04]  /*af40*/  IMAD.WIDE.U32 R26, R21, R24, R26 ;  /* 0x00000018151a7225 */ /* 0x000fe800078e001a */
[----:B------:R-:W-:Y:S01]  /*af50*/  IMAD R21, R25, R21, RZ ;  /* 0x0000001519157224 */ /* 0x000fe200078e02ff */
[----:B------:R-:W-:Y:S01]  /*af60*/  LEA R134, P1, R26, R134, 0x1 ;  /* 0x000000861a867211 */ /* 0x000fe200078208ff */
[----:B------:R-:W-:Y:S02]  /*af70*/  IMAD R8, R23, R0, RZ ;  /* 0x0000000017087224 */ /* 0x000fe400078e02ff */
[----:B------:R-:W-:Y:S04]  /*af80*/  IMAD.WIDE.U32 R28, R0, R22, R28 ;  /* 0x00000016001c7225 */ /* 0x000fe800078e001c */
[----:B------:R-:W-:Y:S01]  /*af90*/  IMAD R21, R24, R20, R21 ;  /* 0x0000001418157224 */ /* 0x000fe200078e0215 */
[----:B------:R-:W-:Y:S01]  /*afa0*/  LEA R130, P0, R28, R130, 0x1 ;  /* 0x000000821c827211 */ /* 0x000fe200078008ff */
[----:B------:R-:W-:Y:S02]  /*afb0*/  IMAD R8, R22, R7, R8 ;  /* 0x0000000716087224 */ /* 0x000fe400078e0208 */
[----:B------:R-:W-:Y:S02]  /*afc0*/  IMAD.IADD R20, R27, 0x1, R21 ;  /* 0x000000011b147824 */ /* 0x000fe400078e0215 */
[----:B------:R-:W-:Y:S03]  /*afd0*/  IMAD.IADD R8, R29, 0x1, R8 ;  /* 0x000000011d087824 */ /* 0x000fe600078e0208 */
[----:B------:R-:W-:Y:S02]  /*afe0*/  LEA.HI.X R135, R26, R135, R20, 0x1, P1 ;  /* 0x000000871a877211 */ /* 0x000fe400008f0c14 */
[----:B------:R-:W-:Y:S01]  /*aff0*/  LEA.HI.X R131, R28, R131, R8, 0x1, P0 ;  /* 0x000000831c837211 */ /* 0x000fe200000f0c08 */
[----:B------:R-:W-:-:S05]  /*b000*/  BRA `(.L_x_920) ;  /* 0x0000008000007947 */ /* 0x000fca0003800000 */
.L_x_919:
[----:B------:R-:W2:Y:S04]  /*b010*/  LD.E R5, [R18.64+0x40] ;  /* 0x0000400612057980 */ /* 0x000ea8000c101900 */
[----:B------:R-:W3:Y:S02]  /*b020*/  LD.E R3, [R18.64+0x38] ;  /* 0x0000380612037980 */ /* 0x000ee4000c101900 */
[----:B---3--:R-:W-:Y:S02]  /*b030*/  IMAD.U32 R3, R3, -0x40, RZ ;  /* 0xffffffc003037824 */ /* 0x008fe400078e00ff */
[----:B--2---:R-:W-:Y:S03]  /*b040*/  IMAD.U32 R5, R5, -0x40, RZ ;  /* 0xffffffc005057824 */ /* 0x004fe600078e00ff */
[----:B------:R-:W-:Y:S02]  /*b050*/  LEA R130, P0, R3, R130, 0x1 ;  /* 0x0000008203827211 */ /* 0x000fe400078008ff */
[----:B------:R-:W-:Y:S02]  /*b060*/  LEA R134, P1, R5, R134, 0x1 ;  /* 0x0000008605867211 */ /* 0x000fe400078208ff */
[----:B------:R-:W-:Y:S02]  /*b070*/  LEA.HI.X.SX32 R131, R3, R131, 0x1, P0 ;  /* 0x0000008303837211 */ /* 0x000fe400000f0eff */
[----:B------:R-:W-:Y:S04]  /*b080*/  LEA.HI.X.SX32 R135, R5, R135, 0x1, P1 ;  /* 0x0000008705877211 */ /* 0x000fe800008f0eff */
.L_x_920:
[----:B------:R-:W-:Y:S05]  /*b090*/  BSYNC B0 ;  /* 0x0000000000007941 */ /* 0x000fea0003800000 */
.L_x_918:
[----:B------:R-:W-:Y:S04]  /*b0a0*/  IADD3 R11, R11, -0x1, RZ ;  /* 0xffffffff0b0b7810 */ /* 0x000fe80007ffe0ff */
[----:B------:R-:W-:Y:S11]  /*b0b0*/  ISETP.GT.AND P0, PT, R11, R100, PT ;  /* 0x000000640b00720c */ /* 0x000ff60003f04270 */
[----:B------:R-:W-:Y:S02]  /*b0c0*/  @!UPT UIADD3 URZ, URZ, URZ, URZ ;  /* 0x0000003f3f3ff290 */ /* 0x000fe4000fffe03f */
[----:B------:R-:W-:-:S05]  /*b0d0*/  @P0 BRA `(.L_x_921) ;  /* 0xffff7af000000947 */ /* 0x000fca000383ffff */
.L_x_827:
[----:B-1----:R-:W-:Y:S01]  /*b0e0*/  WARPSYNC 0xffffffff ;  /* 0xffffffff00007948 */ /* 0x002fe20003800000 */
[----:B------:R-:W-:Y:S06]  /*b0f0*/  BAR.SYNC.DEFER_BLOCKING 0x0 ;  /* 0x0000000000007b1d */ /* 0x000fec0000010000 */
[----:B------:R-:W2:Y:S01]  /*b100*/  LD.E R7, [R18.64+0xd0] ;  /* 0x0000d00612077980 */ /* 0x000ea2000c101900 */
[----:B------:R-:W-:Y:S01]  /*b110*/  BSSY B3, `(.L_x_922) ;  /* 0x0000792000037945 */ /* 0x000fe20003800000 */
[----:B------:R-:W-:Y:S01]  /*b120*/  IMAD.SHL.U32 R211, R156, 0x2, RZ ;  /* 0x000000029cd37824 */ /* 0x000fe200078e00ff */
[C---:B------:R-:W-:Y:S01]  /*b130*/  SHF.L.U64.HI R17, R170.reuse, 0x4, R171 ;  /* 0x00000004aa117819 */ /* 0x040fe200000102ab */
[----:B------:R-:W-:Y:S01]  /*b140*/  IMAD.SHL.U32 R3, R170, 0x10, RZ ;  /* 0x00000010aa037824 */ /* 0x000fe200078e00ff */
[----:B--2---:R-:W-:-:S13]  /*b150*/  ISETP.NE.AND P0, PT, R7, RZ, PT ;  /* 0x000000ff0700720c */ /* 0x004fda0003f05270 */
[----:B------:R-:W-:Y:S05]  /*b160*/  @!P0 BRA `(.L_x_923) ;  /* 0x0000714000008947 */ /* 0x000fea0003800000 */
[----:B------:R-:W2:Y:S01]  /*b170*/  LD.E.64 R4, [R18.64+0xf0] ;  /* 0x0000f00612047980 */ /* 0x000ea2000c101b00 */
[----:B------:R-:W-:-:S03]  /*b180*/  IMAD.MOV.U32 R2, RZ, RZ, RZ ;  /* 0x000000ffff027224 */ /* 0x000fc600078e00ff */
[----:B------:R-:W3:Y:S04]  /*b190*/  LD.E.U8 R0, [R18.64+0x1b3] ;  /* 0x0001b30612007980 */ /* 0x000ee8000c101100 */
[----:B------:R1:W5:Y:S04]  /*b1a0*/  LD.E R11, [R18.64+0xc0] ;  /* 0x0000c006120b7980 */ /* 0x000368000c101900 */
[----:B------:R1:W5:Y:S04]  /*b1b0*/  LD.E.64 R38, [R18.64+0x148] ;  /* 0x0001480612267980 */ /* 0x000368000c101b00 */
[----:B------:R1:W5:Y:S01]  /*b1c0*/  LD.E.64 R36, [R18.64+0x150] ;  /* 0x0001500612247980 */ /* 0x000362000c101b00 */
[----:B--2---:R-:W-:-:S04]  /*b1d0*/  ISETP.NE.U32.AND P1, PT, R4, RZ, PT ;  /* 0x000000ff0400720c */ /* 0x004fc80003f25070 */
[----:B------:R-:W-:-:S13]  /*b1e0*/  ISETP.NE.AND.EX P1, PT, R5, RZ, PT, P1 ;  /* 0x000000ff0500720c */ /* 0x000fda0003f25310 */
[----:B------:R-:W-:-:S04]  /*b1f0*/  @P1 LEA R14, P0, R207, R4, 0x2 ;  /* 0x00000004cf0e1211 */ /* 0x000fc800078010ff */
[----:B------:R-:W-:-:S05]  /*b200*/  @P1 LEA.HI.X R15, R207, R5, R76, 0x2, P0 ;  /* 0x00000005cf0f1211 */ /* 0x000fca00000f144c */
[----:B------:R2:W4:Y:S01]  /*b210*/  @P1 LD.E R2, [R14.64] ;  /* 0x000000060e021980 */ /* 0x000522000c101900 */
[CC--:B------:R-:W-:Y:S02]  /*b220*/  LEA R5, P0, R170.reuse, R166.reuse, 0x5 ;  /* 0x000000a6aa057211 */ /* 0x0c0fe400078028ff */
[----:B------:R-:W-:Y:S02]  /*b230*/  IADD3 R3, P1, R3, R166, RZ ;  /* 0x000000a603037210 */ /* 0x000fe40007f3e0ff */
[----:B------:R-:W-:Y:S02]  /*b240*/  LEA.HI.X R8, R170, R169, R171, 0x5, P0 ;  /* 0x000000a9aa087211 */ /* 0x000fe400000f2cab */
[-C--:B-----5:R-:W-:Y:S01]  /*b250*/  LEA R42, P0, R5, R172.reuse, 0x1 ;  /* 0x000000ac052a7211 */ /* 0x0a0fe200078008ff */
[----:B------:R-:W-:Y:S01]  /*b260*/  IMAD.MOV.U32 R168, RZ, RZ, R166 ;  /* 0x000000ffffa87224 */ /* 0x000fe200078e00a6 */
[----:B------:R-:W-:Y:S02]  /*b270*/  LEA R46, P2, R166, R172, 0x1 ;  /* 0x000000aca62e7211 */ /* 0x000fe400078408ff */
[----:B---3--:R-:W-:-:S02]  /*b280*/  ISETP.NE.AND P4, PT, R0, RZ, PT ;  /* 0x000000ff0000720c */ /* 0x008fc40003f85270 */
[----:B------:R-:W-:Y:S01]  /*b290*/  LEA.HI.X R43, R5, R173, R8, 0x1, P0 ;  /* 0x000000ad052b7211 */ /* 0x000fe200000f0c08 */
[----:B------:R-:W-:Y:S01]  /*b2a0*/  IMAD.X R6, R17, 0x1, R169, P1 ;  /* 0x0000000111067824 */ /* 0x000fe200008e06a9 */
[----:B--2---:R-:W-:-:S04]  /*b2b0*/  LEA.HI R15, R7, R7, RZ, 0x1 ;  /* 0x00000007070f7211 */ /* 0x004fc800078f08ff */
[----:B------:R-:W-:Y:S01]  /*b2c0*/  SHF.R.S32.HI R15, RZ, 0x1, R15 ;  /* 0x00000001ff0f7819 */ /* 0x000fe2000001140f */
[----:B------:R-:W-:Y:S01]  /*b2d0*/  IMAD R4, R171, 0x30, RZ ;  /* 0x00000030ab047824 */ /* 0x000fe200078e02ff */
[----:B------:R-:W-:-:S03]  /*b2e0*/  LEA.HI.X R47, R166, R173, R169, 0x1, P2 ;  /* 0x000000ada62f7211 */ /* 0x000fc600010f0ca9 */
[----:B------:R-:W-:Y:S01]  /*b2f0*/  IMAD R8, R162, R15, R77 ;  /* 0x0000000fa2087224 */ /* 0x000fe200078e024d */
[----:B------:R-:W-:Y:S01]  /*b300*/  LEA R44, P1, R3, R172, 0x1 ;  /* 0x000000ac032c7211 */ /* 0x000fe200078208ff */
[----:B------:R-:W-:-:S04]  /*b310*/  IMAD.WIDE.U32 R168, R170, 0x30, R168 ;  /* 0x00000030aaa87825 */ /* 0x000fc800078e00a8 */
[----:B------:R-:W-:Y:S02]  /*b320*/  IMAD.IADD R17, R209, 0x1, -R56 ;  /* 0x00000001d1117824 */ /* 0x000fe400078e0a38 */
[----:B------:R-:W-:Y:S01]  /*b330*/  IMAD.IADD R0, R77, 0x1, R8 ;  /* 0x000000014d007824 */ /* 0x000fe200078e0208 */
[----:B------:R-:W-:Y:S01]  /*b340*/  LEA.HI.X R45, R3, R173, R6, 0x1, P1 ;  /* 0x000000ad032d7211 */ /* 0x000fe200008f0c06 */
[----:B------:R-:W-:Y:S01]  /*b350*/  IMAD.IADD R3, R169, 0x1, R4 ;  /* 0x00000001a9037824 */ /* 0x000fe200078e0204 */
[----:B------:R-:W-:Y:S02]  /*b360*/  LEA R40, P1, R168, R172, 0x1 ;  /* 0x000000aca8287211 */ /* 0x000fe400078208ff */
[----:B------:R-:W-:Y:S01]  /*b370*/  ISETP.GE.AND P0, PT, R162, R17, PT ;  /* 0x00000011a200720c */ /* 0x000fe20003f06270 */
[----:B------:R-:W-:Y:S01]  /*b380*/  IMAD.SHL.U32 R6, R15, 0x10, RZ ;  /* 0x000000100f067824 */ /* 0x000fe200078e00ff */
[----:B------:R-:W-:Y:S02]  /*b390*/  LEA.HI.X R41, R168, R173, R3, 0x1, P1 ;  /* 0x000000ada8297211 */ /* 0x000fe400008f0c03 */
[----:B------:R-:W-:-:S02]  /*b3a0*/  ISETP.GT.AND P0, PT, R72, -0x8, !P0 ;  /* 0xfffffff84800780c */ /* 0x000fc40004704270 */
[----:B----4-:R-:W-:-:S05]  /*b3b0*/  IADD3 R2, R2, R75, R56 ;  /* 0x0000004b02027210 */ /* 0x010fca0007ffe038 */
[----:B------:R-:W-:-:S05]  /*b3c0*/  IMAD R21, R2, R15, RZ ;  /* 0x0000000f02157224 */ /* 0x000fca00078e02ff */
[----:B------:R-:W-:Y:S02]  /*b3d0*/  SHF.R.S32.HI R5, RZ, 0x1f, R21 ;  /* 0x0000001fff057819 */ /* 0x000fe40000011415 */
[C---:B------:R-:W-:Y:S02]  /*b3e0*/  IADD3 R25, P3, R21.reuse, R8, RZ ;  /* 0x0000000815197210 */ /* 0x040fe40007f7e0ff */
[----:B------:R-:W-:Y:S02]  /*b3f0*/  IADD3 R2, P2, R21, R0, RZ ;  /* 0x0000000015027210 */ /* 0x000fe40007f5e0ff */
[-C--:B------:R-:W-:Y:S02]  /*b400*/  LEA.HI.X.SX32 R8, R8, R5.reuse, 0x1, P3 ;  /* 0x0000000508087211 */ /* 0x080fe400018f0eff */
[----:B------:R-:W-:Y:S01]  /*b410*/  LEA.HI.X.SX32 R3, R0, R5, 0x1, P2 ;  /* 0x0000000500037211 */ /* 0x000fe200010f0eff */
[----:B------:R-:W-:Y:S05]  /*b420*/  @!P4 BRA `(.L_x_924) ;  /* 0x000028300000c947 */ /* 0x000fea0003800000 */
[----:B-1----:R-:W-:Y:S01]  /*b430*/  BSSY B2, `(.L_x_925) ;  /* 0x000009c000027945 */ /* 0x002fe20003800000 */
[----:B------:R-:W-:Y:S05]  /*b440*/  @!P0 BRA `(.L_x_926) ;  /* 0x000009a000008947 */ /* 0x000fea0003800000 */
[----:B------:R-:W-:Y:S01]  /*b450*/  ISETP.GE.AND P2, PT, R12, R11, PT ;  /* 0x0000000b0c00720c */ /* 0x000fe20003f46270 */
[C---:B------:R-:W-:Y:S01]  /*b460*/  IMAD.SHL.U32 R35, R25.reuse, 0x2, RZ ;  /* 0x0000000219237824 */ /* 0x040fe200078e00ff */
[----:B------:R-:W-:Y:S01]  /*b470*/  SHF.L.U64.HI R3, R25, 0x1, R8 ;  /* 0x0000000119037819 */ /* 0x000fe20000010208 */
[----:B------:R-:W-:Y:S03]  /*b480*/  BSSY B1, `(.L_x_927) ;  /* 0x0000034000017945 */ /* 0x000fe60003800000 */
[----:B------:R-:W-:-:S02]  /*b490*/  IADD3 R32, P1, R38, R35, RZ ;  /* 0x0000002326207210 */ /* 0x000fc40007f3e0ff */
[----:B------:R-:W-:-:S03]  /*b4a0*/  IADD3 R34, P0, R36, R35, RZ ;  /* 0x0000002324227210 */ /* 0x000fc60007f1e0ff */
[--C-:B------:R-:W-:Y:S02]  /*b4b0*/  IMAD.X R33, R39, 0x1, R3.reuse, P1 ;  /* 0x0000000127217824 */ /* 0x100fe400008e0603 */
[----:B------:R1:W-:Y:S01]  /*b4c0*/  @P2 STS.128 [R211], RZ ;  /* 0x000000ffd3002388 */ /* 0x0003e20000000c00 */
[----:B------:R-:W-:Y:S01]  /*b4d0*/  IMAD.X R35, R37, 0x1, R3, P0 ;  /* 0x0000000125237824 */ /* 0x000fe200000e0603 */
[----:B------:R-:W-:Y:S05]  /*b4e0*/  @P2 BRA `(.L_x_928) ;  /* 0x000002d000002947 */ /* 0x000fea0003800000 */
[----:B------:R2:W5:Y:S01]  /*b4f0*/  LD.E.128 R20, [R46.64] ;  /* 0x000000062e147980 */ /* 0x000562000c101d00 */
[----:B------:R-:W-:Y:S01]  /*b500*/  ISETP.GE.AND P0, PT, R12, R7, PT ;  /* 0x000000070c00720c */ /* 0x000fe20003f06270 */
[----:B------:R-:W-:-:S12]  /*b510*/  BSSY B0, `(.L_x_929) ;  /* 0x0000029000007945 */ /* 0x000fd80003800000 */
[----:B------:R-:W-:Y:S05]  /*b520*/  @P0 BRA `(.L_x_930) ;  /* 0x0000027000000947 */ /* 0x000fea0003800000 */
[----:B------:R-:W3:Y:S04]  /*b530*/  LD.E.64 R2, [R34.64] ;  /* 0x0000000622027980 */ /* 0x000ee8000c101b00 */
[----:B------:R-:W4:Y:S01]  /*b540*/  LD.E.64 R4, [R32.64] ;  /* 0x0000000620047980 */ /* 0x000f22000c101b00 */
[C---:B-----5:R-:W-:Y:S01]  /*b550*/  SHF.L.U32 R31, R23.reuse, 0x10, RZ ;  /* 0x00000010171f7819 */ /* 0x060fe200000006ff */
[----:B------:R-:W-:Y:S01]  /*b560*/  IMAD.U32 R26, R22, 0x10000, RZ ;  /* 0x00010000161a7824 */ /* 0x000fe200078e00ff */
[----:B------:R-:W-:Y:S02]  /*b570*/  LOP3.LUT R29, R23, 0xffff0000, RZ, 0xc0, !PT ;  /* 0xffff0000171d7812 */ /* 0x000fe400078ec0ff */
[C---:B------:R-:W-:Y:S02]  /*b580*/  LOP3.LUT R0, R21.reuse, 0xffff0000, RZ, 0xc0, !PT ;  /* 0xffff000015007812 */ /* 0x040fe400078ec0ff */
[----:B------:R-:W-:-:S02]  /*b590*/  SHF.L.U32 R14, R21, 0x10, RZ ;  /* 0x00000010150e7819 */ /* 0x000fc400000006ff */
[C---:B------:R-:W-:Y:S02]  /*b5a0*/  SHF.L.U32 R16, R20.reuse, 0x10, RZ ;  /* 0x0000001014107819 */ /* 0x040fe400000006ff */
[----:B------:R-:W-:Y:S02]  /*b5b0*/  LOP3.LUT R28, R20, 0xffff0000, RZ, 0xc0, !PT ;  /* 0xffff0000141c7812 */ /* 0x000fe400078ec0ff */
[----:B------:R-:W-:Y:S02]  /*b5c0*/  LOP3.LUT R30, R22, 0xffff0000, RZ, 0xc0, !PT ;  /* 0xffff0000161e7812 */ /* 0x000fe400078ec0ff */
[----:B---3--:R-:W-:Y:S02]  /*b5d0*/  LOP3.LUT R23, R2, 0xffff0000, RZ, 0xc0, !PT ;  /* 0xffff000002177812 */ /* 0x008fe400078ec0ff */
[C---:B------:R-:W-:Y:S01]  /*b5e0*/  LOP3.LUT R20, R3.reuse, 0xffff0000, RZ, 0xc0, !PT ;  /* 0xffff000003147812 */ /* 0x040fe200078ec0ff */
[----:B------:R-:W-:Y:S01]  /*b5f0*/  IMAD.U32 R3, R3, 0x10000, RZ ;  /* 0x0001000003037824 */ /* 0x000fe200078e00ff */
[----:B----4-:R-:W-:Y:S01]  /*b600*/  LOP3.LUT R27, R4, 0xffff0000, RZ, 0xc0, !PT ;  /* 0xffff0000041b7812 */ /* 0x010fe200078ec0ff */
[C---:B------:R-:W-:Y:S01]  /*b610*/  FMUL.FTZ R21, R0.reuse, R23 ;  /* 0x0000001700157220 */ /* 0x040fe20000410000 */
[----:B------:R-:W-:Y:S01]  /*b620*/  LOP3.LUT R24, R5, 0xffff0000, RZ, 0xc0, !PT ;  /* 0xffff000005187812 */ /* 0x000fe200078ec0ff */
[----:B------:R-:W-:Y:S01]  /*b630*/  FMUL.FTZ R22, R29, R20 ;  /* 0x000000141d167220 */ /* 0x000fe20000410000 */
[----:B------:R-:W-:Y:S01]  /*b640*/  SHF.L.U32 R5, R5, 0x10, RZ ;  /* 0x0000001005057819 */ /* 0x000fe200000006ff */
[----:B------:R-:W-:-:S02]  /*b650*/  FMUL.FTZ R0, R0, R27 ;  /* 0x0000001b00007220 */ /* 0x000fc40000410000 */
[----:B------:R-:W-:Y:S01]  /*b660*/  FFMA.FTZ R21, R14, R27, -R21 ;  /* 0x0000001b0e157223 */ /* 0x000fe20000010815 */
[----:B------:R-:W-:Y:S01]  /*b670*/  SHF.L.U32 R27, R4, 0x10, RZ ;  /* 0x00000010041b7819 */ /* 0x000fe200000006ff */
[----:B------:R-:W-:Y:S01]  /*b680*/  FFMA.FTZ R0, R14, R23, R0 ;  /* 0x000000170e007223 */ /* 0x000fe20000010000 */
[----:B------:R-:W-:Y:S01]  /*b690*/  SHF.L.U32 R23, R2, 0x10, RZ ;  /* 0x0000001002177819 */ /* 0x000fe200000006ff */
[----:B------:R-:W-:Y:S02]  /*b6a0*/  FMUL.FTZ R29, R29, R24 ;  /* 0x000000181d1d7220 */ /* 0x000fe40000410000 */
[----:B------:R-:W-:Y:S01]  /*b6b0*/  FMUL.FTZ R4, R30, R3 ;  /* 0x000000031e047220 */ /* 0x000fe20000410000 */
[----:B------:R-:W-:Y:S01]  /*b6c0*/  F2FP.BF16.PACK_AB R21, R0, R21 ;  /* 0x000000150015723e */ /* 0x000fe200000010ff */
[C---:B------:R-:W-:Y:S02]  /*b6d0*/  FMUL.FTZ R2, R28.reuse, R23 ;  /* 0x000000171c027220 */ /* 0x040fe40000410000 */
[----:B------:R-:W-:-:S02]  /*b6e0*/  FMUL.FTZ R28, R28, R27 ;  /* 0x0000001b1c1c7220 */ /* 0x000fc40000410000 */
[C---:B------:R-:W-:Y:S02]  /*b6f0*/  FFMA.FTZ R22, R31.reuse, R24, -R22 ;  /* 0x000000181f167223 */ /* 0x040fe40000010816 */
[----:B------:R-:W-:Y:S02]  /*b700*/  FFMA.FTZ R29, R31, R20, R29 ;  /* 0x000000141f1d7223 */ /* 0x000fe4000001001d */
[----:B------:R-:W-:Y:S02]  /*b710*/  FMUL.FTZ R30, R30, R5 ;  /* 0x000000051e1e7220 */ /* 0x000fe40000410000 */
[C---:B------:R-:W-:Y:S01]  /*b720*/  FFMA.FTZ R2, R16.reuse, R27, -R2 ;  /* 0x0000001b10027223 */ /* 0x040fe20000010802 */
[----:B------:R-:W-:Y:S01]  /*b730*/  F2FP.BF16.PACK_AB R29, R29, R22 ;  /* 0x000000161d1d723e */ /* 0x000fe200000010ff */
[----:B------:R-:W-:Y:S02]  /*b740*/  FFMA.FTZ R23, R16, R23, R28 ;  /* 0x0000001710177223 */ /* 0x000fe4000001001c */
[----:B------:R-:W-:-:S02]  /*b750*/  FFMA.FTZ R4, R26, R5, -R4 ;  /* 0x000000051a047223 */ /* 0x000fc40000010804 */
[----:B------:R-:W-:Y:S01]  /*b760*/  FFMA.FTZ R3, R26, R3, R30 ;  /* 0x000000031a037223 */ /* 0x000fe2000001001e */
[----:B------:R-:W-:Y:S02]  /*b770*/  F2FP.BF16.PACK_AB R20, R23, R2 ;  /* 0x000000021714723e */ /* 0x000fe400000010ff */
[----:B------:R-:W-:Y:S02]  /*b780*/  MOV R23, R29 ;  /* 0x0000001d00177202 */ /* 0x000fe40000000f00 */
[----:B------:R-:W-:Y:S02]  /*b790*/  F2FP.BF16.PACK_AB R22, R3, R4 ;  /* 0x000000040316723e */ /* 0x000fe400000010ff */
.L_x_930:
[----:B------:R-:W-:Y:S05]  /*b7a0*/  BSYNC B0 ;  /* 0x0000000000007941 */ /* 0x000fea0003800000 */
.L_x_929:
[----:B-----5:R3:W-:Y:S02]  /*b7b0*/  STS.128 [R211], R20 ;  /* 0x00000014d3007388 */ /* 0x0207e40000000c00 */
.L_x_928:
[----:B------:R-:W-:Y:S05]  /*b7c0*/  BSYNC B1 ;  /* 0x0000000000017941 */ /* 0x000fea0003800000 */
.L_x_927:
[----:B------:R-:W-:Y:S01]  /*b7d0*/  ISETP.GE.AND P0, PT, R10, R11, PT ;  /* 0x0000000b0a00720c */ /* 0x000fe20003f06270 */
[----:B------:R-:W-:-:S12]  /*b7e0*/  BSSY B1, `(.L_x_931) ;  /* 0x0000030000017945 */ /* 0x000fd80003800000 */
[----:B------:R4:W-:Y:S01]  /*b7f0*/  @P0 STS.128 [R211+0x2000], RZ ;  /* 0x002000ffd3000388 */ /* 0x0009e20000000c00 */
[----:B------:R-:W-:Y:S05]  /*b800*/  @P0 BRA `(.L_x_932) ;  /* 0x000002d000000947 */ /* 0x000fea0003800000 */
[----:B---3--:R3:W5:Y:S01]  /*b810*/  LD.E.128 R20, [R46.64+0x80] ;  /* 0x000080062e147980 */ /* 0x008762000c101d00 */
[----:B------:R-:W-:Y:S01]  /*b820*/  ISETP.GE.AND P0, PT, R10, R7, PT ;  /* 0x000000070a00720c */ /* 0x000fe20003f06270 */
[----:B------:R-:W-:-:S12]  /*b830*/  BSSY B0, `(.L_x_933) ;  /* 0x0000029000007945 */ /* 0x000fd80003800000 */
[----:B------:R-:W-:Y:S05]  /*b840*/  @P0 BRA `(.L_x_934) ;  /* 0x0000027000000947 */ /* 0x000fea0003800000 */
[----:B--2---:R-:W2:Y:S04]  /*b850*/  LD.E.64 R2, [R34.64+0x40] ;  /* 0x0000400622027980 */ /* 0x004ea8000c101b00 */
[----:B---3--:R-:W3:Y:S01]  /*b860*/  LD.E.64 R4, [R32.64+0x40] ;  /* 0x0000400620047980 */ /* 0x008ee2000c101b00 */
        /* <DEDUP_REMOVED lines=8> */
[----:B--2---:R-:W-:Y:S02]  /*b8f0*/  LOP3.LUT R23, R2, 0xffff0000, RZ, 0xc0, !PT ;  /* 0xffff000002177812 */ /* 0x004fe400078ec0ff */
[C---:B------:R-:W-:Y:S01]  /*b900*/  LOP3.LUT R20, R3.reuse, 0xffff0000, RZ, 0xc0, !PT ;  /* 0xffff000003147812 */ /* 0x040fe200078ec0ff */
[----:B------:R-:W-:Y:S01]  /*b910*/  IMAD.U32 R3, R3, 0x10000, RZ ;  /* 0x0001000003037824 */ /* 0x000fe200078e00ff */
[----:B---3--:R-:W-:Y:S01]  /*b920*/  LOP3.LUT R27, R4, 0xffff0000, RZ, 0xc0, !PT ;  /* 0xffff0000041b7812 */ /* 0x008fe200078ec0ff */
        /* <DEDUP_REMOVED lines=25> */
.L_x_934:
[----:B------:R-:W-:Y:S05]  /*bac0*/  BSYNC B0 ;  /* 0x0000000000007941 */ /* 0x000fea0003800000 */
.L_x_933:
[----:B-----5:R1:W-:Y:S02]  /*bad0*/  STS.128 [R211+0x2000], R20 ;  /* 0x00200014d3007388 */ /* 0x0203e40000000c00 */
.L_x_932:
[----:B------:R-:W-:Y:S05]  /*bae0*/  BSYNC B1 ;  /* 0x0000000000017941 */ /* 0x000fea0003800000 */
.L_x_931:
[----:B------:R-:W-:-:S13]  /*baf0*/  ISETP.GE.AND P0, PT, R9, R11, PT ;  /* 0x0000000b0900720c */ /* 0x000fda0003f06270 */
[----:B------:R1:W-:Y:S01]  /*bb00*/  @P0 STS.128 [R211+0x4000], RZ ;  /* 0x004000ffd3000388 */ /* 0x0003e20000000c00 */
[----:B------:R-:W-:Y:S05]  /*bb10*/  @P0 BRA `(.L_x_926) ;  /* 0x000002d000000947 */ /* 0x000fea0003800000 */
[----:B-1-3--:R1:W5:Y:S01]  /*bb20*/  LD.E.128 R20, [R46.64+0x100] ;  /* 0x000100062e147980 */ /* 0x00a362000c101d00 */
[----:B------:R-:W-:Y:S01]  /*bb30*/  ISETP.GE.AND P0, PT, R9, R7, PT ;  /* 0x000000070900720c */ /* 0x000fe20003f06270 */
[----:B------:R-:W-:-:S12]  /*bb40*/  BSSY B0, `(.L_x_935) ;  /* 0x0000029000007945 */ /* 0x000fd80003800000 */
[----:B------:R-:W-:Y:S05]  /*bb50*/  @P0 BRA `(.L_x_936) ;  /* 0x0000027000000947 */ /* 0x000fea0003800000 */
[----:B------:R-:W3:Y:S04]  /*bb60*/  LD.E.64 R2, [R34.64+0x80] ;  /* 0x0000800622027980 */ /* 0x000ee8000c101b00 */
[----:B--2---:R-:W2:Y:S01]  /*bb70*/  LD.E.64 R4, [R32.64+0x80] ;  /* 0x0000800620047980 */ /* 0x004ea2000c101b00 */
        /* <DEDUP_REMOVED lines=11> */
[----:B--2---:R-:W-:Y:S01]  /*bc30*/  LOP3.LUT R27, R4, 0xffff0000, RZ, 0xc0, !PT ;  /* 0xffff0000041b7812 */ /* 0x004fe200078ec0ff */
        /* <DEDUP_REMOVED lines=25> */
.L_x_936:
[----:B------:R-:W-:Y:S05]  /*bdd0*/  BSYNC B0 ;  /* 0x0000000000007941 */ /* 0x000fea0003800000 */
.L_x_935:
[----:B-----5:R3:W-:Y:S02]  /*bde0*/  STS.128 [R211+0x4000], R20 ;  /* 0x00400014d3007388 */ /* 0x0207e40000000c00 */
.L_x_926:
[----:B------:R-:W-:Y:S05]  /*bdf0*/  BSYNC B2 ;  /* 0x0000000000027941 */ /* 0x000fea0003800000 */
.L_x_925:
[----:B------:R-:W-:Y:S01]  /*be00*/  IADD3 R0, R162, 0x10, RZ ;  /* 0x00000010a2007810 */ /* 0x000fe20007ffe0ff */
[----:B------:R-:W-:Y:S03]  /*be10*/  BSSY B2, `(.L_x_937) ;  /* 0x000009f000027945 */ /* 0x000fe60003800000 */
[----:B------:R-:W-:-:S04]  /*be20*/  ISETP.GE.AND P0, PT, R0, R17, PT ;  /* 0x000000110000720c */ /* 0x000fc80003f06270 */
[----:B------:R-:W-:-:S13]  /*be30*/  ISETP.LT.OR P0, PT, R72, -0x87, P0 ;  /* 0xffffff794800780c */ /* 0x000fda0000701670 */
[----:B------:R-:W-:Y:S05]  /*be40*/  @P0 BRA `(.L_x_938) ;  /* 0x000009b000000947 */ /* 0x000fea0003800000 */
[----:B------:R-:W-:Y:S01]  /*be50*/  ISETP.GE.AND P0, PT, R12, R11, PT ;  /* 0x0000000b0c00720c */ /* 0x000fe20003f06270 */
[----:B------:R-:W-:Y:S01]  /*be60*/  BSSY B1, `(.L_x_939) ;  /* 0x0000038000017945 */ /* 0x000fe20003800000 */
[----:B------:R-:W-:-:S04]  /*be70*/  IADD3 R3, P1, R6, R25, RZ ;  /* 0x0000001906037210 */ /* 0x000fc80007f3e0ff */
[----:B------:R-:W-:Y:S01]  /*be80*/  LEA.HI.X.SX32 R6, R6, R8, 0x1, P1 ;  /* 0x0000000806067211 */ /* 0x000fe200008f0eff */
[----:B------:R-:W-:-:S03]  /*be90*/  IMAD.SHL.U32 R35, R3, 0x2, RZ ;  /* 0x0000000203237824 */ /* 0x000fc600078e00ff */
[----:B------:R-:W-:Y:S02]  /*bea0*/  SHF.L.U64.HI R3, R3, 0x1, R6 ;  /* 0x0000000103037819 */ /* 0x000fe40000010206 */
[-C--:B------:R-:W-:Y:S01]  /*beb0*/  IADD3 R32, P2, R38, R35.reuse, RZ ;  /* 0x0000002326207210 */ /* 0x080fe20007f5e0ff */
[----:B------:R1:W-:Y:S01]  /*bec0*/  @P0 STS.128 [R211+0x800], RZ ;  /* 0x000800ffd3000388 */ /* 0x0003e20000000c00 */
[----:B------:R-:W-:-:S03]  /*bed0*/  IADD3 R34, P1, R36, R35, RZ ;  /* 0x0000002324227210 */ /* 0x000fc60007f3e0ff */
[--C-:B------:R-:W-:Y:S02]  /*bee0*/  IMAD.X R33, R39, 0x1, R3.reuse, P2 ;  /* 0x0000000127217824 */ /* 0x100fe400010e0603 */
[----:B------:R-:W-:Y:S01]  /*bef0*/  IMAD.X R35, R37, 0x1, R3, P1 ;  /* 0x0000000125237824 */ /* 0x000fe200008e0603 */
[----:B------:R-:W-:Y:S05]  /*bf00*/  @P0 BRA `(.L_x_940) ;  /* 0x000002d000000947 */ /* 0x000fea0003800000 */
[----:B-1-3--:R1:W5:Y:S01]  /*bf10*/  LD.E.128 R20, [R44.64] ;  /* 0x000000062c147980 */ /* 0x00a362000c101d00 */
[----:B------:R-:W-:Y:S01]  /*bf20*/  ISETP.GE.AND P0, PT, R12, R7, PT ;  /* 0x000000070c00720c */ /* 0x000fe20003f06270 */
[----:B------:R-:W-:-:S12]  /*bf30*/  BSSY B0, `(.L_x_941) ;  /* 0x0000029000007945 */ /* 0x000fd80003800000 */
[----:B------:R-:W-:Y:S05]  /*bf40*/  @P0 BRA `(.L_x_942) ;  /* 0x0000027000000947 */ /* 0x000fea0003800000 */
[----:B------:R-:W3:Y:S04]  /*bf50*/  LD.E.64 R2, [R34.64] ;  /* 0x0000000622027980 */ /* 0x000ee8000c101b00 */
[----:B--2---:R-:W2:Y:S01]  /*bf60*/  LD.E.64 R4, [R32.64] ;  /* 0x0000000620047980 */ /* 0x004ea2000c101b00 */
        /* <DEDUP_REMOVED lines=37> */
.L_x_942:
[----:B------:R-:W-:Y:S05]  /*c1c0*/  BSYNC B0 ;  /* 0x0000000000007941 */ /* 0x000fea0003800000 */
.L_x_941:
[----:B-----5:R3:W-:Y:S02]  /*c1d0*/  STS.128 [R211+0x800], R20 ;  /* 0x00080014d3007388 */ /* 0x0207e40000000c00 */
.L_x_940:
[----:B------:R-:W-:Y:S05]  /*c1e0*/  BSYNC B1 ;  /* 0x0000000000017941 */ /* 0x000fea0003800000 */
.L_x_939:
[----:B------:R-:W-:Y:S01]  /*c1f0*/  ISETP.GE.AND P0, PT, R10, R11, PT ;  /* 0x0000000b0a00720c */ /* 0x000fe20003f06270 */
[----:B------:R-:W-:-:S12]  /*c200*/  BSSY B1, `(.L_x_943) ;  /* 0x0000030000017945 */ /* 0x000fd80003800000 */
        /* <DEDUP_REMOVED lines=45> */
.L_x_946:
[----:B------:R-:W-:Y:S05]  /*c4e0*/  BSYNC B0 ;  /* 0x0000000000007941 */ /* 0x000fea0003800000 */
.L_x_945:
[----:B-----5:R3:W-:Y:S02]  /*c4f0*/  STS.128 [R211+0x2800], R20 ;  /* 0x00280014d3007388 */ /* 0x0207e40000000c00 */
.L_x_944:
[----:B------:R-:W-:Y:S05]  /*c500*/  BSYNC B1 ;  /* 0x0000000000017941 */ /* 0x000fea0003800000 */
.L_x_943:
[----:B------:R-:W-:-:S13]  /*c510*/  ISETP.GE.AND P0, PT, R9, R11, PT ;  /* 0x0000000b0900720c */ /* 0x000fda0003f06270 */
[----:B------:R1:W-:Y:S01]  /*c520*/  @P0 STS.128 [R211+0x4800], RZ ;  /* 0x004800ffd3000388 */ /* 0x0003e20000000c00 */
[----:B------:R-:W-:Y:S05]  /*c530*/  @P0 BRA `(.L_x_938) ;  /* 0x000002c000000947 */ /* 0x000fea0003800000 */
[----:B-123--:R-:W5:Y:S01]  /*c540*/  LD.E.128 R44, [R44.64+0x100] ;  /* 0x000100062c2c7980 */ /* 0x00ef62000c101d00 */
[----:B------:R-:W-:Y:S01]  /*c550*/  ISETP.GE.AND P0, PT, R9, R7, PT ;  /* 0x000000070900720c */ /* 0x000fe20003f06270 */
[----:B------:R-:W-:-:S12]  /*c560*/  BSSY B0, `(.L_x_947) ;  /* 0x0000028000007945 */ /* 0x000fd80003800000 */
[----:B------:R-:W-:Y:S05]  /*c570*/  @P0 BRA `(.L_x_948) ;  /* 0x0000026000000947 */ /* 0x000fea0003800000 */
[----:B------:R-:W2:Y:S04]  /*c580*/  LD.E.64 R2, [R34.64+0x80] ;  /* 0x0000800622027980 */ /* 0x000ea8000c101b00 */
[----:B------:R-:W3:Y:S01]  /*c590*/  LD.E.64 R4, [R32.64+0x80] ;  /* 0x0000800620047980 */ /* 0x000ee2000c101b00 */
[C---:B-----5:R-:W-:Y:S01]  /*c5a0*/  LOP3.LUT R6, R45.reuse, 0xffff0000, RZ, 0xc0, !PT ;  /* 0xffff00002d067812 */ /* 0x060fe200078ec0ff */
[----:B------:R-:W-:Y:S01]  /*c5b0*/  IMAD.U32 R24, R46, 0x10000, RZ ;  /* 0x000100002e187824 */ /* 0x000fe200078e00ff */
[----:B------:R-:W-:Y:S02]  /*c5c0*/  SHF.L.U32 R14, R45, 0x10, RZ ;  /* 0x000000102d0e7819 */ /* 0x000fe400000006ff */
[C---:B------:R-:W-:Y:S02]  /*c5d0*/  SHF.L.U32 R16, R44.reuse, 0x10, RZ ;  /* 0x000000102c107819 */ /* 0x040fe400000006ff */
[----:B------:R-:W-:-:S02]  /*c5e0*/  LOP3.LUT R44, R44, 0xffff0000, RZ, 0xc0, !PT ;  /* 0xffff00002c2c7812 */ /* 0x000fc400078ec0ff */
[C---:B------:R-:W-:Y:S02]  /*c5f0*/  LOP3.LUT R29, R47.reuse, 0xffff0000, RZ, 0xc0, !PT ;  /* 0xffff00002f1d7812 */ /* 0x040fe400078ec0ff */
[----:B------:R-:W-:Y:S02]  /*c600*/  LOP3.LUT R46, R46, 0xffff0000, RZ, 0xc0, !PT ;  /* 0xffff00002e2e7812 */ /* 0x000fe400078ec0ff */
[----:B------:R-:W-:Y:S02]  /*c610*/  SHF.L.U32 R31, R47, 0x10, RZ ;  /* 0x000000102f1f7819 */ /* 0x000fe400000006ff */
[----:B--2---:R-:W-:Y:S02]  /*c620*/  LOP3.LUT R23, R2, 0xffff0000, RZ, 0xc0, !PT ;  /* 0xffff000002177812 */ /* 0x004fe400078ec0ff */
[----:B------:R-:W-:Y:S02]  /*c630*/  LOP3.LUT R20, R3, 0xffff0000, RZ, 0xc0, !PT ;  /* 0xffff000003147812 */ /* 0x000fe400078ec0ff */
[----:B---3--:R-:W-:Y:S01]  /*c640*/  LOP3.LUT R27, R4, 0xffff0000, RZ, 0xc0, !PT ;  /* 0xffff0000041b7812 */ /* 0x008fe200078ec0ff */
[C---:B------:R-:W-:Y:S01]  /*c650*/  FMUL.FTZ R21, R6.reuse, R23 ;  /* 0x0000001706157220 */ /* 0x040fe20000410000 */
[----:B------:R-:W-:Y:S01]  /*c660*/  LOP3.LUT R22, R5, 0xffff0000, RZ, 0xc0, !PT ;  /* 0xffff000005167812 */ /* 0x000fe200078ec0ff */
[----:B------:R-:W-:Y:S01]  /*c670*/  FMUL.FTZ R26, R29, R20 ;  /* 0x000000141d1a7220 */ /* 0x000fe20000410000 */
[----:B------:R-:W-:Y:S01]  /*c680*/  SHF.L.U32 R3, R3, 0x10, RZ ;  /* 0x0000001003037819 */ /* 0x000fe200000006ff */
[-C--:B------:R-:W-:Y:S01]  /*c690*/  FMUL.FTZ R6, R6, R27.reuse ;  /* 0x0000001b06067220 */ /* 0x080fe20000410000 */
[----:B------:R-:W-:Y:S01]  /*c6a0*/  SHF.L.U32 R5, R5, 0x10, RZ ;  /* 0x0000001005057819 */ /* 0x000fe200000006ff */
[----:B------:R-:W-:-:S02]  /*c6b0*/  FFMA.FTZ R21, R14, R27, -R21 ;  /* 0x0000001b0e157223 */ /* 0x000fc40000010815 */
[----:B------:R-:W-:Y:S01]  /*c6c0*/  FFMA.FTZ R6, R14, R23, R6 ;  /* 0x000000170e067223 */ /* 0x000fe20000010006 */
[----:B------:R-:W-:Y:S01]  /*c6d0*/  SHF.L.U32 R23, R2, 0x10, RZ ;  /* 0x0000001002177819 */ /* 0x000fe200000006ff */
[----:B------:R-:W-:Y:S02]  /*c6e0*/  IMAD.U32 R27, R4, 0x10000, RZ ;  /* 0x00010000041b7824 */ /* 0x000fe400078e00ff */
[----:B------:R-:W-:Y:S01]  /*c6f0*/  FMUL.FTZ R4, R46, R3 ;  /* 0x000000032e047220 */ /* 0x000fe20000410000 */
[----:B------:R-:W-:Y:S01]  /*c700*/  F2FP.BF16.PACK_AB R45, R6, R21 ;  /* 0x00000015062d723e */ /* 0x000fe200000010ff */
[C---:B------:R-:W-:Y:S02]  /*c710*/  FMUL.FTZ R2, R44.reuse, R23 ;  /* 0x000000172c027220 */ /* 0x040fe40000410000 */
[----:B------:R-:W-:Y:S02]  /*c720*/  FMUL.FTZ R29, R29, R22 ;  /* 0x000000161d1d7220 */ /* 0x000fe40000410000 */
[----:B------:R-:W-:-:S02]  /*c730*/  FMUL.FTZ R44, R44, R27 ;  /* 0x0000001b2c2c7220 */ /* 0x000fc40000410000 */
[----:B------:R-:W-:Y:S02]  /*c740*/  FMUL.FTZ R46, R46, R5 ;  /* 0x000000052e2e7220 */ /* 0x000fe40000410000 */
[C---:B------:R-:W-:Y:S02]  /*c750*/  FFMA.FTZ R26, R31.reuse, R22, -R26 ;  /* 0x000000161f1a7223 */ /* 0x040fe4000001081a */
[----:B------:R-:W-:Y:S02]  /*c760*/  FFMA.FTZ R29, R31, R20, R29 ;  /* 0x000000141f1d7223 */ /* 0x000fe4000001001d */
[C---:B------:R-:W-:Y:S02]  /*c770*/  FFMA.FTZ R2, R16.reuse, R27, -R2 ;  /* 0x0000001b10027223 */ /* 0x040fe40000010802 */
[----:B------:R-:W-:Y:S01]  /*c780*/  FFMA.FTZ R23, R16, R23, R44 ;  /* 0x0000001710177223 */ /* 0x000fe2000001002c */
[----:B------:R-:W-:Y:S01]  /*c790*/  F2FP.BF16.PACK_AB R47, R29, R26 ;  /* 0x0000001a1d2f723e */ /* 0x000fe200000010ff */
[----:B------:R-:W-:-:S02]  /*c7a0*/  FFMA.FTZ R4, R24, R5, -R4 ;  /* 0x0000000518047223 */ /* 0x000fc40000010804 */
[----:B------:R-:W-:Y:S01]  /*c7b0*/  FFMA.FTZ R3, R24, R3, R46 ;  /* 0x0000000318037223 */ /* 0x000fe2000001002e */
[----:B------:R-:W-:-:S04]  /*c7c0*/  F2FP.BF16.PACK_AB R44, R23, R2 ;  /* 0x00000002172c723e */ /* 0x000fc800000010ff */
[----:B------:R-:W-:Y:S02]  /*c7d0*/  F2FP.BF16.PACK_AB R46, R3, R4 ;  /* 0x00000004032e723e */ /* 0x000fe400000010ff */
.L_x_948:
[----:B------:R-:W-:Y:S05]  /*c7e0*/  BSYNC B0 ;  /* 0x0000000000007941 */ /* 0x000fea0003800000 */
.L_x_947:
[----:B-----5:R1:W-:Y:S02]  /*c7f0*/  STS.128 [R211+0x4800], R44 ;  /* 0x0048002cd3007388 */ /* 0x0203e40000000c00 */
.L_x_938:
[----:B------:R-:W-:Y:S05]  /*c800*/  BSYNC B2 ;  /* 0x0000000000027941 */ /* 0x000fea0003800000 */
.L_x_937:
[----:B------:R-:W-:Y:S01]  /*c810*/  IADD3 R6, R162, 0x20, RZ ;  /* 0x00000020a2067810 */ /* 0x000fe20007ffe0ff */
[----:B------:R-:W-:Y:S03]  /*c820*/  BSSY B2, `(.L_x_949) ;  /* 0x00000a4000027945 */ /* 0x000fe60003800000 */
[----:B------:R-:W-:-:S04]  /*c830*/  ISETP.GE.AND P0, PT, R6, R17, PT ;  /* 0x000000110600720c */ /* 0x000fc80003f06270 */
[----:B------:R-:W-:-:S13]  /*c840*/  ISETP.LT.OR P0, PT, R72, -0x107, P0 ;  /* 0xfffffef94800780c */ /* 0x000fda0000701670 */
[----:B------:R-:W-:Y:S05]  /*c850*/  @P0 BRA `(.L_x_950) ;  /* 0x00000a0000000947 */ /* 0x000fea0003800000 */
[----:B------:R-:W-:Y:S01]  /*c860*/  ISETP.GE.AND P0, PT, R12, R11, PT ;  /* 0x0000000b0c00720c */ /* 0x000fe20003f06270 */
[----:B------:R-:W-:Y:S01]  /*c870*/  IMAD.SHL.U32 R3, R15, 0x20, RZ ;  /* 0x000000200f037824 */ /* 0x000fe200078e00ff */
[----:B------:R-:W-:Y:S04]  /*c880*/  BSSY B1, `(.L_x_951) ;  /* 0x0000039000017945 */ /* 0x000fe80003800000 */
[----:B------:R-:W-:-:S04]  /*c890*/  IADD3 R2, P1, R3, R25, RZ ;  /* 0x0000001903027210 */ /* 0x000fc80007f3e0ff */
[----:B------:R-:W-:Y:S01]  /*c8a0*/  LEA.HI.X.SX32 R3, R3, R8, 0x1, P1 ;  /* 0x0000000803037211 */ /* 0x000fe200008f0eff */
[C---:B-1----:R-:W-:Y:S02]  /*c8b0*/  IMAD.SHL.U32 R45, R2.reuse, 0x2, RZ ;  /* 0x00000002022d7824 */ /* 0x042fe400078e00ff */
[----:B------:R1:W-:Y:S01]  /*c8c0*/  @P0 STS.128 [R211+0x1000], RZ ;  /* 0x001000ffd3000388 */ /* 0x0003e20000000c00 */
[----:B------:R-:W-:Y:S02]  /*c8d0*/  SHF.L.U64.HI R3, R2, 0x1, R3 ;  /* 0x0000000102037819 */ /* 0x000fe40000010203 */
[-C--:B------:R-:W-:Y:S02]  /*c8e0*/  IADD3 R34, P2, R38, R45.reuse, RZ ;  /* 0x0000002d26227210 */ /* 0x080fe40007f5e0ff */
[----:B------:R-:W-:-:S03]  /*c8f0*/  IADD3 R44, P1, R36, R45, RZ ;  /* 0x0000002d242c7210 */ /* 0x000fc60007f3e0ff */
[--C-:B------:R-:W-:Y:S02]  /*c900*/  IMAD.X R35, R39, 0x1, R3.reuse, P2 ;  /* 0x0000000127237824 */ /* 0x100fe400010e0603 */
[----:B------:R-:W-:Y:S01]  /*c910*/  IMAD.X R45, R37, 0x1, R3, P1 ;  /* 0x00000001252d7824 */ /* 0x000fe200008e0603 */
[----:B------:R-:W-:Y:S05]  /*c920*/  @P0 BRA `(.L_x_952) ;  /* 0x000002e000000947 */ /* 0x000fea0003800000 */
[----:B---3--:R3:W5:Y:S01]  /*c930*/  LD.E.128 R20, [R42.64] ;  /* 0x000000062a147980 */ /* 0x008762000c101d00 */
[----:B------:R-:W-:Y:S01]  /*c940*/  ISETP.GE.AND P0, PT, R12, R7, PT ;  /* 0x000000070c00720c */ /* 0x000fe20003f06270 */
[----:B------:R-:W-:-:S12]  /*c950*/  BSSY B0, `(.L_x_953) ;  /* 0x000002a000007945 */ /* 0x000fd80003800000 */
[----:B------:R-:W-:Y:S05]  /*c960*/  @P0 BRA `(.L_x_954) ;  /* 0x0000028000000947 */ /* 0x000fea0003800000 */
[----:B--2---:R-:W2:Y:S04]  /*c970*/  LD.E.64 R2, [R44.64] ;  /* 0x000000062c027980 */ /* 0x004ea8000c101b00 */
[----:B---3--:R-:W3:Y:S01]  /*c980*/  LD.E.64 R4, [R34.64] ;  /* 0x0000000622047980 */ /* 0x008ee2000c101b00 */
[----:B-----5:R-:W-:Y:S01]  /*c990*/  LOP3.LUT R14, R21, 0xffff0000, RZ, 0xc0, !PT ;  /* 0xffff0000150e7812 */ /* 0x020fe200078ec0ff */
[----:B------:R-:W-:Y:S01]  /*c9a0*/  IMAD.U32 R33, R23, 0x10000, RZ ;  /* 0x0001000017217824 */ /* 0x000fe200078e00ff */
[----:B------:R-:W-:Y:S02]  /*c9b0*/  SHF.L.U32 R16, R21, 0x10, RZ ;  /* 0x0000001015107819 */ /* 0x000fe400000006ff */
[C---:B------:R-:W-:Y:S02]  /*c9c0*/  SHF.L.U32 R21, R20.reuse, 0x10, RZ ;  /* 0x0000001014157819 */ /* 0x040fe400000006ff */
[----:B------:R-:W-:-:S02]  /*c9d0*/  LOP3.LUT R28, R20, 0xffff0000, RZ, 0xc0, !PT ;  /* 0xffff0000141c7812 */ /* 0x000fc400078ec0ff */
[----:B------:R-:W-:Y:S02]  /*c9e0*/  LOP3.LUT R31, R23, 0xffff0000, RZ, 0xc0, !PT ;  /* 0xffff0000171f7812 */ /* 0x000fe400078ec0ff */
[C---:B------:R-:W-:Y:S02]  /*c9f0*/  SHF.L.U32 R26, R22.reuse, 0x10, RZ ;  /* 0x00000010161a7819 */ /* 0x040fe400000006ff */
[----:B------:R-:W-:Y:S02]  /*ca00*/  LOP3.LUT R30, R22, 0xffff0000, RZ, 0xc0, !PT ;  /* 0xffff0000161e7812 */ /* 0x000fe400078ec0ff */
[C---:B--2---:R-:W-:Y:S01]  /*ca10*/  LOP3.LUT R27, R2.reuse, 0xffff0000, RZ, 0xc0, !PT ;  /* 0xffff0000021b7812 */ /* 0x044fe200078ec0ff */
[----:B------:R-:W-:Y:S01]  /*ca20*/  IMAD.U32 R2, R2, 0x10000, RZ ;  /* 0x0001000002027824 */ /* 0x000fe200078e00ff */
[----:B------:R-:W-:Y:S02]  /*ca30*/  LOP3.LUT R20, R3, 0xffff0000, RZ, 0xc0, !PT ;  /* 0xffff000003147812 */ /* 0x000fe400078ec0ff */
[----:B---3--:R-:W-:Y:S01]  /*ca40*/  LOP3.LUT R29, R4, 0xffff0000, RZ, 0xc0, !PT ;  /* 0xffff0000041d7812 */ /* 0x008fe200078ec0ff */
[----:B------:R-:W-:Y:S01]  /*ca50*/  FMUL.FTZ R23, R14, R27 ;  /* 0x0000001b0e177220 */ /* 0x000fe20000410000 */
[----:B------:R-:W-:Y:S01]  /*ca60*/  LOP3.LUT R24, R5, 0xffff0000, RZ, 0xc0, !PT ;  /* 0xffff000005187812 */ /* 0x000fe200078ec0ff */
[----:B------:R-:W-:Y:S01]  /*ca70*/  FMUL.FTZ R22, R31, R20 ;  /* 0x000000141f167220 */ /* 0x000fe20000410000 */
[----:B------:R-:W-:Y:S01]  /*ca80*/  SHF.L.U32 R4, R4, 0x10, RZ ;  /* 0x0000001004047819 */ /* 0x000fe200000006ff */
[----:B------:R-:W-:Y:S01]  /*ca90*/  FMUL.FTZ R14, R14, R29 ;  /* 0x0000001d0e0e7220 */ /* 0x000fe20000410000 */
[----:B------:R-:W-:Y:S01]  /*caa0*/  SHF.L.U32 R3, R3, 0x10, RZ ;  /* 0x0000001003037819 */ /* 0x000fe200000006ff */
[----:B------:R-:W-:-:S02]  /*cab0*/  FMUL.FTZ R31, R31, R24 ;  /* 0x000000181f1f7220 */ /* 0x000fc40000410000 */
[C---:B------:R-:W-:Y:S02]  /*cac0*/  FFMA.FTZ R23, R16.reuse, R29, -R23 ;  /* 0x0000001d10177223 */ /* 0x040fe40000010817 */
[----:B------:R-:W-:Y:S02]  /*cad0*/  FFMA.FTZ R14, R16, R27, R14 ;  /* 0x0000001b100e7223 */ /* 0x000fe4000001000e */
[----:B------:R-:W-:Y:S02]  /*cae0*/  IMAD.U32 R5, R5, 0x10000, RZ ;  /* 0x0001000005057824 */ /* 0x000fe400078e00ff */
[----:B------:R-:W-:Y:S01]  /*caf0*/  FMUL.FTZ R16, R28, R2 ;  /* 0x000000021c107220 */ /* 0x000fe20000410000 */
[----:B------:R-:W-:Y:S01]  /*cb00*/  F2FP.BF16.PACK_AB R14, R14, R23 ;  /* 0x000000170e0e723e */ /* 0x000fe200000010ff */
[----:B------:R-:W-:Y:S02]  /*cb10*/  FMUL.FTZ R28, R28, R4 ;  /* 0x000000041c1c7220 */ /* 0x000fe40000410000 */
[----:B------:R-:W-:-:S02]  /*cb20*/  FFMA.FTZ R31, R33, R20, R31 ;  /* 0x00000014211f7223 */ /* 0x000fc4000001001f */
[C---:B------:R-:W-:Y:S02]  /*cb30*/  FMUL.FTZ R20, R30.reuse, R3 ;  /* 0x000000031e147220 */ /* 0x040fe40000410000 */
[-C--:B------:R-:W-:Y:S02]  /*cb40*/  FMUL.FTZ R30, R30, R5.reuse ;  /* 0x000000051e1e7220 */ /* 0x080fe40000410000 */
[C---:B------:R-:W-:Y:S02]  /*cb50*/  FFMA.FTZ R16, R21.reuse, R4, -R16 ;  /* 0x0000000415107223 */ /* 0x040fe40000010810 */
[----:B------:R-:W-:Y:S02]  /*cb60*/  FFMA.FTZ R21, R21, R2, R28 ;  /* 0x0000000215157223 */ /* 0x000fe4000001001c */
[----:B------:R-:W-:Y:S02]  /*cb70*/  FFMA.FTZ R22, R33, R24, -R22 ;  /* 0x0000001821167223 */ /* 0x000fe40000010816 */
[C---:B------:R-:W-:Y:S01]  /*cb80*/  FFMA.FTZ R20, R26.reuse, R5, -R20 ;  /* 0x000000051a147223 */ /* 0x040fe20000010814 */
[----:B------:R-:W-:Y:S01]  /*cb90*/  F2FP.BF16.PACK_AB R5, R21, R16 ;  /* 0x000000101505723e */ /* 0x000fe200000010ff */
[----:B------:R-:W-:Y:S01]  /*cba0*/  FFMA.FTZ R3, R26, R3, R30 ;  /* 0x000000031a037223 */ /* 0x000fe2000001001e */
[----:B------:R-:W-:-:S02]  /*cbb0*/  F2FP.BF16.PACK_AB R23, R31, R22 ;  /* 0x000000161f17723e */ /* 0x000fc400000010ff */
[----:B------:R-:W-:Y:S02]  /*cbc0*/  MOV R21, R14 ;  /* 0x0000000e00157202 */ /* 0x000fe40000000f00 */
[----:B------:R-:W-:Y:S02]  /*cbd0*/  F2FP.BF16.PACK_AB R22, R3, R20 ;  /* 0x000000140316723e */ /* 0x000fe400000010ff */
[----:B------:R-:W-:Y:S02]  /*cbe0*/  MOV R20, R5 ;  /* 0x0000000500147202 */ /* 0x000fe40000000f00 */
.L_x_954:
[----:B------:R-:W-:Y:S05]  /*cbf0*/  BSYNC B0 ;  /* 0x0000000000007941 */ /* 0x000fea0003800000 */
.L_x_953:
[----:B-----5:R1:W-:Y:S02]  /*cc00*/  STS.128 [R211+0x1000], R20 ;  /* 0x00100014d3007388 */ /* 0x0203e40000000c00 */
.L_x_952:
[----:B------:R-:W-:Y:S05]  /*cc10*/  BSYNC B1 ;  /* 0x0000000000017941 */ /* 0x000fea0003800000 */
.L_x_951:
        /* <DEDUP_REMOVED lines=18> */
[C---:B---3--:R-:W-:Y:S01]  /*cd40*/  LOP3.LUT R27, R2.reuse, 0xffff0000, RZ, 0xc0, !PT ;  /* 0xffff0000021b7812 */ /* 0x048fe200078ec0ff */
[----:B------:R-:W-:Y:S01]  /*cd50*/  IMAD.U32 R2, R2, 0x10000, RZ ;  /* 0x0001000002027824 */ /* 0x000fe200078e00ff */
[----:B------:R-:W-:Y:S02]  /*cd60*/  LOP3.LUT R20, R3, 0xffff0000, RZ, 0xc0, !PT ;  /* 0xffff000003147812 */ /* 0x000fe400078ec0ff */
[----:B--2---:R-:W-:Y:S01]  /*cd70*/  LOP3.LUT R29, R4, 0xffff0000, RZ, 0xc0, !PT ;  /* 0xffff0000041d7812 */ /* 0x004fe200078ec0ff */
        /* <DEDUP_REMOVED lines=26> */
.L_x_958:
[----:B------:R-:W-:Y:S05]  /*cf20*/  BSYNC B0 ;  /* 0x0000000000007941 */ /* 0x000fea0003800000 */
.L_x_957:
[----:B-----5:R3:W-:Y:S02]  /*cf30*/  STS.128 [R211+0x3000], R20 ;  /* 0x00300014d3007388 */ /* 0x0207e40000000c00 */
.L_x_956:
[----:B------:R-:W-:Y:S05]  /*cf40*/  BSYNC B1 ;  /* 0x0000000000017941 */ /* 0x000fea0003800000 */
.L_x_955:
        /* <DEDUP_REMOVED lines=47> */
.L_x_960:
[----:B------:R-:W-:Y:S05]  /*d240*/  BSYNC B0 ;  /* 0x0000000000007941 */ /* 0x000fea0003800000 */
.L_x_959:
[----:B-----5:R3:W-:Y:S02]  /*d250*/  STS.128 [R211+0x5000], R20 ;  /* 0x00500014d3007388 */ /* 0x0207e40000000c00 */
.L_x_950:
[----:B------:R-:W-:Y:S05]  /*d260*/  BSYNC B2 ;  /* 0x0000000000027941 */ /* 0x000fea0003800000 */
.L_x_949:
[----:B------:R-:W-:-:S04]  /*d270*/  IADD3 R4, R162, 0x30, RZ ;  /* 0x00000030a2047810 */ /* 0x000fc80007ffe0ff */
[----:B------:R-:W-:-:S04]  /*d280*/  ISETP.GE.AND P0, PT, R4, R17, PT ;  /* 0x000000110400720c */ /* 0x000fc80003f06270 */
[----:B------:R-:W-:-:S13]  /*d290*/  ISETP.LT.OR P0, PT, R72, -0x187, P0 ;  /* 0xfffffe794800780c */ /* 0x000fda0000701670 */
[----:B------:R-:W-:Y:S05]  /*d2a0*/  @P0 BRA `(.L_x_961) ;  /* 0x0000578000000947 */ /* 0x000fea0003800000 */
[----:B------:R-:W-:Y:S01]  /*d2b0*/  ISETP.GE.AND P0, PT, R12, R11, PT ;  /* 0x0000000b0c00720c */ /* 0x000fe20003f06270 */
[----:B------:R-:W-:Y:S01]  /*d2c0*/  IMAD R15, R15, 0x30, RZ ;  /* 0x000000300f0f7824 */ /* 0x000fe200078e02ff */
[----:B------:R-:W-:Y:S04]  /*d2d0*/  BSSY B1, `(.L_x_962) ;  /* 0x0000037000017945 */ /* 0x000fe80003800000 */
[----:B------:R-:W-:-:S04]  /*d2e0*/  IADD3 R3, P1, R15, R25, RZ ;  /* 0x000000190f037210 */ /* 0x000fc80007f3e0ff */
[----:B------:R-:W-:Y:S01]  /*d2f0*/  LEA.HI.X.SX32 R8, R15, R8, 0x1, P1 ;  /* 0x000000080f087211 */ /* 0x000fe200008f0eff */
[C---:B------:R-:W-:Y:S02]  /*d300*/  IMAD.SHL.U32 R25, R3.reuse, 0x2, RZ ;  /* 0x0000000203197824 */ /* 0x040fe400078e00ff */
[----:B------:R1:W-:Y:S01]  /*d310*/  @P0 STS.128 [R211+0x1800], RZ ;  /* 0x001800ffd3000388 */ /* 0x0003e20000000c00 */
[----:B------:R-:W-:Y:S02]  /*d320*/  SHF.L.U64.HI R3, R3, 0x1, R8 ;  /* 0x0000000103037819 */ /* 0x000fe40000010208 */
[-C--:B------:R-:W-:Y:S02]  /*d330*/  IADD3 R14, P2, R38, R25.reuse, RZ ;  /* 0x00000019260e7210 */ /* 0x080fe40007f5e0ff */
        /* <DEDUP_REMOVED lines=13> */
[C---:B------:R-:W-:Y:S02]  /*d410*/  SHF.L.U32 R16, R20.reuse, 0x10, RZ ;  /* 0x0000001014107819 */ /* 0x040fe400000006ff */
[----:B------:R-:W-:-:S02]  /*d420*/  LOP3.LUT R30, R20, 0xffff0000, RZ, 0xc0, !PT ;  /* 0xffff0000141e7812 */ /* 0x000fc400078ec0ff */
[C---:B------:R-:W-:Y:S02]  /*d430*/  SHF.L.U32 R28, R23.reuse, 0x10, RZ ;  /* 0x00000010171c7819 */ /* 0x040fe400000006ff */
[----:B------:R-:W-:Y:S02]  /*d440*/  LOP3.LUT R27, R23, 0xffff0000, RZ, 0xc0, !PT ;  /* 0xffff0000171b7812 */ /* 0x000fe400078ec0ff */
[----:B------:R-:W-:Y:S02]  /*d450*/  LOP3.LUT R31, R22, 0xffff0000, RZ, 0xc0, !PT ;  /* 0xffff0000161f7812 */ /* 0x000fe400078ec0ff */
[----:B---3--:R-:W-:Y:S02]  /*d460*/  LOP3.LUT R21, R2, 0xffff0000, RZ, 0xc0, !PT ;  /* 0xffff000002157812 */ /* 0x008fe400078ec0ff */
[----:B------:R-:W-:Y:S02]  /*d470*/  LOP3.LUT R20, R3, 0xffff0000, RZ, 0xc0, !PT ;  /* 0xffff000003147812 */ /* 0x000fe400078ec0ff */
[----:B--2---:R-:W-:Y:S01]  /*d480*/  LOP3.LUT R26, R12, 0xffff0000, RZ, 0xc0, !PT ;  /* 0xffff00000c1a7812 */ /* 0x004fe200078ec0ff */
[----:B------:R-:W-:Y:S01]  /*d490*/  FMUL.FTZ R17, R5, R21 ;  /* 0x0000001505117220 */ /* 0x000fe20000410000 */
[----:B------:R-:W-:Y:S01]  /*d4a0*/  LOP3.LUT R23, R13, 0xffff0000, RZ, 0xc0, !PT ;  /* 0xffff00000d177812 */ /* 0x000fe200078ec0ff */
[----:B------:R-:W-:-:S02]  /*d4b0*/  FMUL.FTZ R22, R27, R20 ;  /* 0x000000141b167220 */ /* 0x000fc40000410000 */
[-C--:B------:R-:W-:Y:S02]  /*d4c0*/  FMUL.FTZ R5, R5, R26.reuse ;  /* 0x0000001a05057220 */ /* 0x080fe40000410000 */
[C---:B------:R-:W-:Y:S02]  /*d4d0*/  FFMA.FTZ R17, R8.reuse, R26, -R17 ;  /* 0x0000001a08117223 */ /* 0x040fe40000010811 */
[----:B------:R-:W-:Y:S01]  /*d4e0*/  FFMA.FTZ R8, R8, R21, R5 ;  /* 0x0000001508087223 */ /* 0x000fe20000010005 */
[----:B------:R-:W-:Y:S01]  /*d4f0*/  SHF.L.U32 R5, R2, 0x10, RZ ;  /* 0x0000001002057819 */ /* 0x000fe200000006ff */
[----:B------:R-:W-:Y:S01]  /*d500*/  IMAD.U32 R21, R12, 0x10000, RZ ;  /* 0x000100000c157824 */ /* 0x000fe200078e00ff */
[----:B------:R-:W-:Y:S01]  /*d510*/  SHF.L.U32 R2, R3, 0x10, RZ ;  /* 0x0000001003027819 */ /* 0x000fe200000006ff */
[----:B------:R-:W-:Y:S01]  /*d520*/  FMUL.FTZ R27, R27, R23 ;  /* 0x000000171b1b7220 */ /* 0x000fe20000410000 */
[----:B------:R-:W-:Y:S01]  /*d530*/  SHF.L.U32 R12, R13, 0x10, RZ ;  /* 0x000000100d0c7819 */ /* 0x000fe200000006ff */
[----:B------:R-:W-:-:S02]  /*d540*/  FMUL.FTZ R3, R30, R5 ;  /* 0x000000051e037220 */ /* 0x000fc40000410000 */
[C---:B------:R-:W-:Y:S02]  /*d550*/  FMUL.FTZ R13, R31.reuse, R2 ;  /* 0x000000021f0d7220 */ /* 0x040fe40000410000 */
[----:B------:R-:W-:Y:S02]  /*d560*/  FMUL.FTZ R30, R30, R21 ;  /* 0x000000151e1e7220 */ /* 0x000fe40000410000 */
[----:B------:R-:W-:Y:S02]  /*d570*/  FMUL.FTZ R31, R31, R12 ;  /* 0x0000000c1f1f7220 */ /* 0x000fe40000410000 */
[C---:B------:R-:W-:Y:S02]  /*d580*/  FFMA.FTZ R22, R28.reuse, R23, -R22 ;  /* 0x000000171c167223 */ /* 0x040fe40000010816 */
[----:B------:R-:W-:Y:S02]  /*d590*/  FFMA.FTZ R27, R28, R20, R27 ;  /* 0x000000141c1b7223 */ /* 0x000fe4000001001b */
[----:B------:R-:W-:Y:S01]  /*d5a0*/  FFMA.FTZ R3, R16, R21, -R3 ;  /* 0x0000001510037223 */ /* 0x000fe20000010803 */
[----:B------:R-:W-:Y:S01]  /*d5b0*/  F2FP.BF16.PACK_AB R21, R8, R17 ;  /* 0x000000110815723e */ /* 0x000fe200000010ff */
[----:B------:R-:W-:Y:S01]  /*d5c0*/  FFMA.FTZ R30, R16, R5, R30 ;  /* 0x00000005101e7223 */ /* 0x000fe2000001001e */
[----:B------:R-:W-:Y:S01]  /*d5d0*/  F2FP.BF16.PACK_AB R23, R27, R22 ;  /* 0x000000161b17723e */ /* 0x000fe200000010ff */
[----:B------:R-:W-:-:S02]  /*d5e0*/  FFMA.FTZ R13, R29, R12, -R13 ;  /* 0x0000000c1d0d7223 */ /* 0x000fc4000001080d */
[----:B------:R-:W-:Y:S01]  /*d5f0*/  FFMA.FTZ R2, R29, R2, R31 ;  /* 0x000000021d027223 */ /* 0x000fe2000001001f */
[----:B------:R-:W-:-:S04]  /*d600*/  F2FP.BF16.PACK_AB R20, R30, R3 ;  /* 0x000000031e14723e */ /* 0x000fc800000010ff */
[----:B------:R-:W-:Y:S02]  /*d610*/  F2FP.BF16.PACK_AB R22, R2, R13 ;  /* 0x0000000d0216723e */ /* 0x000fe400000010ff */
.L_x_965:
[----:B------:R-:W-:Y:S05]  /*d620*/  BSYNC B0 ;  /* 0x0000000000007941 */ /* 0x000fea0003800000 */
.L_x_964:
[----:B-----5:R3:W-:Y:S02]  /*d630*/  STS.128 [R211+0x1800], R20 ;  /* 0x00180014d3007388 */ /* 0x0207e40000000c00 */
.L_x_963:
[----:B------:R-:W-:Y:S05]  /*d640*/  BSYNC B1 ;  /* 0x0000000000017941 */ /* 0x000fea0003800000 */
.L_x_962:
        /* <DEDUP_REMOVED lines=10> */
[----:B-----5:R-:W-:Y:S01]  /*d6f0*/  SHF.L.U32 R10, R20, 0x10, RZ ;  /* 0x00000010140a7819 */ /* 0x020fe200000006ff */
[----:B------:R-:W-:Y:S01]  /*d700*/  IMAD.U32 R28, R22, 0x10000, RZ ;  /* 0x00010000161c7824 */ /* 0x000fe200078e00ff */
[----:B------:R-:W-:Y:S02]  /*d710*/  LOP3.LUT R29, R20, 0xffff0000, RZ, 0xc0, !PT ;  /* 0xffff0000141d7812 */ /* 0x000fe400078ec0ff */
[----:B------:R-:W-:Y:S02]  /*d720*/  SHF.L.U32 R27, R23, 0x10, RZ ;  /* 0x00000010171b7819 */ /* 0x000fe400000006ff */
[----:B------:R-:W-:-:S02]  /*d730*/  SHF.L.U32 R8, R21, 0x10, RZ ;  /* 0x0000001015087819 */ /* 0x000fc400000006ff */
[----:B------:R-:W-:Y:S02]  /*d740*/  LOP3.LUT R5, R21, 0xffff0000, RZ, 0xc0, !PT ;  /* 0xffff000015057812 */ /* 0x000fe400078ec0ff */
[----:B------:R-:W-:Y:S02]  /*d750*/  LOP3.LUT R23, R23, 0xffff0000, RZ, 0xc0, !PT ;  /* 0xffff000017177812 */ /* 0x000fe400078ec0ff */
[----:B------:R-:W-:Y:S02]  /*d760*/  LOP3.LUT R30, R22, 0xffff0000, RZ, 0xc0, !PT ;  /* 0xffff0000161e7812 */ /* 0x000fe400078ec0ff */
[----:B---3--:R-:W-:Y:S02]  /*d770*/  LOP3.LUT R20, R2, 0xffff0000, RZ, 0xc0, !PT ;  /* 0xffff000002147812 */ /* 0x008fe400078ec0ff */
        /* <DEDUP_REMOVED lines=8> */
[----:B------:R-:W-:Y:S01]  /*d800*/  FMUL.FTZ R23, R23, R21 ;  /* 0x0000001517177220 */ /* 0x000fe20000410000 */
[----:B------:R-:W-:Y:S01]  /*d810*/  SHF.L.U32 R13, R13, 0x10, RZ ;  /* 0x000000100d0d7819 */ /* 0x000fe200000006ff */
[----:B------:R-:W-:-:S02]  /*d820*/  IMAD.U32 R12, R12, 0x10000, RZ ;  /* 0x000100000c0c7824 */ /* 0x000fc400078e00ff */
[C---:B------:R-:W-:Y:S02]  /*d830*/  FFMA.FTZ R17, R8.reuse, R26, -R17 ;  /* 0x0000001a08117223 */ /* 0x040fe40000010811 */
[----:B------:R-:W-:Y:S02]  /*d840*/  FFMA.FTZ R8, R8, R20, R5 ;  /* 0x0000001408087223 */ /* 0x000fe40000010005 */
[----:B------:R-:W-:Y:S02]  /*d850*/  FFMA.FTZ R23, R27, R16, R23 ;  /* 0x000000101b177223 */ /* 0x000fe40000010017 */
[C---:B------:R-:W-:Y:S02]  /*d860*/  FMUL.FTZ R5, R29.reuse, R2 ;  /* 0x000000021d057220 */ /* 0x040fe40000410000 */
[----:B------:R-:W-:Y:S02]  /*d870*/  FMUL.FTZ R16, R30, R3 ;  /* 0x000000031e107220 */ /* 0x000fe40000410000 */
[----:B------:R-:W-:-:S02]  /*d880*/  FMUL.FTZ R29, R29, R12 ;  /* 0x0000000c1d1d7220 */ /* 0x000fc40000410000 */
[----:B------:R-:W-:Y:S02]  /*d890*/  FMUL.FTZ R30, R30, R13 ;  /* 0x0000000d1e1e7220 */ /* 0x000fe40000410000 */
[----:B------:R-:W-:Y:S01]  /*d8a0*/  FFMA.FTZ R22, R27, R21, -R22 ;  /* 0x000000151b167223 */ /* 0x000fe20000010816 */
[----:B------:R-:W-:Y:S01]  /*d8b0*/  F2FP.BF16.PACK_AB R21, R8, R17 ;  /* 0x000000110815723e */ /* 0x000fe200000010ff */
[C---:B------:R-:W-:Y:S02]  /*d8c0*/  FFMA.FTZ R5, R10.reuse, R12, -R5 ;  /* 0x0000000c0a057223 */ /* 0x040fe40000010805 */
[----:B------:R-:W-:Y:S01]  /*d8d0*/  FFMA.FTZ R2, R10, R2, R29 ;  /* 0x000000020a027223 */ /* 0x000fe2000001001d */
[----:B------:R-:W-:Y:S01]  /*d8e0*/  F2FP.BF16.PACK_AB R23, R23, R22 ;  /* 0x000000161717723e */ /* 0x000fe200000010ff */
[C---:B------:R-:W-:Y:S02]  /*d8f0*/  FFMA.FTZ R16, R28.reuse, R13, -R16 ;  /* 0x0000000d1c107223 */ /* 0x040fe40000010810 */
[----:B------:R-:W-:Y:S01]  /*d900*/  FFMA.FTZ R3, R28, R3, R30 ;  /* 0x000000031c037223 */ /* 0x000fe2000001001e */
[----:B------:R-:W-:-:S04]  /*d910*/  F2FP.BF16.PACK_AB R20, R2, R5 ;  /* 0x000000050214723e */ /* 0x000fc800000010ff */
[----:B------:R-:W-:Y:S02]  /*d920*/  F2FP.BF16.PACK_AB R22, R3, R16 ;  /* 0x000000100316723e */ /* 0x000fe400000010ff */
.L_x_969:
[----:B------:R-:W-:Y:S05]  /*d930*/  BSYNC B0 ;  /* 0x0000000000007941 */ /* 0x000fea0003800000 */
.L_x_968:
[----:B-----5:R3:W-:Y:S02]  /*d940*/  STS.128 [R211+0x3800], R20 ;  /* 0x00380014d3007388 */ /* 0x0207e40000000c00 */
.L_x_967:
[----:B------:R-:W-:Y:S05]  /*d950*/  BSYNC B1 ;  /* 0x0000000000017941 */ /* 0x000fea0003800000 */
.L_x_966:
[----:B------:R-:W-:-:S13]  /*d960*/  ISETP.GE.AND P0, PT, R9, R11, PT ;  /* 0x0000000b0900720c */ /* 0x000fda0003f06270 */
[----:B------:R1:W-:Y:S01]  /*d970*/  @P0 STS.128 [R211+0x5800], RZ ;  /* 0x005800ffd3000388 */ /* 0x0003e20000000c00 */
[----:B------:R-:W-:Y:S05]  /*d980*/  @P0 BRA `(.L_x_961) ;  /* 0x000050a000000947 */ /* 0x000fea0003800000 */
[----:B-1-3--:R-:W5:Y:S01]  /*d990*/  LD.E.128 R40, [R40.64+0x100] ;  /* 0x0001000628287980 */ /* 0x00af62000c101d00 */
[----:B------:R-:W-:Y:S01]  /*d9a0*/  ISETP.GE.AND P0, PT, R9, R7, PT ;  /* 0x000000070900720c */ /* 0x000fe20003f06270 */
[----:B------:R-:W-:-:S12]  /*d9b0*/  BSSY B0, `(.L_x_970) ;  /* 0x0000028000007945 */ /* 0x000fd80003800000 */
[----:B------:R-:W-:Y:S05]  /*d9c0*/  @P0 BRA `(.L_x_971) ;  /* 0x0000026000000947 */ /* 0x000fea0003800000 */
[----:B------:R-:W3:Y:S04]  /*d9d0*/  LD.E.64 R2, [R24.64+0x80] ;  /* 0x0000800618027980 */ /* 0x000ee8000c101b00 */
[----:B--2---:R-:W2:Y:S01]  /*d9e0*/  LD.E.64 R8, [R14.64+0x80] ;  /* 0x000080060e087980 */ /* 0x004ea2000c101b00 */
[----:B-----5:R-:W-:Y:S01]  /*d9f0*/  LOP3.LUT R5, R41, 0xffff0000, RZ, 0xc0, !PT ;  /* 0xffff000029057812 */ /* 0x020fe200078ec0ff */
[----:B------:R-:W-:Y:S01]  /*da00*/  IMAD.U32 R17, R42, 0x10000, RZ ;  /* 0x000100002a117824 */ /* 0x000fe200078e00ff */
[----:B------:R-:W-:Y:S02]  /*da10*/  LOP3.LUT R22, R43, 0xffff0000, RZ, 0xc0, !PT ;  /* 0xffff00002b167812 */ /* 0x000fe400078ec0ff */
[----:B------:R-:W-:Y:S02]  /*da20*/  SHF.L.U32 R7, R41, 0x10, RZ ;  /* 0x0000001029077819 */ /* 0x000fe400000006ff */
[----:B------:R-:W-:-:S02]  /*da30*/  SHF.L.U32 R26, R43, 0x10, RZ ;  /* 0x000000102b1a7819 */ /* 0x000fc400000006ff */
        /* <DEDUP_REMOVED lines=15> */
[-C--:B------:R-:W-:Y:S02]  /*db30*/  FMUL.FTZ R22, R22, R13.reuse ;  /* 0x0000000d16167220 */ /* 0x080fe40000410000 */
[----:B------:R-:W-:Y:S01]  /*db40*/  FFMA.FTZ R14, R26, R13, -R14 ;  /* 0x0000000d1a0e7223 */ /* 0x000fe2000001080e */
[----:B------:R-:W-:Y:S01]  /*db50*/  F2FP.BF16.PACK_AB R41, R5, R12 ;  /* 0x0000000c0529723e */ /* 0x000fe200000010ff */
[----:B------:R-:W-:Y:S02]  /*db60*/  IMAD.U32 R13, R8, 0x10000, RZ ;  /* 0x00010000080d7824 */ /* 0x000fe400078e00ff */
[----:B------:R-:W-:Y:S02]  /*db70*/  FMUL.FTZ R2, R40, R7 ;  /* 0x0000000728027220 */ /* 0x000fe40000410000 */
[----:B------:R-:W-:-:S02]  /*db80*/  FMUL.FTZ R8, R42, R3 ;  /* 0x000000032a087220 */ /* 0x000fc40000410000 */
[----:B------:R-:W-:Y:S02]  /*db90*/  FMUL.FTZ R40, R40, R13 ;  /* 0x0000000d28287220 */ /* 0x000fe40000410000 */
[----:B------:R-:W-:Y:S02]  /*dba0*/  FMUL.FTZ R42, R42, R9 ;  /* 0x000000092a2a7220 */ /* 0x000fe40000410000 */
        /* <DEDUP_REMOVED lines=8> */
.L_x_971:
[----:B------:R-:W-:Y:S05]  /*dc30*/  BSYNC B0 ;  /* 0x0000000000007941 */ /* 0x000fea0003800000 */
.L_x_970:
[----:B-----5:R1:W-:Y:S01]  /*dc40*/  STS.128 [R211+0x5800], R40 ;  /* 0x00580028d3007388 */ /* 0x0203e20000000c00 */
[----:B------:R-:W-:Y:S05]  /*dc50*/  BRA `(.L_x_961) ;  /* 0x00004dd000007947 */ /* 0x000fea0003800000 */
.L_x_924:
[----:B-1----:R-:W-:Y:S01]  /*dc60*/  BSSY B2, `(.L_x_972) ;  /* 0x000010e000027945 */ /* 0x002fe20003800000 */
[----:B------:R-:W-:Y:S05]  /*dc70*/  @!P0 BRA `(.L_x_973) ;  /* 0x000010c000008947 */ /* 0x000fea0003800000 */
[----:B------:R-:W-:Y:S01]  /*dc80*/  ISETP.GE.AND P0, PT, R12, R11, PT ;  /* 0x0000000b0c00720c */ /* 0x000fe20003f06270 */
[----:B------:R-:W-:-:S12]  /*dc90*/  BSSY B1, `(.L_x_974) ;  /* 0x0000058000017945 */ /* 0x000fd80003800000 */
[----:B------:R1:W-:Y:S01]  /*dca0*/  @P0 STS.128 [R211], RZ ;  /* 0x000000ffd3000388 */ /* 0x0003e20000000c00 */
[----:B------:R-:W-:Y:S05]  /*dcb0*/  @P0 BRA `(.L_x_975) ;  /* 0x0000055000000947 */ /* 0x000fea0003800000 */
[----:B------:R2:W5:Y:S01]  /*dcc0*/  LD.E.128 R32, [R46.64] ;  /* 0x000000062e207980 */ /* 0x000562000c101d00 */
[----:B------:R-:W-:Y:S01]  /*dcd0*/  ISETP.GE.AND P0, PT, R12, R7, PT ;  /* 0x000000070c00720c */ /* 0x000fe20003f06270 */
[----:B------:R-:W-:-:S12]  /*dce0*/  BSSY B0, `(.L_x_976) ;  /* 0x0000051000007945 */ /* 0x000fd80003800000 */
[----:B------:R-:W-:Y:S05]  /*dcf0*/  @P0 BRA `(.L_x_977) ;  /* 0x000004f000000947 */ /* 0x000fea0003800000 */
[----:B------:R-:W-:Y:S01]  /*dd00*/  ISETP.GE.AND P1, PT, R12, R15, PT ;  /* 0x0000000f0c00720c */ /* 0x000fe20003f26270 */
[----:B------:R-:W-:Y:S02]  /*dd10*/  IMAD.MOV.U32 R5, RZ, RZ, RZ ;  /* 0x000000ffff057224 */ /* 0x000fe400078e00ff */
[----:B------:R-:W-:-:S10]  /*dd20*/  IMAD.MOV.U32 R21, RZ, RZ, R15 ;  /* 0x000000ffff157224 */ /* 0x000fd400078e000f */
[----:B------:R-:W-:Y:S01]  /*dd30*/  @P1 IADD3 R5, -R15, RZ, RZ ;  /* 0x000000ff0f051210 */ /* 0x000fe20007ffe1ff */
[----:B------:R-:W-:-:S03]  /*dd40*/  @P1 IMAD.MOV R21, RZ, RZ, -R15 ;  /* 0x000000ffff151224 */ /* 0x000fc600078e0a0f */
[----:B------:R-:W-:Y:S01]  /*dd50*/  IADD3 R25, P0, R5, R2, RZ ;  /* 0x0000000205197210 */ /* 0x000fe20007f1e0ff */
[----:B------:R-:W-:-:S03]  /*dd60*/  IMAD.WIDE R20, R21, 0x2, R46 ;  /* 0x0000000215147825 */ /* 0x000fc600078e022e */
[----:B------:R-:W-:Y:S02]  /*dd70*/  LEA.HI.X.SX32 R5, R5, R3, 0x1, P0 ;  /* 0x0000000305057211 */ /* 0x000fe400000f0eff */
[C---:B------:R-:W-:Y:S01]  /*dd80*/  LEA R24, P0, R25.reuse, R36, 0x1 ;  /* 0x0000002419187211 */ /* 0x040fe200078008ff */
[----:B------:R-:W3:Y:S03]  /*dd90*/  LD.E.128 R20, [R20.64] ;  /* 0x0000000614147980 */ /* 0x000ee6000c101d00 */
[----:B------:R-:W-:Y:S01]  /*dda0*/  LEA.HI.X R25, R25, R37, R5, 0x1, P0 ;  /* 0x0000002519197211 */ /* 0x000fe200000f0c05 */
[----:B------:R-:W-:Y:S01]  /*ddb0*/  IMAD.MOV.U32 R5, RZ, RZ, RZ ;  /* 0x000000ffff057224 */ /* 0x000fe200078e00ff */
[----:B------:R-:W-:-:S04]  /*ddc0*/  @P1 IADD3 R5, -R15, RZ, RZ ;  /* 0x000000ff0f051210 */ /* 0x000fc80007ffe1ff */
[C---:B------:R-:W-:Y:S01]  /*ddd0*/  IADD3 R29, P0, R5.reuse, R2, RZ ;  /* 0x00000002051d7210 */ /* 0x040fe20007f1e0ff */
[----:B------:R-:W4:Y:S03]  /*dde0*/  LD.E.128 R24, [R24.64] ;  /* 0x0000000618187980 */ /* 0x000f26000c101d00 */
[----:B------:R-:W-:Y:S02]  /*ddf0*/  LEA.HI.X.SX32 R5, R5, R3, 0x1, P0 ;  /* 0x0000000305057211 */ /* 0x000fe400000f0eff */
[----:B------:R-:W-:-:S04]  /*de00*/  LEA R28, P0, R29, R38, 0x1 ;  /* 0x000000261d1c7211 */ /* 0x000fc800078008ff */
[----:B------:R-:W-:-:S06]  /*de10*/  LEA.HI.X R29, R29, R39, R5, 0x1, P0 ;  /* 0x000000271d1d7211 */ /* 0x000fcc00000f0c05 */
[----:B--2---:R-:W2:Y:S01]  /*de20*/  LD.E.128 R28, [R28.64] ;  /* 0x000000061c1c7980 */ /* 0x004ea2000c101d00 */
[C---:B-----5:R-:W-:Y:S01]  /*de30*/  IMAD.U32 R5, R32.reuse, 0x10000, RZ ;  /* 0x0001000020057824 */ /* 0x060fe200078e00ff */
[----:B------:R-:W-:Y:S01]  /*de40*/  LOP3.LUT R4, R32, 0xffff0000, RZ, 0xc0, !PT ;  /* 0xffff000020047812 */ /* 0x000fe200078ec0ff */
[C---:B------:R-:W-:Y:S01]  /*de50*/  IMAD.U32 R16, R34.reuse, 0x10000, RZ ;  /* 0x0001000022107824 */ /* 0x040fe200078e00ff */
[C---:B------:R-:W-:Y:S02]  /*de60*/  LOP3.LUT R0, R33.reuse, 0xffff0000, RZ, 0xc0, !PT ;  /* 0xffff000021007812 */ /* 0x040fe400078ec0ff */
[----:B------:R-:W-:Y:S02]  /*de70*/  SHF.L.U32 R32, R33, 0x10, RZ ;  /* 0x0000001021207819 */ /* 0x000fe400000006ff */
[----:B------:R-:W-:Y:S02]  /*de80*/  LOP3.LUT R14, R34, 0xffff0000, RZ, 0xc0, !PT ;  /* 0xffff0000220e7812 */ /* 0x000fe400078ec0ff */
[----:B------:R-:W-:-:S02]  /*de90*/  LOP3.LUT R8, R35, 0xffff0000, RZ, 0xc0, !PT ;  /* 0xffff000023087812 */ /* 0x000fc400078ec0ff */
[----:B------:R-:W-:Y:S01]  /*dea0*/  SHF.L.U32 R35, R35, 0x10, RZ ;  /* 0x0000001023237819 */ /* 0x000fe200000006ff */
[C---:B---3--:R-:W-:Y:S01]  /*deb0*/  IMAD.U32 R34, R20.reuse, 0x10000, RZ ;  /* 0x0001000014227824 */ /* 0x048fe200078e00ff */
[----:B------:R-:W-:Y:S01]  /*dec0*/  LOP3.LUT R33, R20, 0xffff0000, RZ, 0xc0, !PT ;  /* 0xffff000014217812 */ /* 0x000fe200078ec0ff */
[----:B------:R-:W-:Y:S01]  /*ded0*/  IMAD.U32 R48, R22, 0x10000, RZ ;  /* 0x0001000016307824 */ /* 0x000fe200078e00ff */
[C---:B------:R-:W-:Y:S02]  /*dee0*/  SHF.L.U32 R20, R21.reuse, 0x10, RZ ;  /* 0x0000001015147819 */ /* 0x040fe400000006ff */
[----:B------:R-:W-:Y:S02]  /*def0*/  LOP3.LUT R49, R21, 0xffff0000, RZ, 0xc0, !PT ;  /* 0xffff000015317812 */ /* 0x000fe400078ec0ff */
[C---:B------:R-:W-:Y:S02]  /*df00*/  SHF.L.U32 R21, R23.reuse, 0x10, RZ ;  /* 0x0000001017157819 */ /* 0x040fe400000006ff */
[----:B------:R-:W-:Y:S01]  /*df10*/  LOP3.LUT R50, R23, 0xffff0000, RZ, 0xc0, !PT ;  /* 0xffff000017327812 */ /* 0x000fe200078ec0ff */
[----:B----4-:R-:W-:Y:S01]  /*df20*/  IMAD.U32 R53, R26, 0x10000, RZ ;  /* 0x000100001a357824 */ /* 0x010fe200078e00ff */
[C---:B------:R-:W-:Y:S01]  /*df30*/  SHF.L.U32 R23, R25.reuse, 0x10, RZ ;  /* 0x0000001019177819 */ /* 0x040fe200000006ff */
[----:B------:R-:W-:Y:S01]  /*df40*/  IMAD.U32 R51, R24, 0x10000, RZ ;  /* 0x0001000018337824 */ /* 0x000fe200078e00ff */
[----:B------:R-:W-:Y:S01]  /*df50*/  LOP3.LUT R52, R25, 0xffff0000, RZ, 0xc0, !PT ;  /* 0xffff000019347812 */ /* 0x000fe200078ec0ff */
[----:B------:R-:W-:Y:S01]  /*df60*/  @!P1 FADD.FTZ R53, -R53, -RZ ;  /* 0x800000ff35359221 */ /* 0x000fe20000010100 */
[----:B------:R-:W-:Y:S01]  /*df70*/  LOP3.LUT R25, R26, 0xffff0000, RZ, 0xc0, !PT ;  /* 0xffff00001a197812 */ /* 0x000fe200078ec0ff */
[----:B------:R-:W-:Y:S01]  /*df80*/  @!P1 FADD.FTZ R23, -R23, -RZ ;  /* 0x800000ff17179221 */ /* 0x000fe20000010100 */
[----:B------:R-:W-:Y:S01]  /*df90*/  SHF.L.U32 R26, R27, 0x10, RZ ;  /* 0x000000101b1a7819 */ /* 0x000fe200000006ff */
[----:B------:R-:W-:Y:S01]  /*dfa0*/  @!P1 FADD.FTZ R51, -R51, -RZ ;  /* 0x800000ff33339221 */ /* 0x000fe20000010100 */
[----:B------:R-:W-:Y:S01]  /*dfb0*/  LOP3.LUT R24, R24, 0xffff0000, RZ, 0xc0, !PT ;  /* 0xffff000018187812 */ /* 0x000fe200078ec0ff */
[----:B------:R-:W-:Y:S01]  /*dfc0*/  @!P1 FADD.FTZ R25, -R25, -RZ ;  /* 0x800000ff19199221 */ /* 0x000fe20000010100 */
[----:B------:R-:W-:Y:S01]  /*dfd0*/  LOP3.LUT R22, R22, 0xffff0000, RZ, 0xc0, !PT ;  /* 0xffff000016167812 */ /* 0x000fe200078ec0ff */
[----:B------:R-:W-:Y:S01]  /*dfe0*/  @!P1 FADD.FTZ R26, -R26, -RZ ;  /* 0x800000ff1a1a9221 */ /* 0x000fe20000010100 */
[----:B------:R-:W-:Y:S01]  /*dff0*/  LOP3.LUT R27, R27, 0xffff0000, RZ, 0xc0, !PT ;  /* 0xffff00001b1b7812 */ /* 0x000fe200078ec0ff */
[----:B------:R-:W-:-:S02]  /*e000*/  @!P1 FADD.FTZ R24, -R24, -RZ ;  /* 0x800000ff18189221 */ /* 0x000fc40000010100 */
[----:B------:R-:W-:Y:S02]  /*e010*/  @!P1 FADD.FTZ R52, -R52, -RZ ;  /* 0x800000ff34349221 */ /* 0x000fe40000010100 */
[----:B------:R-:W-:Y:S01]  /*e020*/  FMUL.FTZ R23, R20, R23 ;  /* 0x0000001714177220 */ /* 0x000fe20000410000 */
[----:B--2---:R-:W-:Y:S01]  /*e030*/  SHF.L.U32 R20, R29, 0x10, RZ ;  /* 0x000000101d147819 */ /* 0x004fe200000006ff */
[----:B------:R-:W-:Y:S02]  /*e040*/  @!P1 FADD.FTZ R27, -R27, -RZ ;  /* 0x800000ff1b1b9221 */ /* 0x000fe40000010100 */
[----:B------:R-:W-:Y:S01]  /*e050*/  FMUL.FTZ R53, R48, R53 ;  /* 0x0000003530357220 */ /* 0x000fe20000410000 */
[----:B------:R-:W-:Y:S01]  /*e060*/  LOP3.LUT R48, R29, 0xffff0000, RZ, 0xc0, !PT ;  /* 0xffff00001d307812 */ /* 0x000fe200078ec0ff */
[----:B------:R-:W-:Y:S02]  /*e070*/  FMUL.FTZ R25, R22, R25 ;  /* 0x0000001916197220 */ /* 0x000fe40000410000 */
[----:B------:R-:W-:Y:S01]  /*e080*/  FMUL.FTZ R26, R21, R26 ;  /* 0x0000001a151a7220 */ /* 0x000fe20000410000 */
[C---:B------:R-:W-:Y:S01]  /*e090*/  LOP3.LUT R21, R28.reuse, 0xffff0000, RZ, 0xc0, !PT ;  /* 0xffff00001c157812 */ /* 0x040fe200078ec0ff */
[----:B------:R-:W-:Y:S01]  /*e0a0*/  IMAD.U32 R22, R28, 0x10000, RZ ;  /* 0x000100001c167824 */ /* 0x000fe200078e00ff */
[C---:B------:R-:W-:Y:S01]  /*e0b0*/  LOP3.LUT R28, R30.reuse, 0xffff0000, RZ, 0xc0, !PT ;  /* 0xffff00001e1c7812 */ /* 0x040fe200078ec0ff */
[----:B------:R-:W-:Y:S01]  /*e0c0*/  FMUL.FTZ R33, R33, R24 ;  /* 0x0000001821217220 */ /* 0x000fe20000410000 */
[C---:B------:R-:W-:Y:S01]  /*e0d0*/  SHF.L.U32 R24, R31.reuse, 0x10, RZ ;  /* 0x000000101f187819 */ /* 0x040fe200000006ff */
[----:B------:R-:W-:Y:S01]  /*e0e0*/  IMAD.U32 R29, R30, 0x10000, RZ ;  /* 0x000100001e1d7824 */ /* 0x000fe200078e00ff */
[----:B------:R-:W-:Y:S01]  /*e0f0*/  LOP3.LUT R30, R31, 0xffff0000, RZ, 0xc0, !PT ;  /* 0xffff00001f1e7812 */ /* 0x000fe200078ec0ff */
[----:B------:R-:W-:-:S02]  /*e100*/  FMUL.FTZ R34, R34, R51 ;  /* 0x0000003322227220 */ /* 0x000fc40000410000 */
[----:B------:R-:W-:Y:S02]  /*e110*/  FMUL.FTZ R49, R49, R52 ;  /* 0x0000003431317220 */ /* 0x000fe40000410000 */
[----:B------:R-:W-:Y:S02]  /*e120*/  FMUL.FTZ R27, R50, R27 ;  /* 0x0000001b321b7220 */ /* 0x000fe40000410000 */
[----:B------:R-:W-:Y:S02]  /*e130*/  FFMA.FTZ R5, R5, R22, R34 ;  /* 0x0000001605057223 */ /* 0x000fe40000010022 */
[----:B------:R-:W-:Y:S02]  /*e140*/  FFMA.FTZ R4, R4, R21, R33 ;  /* 0x0000001504047223 */ /* 0x000fe40000010021 */
[----:B------:R-:W-:Y:S02]  /*e150*/  FFMA.FTZ R20, R32, R20, R23 ;  /* 0x0000001420147223 */ /* 0x000fe40000010017 */
[----:B------:R-:W-:Y:S01]  /*e160*/  FFMA.FTZ R49, R0, R48, R49 ;  /* 0x0000003000317223 */ /* 0x000fe20000010031 */
[----:B------:R-:W-:Y:S01]  /*e170*/  F2FP.BF16.PACK_AB R32, R4, R5 ;  /* 0x000000050420723e */ /* 0x000fe200000010ff */
[----:B------:R-:W-:-:S02]  /*e180*/  FFMA.FTZ R16, R16, R29, R53 ;  /* 0x0000001d10107223 */ /* 0x000fc40000010035 */
[----:B------:R-:W-:Y:S01]  /*e190*/  FFMA.FTZ R24, R35, R24, R26 ;  /* 0x0000001823187223 */ /* 0x000fe2000001001a */
[----:B------:R-:W-:Y:S01]  /*e1a0*/  F2FP.BF16.PACK_AB R33, R49, R20 ;  /* 0x000000143121723e */ /* 0x000fe200000010ff */
[----:B------:R-:W-:Y:S02]  /*e1b0*/  FFMA.FTZ R27, R8, R30, R27 ;  /* 0x0000001e081b7223 */ /* 0x000fe4000001001b */
[----:B------:R-:W-:-:S03]  /*e1c0*/  FFMA.FTZ R25, R14, R28, R25 ;  /* 0x0000001c0e197223 */ /* 0x000fc60000010019 */
[----:B------:R-:W-:Y:S02]  /*e1d0*/  F2FP.BF16.PACK_AB R35, R27, R24 ;  /* 0x000000181b23723e */ /* 0x000fe400000010ff */
[----:B------:R-:W-:Y:S02]  /*e1e0*/  F2FP.BF16.PACK_AB R34, R25, R16 ;  /* 0x000000101922723e */ /* 0x000fe400000010ff */
.L_x_977:
[----:B------:R-:W-:Y:S05]  /*e1f0*/  BSYNC B0 ;  /* 0x0000000000007941 */ /* 0x000fea0003800000 */
.L_x_976:
[----:B-----5:R3:W-:Y:S02]  /*e200*/  STS.128 [R211], R32 ;  /* 0x00000020d3007388 */ /* 0x0207e40000000c00 */
.L_x_975:
[----:B------:R-:W-:Y:S05]  /*e210*/  BSYNC B1 ;  /* 0x0000000000017941 */ /* 0x000fea0003800000 */
.L_x_974:
        /* <DEDUP_REMOVED lines=17> */
[----:B--2---:R-:W2:Y:S03]  /*e330*/  LD.E.128 R20, [R20.64+0x80] ;  /* 0x0000800614147980 */ /* 0x004ea6000c101d00 */
[----:B------:R-:W-:Y:S01]  /*e340*/  LEA.HI.X R25, R25, R37, R5, 0x1, P0 ;  /* 0x0000002519197211 */ /* 0x000fe200000f0c05 */
[----:B------:R-:W-:Y:S01]  /*e350*/  IMAD.MOV.U32 R5, RZ, RZ, RZ ;  /* 0x000000ffff057224 */ /* 0x000fe200078e00ff */
[----:B------:R-:W-:-:S04]  /*e360*/  @P1 IADD3 R5, -R15, RZ, RZ ;  /* 0x000000ff0f051210 */ /* 0x000fc80007ffe1ff */
[C---:B------:R-:W-:Y:S01]  /*e370*/  IADD3 R29, P0, R5.reuse, R2, RZ ;  /* 0x00000002051d7210 */ /* 0x040fe20007f1e0ff */
[----:B---3--:R-:W3:Y:S03]  /*e380*/  LD.E.128 R24, [R24.64+0x80] ;  /* 0x0000800618187980 */ /* 0x008ee6000c101d00 */
[----:B------:R-:W-:Y:S02]  /*e390*/  LEA.HI.X.SX32 R5, R5, R3, 0x1, P0 ;  /* 0x0000000305057211 */ /* 0x000fe400000f0eff */
[----:B------:R-:W-:-:S04]  /*e3a0*/  LEA R28, P0, R29, R38, 0x1 ;  /* 0x000000261d1c7211 */ /* 0x000fc800078008ff */
[----:B------:R-:W-:-:S06]  /*e3b0*/  LEA.HI.X R29, R29, R39, R5, 0x1, P0 ;  /* 0x000000271d1d7211 */ /* 0x000fcc00000f0c05 */
[----:B----4-:R-:W4:Y:S01]  /*e3c0*/  LD.E.128 R28, [R28.64+0x80] ;  /* 0x000080061c1c7980 */ /* 0x010f22000c101d00 */
        /* <DEDUP_REMOVED lines=8> */
[C---:B--2---:R-:W-:Y:S01]  /*e450*/  IMAD.U32 R34, R20.reuse, 0x10000, RZ ;  /* 0x0001000014227824 */ /* 0x044fe200078e00ff */
[----:B------:R-:W-:Y:S01]  /*e460*/  LOP3.LUT R33, R20, 0xffff0000, RZ, 0xc0, !PT ;  /* 0xffff000014217812 */ /* 0x000fe200078ec0ff */
[----:B------:R-:W-:Y:S01]  /*e470*/  IMAD.U32 R48, R22, 0x10000, RZ ;  /* 0x0001000016307824 */ /* 0x000fe200078e00ff */
[C---:B------:R-:W-:Y:S02]  /*e480*/  SHF.L.U32 R20, R21.reuse, 0x10, RZ ;  /* 0x0000001015147819 */ /* 0x040fe400000006ff */
[----:B------:R-:W-:Y:S02]  /*e490*/  LOP3.LUT R49, R21, 0xffff0000, RZ, 0xc0, !PT ;  /* 0xffff000015317812 */ /* 0x000fe400078ec0ff */
[C---:B------:R-:W-:Y:S02]  /*e4a0*/  SHF.L.U32 R21, R23.reuse, 0x10, RZ ;  /* 0x0000001017157819 */ /* 0x040fe400000006ff */
[----:B------:R-:W-:Y:S01]  /*e4b0*/  LOP3.LUT R50, R23, 0xffff0000, RZ, 0xc0, !PT ;  /* 0xffff000017327812 */ /* 0x000fe200078ec0ff */
[----:B---3--:R-:W-:Y:S01]  /*e4c0*/  IMAD.U32 R53, R26, 0x10000, RZ ;  /* 0x000100001a357824 */ /* 0x008fe200078e00ff */
        /* <DEDUP_REMOVED lines=16> */
[----:B----4-:R-:W-:Y:S01]  /*e5d0*/  SHF.L.U32 R20, R29, 0x10, RZ ;  /* 0x000000101d147819 */ /* 0x010fe200000006ff */
        /* <DEDUP_REMOVED lines=27> */
.L_x_981:
[----:B------:R-:W-:Y:S05]  /*e790*/  BSYNC B0 ;  /* 0x0000000000007941 */ /* 0x000fea0003800000 */
.L_x_980:
[----:B-----5:R1:W-:Y:S02]  /*e7a0*/  STS.128 [R211+0x2000], R32 ;  /* 0x00200020d3007388 */ /* 0x0203e40000000c00 */
.L_x_979:
[----:B------:R-:W-:Y:S05]  /*e7b0*/  BSYNC B1 ;  /* 0x0000000000017941 */ /* 0x000fea0003800000 */
.L_x_978:
[----:B------:R-:W-:-:S13]  /*e7c0*/  ISETP.GE.AND P0, PT, R9, R11, PT ;  /* 0x0000000b0900720c */ /* 0x000fda0003f06270 */
[----:B------:R1:W-:Y:S01]  /*e7d0*/  @P0 STS.128 [R211+0x4000], RZ ;  /* 0x004000ffd3000388 */ /* 0x0003e20000000c00 */
[----:B------:R-:W-:Y:S05]  /*e7e0*/  @P0 BRA `(.L_x_973) ;  /* 0x0000055000000947 */ /* 0x000fea0003800000 */
[----:B-1-3--:R1:W5:Y:S01]  /*e7f0*/  LD.E.128 R32, [R46.64+0x100] ;  /* 0x000100062e207980 */ /* 0x00a362000c101d00 */
        /* <DEDUP_REMOVED lines=12> */
[----:B------:R-:W3:Y:S03]  /*e8c0*/  LD.E.128 R20, [R20.64+0x100] ;  /* 0x0001000614147980 */ /* 0x000ee6000c101d00 */
[----:B------:R-:W-:Y:S01]  /*e8d0*/  LEA.HI.X R25, R5, R37, R0, 0x1, P0 ;  /* 0x0000002505197211 */ /* 0x000fe200000f0c00 */
[----:B------:R-:W-:Y:S01]  /*e8e0*/  IMAD.MOV.U32 R5, RZ, RZ, RZ ;  /* 0x000000ffff057224 */ /* 0x000fe200078e00ff */
[----:B------:R-:W-:-:S04]  /*e8f0*/  @P1 IADD3 R5, -R15, RZ, RZ ;  /* 0x000000ff0f051210 */ /* 0x000fc80007ffe1ff */
[C---:B------:R-:W-:Y:S01]  /*e900*/  IADD3 R29, P0, R5.reuse, R2, RZ ;  /* 0x00000002051d7210 */ /* 0x040fe20007f1e0ff */
[----:B--2---:R-:W2:Y:S03]  /*e910*/  LD.E.128 R24, [R24.64+0x100] ;  /* 0x0001000618187980 */ /* 0x004ea6000c101d00 */
        /* <DEDUP_REMOVED lines=14> */
[----:B-1----:R-:W-:Y:S01]  /*ea00*/  IMAD.U32 R46, R22, 0x10000, RZ ;  /* 0x00010000162e7824 */ /* 0x002fe200078e00ff */
[C---:B------:R-:W-:Y:S02]  /*ea10*/  SHF.L.U32 R20, R21.reuse, 0x10, RZ ;  /* 0x0000001015147819 */ /* 0x040fe400000006ff */
[----:B------:R-:W-:Y:S02]  /*ea20*/  LOP3.LUT R47, R21, 0xffff0000, RZ, 0xc0, !PT ;  /* 0xffff0000152f7812 */ /* 0x000fe400078ec0ff */
[C---:B------:R-:W-:Y:S02]  /*ea30*/  SHF.L.U32 R21, R23.reuse, 0x10, RZ ;  /* 0x0000001017157819 */ /* 0x040fe400000006ff */
[----:B------:R-:W-:Y:S01]  /*ea40*/  LOP3.LUT R48, R23, 0xffff0000, RZ, 0xc0, !PT ;  /* 0xffff000017307812 */ /* 0x000fe200078ec0ff */
[----:B--2---:R-:W-:Y:S01]  /*ea50*/  IMAD.U32 R51, R26, 0x10000, RZ ;  /* 0x000100001a337824 */ /* 0x004fe200078e00ff */
        /* <DEDUP_REMOVED lines=44> */
.L_x_983:
[----:B------:R-:W-:Y:S05]  /*ed20*/  BSYNC B0 ;  /* 0x0000000000007941 */ /* 0x000fea0003800000 */
.L_x_982:
[----:B-----5:R3:W-:Y:S02]  /*ed30*/  STS.128 [R211+0x4000], R32 ;  /* 0x00400020d3007388 */ /* 0x0207e40000000c00 */
.L_x_973:
[----:B------:R-:W-:Y:S05]  /*ed40*/  BSYNC B2 ;  /* 0x0000000000027941 */ /* 0x000fea0003800000 */
.L_x_972:
[----:B------:R-:W-:Y:S01]  /*ed50*/  IADD3 R0, R162, 0x10, RZ ;  /* 0x00000010a2007810 */ /* 0x000fe20007ffe0ff */
[----:B------:R-:W-:Y:S03]  /*ed60*/  BSSY B2, `(.L_x_984) ;  /* 0x0000119000027945 */ /* 0x000fe60003800000 */
[----:B------:R-:W-:-:S04]  /*ed70*/  ISETP.GE.AND P0, PT, R0, R17, PT ;  /* 0x000000110000720c */ /* 0x000fc80003f06270 */
[----:B------:R-:W-:-:S13]  /*ed80*/  ISETP.LT.OR P0, PT, R72, -0x87, P0 ;  /* 0xffffff794800780c */ /* 0x000fda0000701670 */
[----:B------:R-:W-:Y:S05]  /*ed90*/  @P0 BRA `(.L_x_985) ;  /* 0x0000115000000947 */ /* 0x000fea0003800000 */
[----:B------:R-:W-:Y:S01]  /*eda0*/  ISETP.GE.AND P0, PT, R12, R11, PT ;  /* 0x0000000b0c00720c */ /* 0x000fe20003f06270 */
[----:B------:R-:W-:-:S12]  /*edb0*/  BSSY B1, `(.L_x_986) ;  /* 0x000005a000017945 */ /* 0x000fd80003800000 */
[----:B------:R1:W-:Y:S01]  /*edc0*/  @P0 STS.128 [R211+0x800], RZ ;  /* 0x000800ffd3000388 */ /* 0x0003e20000000c00 */
[----:B------:R-:W-:Y:S05]  /*edd0*/  @P0 BRA `(.L_x_987) ;  /* 0x0000057000000947 */ /* 0x000fea0003800000 */
[----:B-1-3--:R1:W5:Y:S01]  /*ede0*/  LD.E.128 R32, [R44.64] ;  /* 0x000000062c207980 */ /* 0x00a362000c101d00 */
[----:B------:R-:W-:Y:S01]  /*edf0*/  ISETP.GE.AND P0, PT, R12, R7, PT ;  /* 0x000000070c00720c */ /* 0x000fe20003f06270 */
[----:B------:R-:W-:-:S12]  /*ee00*/  BSSY B0, `(.L_x_988) ;  /* 0x0000053000007945 */ /* 0x000fd80003800000 */
[----:B------:R-:W-:Y:S05]  /*ee10*/  @P0 BRA `(.L_x_989) ;  /* 0x0000051000000947 */ /* 0x000fea0003800000 */
[-C--:B------:R-:W-:Y:S01]  /*ee20*/  ISETP.GE.AND P0, PT, R12, R15.reuse, PT ;  /* 0x0000000f0c00720c */ /* 0x080fe20003f06270 */
[----:B------:R-:W-:Y:S01]  /*ee30*/  IMAD.MOV.U32 R23, RZ, RZ, RZ ;  /* 0x000000ffff177224 */ /* 0x000fe200078e00ff */
[C---:B------:R-:W-:Y:S02]  /*ee40*/  IADD3 R5, P1, R6.reuse, R2, RZ ;  /* 0x0000000206057210 */ /* 0x040fe40007f3e0ff */
[----:B------:R-:W-:Y:S02]  /*ee50*/  MOV R21, R15 ;  /* 0x0000000f00157202 */ /* 0x000fe40000000f00 */
[----:B------:R-:W-:-:S07]  /*ee60*/  LEA.HI.X.SX32 R4, R6, R3, 0x1, P1 ;  /* 0x0000000306047211 */ /* 0x000fce00008f0eff */
[--C-:B------:R-:W-:Y:S02]  /*ee70*/  @P0 IMAD.MOV R23, RZ, RZ, -R15.reuse ;  /* 0x000000ffff170224 */ /* 0x100fe400078e0a0f */
[----:B------:R-:W-:Y:S02]  /*ee80*/  IMAD.MOV.U32 R8, RZ, RZ, RZ ;  /* 0x000000ffff087224 */ /* 0x000fe400078e00ff */
[----:B------:R-:W-:Y:S01]  /*ee90*/  @P0 IMAD.MOV R21, RZ, RZ, -R15 ;  /* 0x000000ffff150224 */ /* 0x000fe200078e0a0f */
[----:B------:R-:W-:-:S04]  /*eea0*/  IADD3 R25, P1, R23, R5, RZ ;  /* 0x0000000517197210 */ /* 0x000fc80007f3e0ff */
[----:B------:R-:W-:Y:S02]  /*eeb0*/  LEA.HI.X.SX32 R23, R23, R4, 0x1, P1 ;  /* 0x0000000417177211 */ /* 0x000fe400008f0eff */
[----:B------:R-:W-:Y:S02]  /*eec0*/  LEA R24, P1, R25, R36, 0x1 ;  /* 0x0000002419187211 */ /* 0x000fe400078208ff */
[----:B------:R-:W-:Y:S02]  /*eed0*/  @P0 IADD3 R8, -R15, RZ, RZ ;  /* 0x000000ff0f080210 */ /* 0x000fe40007ffe1ff */
[----:B------:R-:W-:Y:S01]  /*eee0*/  LEA.HI.X R25, R25, R37, R23, 0x1, P1 ;  /* 0x0000002519197211 */ /* 0x000fe200008f0c17 */
[----:B------:R-:W-:Y:S01]  /*eef0*/  IMAD.WIDE R20, R21, 0x2, R44 ;  /* 0x0000000215147825 */ /* 0x000fe200078e022c */
[----:B------:R-:W-:-:S04]  /*ef00*/  IADD3 R5, P1, R8, R5, RZ ;  /* 0x0000000508057210 */ /* 0x000fc80007f3e0ff */
[----:B------:R-:W3:Y:S01]  /*ef10*/  LD.E.128 R24, [R24.64] ;  /* 0x0000000618187980 */ /* 0x000ee2000c101d00 */
[----:B------:R-:W-:Y:S02]  /*ef20*/  LEA.HI.X.SX32 R4, R8, R4, 0x1, P1 ;  /* 0x0000000408047211 */ /* 0x000fe400008f0eff */
[C---:B------:R-:W-:Y:S01]  /*ef30*/  LEA R28, P1, R5.reuse, R38, 0x1 ;  /* 0x00000026051c7211 */ /* 0x040fe200078208ff */
[----:B--2---:R-:W2:Y:S03]  /*ef40*/  LD.E.128 R20, [R20.64] ;  /* 0x0000000614147980 */ /* 0x004ea6000c101d00 */
[----:B------:R-:W-:-:S06]  /*ef50*/  LEA.HI.X R29, R5, R39, R4, 0x1, P1 ;  /* 0x00000027051d7211 */ /* 0x000fcc00008f0c04 */
[----:B----4-:R-:W4:Y:S01]  /*ef60*/  LD.E.128 R28, [R28.64] ;  /* 0x000000061c1c7980 */ /* 0x010f22000c101d00 */
[C---:B-----5:R-:W-:Y:S01]  /*ef70*/  IMAD.U32 R8, R32.reuse, 0x10000, RZ ;  /* 0x0001000020087824 */ /* 0x060fe200078e00ff */
[----:B------:R-:W-:Y:S01]  /*ef80*/  LOP3.LUT R5, R32, 0xffff0000, RZ, 0xc0, !PT ;  /* 0xffff000020057812 */ /* 0x000fe200078ec0ff */
[C---:B------:R-:W-:Y:S01]  /*ef90*/  IMAD.U32 R46, R35.reuse, 0x10000, RZ ;  /* 0x00010000232e7824 */ /* 0x040fe200078e00ff */
[C---:B------:R-:W-:Y:S02]  /*efa0*/  SHF.L.U32 R32, R34.reuse, 0x10, RZ ;  /* 0x0000001022207819 */ /* 0x040fe400000006ff */
[----:B------:R-:W-:Y:S02]  /*efb0*/  LOP3.LUT R16, R34, 0xffff0000, RZ, 0xc0, !PT ;  /* 0xffff000022107812 */ /* 0x000fe400078ec0ff */
[----:B------:R-:W-:Y:S02]  /*efc0*/  LOP3.LUT R14, R35, 0xffff0000, RZ, 0xc0, !PT ;  /* 0xffff0000230e7812 */ /* 0x000fe400078ec0ff */
[C---:B------:R-:W-:Y:S01]  /*efd0*/  LOP3.LUT R4, R33.reuse, 0xffff0000, RZ, 0xc0, !PT ;  /* 0xffff000021047812 */ /* 0x040fe200078ec0ff */
[----:B------:R-:W-:-:S02]  /*efe0*/  IMAD.U32 R33, R33, 0x10000, RZ ;  /* 0x0001000021217824 */ /* 0x000fc400078e00ff */
[C---:B---3--:R-:W-:Y:S01]  /*eff0*/  IMAD.U32 R35, R24.reuse, 0x10000, RZ ;  /* 0x0001000018237824 */ /* 0x048fe200078e00ff */
[----:B------:R-:W-:Y:S01]  /*f000*/  LOP3.LUT R34, R24, 0xffff0000, RZ, 0xc0, !PT ;  /* 0xffff000018227812 */ /* 0x000fe200078ec0ff */
[----:B------:R-:W-:Y:S01]  /*f010*/  IMAD.U32 R47, R26, 0x10000, RZ ;  /* 0x000100001a2f7824 */ /* 0x000fe200078e00ff */
[C---:B------:R-:W-:Y:S01]  /*f020*/  SHF.L.U32 R24, R25.reuse, 0x10, RZ ;  /* 0x0000001019187819 */ /* 0x040fe200000006ff */
[----:B--2---:R-:W-:Y:S01]  /*f030*/  IMAD.U32 R50, R20, 0x10000, RZ ;  /* 0x0001000014327824 */ /* 0x004fe200078e00ff */
[----:B------:R-:W-:Y:S01]  /*f040*/  LOP3.LUT R48, R25, 0xffff0000, RZ, 0xc0, !PT ;  /* 0xffff000019307812 */ /* 0x000fe200078ec0ff */
[----:B------:R-:W-:Y:S01]  /*f050*/  IMAD.U32 R52, R22, 0x10000, RZ ;  /* 0x0001000016347824 */ /* 0x000fe200078e00ff */
[----:B------:R-:W-:Y:S01]  /*f060*/  SHF.L.U32 R25, R27, 0x10, RZ ;  /* 0x000000101b197819 */ /* 0x000fe200000006ff */
[----:B------:R-:W-:Y:S01]  /*f070*/  @!P0 FADD.FTZ R35, -R35, -RZ ;  /* 0x800000ff23238221 */ /* 0x000fe20000010100 */
        /* <DEDUP_REMOVED lines=11> */
[----:B------:R-:W-:Y:S01]  /*f130*/  @!P0 FADD.FTZ R24, -R24, -RZ ;  /* 0x800000ff18188221 */ /* 0x000fe20000010100 */
[----:B------:R-:W-:Y:S01]  /*f140*/  SHF.L.U32 R20, R23, 0x10, RZ ;  /* 0x0000001017147819 */ /* 0x000fe200000006ff */
[----:B------:R-:W-:Y:S01]  /*f150*/  FMUL.FTZ R53, R53, R48 ;  /* 0x0000003035357220 */ /* 0x000fe20000410000 */
[----:B------:R-:W-:Y:S01]  /*f160*/  LOP3.LUT R22, R23, 0xffff0000, RZ, 0xc0, !PT ;  /* 0xffff000017167812 */ /* 0x000fe200078ec0ff */
[----:B------:R-:W-:Y:S01]  /*f170*/  @!P0 FADD.FTZ R47, -R47, -RZ ;  /* 0x800000ff2f2f8221 */ /* 0x000fe20000010100 */
[C---:B----4-:R-:W-:Y:S01]  /*f180*/  LOP3.LUT R48, R29.reuse, 0xffff0000, RZ, 0xc0, !PT ;  /* 0xffff00001d307812 */ /* 0x050fe200078ec0ff */
[----:B------:R-:W-:Y:S01]  /*f190*/  FMUL.FTZ R25, R20, R25 ;  /* 0x0000001914197220 */ /* 0x000fe20000410000 */
[----:B------:R-:W-:Y:S01]  /*f1a0*/  SHF.L.U32 R20, R29, 0x10, RZ ;  /* 0x000000101d147819 */ /* 0x000fe200000006ff */
        /* <DEDUP_REMOVED lines=11> */
[----:B------:R-:W-:Y:S02]  /*f260*/  FMUL.FTZ R47, R52, R47 ;  /* 0x0000002f342f7220 */ /* 0x000fe40000410000 */
[----:B------:R-:W-:Y:S02]  /*f270*/  FFMA.FTZ R8, R8, R23, R35 ;  /* 0x0000001708087223 */ /* 0x000fe40000010023 */
[----:B------:R-:W-:Y:S02]  /*f280*/  FFMA.FTZ R5, R5, R22, R34 ;  /* 0x0000001605057223 */ /* 0x000fe40000010022 */
[----:B------:R-:W-:-:S02]  /*f290*/  FFMA.FTZ R20, R33, R20, R24 ;  /* 0x0000001421147223 */ /* 0x000fc40000010018 */
[----:B------:R-:W-:Y:S02]  /*f2a0*/  FFMA.FTZ R53, R4, R48, R53 ;  /* 0x0000003004357223 */ /* 0x000fe40000010035 */
[----:B------:R-:W-:Y:S01]  /*f2b0*/  FFMA.FTZ R29, R32, R29, R47 ;  /* 0x0000001d201d7223 */ /* 0x000fe2000001002f */
[----:B------:R-:W-:Y:S01]  /*f2c0*/  F2FP.BF16.PACK_AB R32, R5, R8 ;  /* 0x000000080520723e */ /* 0x000fe200000010ff */
[----:B------:R-:W-:Y:S01]  /*f2d0*/  FFMA.FTZ R16, R16, R28, R21 ;  /* 0x0000001c10107223 */ /* 0x000fe20000010015 */
[----:B------:R-:W-:Y:S01]  /*f2e0*/  F2FP.BF16.PACK_AB R33, R53, R20 ;  /* 0x000000143521723e */ /* 0x000fe200000010ff */
[----:B------:R-:W-:Y:S02]  /*f2f0*/  FFMA.FTZ R25, R46, R26, R25 ;  /* 0x0000001a2e197223 */ /* 0x000fe40000010019 */
[----:B------:R-:W-:Y:S01]  /*f300*/  FFMA.FTZ R14, R14, R30, R27 ;  /* 0x0000001e0e0e7223 */ /* 0x000fe2000001001b */
[----:B------:R-:W-:-:S04]  /*f310*/  F2FP.BF16.PACK_AB R34, R16, R29 ;  /* 0x0000001d1022723e */ /* 0x000fc800000010ff */
[----:B------:R-:W-:Y:S02]  /*f320*/  F2FP.BF16.PACK_AB R35, R14, R25 ;  /* 0x000000190e23723e */ /* 0x000fe400000010ff */
.L_x_989:
[----:B------:R-:W-:Y:S05]  /*f330*/  BSYNC B0 ;  /* 0x0000000000007941 */ /* 0x000fea0003800000 */
.L_x_988:
[----:B-----5:R3:W-:Y:S02]  /*f340*/  STS.128 [R211+0x800], R32 ;  /* 0x00080020d3007388 */ /* 0x0207e40000000c00 */
.L_x_987:
[----:B------:R-:W-:Y:S05]  /*f350*/  BSYNC B1 ;  /* 0x0000000000017941 */ /* 0x000fea0003800000 */
.L_x_986:
        /* <DEDUP_REMOVED lines=8> */
[-C--:B------:R-:W-:Y:S01]  /*f3e0*/  ISETP.GE.AND P0, PT, R10, R15.reuse, PT ;  /* 0x0000000f0a00720c */ /* 0x080fe20003f06270 */
[----:B------:R-:W-:Y:S01]  /*f3f0*/  IMAD.MOV.U32 R23, RZ, RZ, RZ ;  /* 0x000000ffff177224 */ /* 0x000fe200078e00ff */
[----:B------:R-:W-:Y:S02]  /*f400*/  IADD3 R4, R6, 0x40, RZ ;  /* 0x0000004006047810 */ /* 0x000fe40007ffe0ff */
[----:B------:R-:W-:Y:S02]  /*f410*/  MOV R21, R15 ;  /* 0x0000000f00157202 */ /* 0x000fe40000000f00 */
[----:B------:R-:W-:-:S04]  /*f420*/  IADD3 R5, P1, R4, R2, RZ ;  /* 0x0000000204057210 */ /* 0x000fc80007f3e0ff */
[----:B------:R-:W-:-:S03]  /*f430*/  LEA.HI.X.SX32 R4, R4, R3, 0x1, P1 ;  /* 0x0000000304047211 */ /* 0x000fc600008f0eff */
        /* <DEDUP_REMOVED lines=13> */
[----:B--2---:R-:W2:Y:S03]  /*f510*/  LD.E.128 R20, [R20.64+0x80] ;  /* 0x0000800614147980 */ /* 0x004ea6000c101d00 */
        /* <DEDUP_REMOVED lines=62> */
.L_x_993:
[----:B------:R-:W-:Y:S05]  /*f900*/  BSYNC B0 ;  /* 0x0000000000007941 */ /* 0x000fea0003800000 */
.L_x_992:
[----:B-----5:R3:W-:Y:S02]  /*f910*/  STS.128 [R211+0x2800], R32 ;  /* 0x00280020d3007388 */ /* 0x0207e40000000c00 */
.L_x_991:
[----:B------:R-:W-:Y:S05]  /*f920*/  BSYNC B1 ;  /* 0x0000000000017941 */ /* 0x000fea0003800000 */
.L_x_990:
[----:B------:R-:W-:-:S13]  /*f930*/  ISETP.GE.AND P0, PT, R9, R11, PT ;  /* 0x0000000b0900720c */ /* 0x000fda0003f06270 */
[----:B------:R1:W-:Y:S01]  /*f940*/  @P0 STS.128 [R211+0x4800], RZ ;  /* 0x004800ffd3000388 */ /* 0x0003e20000000c00 */
[----:B------:R-:W-:Y:S05]  /*f950*/  @P0 BRA `(.L_x_985) ;  /* 0x0000059000000947 */ /* 0x000fea0003800000 */
[----:B------:R1:W5:Y:S01]  /*f960*/  LD.E.128 R20, [R44.64+0x100] ;  /* 0x000100062c147980 */ /* 0x000362000c101d00 */
        /* <DEDUP_REMOVED lines=19> */
[----:B--2---:R-:W2:Y:S01]  /*faa0*/  LD.E.128 R24, [R24.64] ;  /* 0x0000000618187980 */ /* 0x004ea2000c101d00 */
[----:B------:R-:W-:Y:S02]  /*fab0*/  LEA.HI.X.SX32 R4, R6, R4, 0x1, P1 ;  /* 0x0000000406047211 */ /* 0x000fe400008f0eff */
[C---:B-1-3--:R-:W-:Y:S01]  /*fac0*/  LEA R32, P1, R5.reuse, R38, 0x1 ;  /* 0x0000002605207211 */ /* 0x04afe200078208ff */
[----:B------:R-:W3:Y:S03]  /*fad0*/  LD.E.128 R28, [R28.64+0x100] ;  /* 0x000100061c1c7980 */ /* 0x000ee6000c101d00 */
[----:B------:R-:W-:-:S06]  /*fae0*/  LEA.HI.X R33, R5, R39, R4, 0x1, P1 ;  /* 0x0000002705217211 */ /* 0x000fcc00008f0c04 */
[----:B----4-:R-:W4:Y:S01]  /*faf0*/  LD.E.128 R32, [R32.64] ;  /* 0x0000000620207980 */ /* 0x010f22000c101d00 */
[C---:B-----5:R-:W-:Y:S01]  /*fb00*/  IMAD.U32 R6, R20.reuse, 0x10000, RZ ;  /* 0x0001000014067824 */ /* 0x060fe200078e00ff */
[----:B------:R-:W-:Y:S01]  /*fb10*/  LOP3.LUT R5, R20, 0xffff0000, RZ, 0xc0, !PT ;  /* 0xffff000014057812 */ /* 0x000fe200078ec0ff */
[C---:B------:R-:W-:Y:S01]  /*fb20*/  IMAD.U32 R20, R21.reuse, 0x10000, RZ ;  /* 0x0001000015147824 */ /* 0x040fe200078e00ff */
[----:B------:R-:W-:Y:S01]  /*fb30*/  LOP3.LUT R4, R21, 0xffff0000, RZ, 0xc0, !PT ;  /* 0xffff000015047812 */ /* 0x000fe200078ec0ff */
[C---:B------:R-:W-:Y:S01]  /*fb40*/  IMAD.U32 R44, R23.reuse, 0x10000, RZ ;  /* 0x00010000172c7824 */ /* 0x040fe200078e00ff */
[C---:B------:R-:W-:Y:S02]  /*fb50*/  SHF.L.U32 R16, R22.reuse, 0x10, RZ ;  /* 0x0000001016107819 */ /* 0x040fe400000006ff */
[----:B------:R-:W-:Y:S02]  /*fb60*/  LOP3.LUT R14, R22, 0xffff0000, RZ, 0xc0, !PT ;  /* 0xffff0000160e7812 */ /* 0x000fe400078ec0ff */
[----:B------:R-:W-:-:S02]  /*fb70*/  LOP3.LUT R8, R23, 0xffff0000, RZ, 0xc0, !PT ;  /* 0xffff000017087812 */ /* 0x000fc400078ec0ff */
[C---:B--2---:R-:W-:Y:S01]  /*fb80*/  SHF.L.U32 R21, R25.reuse, 0x10, RZ ;  /* 0x0000001019157819 */ /* 0x044fe200000006ff */
[----:B------:R-:W-:Y:S01]  /*fb90*/  IMAD.U32 R23, R24, 0x10000, RZ ;  /* 0x0001000018177824 */ /* 0x000fe200078e00ff */
[----:B------:R-:W-:Y:S01]  /*fba0*/  LOP3.LUT R46, R25, 0xffff0000, RZ, 0xc0, !PT ;  /* 0xffff0000192e7812 */ /* 0x000fe200078ec0ff */
[----:B------:R-:W-:Y:S01]  /*fbb0*/  IMAD.U32 R45, R26, 0x10000, RZ ;  /* 0x000100001a2d7824 */ /* 0x000fe200078e00ff */
[----:B------:R-:W-:Y:S01]  /*fbc0*/  LOP3.LUT R22, R24, 0xffff0000, RZ, 0xc0, !PT ;  /* 0xffff000018167812 */ /* 0x000fe200078ec0ff */
[----:B------:R-:W-:Y:S01]  /*fbd0*/  IMAD.U32 R24, R27, 0x10000, RZ ;  /* 0x000100001b187824 */ /* 0x000fe200078e00ff */
[----:B------:R-:W-:Y:S01]  /*fbe0*/  LOP3.LUT R25, R26, 0xffff0000, RZ, 0xc0, !PT ;  /* 0xffff00001a197812 */ /* 0x000fe200078ec0ff */
[----:B------:R-:W-:Y:S01]  /*fbf0*/  @!P0 FADD.FTZ R23, -R23, -RZ ;  /* 0x800000ff17178221 */ /* 0x000fe20000010100 */
[----:B------:R-:W-:Y:S01]  /*fc00*/  LOP3.LUT R26, R27, 0xffff0000, RZ, 0xc0, !PT ;  /* 0xffff00001b1a7812 */ /* 0x000fe200078ec0ff */
[----:B------:R-:W-:Y:S01]  /*fc10*/  @!P0 FADD.FTZ R22, -R22, -RZ ;  /* 0x800000ff16168221 */ /* 0x000fe20000010100 */
[----:B---3--:R-:W-:Y:S01]  /*fc20*/  SHF.L.U32 R48, R28, 0x10, RZ ;  /* 0x000000101c307819 */ /* 0x008fe200000006ff */
[----:B------:R-:W-:Y:S01]  /*fc30*/  @!P0 FADD.FTZ R24, -R24, -RZ ;  /* 0x800000ff18188221 */ /* 0x000fe20000010100 */
[----:B------:R-:W-:Y:S01]  /*fc40*/  LOP3.LUT R27, R28, 0xffff0000, RZ, 0xc0, !PT ;  /* 0xffff00001c1b7812 */ /* 0x000fe200078ec0ff */
[C---:B------:R-:W-:Y:S01]  /*fc50*/  IMAD.U32 R28, R29.reuse, 0x10000, RZ ;  /* 0x000100001d1c7824 */ /* 0x040fe200078e00ff */
[----:B------:R-:W-:Y:S01]  /*fc60*/  LOP3.LUT R47, R29, 0xffff0000, RZ, 0xc0, !PT ;  /* 0xffff00001d2f7812 */ /* 0x000fe200078ec0ff */
[C---:B------:R-:W-:Y:S01]  /*fc70*/  IMAD.U32 R29, R31.reuse, 0x10000, RZ ;  /* 0x000100001f1d7824 */ /* 0x040fe200078e00ff */
[----:B------:R-:W-:Y:S01]  /*fc80*/  LOP3.LUT R31, R31, 0xffff0000, RZ, 0xc0, !PT ;  /* 0xffff00001f1f7812 */ /* 0x000fe200078ec0ff */
[----:B------:R-:W-:Y:S01]  /*fc90*/  @!P0 FADD.FTZ R26, -R26, -RZ ;  /* 0x800000ff1a1a8221 */ /* 0x000fe20000010100 */
[C---:B------:R-:W-:Y:S01]  /*fca0*/  SHF.L.U32 R50, R30.reuse, 0x10, RZ ;  /* 0x000000101e327819 */ /* 0x040fe200000006ff */
[----:B------:R-:W-:Y:S01]  /*fcb0*/  @!P0 FADD.FTZ R25, -R25, -RZ ;  /* 0x800000ff19198221 */ /* 0x000fe20000010100 */
[----:B------:R-:W-:Y:S01]  /*fcc0*/  LOP3.LUT R30, R30, 0xffff0000, RZ, 0xc0, !PT ;  /* 0xffff00001e1e7812 */ /* 0x000fe200078ec0ff */
[----:B------:R-:W-:Y:S01]  /*fcd0*/  FMUL.FTZ R22, R27, R22 ;  /* 0x000000161b167220 */ /* 0x000fe20000410000 */
[C---:B----4-:R-:W-:Y:S01]  /*fce0*/  SHF.L.U32 R27, R32.reuse, 0x10, RZ ;  /* 0x00000010201b7819 */ /* 0x050fe200000006ff */
[----:B------:R-:W-:Y:S01]  /*fcf0*/  FMUL.FTZ R31, R31, R26 ;  /* 0x0000001a1f1f7220 */ /* 0x000fe20000410000 */
[----:B------:R-:W-:Y:S01]  /*fd00*/  LOP3.LUT R26, R32, 0xffff0000, RZ, 0xc0, !PT ;  /* 0xffff0000201a7812 */ /* 0x000fe200078ec0ff */
[----:B------:R-:W-:Y:S01]  /*fd10*/  @!P0 FADD.FTZ R21, -R21, -RZ ;  /* 0x800000ff15158221 */ /* 0x000fe20000010100 */
[----:B------:R-:W-:Y:S01]  /*fd20*/  SHF.L.U32 R32, R34, 0x10, RZ ;  /* 0x0000001022207819 */ /* 0x000fe200000006ff */
[----:B------:R-:W-:-:S02]  /*fd30*/  @!P0 FADD.FTZ R46, -R46, -RZ ;  /* 0x800000ff2e2e8221 */ /* 0x000fc40000010100 */
[----:B------:R-:W-:Y:S02]  /*fd40*/  FMUL.FTZ R23, R48, R23 ;  /* 0x0000001730177220 */ /* 0x000fe40000410000 */
[----:B------:R-:W-:Y:S02]  /*fd50*/  @!P0 FADD.FTZ R45, -R45, -RZ ;  /* 0x800000ff2d2d8221 */ /* 0x000fe40000010100 */
[----:B------:R-:W-:Y:S02]  /*fd60*/  FMUL.FTZ R29, R29, R24 ;  /* 0x000000181d1d7220 */ /* 0x000fe40000410000 */
[----:B------:R-:W-:Y:S01]  /*fd70*/  FMUL.FTZ R25, R30, R25 ;  /* 0x000000191e197220 */ /* 0x000fe20000410000 */
[----:B------:R-:W-:Y:S01]  /*fd80*/  LOP3.LUT R30, R34, 0xffff0000, RZ, 0xc0, !PT ;  /* 0xffff0000221e7812 */ /* 0x000fe200078ec0ff */
[C---:B------:R-:W-:Y:S01]  /*fd90*/  IMAD.U32 R24, R33.reuse, 0x10000, RZ ;  /* 0x0001000021187824 */ /* 0x040fe200078e00ff */
[----:B------:R-:W-:Y:S01]  /*fda0*/  LOP3.LUT R33, R33, 0xffff0000, RZ, 0xc0, !PT ;  /* 0xffff000021217812 */ /* 0x000fe200078ec0ff */
[----:B------:R-:W-:Y:S01]  /*fdb0*/  FMUL.FTZ R21, R28, R21 ;  /* 0x000000151c157220 */ /* 0x000fe20000410000 */
[----:B------:R-:W-:Y:S01]  /*fdc0*/  LOP3.LUT R34, R35, 0xffff0000, RZ, 0xc0, !PT ;  /* 0xffff000023227812 */ /* 0x000fe200078ec0ff */
[----:B------:R-:W-:-:S02]  /*fdd0*/  FMUL.FTZ R47, R47, R46 ;  /* 0x0000002e2f2f7220 */ /* 0x000fc40000410000 */
[----:B------:R-:W-:Y:S02]  /*fde0*/  FMUL.FTZ R45, R50, R45 ;  /* 0x0000002d322d7220 */ /* 0x000fe40000410000 */
[----:B------:R-:W-:Y:S02]  /*fdf0*/  IMAD.U32 R28, R35, 0x10000, RZ ;  /* 0x00010000231c7824 */ /* 0x000fe400078e00ff */
        /* <DEDUP_REMOVED lines=8> */
[----:B------:R-:W-:Y:S01]  /*fe80*/  FFMA.FTZ R28, R44, R28, R29 ;  /* 0x0000001c2c1c7223 */ /* 0x000fe2000001001d */
[----:B------:R-:W-:Y:S01]  /*fe90*/  MOV R20, R5 ;  /* 0x0000000500147202 */ /* 0x000fe20000000f00 */
[----:B------:R-:W-:Y:S01]  /*fea0*/  FFMA.FTZ R31, R8, R34, R31 ;  /* 0x00000022081f7223 */ /* 0x000fe2000001001f */
[----:B------:R-:W-:-:S04]  /*feb0*/  F2FP.BF16.PACK_AB R22, R25, R16 ;  /* 0x000000101916723e */ /* 0x000fc800000010ff */
[----:B------:R-:W-:Y:S02]  /*fec0*/  F2FP.BF16.PACK_AB R23, R31, R28 ;  /* 0x0000001c1f17723e */ /* 0x000fe400000010ff */
.L_x_995:
[----:B------:R-:W-:Y:S05]  /*fed0*/  BSYNC B0 ;  /* 0x0000000000007941 */ /* 0x000fea0003800000 */
.L_x_994:
[----:B-----5:R1:W-:Y:S02]  /*fee0*/  STS.128 [R211+0x4800], R20 ;  /* 0x00480014d3007388 */ /* 0x0203e40000000c00 */
.L_x_985:
[----:B------:R-:W-:Y:S05]  /*fef0*/  BSYNC B2 ;  /* 0x0000000000027941 */ /* 0x000fea0003800000 */
.L_x_984:
        /* <DEDUP_REMOVED lines=13> */
[----:B------:R-:W-:Y:S01]  /*ffd0*/  ISETP.GE.AND P0, PT, R12, R15, PT ;  /* 0x0000000f0c00720c */ /* 0x000fe20003f06270 */
[----:B------:R-:W-:Y:S02]  /*ffe0*/  IMAD.SHL.U32 R4, R15, 0x20, RZ ;  /* 0x000000200f047824 */ /* 0x000fe400078e00ff */
[----:B------:R-:W-:Y:S02]  /*fff0*/  IMAD.MOV.U32 R23, RZ, RZ, RZ ;  /* 0x000000ffff177224 */ /* 0x000fe400078e00ff */
[----:B------:R-:W-:Y:S01]  /*10000*/  IMAD.MOV.U32 R21, RZ, RZ, R15 ;  /* 0x000000ffff157224 */ /* 0x000fe200078e000f */
[----:B------:R-:W-:-:S04]  /*10010*/  IADD3 R5, P1, R4, R2, RZ ;  /* 0x0000000204057210 */ /* 0x000fc80007f3e0ff */
[----:B------:R-:W-:-:S03]  /*10020*/  LEA.HI.X.SX32 R4, R4, R3, 0x1, P1 ;  /* 0x0000000304047211 */ /* 0x000fc600008f0eff */
[----:B------:R-:W-:Y:S01]  /*10030*/  @P0 IADD3 R23, -R15, RZ, RZ ;  /* 0x000000ff0f170210 */ /* 0x000fe20007ffe1ff */
[----:B------:R-:W-:-:S03]  /*10040*/  @P0 IMAD.MOV R21, RZ, RZ, -R15 ;  /* 0x000000ffff150224 */ /* 0x000fc600078e0a0f */
[----:B------:R-:W-:-:S04]  /*10050*/  IADD3 R25, P1, R23, R5, RZ ;  /* 0x0000000517197210 */ /* 0x000fc80007f3e0ff */
[----:B------:R-:W-:Y:S02]  /*10060*/  LEA.HI.X.SX32 R23, R23, R4, 0x1, P1 ;  /* 0x0000000417177211 */ /* 0x000fe400008f0eff */
[C---:B------:R-:W-:Y:S02]  /*10070*/  LEA R24, P1, R25.reuse, R36, 0x1 ;  /* 0x0000002419187211 */ /* 0x040fe400078208ff */
[----:B------:R-:W-:Y:S01]  /*10080*/  MOV R8, RZ ;  /* 0x000000ff00087202 */ /* 0x000fe20000000f00 */
[----:B------:R-:W-:Y:S01]  /*10090*/  @P0 IMAD.MOV R8, RZ, RZ, -R15 ;  /* 0x000000ffff080224 */ /* 0x000fe200078e0a0f */
[----:B------:R-:W-:Y:S01]  /*100a0*/  LEA.HI.X R25, R25, R37, R23, 0x1, P1 ;  /* 0x0000002519197211 */ /* 0x000fe200008f0c17 */
[----:B------:R-:W-:-:S03]  /*100b0*/  IMAD.WIDE R20, R21, 0x2, R42 ;  /* 0x0000000215147825 */ /* 0x000fc600078e022a */
[C---:B------:R-:W-:Y:S02]  /*100c0*/  IADD3 R5, P1, R8.reuse, R5, RZ ;  /* 0x0000000508057210 */ /* 0x040fe40007f3e0ff */
[----:B------:R-:W3:Y:S02]  /*100d0*/  LD.E.128 R24, [R24.64] ;  /* 0x0000000618187980 */ /* 0x000ee4000c101d00 */
        /* <DEDUP_REMOVED lines=8> */
[----:B------:R-:W-:Y:S02]  /*10160*/  LOP3.LUT R16, R34, 0xffff0000, RZ, 0xc0, !PT ;  /* 0xffff000022107812 */ /* 0x000fe400078ec0ff */
[C---:B------:R-:W-:Y:S02]  /*10170*/  LOP3.LUT R14, R35.reuse, 0xffff0000, RZ, 0xc0, !PT ;  /* 0xffff0000230e7812 */ /* 0x040fe400078ec0ff */
[----:B------:R-:W-:Y:S02]  /*10180*/  SHF.L.U32 R44, R35, 0x10, RZ ;  /* 0x00000010232c7819 */ /* 0x000fe400000006ff */
[----:B------:R-:W-:-:S02]  /*10190*/  LOP3.LUT R4, R33, 0xffff0000, RZ, 0xc0, !PT ;  /* 0xffff000021047812 */ /* 0x000fc400078ec0ff */
[----:B------:R-:W-:Y:S01]  /*101a0*/  SHF.L.U32 R33, R33, 0x10, RZ ;  /* 0x0000001021217819 */ /* 0x000fe200000006ff */
[C---:B---3--:R-:W-:Y:S01]  /*101b0*/  IMAD.U32 R35, R24.reuse, 0x10000, RZ ;  /* 0x0001000018237824 */ /* 0x048fe200078e00ff */
[----:B------:R-:W-:Y:S01]  /*101c0*/  LOP3.LUT R34, R24, 0xffff0000, RZ, 0xc0, !PT ;  /* 0xffff000018227812 */ /* 0x000fe200078ec0ff */
[----:B------:R-:W-:Y:S01]  /*101d0*/  IMAD.U32 R45, R26, 0x10000, RZ ;  /* 0x000100001a2d7824 */ /* 0x000fe200078e00ff */
[----:B------:R-:W-:Y:S01]  /*101e0*/  SHF.L.U32 R24, R25, 0x10, RZ ;  /* 0x0000001019187819 */ /* 0x000fe200000006ff */
[----:B------:R-:W-:Y:S01]  /*101f0*/  @!P0 FADD.FTZ R35, -R35, -RZ ;  /* 0x800000ff23238221 */ /* 0x000fe20000010100 */
        /* <DEDUP_REMOVED lines=47> */
.L_x_1001:
[----:B------:R-:W-:Y:S05]  /*104f0*/  BSYNC B0 ;  /* 0x0000000000007941 */ /* 0x000fea0003800000 */
.L_x_1000:
[----:B-----5:R3:W-:Y:S02]  /*10500*/  STS.128 [R211+0x1000], R32 ;  /* 0x00100020d3007388 */ /* 0x0207e40000000c00 */
.L_x_999:
[----:B------:R-:W-:Y:S05]  /*10510*/  BSYNC B1 ;  /* 0x0000000000017941 */ /* 0x000fea0003800000 */
.L_x_998:
        /* <DEDUP_REMOVED lines=10> */
[----:B------:R-:W-:Y:S02]  /*105c0*/  LEA R4, R15, 0x40, 0x5 ;  /* 0x000000400f047811 */ /* 0x000fe400078e28ff */
        /* <DEDUP_REMOVED lines=79> */
.L_x_1005:
[----:B------:R-:W-:Y:S05]  /*10ac0*/  BSYNC B0 ;  /* 0x0000000000007941 */ /* 0x000fea0003800000 */
.L_x_1004:
[----:B-----5:R3:W-:Y:S02]  /*10ad0*/  STS.128 [R211+0x3000], R32 ;  /* 0x00300020d3007388 */ /* 0x0207e40000000c00 */
.L_x_1003:
[----:B------:R-:W-:Y:S05]  /*10ae0*/  BSYNC B1 ;  /* 0x0000000000017941 */ /* 0x000fea0003800000 */
.L_x_1002:
        /* <DEDUP_REMOVED lines=8> */
[----:B-1----:R-:W-:Y:S01]  /*10b70*/  IMAD.MOV.U32 R21, RZ, RZ, RZ ;  /* 0x000000ffff157224 */ /* 0x002fe200078e00ff */
        /* <DEDUP_REMOVED lines=16> */
[C---:B---3--:R-:W-:Y:S01]  /*10c80*/  LEA R32, P1, R5.reuse, R38, 0x1 ;  /* 0x0000002605207211 */ /* 0x048fe200078208ff */
[----:B------:R-:W3:Y:S03]  /*10c90*/  LD.E.128 R28, [R28.64+0x100] ;  /* 0x000100061c1c7980 */ /* 0x000ee6000c101d00 */
        /* <DEDUP_REMOVED lines=10> */
[C---:B--2---:R-:W-:Y:S01]  /*10d40*/  IMAD.U32 R27, R20.reuse, 0x10000, RZ ;  /* 0x00010000141b7824 */ /* 0x044fe200078e00ff */
[----:B------:R-:W-:Y:S01]  /*10d50*/  LOP3.LUT R26, R20, 0xffff0000, RZ, 0xc0, !PT ;  /* 0xffff0000141a7812 */ /* 0x000fe200078ec0ff */
[C---:B------:R-:W-:Y:S01]  /*10d60*/  IMAD.U32 R43, R22.reuse, 0x10000, RZ ;  /* 0x00010000162b7824 */ /* 0x040fe200078e00ff */
[----:B------:R-:W-:Y:S01]  /*10d70*/  SHF.L.U32 R20, R21, 0x10, RZ ;  /* 0x0000001015147819 */ /* 0x000fe200000006ff */
[----:B---3--:R-:W-:Y:S01]  /*10d80*/  IMAD.U32 R45, R29, 0x10000, RZ ;  /* 0x000100001d2d7824 */ /* 0x008fe200078e00ff */
[----:B------:R-:W-:Y:S01]  /*10d90*/  LOP3.LUT R44, R21, 0xffff0000, RZ, 0xc0, !PT ;  /* 0xffff0000152c7812 */ /* 0x000fe200078ec0ff */
[C---:B------:R-:W-:Y:S01]  /*10da0*/  IMAD.U32 R21, R23.reuse, 0x10000, RZ ;  /* 0x0001000017157824 */ /* 0x040fe200078e00ff */
[----:B------:R-:W-:Y:S01]  /*10db0*/  LOP3.LUT R23, R23, 0xffff0000, RZ, 0xc0, !PT ;  /* 0xffff000017177812 */ /* 0x000fe200078ec0ff */
        /* <DEDUP_REMOVED lines=9> */
[----:B------:R-:W-:Y:S01]  /*10e50*/  SHF.L.U32 R46, R28, 0x10, RZ ;  /* 0x000000101c2e7819 */ /* 0x000fe200000006ff */
[----:B------:R-:W-:Y:S01]  /*10e60*/  @!P0 FADD.FTZ R22, -R22, -RZ ;  /* 0x800000ff16168221 */ /* 0x000fe20000010100 */
[----:B------:R-:W-:Y:S01]  /*10e70*/  LOP3.LUT R47, R28, 0xffff0000, RZ, 0xc0, !PT ;  /* 0xffff00001c2f7812 */ /* 0x000fe200078ec0ff */
[C---:B------:R-:W-:Y:S01]  /*10e80*/  IMAD.U32 R28, R31.reuse, 0x10000, RZ ;  /* 0x000100001f1c7824 */ /* 0x040fe200078e00ff */
[----:B------:R-:W-:Y:S01]  /*10e90*/  LOP3.LUT R30, R31, 0xffff0000, RZ, 0xc0, !PT ;  /* 0xffff00001f1e7812 */ /* 0x000fe200078ec0ff */
[----:B------:R-:W-:-:S02]  /*10ea0*/  @!P0 FADD.FTZ R43, -R43, -RZ ;  /* 0x800000ff2b2b8221 */ /* 0x000fc40000010100 */
[----:B------:R-:W-:Y:S01]  /*10eb0*/  FMUL.FTZ R21, R28, R21 ;  /* 0x000000151c157220 */ /* 0x000fe20000410000 */
[----:B----4-:R-:W-:Y:S01]  /*10ec0*/  LOP3.LUT R28, R32, 0xffff0000, RZ, 0xc0, !PT ;  /* 0xffff0000201c7812 */ /* 0x010fe200078ec0ff */
[----:B------:R-:W-:Y:S01]  /*10ed0*/  FMUL.FTZ R23, R30, R23 ;  /* 0x000000171e177220 */ /* 0x000fe20000410000 */
[----:B------:R-:W-:Y:S01]  /*10ee0*/  SHF.L.U32 R30, R32, 0x10, RZ ;  /* 0x00000010201e7819 */ /* 0x000fe200000006ff */
[----:B------:R-:W-:Y:S01]  /*10ef0*/  @!P0 FADD.FTZ R20, -R20, -RZ ;  /* 0x800000ff14148221 */ /* 0x000fe20000010100 */
[----:B------:R-:W-:Y:S01]  /*10f00*/  LOP3.LUT R32, R34, 0xffff0000, RZ, 0xc0, !PT ;  /* 0xffff000022207812 */ /* 0x000fe200078ec0ff */
[----:B------:R-:W-:Y:S02]  /*10f10*/  FMUL.FTZ R27, R46, R27 ;  /* 0x0000001b2e1b7220 */ /* 0x000fe40000410000 */
[----:B------:R-:W-:Y:S02]  /*10f20*/  FMUL.FTZ R26, R47, R26 ;  /* 0x0000001a2f1a7220 */ /* 0x000fe40000410000 */
[----:B------:R-:W-:Y:S01]  /*10f30*/  FMUL.FTZ R49, R49, R44 ;  /* 0x0000002c31317220 */ /* 0x000fe20000410000 */
[----:B------:R-:W-:Y:S01]  /*10f40*/  LOP3.LUT R44, R33, 0xffff0000, RZ, 0xc0, !PT ;  /* 0xffff0000212c7812 */ /* 0x000fe200078ec0ff */
[----:B------:R-:W-:-:S02]  /*10f50*/  FMUL.FTZ R29, R29, R22 ;  /* 0x000000161d1d7220 */ /* 0x000fc40000410000 */
[----:B------:R-:W-:Y:S01]  /*10f60*/  IMAD.U32 R22, R33, 0x10000, RZ ;  /* 0x0001000021167824 */ /* 0x000fe200078e00ff */
[----:B------:R-:W-:Y:S01]  /*10f70*/  SHF.L.U32 R33, R34, 0x10, RZ ;  /* 0x0000001022217819 */ /* 0x000fe200000006ff */
[----:B------:R-:W-:Y:S01]  /*10f80*/  FMUL.FTZ R43, R48, R43 ;  /* 0x0000002b302b7220 */ /* 0x000fe20000410000 */
[----:B------:R-:W-:Y:S01]  /*10f90*/  LOP3.LUT R34, R35, 0xffff0000, RZ, 0xc0, !PT ;  /* 0xffff000023227812 */ /* 0x000fe200078ec0ff */
[----:B------:R-:W-:Y:S02]  /*10fa0*/  FMUL.FTZ R20, R45, R20 ;  /* 0x000000142d147220 */ /* 0x000fe40000410000 */
[----:B------:R-:W-:Y:S02]  /*10fb0*/  IMAD.U32 R31, R35, 0x10000, RZ ;  /* 0x00010000231f7824 */ /* 0x000fe400078e00ff */
[----:B------:R-:W-:Y:S02]  /*10fc0*/  FFMA.FTZ R8, R8, R30, R27 ;  /* 0x0000001e08087223 */ /* 0x000fe4000001001b */
[----:B------:R-:W-:-:S02]  /*10fd0*/  FFMA.FTZ R5, R5, R28, R26 ;  /* 0x0000001c05057223 */ /* 0x000fc4000001001a */
[----:B------:R-:W-:Y:S02]  /*10fe0*/  FFMA.FTZ R24, R24, R33, R43 ;  /* 0x0000002118187223 */ /* 0x000fe4000001002b */
[----:B------:R-:W-:Y:S01]  /*10ff0*/  FFMA.FTZ R29, R16, R32, R29 ;  /* 0x00000020101d7223 */ /* 0x000fe2000001001d */
[----:B------:R-:W-:Y:S01]  /*11000*/  F2FP.BF16.PACK_AB R5, R5, R8 ;  /* 0x000000080505723e */ /* 0x000fe200000010ff */
[----:B------:R-:W-:Y:S02]  /*11010*/  FFMA.FTZ R20, R25, R22, R20 ;  /* 0x0000001619147223 */ /* 0x000fe40000010014 */
[----:B------:R-:W-:Y:S01]  /*11020*/  FFMA.FTZ R49, R4, R44, R49 ;  /* 0x0000002c04317223 */ /* 0x000fe20000010031 */
[----:B------:R-:W-:Y:S01]  /*11030*/  F2FP.BF16.PACK_AB R26, R29, R24 ;  /* 0x000000181d1a723e */ /* 0x000fe200000010ff */
[----:B------:R-:W-:Y:S01]  /*11040*/  FFMA.FTZ R21, R42, R31, R21 ;  /* 0x0000001f2a157223 */ /* 0x000fe20000010015 */
[----:B------:R-:W-:Y:S01]  /*11050*/  MOV R24, R5 ;  /* 0x0000000500187202 */ /* 0x000fe20000000f00 */
[----:B------:R-:W-:Y:S01]  /*11060*/  FFMA.FTZ R14, R14, R34, R23 ;  /* 0x000000220e0e7223 */ /* 0x000fe20000010017 */
[----:B------:R-:W-:-:S04]  /*11070*/  F2FP.BF16.PACK_AB R25, R49, R20 ;  /* 0x000000143119723e */ /* 0x000fc800000010ff */
[----:B------:R-:W-:Y:S02]  /*11080*/  F2FP.BF16.PACK_AB R27, R14, R21 ;  /* 0x000000150e1b723e */ /* 0x000fe400000010ff */
.L_x_1007:
[----:B------:R-:W-:Y:S05]  /*11090*/  BSYNC B0 ;  /* 0x0000000000007941 */ /* 0x000fea0003800000 */
.L_x_1006:
[----:B-----5:R1:W-:Y:S02]  /*110a0*/  STS.128 [R211+0x5000], R24 ;  /* 0x00500018d3007388 */ /* 0x0203e40000000c00 */
.L_x_997:
[----:B------:R-:W-:Y:S05]  /*110b0*/  BSYNC B2 ;  /* 0x0000000000027941 */ /* 0x000fea0003800000 */
.L_x_996:
[----:B------:R-:W-:-:S04]  /*110c0*/  IADD3 R4, R162, 0x30, RZ ;  /* 0x00000030a2047810 */ /* 0x000fc80007ffe0ff */
[----:B------:R-:W-:-:S04]  /*110d0*/  ISETP.GE.AND P0, PT, R4, R17, PT ;  /* 0x000000110400720c */ /* 0x000fc80003f06270 */
[----:B------:R-:W-:-:S13]  /*110e0*/  ISETP.LT.OR P0, PT, R72, -0x187, P0 ;  /* 0xfffffe794800780c */ /* 0x000fda0000701670 */
[----:B------:R-:W-:Y:S05]  /*110f0*/  @P0 BRA `(.L_x_961) ;  /* 0x0000193000000947 */ /* 0x000fea0003800000 */
[----:B------:R-:W-:Y:S01]  /*11100*/  ISETP.GE.AND P0, PT, R12, R11, PT ;  /* 0x0000000b0c00720c */ /* 0x000fe20003f06270 */
[----:B------:R-:W-:-:S12]  /*11110*/  BSSY B1, `(.L_x_1008) ;  /* 0x000005b000017945 */ /* 0x000fd80003800000 */
[----:B------:R1:W-:Y:S01]  /*11120*/  @P0 STS.128 [R211+0x1800], RZ ;  /* 0x001800ffd3000388 */ /* 0x0003e20000000c00 */
[----:B------:R-:W-:Y:S05]  /*11130*/  @P0 BRA `(.L_x_1009) ;  /* 0x0000058000000947 */ /* 0x000fea0003800000 */
[----:B-1----:R1:W5:Y:S01]  /*11140*/  LD.E.128 R20, [R40.64] ;  /* 0x0000000628147980 */ /* 0x002362000c101d00 */
[----:B------:R-:W-:Y:S01]  /*11150*/  ISETP.GE.AND P0, PT, R12, R7, PT ;  /* 0x000000070c00720c */ /* 0x000fe20003f06270 */
[----:B------:R-:W-:-:S12]  /*11160*/  BSSY B0, `(.L_x_1010) ;  /* 0x0000054000007945 */ /* 0x000fd80003800000 */
[----:B------:R-:W-:Y:S05]  /*11170*/  @P0 BRA `(.L_x_1011) ;  /* 0x0000052000000947 */ /* 0x000fea0003800000 */
[-C--:B------:R-:W-:Y:S01]  /*11180*/  ISETP.GE.AND P0, PT, R12, R15.reuse, PT ;  /* 0x0000000f0c00720c */ /* 0x080fe20003f06270 */
[----:B------:R-:W-:Y:S01]  /*11190*/  IMAD R5, R15, 0x30, RZ ;  /* 0x000000300f057824 */ /* 0x000fe200078e02ff */
[----:B------:R-:W-:Y:S01]  /*111a0*/  MOV R13, R15 ;  /* 0x0000000f000d7202 */ /* 0x000fe20000000f00 */
[----:B------:R-:W-:-:S03]  /*111b0*/  IMAD.MOV.U32 R17, RZ, RZ, RZ ;  /* 0x000000ffff117224 */ /* 0x000fc600078e00ff */
[----:B------:R-:W-:-:S04]  /*111c0*/  IADD3 R8, P1, R5, R2, RZ ;  /* 0x0000000205087210 */ /* 0x000fc80007f3e0ff */
[----:B------:R-:W-:-:S03]  /*111d0*/  LEA.HI.X.SX32 R5, R5, R3, 0x1, P1 ;  /* 0x0000000305057211 */ /* 0x000fc600008f0eff */
[--C-:B------:R-:W-:Y:S02]  /*111e0*/  @P0 IMAD.MOV R17, RZ, RZ, -R15.reuse ;  /* 0x000000ffff110224 */ /* 0x100fe400078e0a0f */
[----:B------:R-:W-:-:S03]  /*111f0*/  @P0 IMAD.MOV R13, RZ, RZ, -R15 ;  /* 0x000000ffff0d0224 */ /* 0x000fc600078e0a0f */
[----:B------:R-:W-:Y:S01]  /*11200*/  IADD3 R25, P1, R17, R8, RZ ;  /* 0x0000000811197210 */ /* 0x000fe20007f3e0ff */
[----:B------:R-:W-:-:S03]  /*11210*/  IMAD.MOV.U32 R12, RZ, RZ, RZ ;  /* 0x000000ffff0c7224 */ /* 0x000fc600078e00ff */
        /* <DEDUP_REMOVED lines=9> */
[----:B------:R-:W3:Y:S03]  /*112b0*/  LD.E.128 R24, [R24.64] ;  /* 0x0000000618187980 */ /* 0x000ee6000c101d00 */
[----:B------:R-:W-:-:S06]  /*112c0*/  LEA.HI.X R33, R13, R39, R5, 0x1, P1 ;  /* 0x000000270d217211 */ /* 0x000fcc00008f0c05 */
[----:B----4-:R-:W4:Y:S01]  /*112d0*/  LD.E.128 R32, [R32.64] ;  /* 0x0000000620207980 */ /* 0x010f22000c101d00 */
        /* <DEDUP_REMOVED lines=11> */
[C---:B------:R-:W-:Y:S01]  /*11390*/  SHF.L.U32 R17, R29.reuse, 0x10, RZ ;  /* 0x000000101d117819 */ /* 0x040fe200000006ff */
[----:B---3--:R-:W-:Y:S01]  /*113a0*/  IMAD.U32 R45, R26, 0x10000, RZ ;  /* 0x000100001a2d7824 */ /* 0x008fe200078e00ff */
[----:B------:R-:W-:Y:S01]  /*113b0*/  LOP3.LUT R43, R29, 0xffff0000, RZ, 0xc0, !PT ;  /* 0xffff00001d2b7812 */ /* 0x000fe200078ec0ff */
        /* <DEDUP_REMOVED lines=8> */
[----:B------:R-:W-:Y:S01]  /*11440*/  @!P0 FADD.FTZ R28, -R28, -RZ ;  /* 0x800000ff1c1c8221 */ /* 0x000fe20000010100 */
[C---:B------:R-:W-:Y:S01]  /*11450*/  SHF.L.U32 R24, R25.reuse, 0x10, RZ ;  /* 0x0000001019187819 */ /* 0x040fe200000006ff */
[----:B------:R-:W-:Y:S01]  /*11460*/  @!P0 FADD.FTZ R30, -R30, -RZ ;  /* 0x800000ff1e1e8221 */ /* 0x000fe20000010100 */
[----:B------:R-:W-:Y:S01]  /*11470*/  LOP3.LUT R46, R25, 0xffff0000, RZ, 0xc0, !PT ;  /* 0xffff0000192e7812 */ /* 0x000fe200078ec0ff */
[----:B------:R-:W-:Y:S01]  /*11480*/  @!P0 FADD.FTZ R29, -R29, -RZ ;  /* 0x800000ff1d1d8221 */ /* 0x000fe20000010100 */
[----:B------:R-:W-:Y:S01]  /*11490*/  SHF.L.U32 R25, R27, 0x10, RZ ;  /* 0x000000101b197819 */ /* 0x000fe200000006ff */
[----:B------:R-:W-:Y:S01]  /*114a0*/  @!P0 FADD.FTZ R43, -R43, -RZ ;  /* 0x800000ff2b2b8221 */ /* 0x000fe20000010100 */
[----:B------:R-:W-:Y:S01]  /*114b0*/  LOP3.LUT R27, R27, 0xffff0000, RZ, 0xc0, !PT ;  /* 0xffff00001b1b7812 */ /* 0x000fe200078ec0ff */
[----:B------:R-:W-:Y:S01]  /*114c0*/  FMUL.FTZ R17, R24, R17 ;  /* 0x0000001118117220 */ /* 0x000fe20000410000 */
[----:B------:R-:W-:Y:S01]  /*114d0*/  LOP3.LUT R26, R26, 0xffff0000, RZ, 0xc0, !PT ;  /* 0xffff00001a1a7812 */ /* 0x000fe200078ec0ff */
[----:B------:R-:W-:Y:S01]  /*114e0*/  @!P0 FADD.FTZ R42, -R42, -RZ ;  /* 0x800000ff2a2a8221 */ /* 0x000fe20000010100 */
[----:B----4-:R-:W-:Y:S01]  /*114f0*/  LOP3.LUT R24, R32, 0xffff0000, RZ, 0xc0, !PT ;  /* 0xffff000020187812 */ /* 0x010fe200078ec0ff */
[----:B------:R-:W-:-:S02]  /*11500*/  FMUL.FTZ R28, R25, R28 ;  /* 0x0000001c191c7220 */ /* 0x000fc40000410000 */
[----:B------:R-:W-:Y:S01]  /*11510*/  FMUL.FTZ R31, R31, R22 ;  /* 0x000000161f1f7220 */ /* 0x000fe20000410000 */
[----:B------:R-:W-:Y:S01]  /*11520*/  SHF.L.U32 R22, R33, 0x10, RZ ;  /* 0x0000001021167819 */ /* 0x000fe200000006ff */
[----:B------:R-:W-:Y:S01]  /*11530*/  FMUL.FTZ R30, R27, R30 ;  /* 0x0000001e1b1e7220 */ /* 0x000fe20000410000 */
[----:B------:R-:W-:Y:S01]  /*11540*/  LOP3.LUT R27, R34, 0xffff0000, RZ, 0xc0, !PT ;  /* 0xffff0000221b7812 */ /* 0x000fe200078ec0ff */
[----:B------:R-:W-:Y:S01]  /*11550*/  IMAD.U32 R25, R32, 0x10000, RZ ;  /* 0x0001000020197824 */ /* 0x000fe200078e00ff */
[----:B------:R-:W-:Y:S01]  /*11560*/  LOP3.LUT R33, R33, 0xffff0000, RZ, 0xc0, !PT ;  /* 0xffff000021217812 */ /* 0x000fe200078ec0ff */
        /* <DEDUP_REMOVED lines=16> */
[----:B------:R-:W-:Y:S01]  /*11670*/  FFMA.FTZ R30, R13, R34, R30 ;  /* 0x000000220d1e7223 */ /* 0x000fe2000001001e */
[----:B------:R-:W-:-:S04]  /*11680*/  F2FP.BF16.PACK_AB R22, R27, R16 ;  /* 0x000000101b16723e */ /* 0x000fc800000010ff */
[----:B------:R-:W-:Y:S02]  /*11690*/  F2FP.BF16.PACK_AB R23, R30, R23 ;  /* 0x000000171e17723e */ /* 0x000fe400000010ff */
.L_x_1011:
[----:B------:R-:W-:Y:S05]  /*116a0*/  BSYNC B0 ;  /* 0x0000000000007941 */ /* 0x000fea0003800000 */
.L_x_1010:
[----:B-----5:R1:W-:Y:S02]  /*116b0*/  STS.128 [R211+0x1800], R20 ;  /* 0x00180014d3007388 */ /* 0x0203e40000000c00 */
.L_x_1009:
[----:B------:R-:W-:Y:S05]  /*116c0*/  BSYNC B1 ;  /* 0x0000000000017941 */ /* 0x000fea0003800000 */
.L_x_1008:
[----:B------:R-:W-:Y:S01]  /*116d0*/  ISETP.GE.AND P0, PT, R10, R11, PT ;  /* 0x0000000b0a00720c */ /* 0x000fe20003f06270 */
[----:B------:R-:W-:-:S12]  /*116e0*/  BSSY B1, `(.L_x_1012) ;  /* 0x000005d000017945 */ /* 0x000fd80003800000 */
[----:B------:R1:W-:Y:S01]  /*116f0*/  @P0 STS.128 [R211+0x3800], RZ ;  /* 0x003800ffd3000388 */ /* 0x0003e20000000c00 */
[----:B------:R-:W-:Y:S05]  /*11700*/  @P0 BRA `(.L_x_1013) ;  /* 0x000005a000000947 */ /* 0x000fea0003800000 */
[----:B-1----:R1:W5:Y:S01]  /*11710*/  LD.E.128 R20, [R40.64+0x80] ;  /* 0x0000800628147980 */ /* 0x002362000c101d00 */
[----:B------:R-:W-:Y:S01]  /*11720*/  ISETP.GE.AND P0, PT, R10, R7, PT ;  /* 0x000000070a00720c */ /* 0x000fe20003f06270 */
[----:B------:R-:W-:-:S12]  /*11730*/  BSSY B0, `(.L_x_1014) ;  /* 0x0000056000007945 */ /* 0x000fd80003800000 */
[----:B------:R-:W-:Y:S05]  /*11740*/  @P0 BRA `(.L_x_1015) ;  /* 0x0000054000000947 */ /* 0x000fea0003800000 */
[----:B------:R-:W-:Y:S01]  /*11750*/  ISETP.GE.AND P0, PT, R10, R15, PT ;  /* 0x0000000f0a00720c */ /* 0x000fe20003f06270 */
[----:B------:R-:W-:Y:S02]  /*11760*/  IMAD.MOV.U32 R8, RZ, RZ, 0x30 ;  /* 0x00000030ff087424 */ /* 0x000fe400078e00ff */
[----:B------:R-:W-:Y:S02]  /*11770*/  IMAD.MOV.U32 R17, RZ, RZ, RZ ;  /* 0x000000ffff117224 */ /* 0x000fe400078e00ff */
[----:B------:R-:W-:Y:S02]  /*11780*/  IMAD R5, R15, R8, 0x40 ;  /* 0x000000400f057424 */ /* 0x000fe400078e0208 */
[----:B------:R-:W-:-:S03]  /*11790*/  IMAD.MOV.U32 R13, RZ, RZ, R15 ;  /* 0x000000ffff0d7224 */ /* 0x000fc600078e000f */
[----:B------:R-:W-:-:S03]  /*117a0*/  IADD3 R8, P1, R5, R2, RZ ;  /* 0x0000000205087210 */ /* 0x000fc60007f3e0ff */
[----:B------:R-:W-:Y:S01]  /*117b0*/  @P0 IADD3 R17, -R15, RZ, RZ ;  /* 0x000000ff0f110210 */ /* 0x000fe20007ffe1ff */
[--C-:B------:R-:W-:Y:S01]  /*117c0*/  @P0 IMAD.MOV R13, RZ, RZ, -R15.reuse ;  /* 0x000000ffff0d0224 */ /* 0x100fe200078e0a0f */
[----:B------:R-:W-:Y:S02]  /*117d0*/  LEA.HI.X.SX32 R5, R5, R3, 0x1, P1 ;  /* 0x0000000305057211 */ /* 0x000fe400008f0eff */
[C---:B------:R-:W-:Y:S02]  /*117e0*/  IADD3 R25, P1, R17.reuse, R8, RZ ;  /* 0x0000000811197210 */ /* 0x040fe40007f3e0ff */
[----:B------:R-:W-:Y:S02]  /*117f0*/  MOV R10, RZ ;  /* 0x000000ff000a7202 */ /* 0x000fe40000000f00 */
[----:B------:R-:W-:Y:S01]  /*11800*/  LEA.HI.X.SX32 R17, R17, R5, 0x1, P1 ;  /* 0x0000000511117211 */ /* 0x000fe200008f0eff */
[----:B------:R-:W-:Y:S01]  /*11810*/  @P0 IMAD.MOV R10, RZ, RZ, -R15 ;  /* 0x000000ffff0a0224 */ /* 0x000fe200078e0a0f */
[----:B------:R-:W-:-:S04]  /*11820*/  LEA R28, P1, R25, R36, 0x1 ;  /* 0x00000024191c7211 */ /* 0x000fc800078208ff */
        /* <DEDUP_REMOVED lines=9> */
[C---:B-----5:R-:W-:Y:S02]  /*118c0*/  SHF.L.U32 R10, R20.reuse, 0x10, RZ ;  /* 0x00000010140a7819 */ /* 0x060fe400000006ff */
[----:B------:R-:W-:Y:S01]  /*118d0*/  LOP3.LUT R8, R20, 0xffff0000, RZ, 0xc0, !PT ;  /* 0xffff000014087812 */ /* 0x000fe200078ec0ff */
[C---:B------:R-:W-:Y:S01]  /*118e0*/  IMAD.U32 R20, R21.reuse, 0x10000, RZ ;  /* 0x0001000015147824 */ /* 0x040fe200078e00ff */
[----:B------:R-:W-:Y:S02]  /*118f0*/  LOP3.LUT R5, R21, 0xffff0000, RZ, 0xc0, !PT ;  /* 0xffff000015057812 */ /* 0x000fe400078ec0ff */
[C---:B------:R-:W-:Y:S02]  /*11900*/  SHF.L.U32 R14, R22.reuse, 0x10, RZ ;  /* 0x00000010160e7819 */ /* 0x040fe400000006ff */
[----:B------:R-:W-:Y:S01]  /*11910*/  LOP3.LUT R13, R22, 0xffff0000, RZ, 0xc0, !PT ;  /* 0xffff0000160d7812 */ /* 0x000fe200078ec0ff */
[C---:B------:R-:W-:Y:S01]  /*11920*/  IMAD.U32 R22, R23.reuse, 0x10000, RZ ;  /* 0x0001000017167824 */ /* 0x040fe200078e00ff */
[----:B------:R-:W-:-:S02]  /*11930*/  LOP3.LUT R12, R23, 0xffff0000, RZ, 0xc0, !PT ;  /* 0xffff0000170c7812 */ /* 0x000fc400078ec0ff */
[C---:B--2---:R-:W-:Y:S01]  /*11940*/  SHF.L.U32 R21, R28.reuse, 0x10, RZ ;  /* 0x000000101c157819 */ /* 0x044fe200000006ff */
[----:B------:R-:W-:Y:S01]  /*11950*/  IMAD.U32 R16, R29, 0x10000, RZ ;  /* 0x000100001d107824 */ /* 0x000fe200078e00ff */
[----:B------:R-:W-:Y:S01]  /*11960*/  LOP3.LUT R17, R28, 0xffff0000, RZ, 0xc0, !PT ;  /* 0xffff00001c117812 */ /* 0x000fe200078ec0ff */
[----:B------:R-:W-:Y:S01]  /*11970*/  IMAD.U32 R23, R31, 0x10000, RZ ;  /* 0x000100001f177824 */ /* 0x000fe200078e00ff */
[----:B------:R-:W-:Y:S01]  /*11980*/  LOP3.LUT R42, R29, 0xffff0000, RZ, 0xc0, !PT ;  /* 0xffff00001d2a7812 */ /* 0x000fe200078ec0ff */
[----:B------:R-:W-:Y:S01]  /*11990*/  @!P0 FADD.FTZ R16, -R16, -RZ ;  /* 0x800000ff10108221 */ /* 0x000fe20000010100 */
[C---:B------:R-:W-:Y:S01]  /*119a0*/  SHF.L.U32 R29, R30.reuse, 0x10, RZ ;  /* 0x000000101e1d7819 */ /* 0x040fe200000006ff */
[----:B------:R-:W-:Y:S01]  /*119b0*/  @!P0 FADD.FTZ R17, -R17, -RZ ;  /* 0x800000ff11118221 */ /* 0x000fe20000010100 */
[----:B------:R-:W-:Y:S01]  /*119c0*/  LOP3.LUT R28, R30, 0xffff0000, RZ, 0xc0, !PT ;  /* 0xffff00001e1c7812 */ /* 0x000fe200078ec0ff */
[----:B------:R-:W-:Y:S01]  /*119d0*/  @!P0 FADD.FTZ R23, -R23, -RZ ;  /* 0x800000ff17178221 */ /* 0x000fe20000010100 */
[----:B------:R-:W-:Y:S01]  /*119e0*/  LOP3.LUT R30, R31, 0xffff0000, RZ, 0xc0, !PT ;  /* 0xffff00001f1e7812 */ /* 0x000fe200078ec0ff */
[C---:B---3--:R-:W-:Y:S01]  /*119f0*/  IMAD.U32 R31, R25.reuse, 0x10000, RZ ;  /* 0x00010000191f7824 */ /* 0x048fe200078e00ff */
[----:B------:R-:W-:Y:S01]  /*11a00*/  LOP3.LUT R43, R25, 0xffff0000, RZ, 0xc0, !PT ;  /* 0xffff0000192b7812 */ /* 0x000fe200078ec0ff */
[----:B------:R-:W-:Y:S01]  /*11a10*/  @!P0 FADD.FTZ R28, -R28, -RZ ;  /* 0x800000ff1c1c8221 */ /* 0x000fe20000010100 */
[----:B------:R-:W-:Y:S01]  /*11a20*/  SHF.L.U32 R44, R24, 0x10, RZ ;  /* 0x00000010182c7819 */ /* 0x000fe200000006ff */
[----:B------:R-:W-:Y:S01]  /*11a30*/  @!P0 FADD.FTZ R30, -R30, -RZ ;  /* 0x800000ff1e1e8221 */ /* 0x000fe20000010100 */
[C---:B------:R-:W-:Y:S01]  /*11a40*/  SHF.L.U32 R46, R26.reuse, 0x10, RZ ;  /* 0x000000101a2e7819 */ /* 0x040fe200000006ff */
[----:B------:R-:W-:Y:S01]  /*11a50*/  @!P0 FADD.FTZ R29, -R29, -RZ ;  /* 0x800000ff1d1d8221 */ /* 0x000fe20000010100 */
[----:B------:R-:W-:Y:S01]  /*11a60*/  LOP3.LUT R25, R26, 0xffff0000, RZ, 0xc0, !PT ;  /* 0xffff00001a197812 */ /* 0x000fe200078ec0ff */
[----:B------:R-:W-:Y:S01]  /*11a70*/  IMAD.U32 R26, R27, 0x10000, RZ ;  /* 0x000100001b1a7824 */ /* 0x000fe200078e00ff */
[----:B------:R-:W-:Y:S01]  /*11a80*/  LOP3.LUT R24, R24, 0xffff0000, RZ, 0xc0, !PT ;  /* 0xffff000018187812 */ /* 0x000fe200078ec0ff */
[----:B------:R-:W-:Y:S01]  /*11a90*/  @!P0 FADD.FTZ R21, -R21, -RZ ;  /* 0x800000ff15158221 */ /* 0x000fe20000010100 */
[----:B------:R-:W-:Y:S01]  /*11aa0*/  LOP3.LUT R27, R27, 0xffff0000, RZ, 0xc0, !PT ;  /* 0xffff00001b1b7812 */ /* 0x000fe200078ec0ff */
[----:B------:R-:W-:Y:S01]  /*11ab0*/  FMUL.FTZ R28, R25, R28 ;  /* 0x0000001c191c7220 */ /* 0x000fe20000410000 */
[----:B----4-:R-:W-:Y:S01]  /*11ac0*/  SHF.L.U32 R25, R32, 0x10, RZ ;  /* 0x0000001020197819 */ /* 0x010fe200000006ff */
[----:B------:R-:W-:Y:S01]  /*11ad0*/  FMUL.FTZ R17, R24, R17 ;  /* 0x0000001118117220 */ /* 0x000fe20000410000 */
[----:B------:R-:W-:Y:S01]  /*11ae0*/  LOP3.LUT R24, R32, 0xffff0000, RZ, 0xc0, !PT ;  /* 0xffff000020187812 */ /* 0x000fe200078ec0ff */
[----:B------:R-:W-:Y:S01]  /*11af0*/  FMUL.FTZ R27, R27, R30 ;  /* 0x0000001e1b1b7220 */ /* 0x000fe20000410000 */
[----:B------:R-:W-:Y:S01]  /*11b00*/  SHF.L.U32 R32, R34, 0x10, RZ ;  /* 0x0000001022207819 */ /* 0x000fe200000006ff */
[----:B------:R-:W-:Y:S01]  /*11b10*/  @!P0 FADD.FTZ R42, -R42, -RZ ;  /* 0x800000ff2a2a8221 */ /* 0x000fe20000010100 */
[----:B------:R-:W-:Y:S01]  /*11b20*/  LOP3.LUT R30, R34, 0xffff0000, RZ, 0xc0, !PT ;  /* 0xffff0000221e7812 */ /* 0x000fe200078ec0ff */
[----:B------:R-:W-:Y:S01]  /*11b30*/  FMUL.FTZ R29, R46, R29 ;  /* 0x0000001d2e1d7220 */ /* 0x000fe20000410000 */
[----:B------:R-:W-:Y:S01]  /*11b40*/  LOP3.LUT R34, R35, 0xffff0000, RZ, 0xc0, !PT ;  /* 0xffff000023227812 */ /* 0x000fe200078ec0ff */
[----:B------:R-:W-:-:S02]  /*11b50*/  FMUL.FTZ R31, R31, R16 ;  /* 0x000000101f1f7220 */ /* 0x000fc40000410000 */
[----:B------:R-:W-:Y:S02]  /*11b60*/  FMUL.FTZ R23, R26, R23 ;  /* 0x000000171a177220 */ /* 0x000fe40000410000 */
[C---:B------:R-:W-:Y:S01]  /*11b70*/  IMAD.U32 R16, R33.reuse, 0x10000, RZ ;  /* 0x0001000021107824 */ /* 0x040fe200078e00ff */
[----:B------:R-:W-:Y:S01]  /*11b80*/  LOP3.LUT R33, R33, 0xffff0000, RZ, 0xc0, !PT ;  /* 0xffff000021217812 */ /* 0x000fe200078ec0ff */
[----:B------:R-:W-:Y:S02]  /*11b90*/  IMAD.U32 R26, R35, 0x10000, RZ ;  /* 0x00010000231a7824 */ /* 0x000fe400078e00ff */
[----:B------:R-:W-:Y:S02]  /*11ba0*/  FMUL.FTZ R21, R44, R21 ;  /* 0x000000152c157220 */ /* 0x000fe40000410000 */
[----:B------:R-:W-:Y:S02]  /*11bb0*/  FMUL.FTZ R42, R43, R42 ;  /* 0x0000002a2b2a7220 */ /* 0x000fe40000410000 */
[----:B------:R-:W-:-:S02]  /*11bc0*/  FFMA.FTZ R14, R14, R32, R29 ;  /* 0x000000200e0e7223 */ /* 0x000fc4000001001d */
[----:B------:R-:W-:Y:S02]  /*11bd0*/  FFMA.FTZ R13, R13, R30, R28 ;  /* 0x0000001e0d0d7223 */ /* 0x000fe4000001001c */
        /* <DEDUP_REMOVED lines=11> */
.L_x_1015:
[----:B------:R-:W-:Y:S05]  /*11c90*/  BSYNC B0 ;  /* 0x0000000000007941 */ /* 0x000fea0003800000 */
.L_x_1014:
[----:B-----5:R1:W-:Y:S02]  /*11ca0*/  STS.128 [R211+0x3800], R20 ;  /* 0x00380014d3007388 */ /* 0x0203e40000000c00 */
.L_x_1013:
[----:B------:R-:W-:Y:S05]  /*11cb0*/  BSYNC B1 ;  /* 0x0000000000017941 */ /* 0x000fea0003800000 */
.L_x_1012:
[----:B------:R-:W-:-:S13]  /*11cc0*/  ISETP.GE.AND P0, PT, R9, R11, PT ;  /* 0x0000000b0900720c */ /* 0x000fda0003f06270 */
[----:B------:R1:W-:Y:S01]  /*11cd0*/  @P0 STS.128 [R211+0x5800], RZ ;  /* 0x005800ffd3000388 */ /* 0x0003e20000000c00 */
[----:B------:R-:W-:Y:S05]  /*11ce0*/  @P0 BRA `(.L_x_961) ;  /* 0x00000d4000000947 */ /* 0x000fea0003800000 */
[----:B-1----:R1:W5:Y:S01]  /*11cf0*/  LD.E.128 R20, [R40.64+0x100] ;  /* 0x0001000628147980 */ /* 0x002362000c101d00 */
[----:B------:R-:W-:Y:S01]  /*11d00*/  ISETP.GE.AND P0, PT, R9, R7, PT ;  /* 0x000000070900720c */ /* 0x000fe20003f06270 */
[----:B------:R-:W-:Y:S01]  /*11d10*/  BSSY B0, `(.L_x_1016) ;  /* 0x0000057000007945 */ /* 0x000fe20003800000 */
[----:B------:R-:W-:-:S05]  /*11d20*/  IADD3 R10, P1, R40, 0x100, RZ ;  /* 0x00000100280a7810 */ /* 0x000fca0007f3e0ff */
[----:B------:R-:W-:-:S06]  /*11d30*/  IMAD.X R11, RZ, RZ, R41, P1 ;  /* 0x000000ffff0b7224 */ /* 0x000fcc00008e0629 */
[----:B------:R-:W-:Y:S05]  /*11d40*/  @P0 BRA `(.L_x_1017) ;  /* 0x0000053000000947 */ /* 0x000fea0003800000 */
[-C--:B------:R-:W-:Y:S01]  /*11d50*/  ISETP.GE.AND P0, PT, R9, R15.reuse, PT ;  /* 0x0000000f0900720c */ /* 0x080fe20003f06270 */
[----:B------:R-:W-:Y:S02]  /*11d60*/  IMAD.MOV.U32 R8, RZ, RZ, 0x30 ;  /* 0x00000030ff087424 */ /* 0x000fe400078e00ff */
[----:B------:R-:W-:Y:S02]  /*11d70*/  IMAD.MOV.U32 R5, RZ, RZ, RZ ;  /* 0x000000ffff057224 */ /* 0x000fe400078e00ff */
[----:B------:R-:W-:Y:S01]  /*11d80*/  IMAD R7, R15, R8, 0x80 ;  /* 0x000000800f077424 */ /* 0x000fe200078e0208 */
[----:B------:R-:W-:-:S04]  /*11d90*/  MOV R8, R15 ;  /* 0x0000000f00087202 */ /* 0x000fc80000000f00 */
[----:B------:R-:W-:-:S03]  /*11da0*/  IADD3 R2, P1, R7, R2, RZ ;  /* 0x0000000207027210 */ /* 0x000fc60007f3e0ff */
[--C-:B------:R-:W-:Y:S01]  /*11db0*/  @P0 IMAD.MOV R5, RZ, RZ, -R15.reuse ;  /* 0x000000ffff050224 */ /* 0x100fe200078e0a0f */
[----:B------:R-:W-:Y:S01]  /*11dc0*/  LEA.HI.X.SX32 R3, R7, R3, 0x1, P1 ;  /* 0x0000000307037211 */ /* 0x000fe200008f0eff */
[----:B------:R-:W-:-:S03]  /*11dd0*/  @P0 IMAD.MOV R8, RZ, RZ, -R15 ;  /* 0x000000ffff080224 */ /* 0x000fc600078e0a0f */
[----:B------:R-:W-:Y:S01]  /*11de0*/  IADD3 R7, P1, R5, R2, RZ ;  /* 0x0000000205077210 */ /* 0x000fe20007f3e0ff */
[----:B------:R-:W-:-:S03]  /*11df0*/  IMAD.WIDE R10, R8, 0x2, R10 ;  /* 0x00000002080a7825 */ /* 0x000fc600078e020a */
[----:B------:R-:W-:Y:S02]  /*11e00*/  LEA.HI.X.SX32 R5, R5, R3, 0x1, P1 ;  /* 0x0000000305057211 */ /* 0x000fe400008f0eff */
[C---:B------:R-:W-:Y:S01]  /*11e10*/  LEA R24, P1, R7.reuse, R36, 0x1 ;  /* 0x0000002407187211 */ /* 0x040fe200078208ff */
[----:B--2---:R-:W2:Y:S03]  /*11e20*/  LD.E.128 R8, [R10.64] ;  /* 0x000000060a087980 */ /* 0x004ea6000c101d00 */
[----:B------:R-:W-:Y:S02]  /*11e30*/  LEA.HI.X R25, R7, R37, R5, 0x1, P1 ;  /* 0x0000002507197211 */ /* 0x000fe400008f0c05 */
[----:B------:R-:W-:Y:S01]  /*11e40*/  MOV R5, RZ ;  /* 0x000000ff00057202 */ /* 0x000fe20000000f00 */
[----:B------:R-:W-:-:S03]  /*11e50*/  @P0 IMAD.MOV R5, RZ, RZ, -R15 ;  /* 0x000000ffff050224 */ /* 0x000fc600078e0a0f */
[----:B---3--:R-:W3:Y:S02]  /*11e60*/  LD.E.128 R24, [R24.64] ;  /* 0x0000000618187980 */ /* 0x008ee4000c101d00 */
[----:B------:R-:W-:-:S04]  /*11e70*/  IADD3 R7, P1, R5, R2, RZ ;  /* 0x0000000205077210 */ /* 0x000fc80007f3e0ff */
[----:B------:R-:W-:Y:S02]  /*11e80*/  LEA.HI.X.SX32 R3, R5, R3, 0x1, P1 ;  /* 0x0000000305037211 */ /* 0x000fe400008f0eff */
[----:B------:R-:W-:-:S04]  /*11e90*/  LEA R12, P1, R7, R38, 0x1 ;  /* 0x00000026070c7211 */ /* 0x000fc800078208ff */
        /* <DEDUP_REMOVED lines=33> */
[----:B------:R-:W-:Y:S02]  /*120b0*/  @!P0 FADD.FTZ R32, -R32, -RZ ;  /* 0x800000ff20208221 */ /* 0x000fe40000010100 */
[----:B------:R-:W-:Y:S01]  /*120c0*/  FMUL.FTZ R11, R8, R11 ;  /* 0x0000000b080b7220 */ /* 0x000fe20000410000 */
[C---:B----4-:R-:W-:Y:S01]  /*120d0*/  SHF.L.U32 R8, R13.reuse, 0x10, RZ ;  /* 0x000000100d087819 */ /* 0x050fe200000006ff */
[----:B------:R-:W-:Y:S01]  /*120e0*/  FMUL.FTZ R30, R30, R27 ;  /* 0x0000001b1e1e7220 */ /* 0x000fe20000410000 */
[----:B------:R-:W-:Y:S01]  /*120f0*/  LOP3.LUT R27, R13, 0xffff0000, RZ, 0xc0, !PT ;  /* 0xffff00000d1b7812 */ /* 0x000fe200078ec0ff */
[----:B------:R-:W-:Y:S01]  /*12100*/  FMUL.FTZ R24, R21, R24 ;  /* 0x0000001815187220 */ /* 0x000fe20000410000 */
[----:B------:R-:W-:Y:S01]  /*12110*/  LOP3.LUT R13, R14, 0xffff0000, RZ, 0xc0, !PT ;  /* 0xffff00000e0d7812 */ /* 0x000fe200078ec0ff */
[----:B------:R-:W-:-:S02]  /*12120*/  FMUL.FTZ R25, R10, R25 ;  /* 0x000000190a197220 */ /* 0x000fc40000410000 */
[----:B------:R-:W-:Y:S01]  /*12130*/  FMUL.FTZ R26, R9, R26 ;  /* 0x0000001a091a7220 */ /* 0x000fe20000410000 */
[C---:B------:R-:W-:Y:S01]  /*12140*/  LOP3.LUT R9, R12.reuse, 0xffff0000, RZ, 0xc0, !PT ;  /* 0xffff00000c097812 */ /* 0x040fe200078ec0ff */
[----:B------:R-:W-:Y:S01]  /*12150*/  IMAD.U32 R10, R12, 0x10000, RZ ;  /* 0x000100000c0a7824 */ /* 0x000fe200078e00ff */
[C---:B------:R-:W-:Y:S01]  /*12160*/  SHF.L.U32 R12, R15.reuse, 0x10, RZ ;  /* 0x000000100f0c7819 */ /* 0x040fe200000006ff */
[----:B------:R-:W-:Y:S01]  /*12170*/  IMAD.U32 R21, R14, 0x10000, RZ ;  /* 0x000100000e157824 */ /* 0x000fe200078e00ff */
[----:B------:R-:W-:Y:S01]  /*12180*/  LOP3.LUT R14, R15, 0xffff0000, RZ, 0xc0, !PT ;  /* 0xffff00000f0e7812 */ /* 0x000fe200078ec0ff */
[----:B------:R-:W-:Y:S02]  /*12190*/  FMUL.FTZ R22, R22, R31 ;  /* 0x0000001f16167220 */ /* 0x000fe40000410000 */
[----:B------:R-:W-:Y:S02]  /*121a0*/  FMUL.FTZ R29, R29, R32 ;  /* 0x000000201d1d7220 */ /* 0x000fe40000410000 */
[----:B------:R-:W-:-:S02]  /*121b0*/  FMUL.FTZ R28, R28, R33 ;  /* 0x000000211c1c7220 */ /* 0x000fc40000410000 */
[----:B------:R-:W-:Y:S02]  /*121c0*/  FFMA.FTZ R5, R5, R10, R22 ;  /* 0x0000000a05057223 */ /* 0x000fe40000010016 */
[----:B------:R-:W-:Y:S02]  /*121d0*/  FFMA.FTZ R24, R3, R9, R24 ;  /* 0x0000000903187223 */ /* 0x000fe40000010018 */
[----:B------:R-:W-:Y:S02]  /*121e0*/  FFMA.FTZ R8, R20, R8, R11 ;  /* 0x0000000814087223 */ /* 0x000fe4000001000b */
[----:B------:R-:W-:Y:S01]  /*121f0*/  FFMA.FTZ R27, R2, R27, R29 ;  /* 0x0000001b021b7223 */ /* 0x000fe2000001001d */
[----:B------:R-:W-:Y:S01]  /*12200*/  F2FP.BF16.PACK_AB R20, R24, R5 ;  /* 0x000000051814723e */ /* 0x000fe200000010ff */
[----:B------:R-:W-:Y:S02]  /*12210*/  FFMA.FTZ R17, R17, R21, R28 ;  /* 0x0000001511117223 */ /* 0x000fe4000001001c */
[----:B------:R-:W-:Y:S01]  /*12220*/  FFMA.FTZ R12, R23, R12, R26 ;  /* 0x0000000c170c7223 */ /* 0x000fe2000001001a */
[----:B------:R-:W-:Y:S01]  /*12230*/  F2FP.BF16.PACK_AB R21, R27, R8 ;  /* 0x000000081b15723e */ /* 0x000fe200000010ff */
[----:B------:R-:W-:-:S02]  /*12240*/  FFMA.FTZ R7, R7, R14, R30 ;  /* 0x0000000e07077223 */ /* 0x000fc4000001001e */
[----:B------:R-:W-:-:S03]  /*12250*/  FFMA.FTZ R16, R16, R13, R25 ;  /* 0x0000000d10107223 */ /* 0x000fc60000010019 */
[----:B------:R-:W-:Y:S02]  /*12260*/  F2FP.BF16.PACK_AB R23, R7, R12 ;  /* 0x0000000c0717723e */ /* 0x000fe400000010ff */
[----:B------:R-:W-:Y:S02]  /*12270*/  F2FP.BF16.PACK_AB R22, R16, R17 ;  /* 0x000000111016723e */ /* 0x000fe400000010ff */
.L_x_1017:
[----:B------:R-:W-:Y:S05]  /*12280*/  BSYNC B0 ;  /* 0x0000000000007941 */ /* 0x000fea0003800000 */
.L_x_1016:
[----:B-----5:R1:W-:Y:S01]  /*12290*/  STS.128 [R211+0x5800], R20 ;  /* 0x00580014d3007388 */ /* 0x0203e20000000c00 */
[----:B------:R-:W-:Y:S05]  /*122a0*/  BRA `(.L_x_961) ;  /* 0x0000078000007947 */ /* 0x000fea0003800000 */
.L_x_923:
[----:B------:R-:W-:Y:S01]  /*122b0*/  IMAD.IADD R5, R209, 0x1, -R56 ;  /* 0x00000001d1057824 */ /* 0x000fe200078e0a38 */
[----:B------:R-:W-:Y:S01]  /*122c0*/  BSSY B0, `(.L_x_1018) ;  /* 0x000001c000007945 */ /* 0x000fe20003800000 */
[-C--:B------:R-:W-:Y:S02]  /*122d0*/  ISETP.GE.AND P1, PT, R9, R79.reuse, PT ;  /* 0x0000004f0900720c */ /* 0x080fe40003f26270 */
[----:B------:R-:W-:Y:S02]  /*122e0*/  ISETP.GE.AND P0, PT, R10, R79, PT ;  /* 0x0000004f0a00720c */ /* 0x000fe40003f06270 */
[----:B------:R-:W-:-:S13]  /*122f0*/  ISETP.GE.AND P2, PT, R162, R5, PT ;  /* 0x00000005a200720c */ /* 0x000fda0003f46270 */
[----:B------:R-:W-:Y:S05]  /*12300*/  @P2 BRA `(.L_x_1019) ;  /* 0x0000017000002947 */ /* 0x000fea0003800000 */
[----:B------:R-:W-:Y:S02]  /*12310*/  ISETP.GE.AND P4, PT, R12, R79, PT ;  /* 0x0000004f0c00720c */ /* 0x000fe40003f86270 */
[----:B-----5:R-:W-:-:S04]  /*12320*/  @!P0 LEA R6, P2, R166, R172, 0x1 ;  /* 0x000000aca6068211 */ /* 0x020fc800078408ff */
[----:B------:R-:W-:-:S07]  /*12330*/  @!P0 LEA.HI.X R7, R166, R173, R169, 0x1, P2 ;  /* 0x000000ada6078211 */ /* 0x000fce00010f0ca9 */
[C---:B------:R-:W-:Y:S01]  /*12340*/  @!P4 LEA R8, P3, R166.reuse, R172, 0x1 ;  /* 0x000000aca608c211 */ /* 0x040fe200078608ff */
[----:B------:R1:W-:Y:S03]  /*12350*/  @P4 STS.128 [R211], RZ ;  /* 0x000000ffd3004388 */ /* 0x0003e60000000c00 */
[----:B------:R-:W-:-:S05]  /*12360*/  @!P4 LEA.HI.X R9, R166, R173, R169, 0x1, P3 ;  /* 0x000000ada609c211 */ /* 0x000fca00018f0ca9 */
        /* <DEDUP_REMOVED lines=11> */
[----:B-1----:R-:W-:-:S04]  /*12420*/  LEA R6, P2, R166, R172, 0x1 ;  /* 0x000000aca6067211 */ /* 0x002fc800078408ff */
[----:B------:R-:W-:-:S05]  /*12430*/  LEA.HI.X R7, R166, R173, R169, 0x1, P2 ;  /* 0x000000ada6077211 */ /* 0x000fca00010f0ca9 */
[----:B------:R-:W-:Y:S01]  /*12440*/  @!PT LDS RZ, [RZ] ;  /* 0x00000000fffff984 */ /* 0x000fe20000000800 */
[----:B------:R-:W-:Y:S01]  /*12450*/  @!PT LDS RZ, [RZ] ;  /* 0x00000000fffff984 */ /* 0x000fe20000000800 */
[----:B------:R-:W-:Y:S01]  /*12460*/  @!PT LDS RZ, [RZ] ;  /* 0x00000000fffff984 */ /* 0x000fe20000000800 */
[----:B------:R1:W-:Y:S04]  /*12470*/  LDGSTS.E.BYPASS.LTC128B.128 [R211+0x4000], [R6.64+0x100] ;  /* 0x0400010006d37fae */ /* 0x0003e8000b901d46 */
.L_x_1019:
[----:B------:R-:W-:Y:S05]  /*12480*/  BSYNC B0 ;  /* 0x0000000000007941 */ /* 0x000fea0003800000 */
.L_x_1018:
[----:B------:R-:W-:Y:S01]  /*12490*/  IADD3 R0, R162, 0x10, RZ ;  /* 0x00000010a2007810 */ /* 0x000fe20007ffe0ff */
[----:B------:R-:W-:Y:S03]  /*124a0*/  BSSY B0, `(.L_x_1020) ;  /* 0x000001c000007945 */ /* 0x000fe60003800000 */
[----:B------:R-:W-:-:S13]  /*124b0*/  ISETP.GE.AND P2, PT, R0, R5, PT ;  /* 0x000000050000720c */ /* 0x000fda0003f46270 */
[----:B------:R-:W-:Y:S05]  /*124c0*/  @P2 BRA `(.L_x_1021) ;  /* 0x0000019000002947 */ /* 0x000fea0003800000 */
[----:B------:R-:W-:Y:S02]  /*124d0*/  ISETP.GE.AND P3, PT, R12, R79, PT ;  /* 0x0000004f0c00720c */ /* 0x000fe40003f66270 */
[----:B------:R-:W-:-:S05]  /*124e0*/  IADD3 R3, P2, R3, R166, RZ ;  /* 0x000000a603037210 */ /* 0x000fca0007f5e0ff */
[----:B------:R-:W-:Y:S01]  /*124f0*/  IMAD.X R17, R17, 0x1, R169, P2 ;  /* 0x0000000111117824 */ /* 0x000fe200010e06a9 */
[----:B-1---5:R-:W-:-:S04]  /*12500*/  @!P0 LEA R6, P2, R3, R172, 0x1 ;  /* 0x000000ac03068211 */ /* 0x022fc800078408ff */
[C---:B------:R-:W-:Y:S01]  /*12510*/  @!P0 LEA.HI.X R7, R3.reuse, R173, R17, 0x1, P2 ;  /* 0x000000ad03078211 */ /* 0x040fe200010f0c11 */
[----:B------:R1:W-:Y:S01]  /*12520*/  @P3 STS.128 [R211+0x800], RZ ;  /* 0x000800ffd3003388 */ /* 0x0003e20000000c00 */
[----:B------:R-:W-:-:S04]  /*12530*/  @!P3 LEA R8, P4, R3, R172, 0x1 ;  /* 0x000000ac0308b211 */ /* 0x000fc800078808ff */
[----:B------:R-:W-:-:S05]  /*12540*/  @!P3 LEA.HI.X R9, R3, R173, R17, 0x1, P4 ;  /* 0x000000ad0309b211 */ /* 0x000fca00020f0c11 */
        /* <DEDUP_REMOVED lines=11> */
[----:B------:R-:W-:-:S04]  /*12600*/  LEA R2, P2, R3, R172, 0x1 ;  /* 0x000000ac03027211 */ /* 0x000fc800078408ff */
[----:B------:R-:W-:-:S05]  /*12610*/  LEA.HI.X R3, R3, R173, R17, 0x1, P2 ;  /* 0x000000ad03037211 */ /* 0x000fca00010f0c11 */
[----:B------:R-:W-:Y:S01]  /*12620*/  @!PT LDS RZ, [RZ] ;  /* 0x00000000fffff984 */ /* 0x000fe20000000800 */
[----:B------:R-:W-:Y:S01]  /*12630*/  @!PT LDS RZ, [RZ] ;  /* 0x00000000fffff984 */ /* 0x000fe20000000800 */
[----:B------:R-:W-:Y:S01]  /*12640*/  @!PT LDS RZ, [RZ] ;  /* 0x00000000fffff984 */ /* 0x000fe20000000800 */
[----:B------:R2:W-:Y:S04]  /*12650*/  LDGSTS.E.BYPASS.LTC128B.128 [R211+0x4800], [R2.64+0x100] ;  /* 0x0480010002d37fae */ /* 0x0005e8000b901d46 */
.L_x_1021:
[----:B------:R-:W-:Y:S05]  /*12660*/  BSYNC B0 ;  /* 0x0000000000007941 */ /* 0x000fea0003800000 */
.L_x_1020:
[----:B-1----:R-:W-:Y:S01]  /*12670*/  IADD3 R6, R162, 0x20, RZ ;  /* 0x00000020a2067810 */ /* 0x002fe20007ffe0ff */
[----:B------:R-:W-:Y:S03]  /*12680*/  BSSY B0, `(.L_x_1022) ;  /* 0x000001c000007945 */ /* 0x000fe60003800000 */
[----:B------:R-:W-:-:S13]  /*12690*/  ISETP.GE.AND P2, PT, R6, R5, PT ;  /* 0x000000050600720c */ /* 0x000fda0003f46270 */
[----:B------:R-:W-:Y:S05]  /*126a0*/  @P2 BRA `(.L_x_1023) ;  /* 0x0000019000002947 */ /* 0x000fea0003800000 */
[----:B------:R-:W-:Y:S02]  /*126b0*/  ISETP.GE.AND P3, PT, R12, R79, PT ;  /* 0x0000004f0c00720c */ /* 0x000fe40003f66270 */
[----:B------:R-:W-:-:S04]  /*126c0*/  LEA R7, P2, R170, R166, 0x5 ;  /* 0x000000a6aa077211 */ /* 0x000fc800078428ff */
[----:B--2---:R-:W-:Y:S02]  /*126d0*/  LEA.HI.X R3, R170, R169, R171, 0x5, P2 ;  /* 0x000000a9aa037211 */ /* 0x004fe400010f2cab */
[----:B-----5:R-:W-:-:S04]  /*126e0*/  @!P0 LEA R8, P2, R7, R172, 0x1 ;  /* 0x000000ac07088211 */ /* 0x020fc800078408ff */
        /* <DEDUP_REMOVED lines=21> */
.L_x_1023:
[----:B------:R-:W-:Y:S05]  /*12840*/  BSYNC B0 ;  /* 0x0000000000007941 */ /* 0x000fea0003800000 */
.L_x_1022:
[----:B------:R-:W-:-:S04]  /*12850*/  IADD3 R4, R162, 0x30, RZ ;  /* 0x00000030a2047810 */ /* 0x000fc80007ffe0ff */
[----:B------:R-:W-:-:S13]  /*12860*/  ISETP.GE.AND P2, PT, R4, R5, PT ;  /* 0x000000050400720c */ /* 0x000fda0003f46270 */
[----:B------:R-:W-:Y:S05]  /*12870*/  @P2 BRA `(.L_x_961) ;  /* 0x000001b000002947 */ /* 0x000fea0003800000 */
[----:B------:R-:W-:Y:S01]  /*12880*/  ISETP.GE.AND P3, PT, R12, R79, PT ;  /* 0x0000004f0c00720c */ /* 0x000fe20003f66270 */
[----:B------:R-:W-:Y:S02]  /*12890*/  IMAD.MOV.U32 R167, RZ, RZ, R169 ;  /* 0x000000ffffa77224 */ /* 0x000fe400078e00a9 */
[----:B--2---:R-:W-:Y:S02]  /*128a0*/  IMAD R2, R171, 0x30, RZ ;  /* 0x00000030ab027824 */ /* 0x004fe400078e02ff */
[----:B------:R-:W-:-:S04]  /*128b0*/  IMAD.WIDE.U32 R170, R170, 0x30, R166 ;  /* 0x00000030aaaa7825 */ /* 0x000fc800078e00a6 */
[----:B------:R-:W-:Y:S01]  /*128c0*/  IMAD.IADD R3, R2, 0x1, R171 ;  /* 0x0000000102037824 */ /* 0x000fe200078e02ab */
[----:B-1---5:R-:W-:-:S03]  /*128d0*/  @!P0 LEA R8, P2, R170, R172, 0x1 ;  /* 0x000000acaa088211 */ /* 0x022fc600078408ff */
[C---:B------:R-:W-:Y:S01]  /*128e0*/  @!P3 LEA R10, P4, R170.reuse, R172, 0x1 ;  /* 0x000000acaa0ab211 */ /* 0x040fe200078808ff */
[----:B------:R1:W-:Y:S01]  /*128f0*/  @P3 STS.128 [R211+0x1800], RZ ;  /* 0x001800ffd3003388 */ /* 0x0003e20000000c00 */
[CCC-:B------:R-:W-:Y:S02]  /*12900*/  @!P0 LEA.HI.X R9, R170.reuse, R173.reuse, R3.reuse, 0x1, P2 ;  /* 0x000000adaa098211 */ /* 0x1c0fe400010f0c03 */
        /* <DEDUP_REMOVED lines=18> */
.L_x_961:
[----:B------:R-:W-:Y:S05]  /*12a30*/  BSYNC B3 ;  /* 0x0000000000037941 */ /* 0x000fea0003800000 */
.L_x_922:
[----:B------:R-:W-:Y:S01]  /*12a40*/  IADD3 R214, R133, -0x1, RZ ;  /* 0xffffffff85d67810 */ /* 0x000fe20007ffe0ff */
[----:B------:R-:W-:Y:S01]  /*12a50*/  BSSY B0, `(.L_x_1024) ;  /* 0x0000020000007945 */ /* 0x000fe20003800000 */
[----:B------:R-:W-:-:S03]  /*12a60*/  LOP3.LUT R215, R74, 0xff, RZ, 0xc0, !PT ;  /* 0x000000ff4ad77812 */ /* 0x000fc600078ec0ff */
[----:B--2---:R-:W-:-:S04]  /*12a70*/  IMAD.SHL.U32 R3, R214, 0x40, RZ ;  /* 0x00000040d6037824 */ /* 0x004fc800078e00ff */
[----:B------:R-:W-:-:S05]  /*12a80*/  IMAD.IADD R5, R68, 0x1, -R3 ;  /* 0x0000000144057824 */ /* 0x000fca00078e0a03 */
[----:B------:R-:W-:-:S13]  /*12a90*/  ISETP.GE.AND P0, PT, R162, R5, PT ;  /* 0x00000005a200720c */ /* 0x000fda0003f06270 */
[----:B------:R-:W-:Y:S05]  /*12aa0*/  @P0 BRA `(.L_x_1025) ;  /* 0x000001a000000947 */ /* 0x000fea0003800000 */
[C---:B------:R-:W-:Y:S02]  /*12ab0*/  LOP3.LUT R2, R215.reuse, 0x1, RZ, 0xc0, !PT ;  /* 0x00000001d7027812 */ /* 0x040fe400078ec0ff */
[----:B------:R-:W-:Y:S02]  /*12ac0*/  R2P PR, R215, 0x6 ;  /* 0x00000006d7007804 */ /* 0x000fe40000000000 */
[----:B------:R-:W-:-:S11]  /*12ad0*/  ISETP.NE.U32.AND P0, PT, R2, 0x1, PT ;  /* 0x000000010200780c */ /* 0x000fd60003f05070 */
[----:B-1----:R-:W-:Y:S02]  /*12ae0*/  @P1 IMAD.MOV.U32 R8, RZ, RZ, R204 ;  /* 0x000000ffff081224 */ /* 0x002fe400078e00cc */
[----:B------:R-:W-:Y:S01]  /*12af0*/  @!P0 MOV R10, R204 ;  /* 0x000000cc000a8202 */ /* 0x000fe20000000f00 */
[--C-:B------:R-:W-:Y:S02]  /*12b00*/  @!P0 IMAD.MOV.U32 R11, RZ, RZ, R203.reuse ;  /* 0x000000ffff0b8224 */ /* 0x100fe400078e00cb */
[----:B------:R-:W-:-:S03]  /*12b10*/  @P1 IMAD.MOV.U32 R9, RZ, RZ, R203 ;  /* 0x000000ffff091224 */ /* 0x000fc600078e00cb */
        /* <DEDUP_REMOVED lines=8> */
[----:B------:R1:W-:Y:S04]  /*12ba0*/  @P1 LDGSTS.E.BYPASS.LTC128B.128 [R211+0x8000], [R8.64+0x80] ;  /* 0x0800008008d31fae */ /* 0x0003e8000b901d46 */
[----:B------:R1:W-:Y:S01]  /*12bb0*/  @!P1 STS.128 [R211+0x8000], RZ ;  /* 0x008000ffd3009388 */ /* 0x0003e20000000c00 */
[----:B------:R-:W-:Y:S05]  /*12bc0*/  @!P2 BRA `(.L_x_1026) ;  /* 0x000000700000a947 */ /* 0x000fea0003800000 */
[----:B-1----:R-:W-:Y:S02]  /*12bd0*/  MOV R8, R204 ;  /* 0x000000cc00087202 */ /* 0x002fe40000000f00 */
[----:B------:R-:W-:-:S05]  /*12be0*/  MOV R9, R203 ;  /* 0x000000cb00097202 */ /* 0x000fca0000000f00 */
[----:B------:R-:W-:Y:S01]  /*12bf0*/  @!PT LDS RZ, [RZ] ;  /* 0x00000000fffff984 */ /* 0x000fe20000000800 */
[----:B------:R-:W-:Y:S01]  /*12c00*/  @!PT LDS RZ, [RZ] ;  /* 0x00000000fffff984 */ /* 0x000fe20000000800 */
[----:B------:R-:W-:Y:S01]  /*12c10*/  @!PT LDS RZ, [RZ] ;  /* 0x00000000fffff984 */ /* 0x000fe20000000800 */
[----:B------:R1:W-:Y:S01]  /*12c20*/  LDGSTS.E.BYPASS.LTC128B.128 [R211+0xa000], [R8.64+0x100] ;  /* 0x0a00010008d37fae */ /* 0x0003e2000b901d46 */
[----:B------:R-:W-:Y:S05]  /*12c30*/  BRA `(.L_x_1025) ;  /* 0x0000001000007947 */ /* 0x000fea0003800000 */
.L_x_1026:
[----:B------:R2:W-:Y:S02]  /*12c40*/  STS.128 [R211+0xa000], RZ ;  /* 0x00a000ffd3007388 */ /* 0x0005e40000000c00 */
.L_x_1025:
[----:B------:R-:W-:Y:S05]  /*12c50*/  BSYNC B0 ;  /* 0x0000000000007941 */ /* 0x000fea0003800000 */
.L_x_1024:
[----:B------:R-:W-:Y:S01]  /*12c60*/  ISETP.GE.AND P0, PT, R0, R5, PT ;  /* 0x000000050000720c */ /* 0x000fe20003f06270 */
[----:B------:R-:W-:-:S12]  /*12c70*/  BSSY B0, `(.L_x_1027) ;  /* 0x000001f000007945 */ /* 0x000fd80003800000 */
[----:B------:R-:W-:Y:S05]  /*12c80*/  @P0 BRA `(.L_x_1028) ;  /* 0x000001d000000947 */ /* 0x000fea0003800000 */
[C---:B------:R-:W-:Y:S02]  /*12c90*/  LOP3.LUT R2, R215.reuse, 0x1, RZ, 0xc0, !PT ;  /* 0x00000001d7027812 */ /* 0x040fe400078ec0ff */
[----:B------:R-:W-:Y:S02]  /*12ca0*/  LOP3.LUT P0, RZ, R215, 0x2, RZ, 0xc0, !PT ;  /* 0x00000002d7ff7812 */ /* 0x000fe4000780c0ff */
[----:B------:R-:W-:Y:S02]  /*12cb0*/  ISETP.NE.U32.AND P1, PT, R2, 0x1, PT ;  /* 0x000000010200780c */ /* 0x000fe40003f25070 */
[----:B-1----:R-:W-:-:S05]  /*12cc0*/  IADD3 R9, P2, R201, R158, RZ ;  /* 0x0000009ec9097210 */ /* 0x002fca0007f5e0ff */
[----:B------:R-:W-:-:S04]  /*12cd0*/  IMAD.X R7, R202, 0x1, R157, P2 ;  /* 0x00000001ca077824 */ /* 0x000fc800010e069d */
[----:B------:R-:W-:Y:S02]  /*12ce0*/  @P0 LEA R10, P2, R9, R164, 0x1 ;  /* 0x000000a4090a0211 */ /* 0x000fe400078408ff */
[----:B------:R-:W-:Y:S02]  /*12cf0*/  @!P1 LEA R12, P3, R201, R204, 0x1 ;  /* 0x000000ccc90c9211 */ /* 0x000fe400078608ff */
[----:B------:R-:W-:Y:S02]  /*12d00*/  @P0 LEA.HI.X R11, R9, R165, R7, 0x1, P2 ;  /* 0x000000a5090b0211 */ /* 0x000fe400010f0c07 */
        /* <DEDUP_REMOVED lines=11> */
[----:B------:R-:W-:-:S13]  /*12dc0*/  LOP3.LUT P0, RZ, R215, 0x4, RZ, 0xc0, !PT ;  /* 0x00000004d7ff7812 */ /* 0x000fda000780c0ff */
[----:B------:R-:W-:Y:S05]  /*12dd0*/  @!P0 BRA `(.L_x_1029) ;  /* 0x0000007000008947 */ /* 0x000fea0003800000 */
[----:B------:R-:W-:-:S04]  /*12de0*/  LEA R8, P0, R9, R164, 0x1 ;  /* 0x000000a409087211 */ /* 0x000fc800078008ff */
[----:B------:R-:W-:-:S05]  /*12df0*/  LEA.HI.X R9, R9, R165, R7, 0x1, P0 ;  /* 0x000000a509097211 */ /* 0x000fca00000f0c07 */
[----:B------:R-:W-:Y:S01]  /*12e00*/  @!PT LDS RZ, [RZ] ;  /* 0x00000000fffff984 */ /* 0x000fe20000000800 */
[----:B------:R-:W-:Y:S01]  /*12e10*/  @!PT LDS RZ, [RZ] ;  /* 0x00000000fffff984 */ /* 0x000fe20000000800 */
[----:B------:R-:W-:Y:S01]  /*12e20*/  @!PT LDS RZ, [RZ] ;  /* 0x00000000fffff984 */ /* 0x000fe20000000800 */
[----:B------:R1:W-:Y:S01]  /*12e30*/  LDGSTS.E.BYPASS.LTC128B.128 [R211+0xa800], [R8.64+0x100] ;  /* 0x0a80010008d37fae */ /* 0x0003e2000b901d46 */
[----:B------:R-:W-:Y:S05]  /*12e40*/  BRA `(.L_x_1028) ;  /* 0x0000001000007947 */ /* 0x000fea0003800000 */
.L_x_1029:
[----:B------:R1:W-:Y:S02]  /*12e50*/  STS.128 [R211+0xa800], RZ ;  /* 0x00a800ffd3007388 */ /* 0x0003e40000000c00 */
.L_x_1028:
[----:B------:R-:W-:Y:S05]  /*12e60*/  BSYNC B0 ;  /* 0x0000000000007941 */ /* 0x000fea0003800000 */
.L_x_1027:
[----:B------:R-:W-:Y:S01]  /*12e70*/  ISETP.GE.AND P0, PT, R6, R5, PT ;  /* 0x000000050600720c */ /* 0x000fe20003f06270 */
[----:B------:R-:W-:-:S12]  /*12e80*/  BSSY B0, `(.L_x_1030) ;  /* 0x0000021000007945 */ /* 0x000fd80003800000 */
[----:B------:R-:W-:Y:S05]  /*12e90*/  @P0 BRA `(.L_x_1031) ;  /* 0x000001f000000947 */ /* 0x000fea0003800000 */
[C---:B------:R-:W-:Y:S02]  /*12ea0*/  LOP3.LUT R2, R215.reuse, 0x1, RZ, 0xc0, !PT ;  /* 0x00000001d7027812 */ /* 0x040fe400078ec0ff */
[----:B------:R-:W-:Y:S02]  /*12eb0*/  LOP3.LUT P0, RZ, R215, 0x2, RZ, 0xc0, !PT ;  /* 0x00000002d7ff7812 */ /* 0x000fe4000780c0ff */
[----:B------:R-:W-:Y:S01]  /*12ec0*/  ISETP.NE.U32.AND P1, PT, R2, 0x1, PT ;  /* 0x000000010200780c */ /* 0x000fe20003f25070 */
[C---:B------:R-:W-:Y:S01]  /*12ed0*/  IMAD.SHL.U32 R2, R64.reuse, 0x20, RZ ;  /* 0x0000002040027824 */ /* 0x040fe200078e00ff */
[C---:B-1----:R-:W-:Y:S02]  /*12ee0*/  LEA R11, P2, R64.reuse, R158, 0x5 ;  /* 0x0000009e400b7211 */ /* 0x042fe400078428ff */
[C-C-:B------:R-:W-:Y:S02]  /*12ef0*/  SHF.L.U64.HI R7, R64.reuse, 0x5, R65.reuse ;  /* 0x0000000540077819 */ /* 0x140fe40000010241 */
[----:B------:R-:W-:-:S05]  /*12f00*/  LEA.HI.X R9, R64, R157, R65, 0x5, P2 ;  /* 0x0000009d40097211 */ /* 0x000fca00010f2c41 */
[C---:B------:R-:W-:Y:S02]  /*12f10*/  @P0 LEA R12, P2, R11.reuse, R164, 0x1 ;  /* 0x000000a40b0c0211 */ /* 0x040fe400078408ff */
[C---:B------:R-:W-:Y:S02]  /*12f20*/  @!P1 LEA R14, P3, R2.reuse, R204, 0x1 ;  /* 0x000000cc020e9211 */ /* 0x040fe400078608ff */
        /* <DEDUP_REMOVED lines=21> */
.L_x_1032:
[----:B------:R1:W-:Y:S02]  /*13080*/  STS.128 [R211+0xb000], RZ ;  /* 0x00b000ffd3007388 */ /* 0x0003e40000000c00 */
.L_x_1031:
[----:B------:R-:W-:Y:S05]  /*13090*/  BSYNC B0 ;  /* 0x0000000000007941 */ /* 0x000fea0003800000 */
.L_x_1030:
[----:B------:R-:W-:Y:S01]  /*130a0*/  ISETP.GE.AND P0, PT, R4, R5, PT ;  /* 0x000000050400720c */ /* 0x000fe20003f06270 */
[----:B------:R-:W-:-:S12]  /*130b0*/  BSSY B0, `(.L_x_1033) ;  /* 0x0000022000007945 */ /* 0x000fd80003800000 */
[----:B------:R-:W-:Y:S05]  /*130c0*/  @P0 BRA `(.L_x_1034) ;  /* 0x0000020000000947 */ /* 0x000fea0003800000 */
[C---:B------:R-:W-:Y:S01]  /*130d0*/  LOP3.LUT R2, R215.reuse, 0x1, RZ, 0xc0, !PT ;  /* 0x00000001d7027812 */ /* 0x040fe200078ec0ff */
[----:B------:R-:W-:Y:S01]  /*130e0*/  IMAD.MOV.U32 R156, RZ, RZ, R158 ;  /* 0x000000ffff9c7224 */ /* 0x000fe200078e009e */
[----:B------:R-:W-:Y:S02]  /*130f0*/  LOP3.LUT P2, RZ, R215, 0x2, RZ, 0xc0, !PT ;  /* 0x00000002d7ff7812 */ /* 0x000fe4000784c0ff */
[----:B------:R-:W-:Y:S01]  /*13100*/  ISETP.NE.U32.AND P3, PT, R2, 0x1, PT ;  /* 0x000000010200780c */ /* 0x000fe20003f65070 */
[----:B------:R-:W-:Y:S01]  /*13110*/  IMAD R2, R65, 0x30, RZ ;  /* 0x0000003041027824 */ /* 0x000fe200078e02ff */
[----:B------:R-:W-:Y:S01]  /*13120*/  LOP3.LUT P1, RZ, R215, 0x4, RZ, 0xc0, !PT ;  /* 0x00000004d7ff7812 */ /* 0x000fe2000782c0ff */
[----:B------:R-:W-:-:S04]  /*13130*/  IMAD.WIDE.U32 R156, R64, 0x30, R156 ;  /* 0x00000030409c7825 */ /* 0x000fc800078e009c */
[----:B------:R-:W-:-:S04]  /*13140*/  IMAD.IADD R7, R157, 0x1, R2 ;  /* 0x000000019d077824 */ /* 0x000fc800078e0202 */
[CC--:B-1----:R-:W-:Y:S02]  /*13150*/  @P2 LEA R10, P4, R156.reuse, R164.reuse, 0x1 ;  /* 0x000000a49c0a2211 */ /* 0x0c2fe400078808ff */
[----:B------:R-:W-:Y:S01]  /*13160*/  @!P3 MOV R9, R203 ;  /* 0x000000cb0009b202 */ /* 0x000fe20000000f00 */
[----:B------:R-:W-:Y:S01]  /*13170*/  @!P3 IMAD.MOV.U32 R8, RZ, RZ, R204 ;  /* 0x000000ffff08b224 */ /* 0x000fe200078e00cc */
[C---:B------:R-:W-:Y:S01]  /*13180*/  @P1 LEA R12, P0, R156.reuse, R164, 0x1 ;  /* 0x000000a49c0c1211 */ /* 0x040fe200078008ff */
[----:B------:R-:W-:Y:S01]  /*13190*/  @!P3 IMAD R65, R65, 0x60, RZ ;  /* 0x000000604141b824 */ /* 0x000fe200078e02ff */
[-C--:B------:R-:W-:Y:S01]  /*131a0*/  @P2 LEA.HI.X R11, R156, R165.reuse, R7, 0x1, P4 ;  /* 0x000000a59c0b2211 */ /* 0x080fe200020f0c07 */
[----:B------:R-:W-:Y:S01]  /*131b0*/  @!P3 IMAD.WIDE.U32 R8, R64, 0x60, R8 ;  /* 0x000000604008b825 */ /* 0x000fe200078e0008 */
[----:B------:R-:W-:-:S04]  /*131c0*/  @P1 LEA.HI.X R13, R156, R165, R7, 0x1, P0 ;  /* 0x000000a59c0d1211 */ /* 0x000fc800000f0c07 */
[----:B------:R-:W-:-:S05]  /*131d0*/  @!P3 IADD3 R9, R65, R9, RZ ;  /* 0x000000094109b210 */ /* 0x000fca0007ffe0ff */
        /* <DEDUP_REMOVED lines=9> */
[----:B------:R1:W-:Y:S04]  /*13270*/  @!P2 STS.128 [R211+0x9800], RZ ;  /* 0x009800ffd300a388 */ /* 0x0003e80000000c00 */
[----:B------:R-:W-:Y:S01]  /*13280*/  @!PT LDS RZ, [RZ] ;  /* 0x00000000fffff984 */ /* 0x000fe20000000800 */
[----:B------:R-:W-:Y:S01]  /*13290*/  @!PT LDS RZ, [RZ] ;  /* 0x00000000fffff984 */ /* 0x000fe20000000800 */
[----:B------:R-:W-:Y:S01]  /*132a0*/  @!PT LDS RZ, [RZ] ;  /* 0x00000000fffff984 */ /* 0x000fe20000000800 */
[----:B------:R1:W-:Y:S04]  /*132b0*/  @P1 LDGSTS.E.BYPASS.LTC128B.128 [R211+0xb800], [R12.64+0x100] ;  /* 0x0b8001000cd31fae */ /* 0x0003e8000b901d46 */
[----:B------:R1:W-:Y:S02]  /*132c0*/  @!P1 STS.128 [R211+0xb800], RZ ;  /* 0x00b800ffd3009388 */ /* 0x0003e40000000c00 */
.L_x_1034:
[----:B------:R-:W-:Y:S05]  /*132d0*/  BSYNC B0 ;  /* 0x0000000000007941 */ /* 0x000fea0003800000 */
.L_x_1033:
[----:B------:R-:W0:Y:S04]  /*132e0*/  LDGDEPBAR ;  /* 0x00000000000079af */ /* 0x000e280000000000 */
[----:B------:R1:W5:Y:S01]  /*132f0*/  LD.E R2, [R18.64+0x188] ;  /* 0x0001880612027980 */ /* 0x000362000c101900 */
[----:B------:R-:W-:Y:S01]  /*13300*/  ISETP.GE.AND P0, PT, R162, R5, PT ;  /* 0x00000005a200720c */ /* 0x000fe20003f06270 */
[----:B------:R-:W-:Y:S01]  /*13310*/  IMAD.SHL.U32 R16, R72, 0x2, RZ ;  /* 0x0000000248107824 */ /* 0x000fe200078e00ff */
[----:B-1----:R-:W-:Y:S01]  /*13320*/  SHF.R.S32.HI R8, RZ, 0x1f, R73 ;  /* 0x0000001fff087819 */ /* 0x002fe20000011449 */
[----:B------:R-:W-:Y:S03]  /*13330*/  BSSY B0, `(.L_x_1035) ;  /* 0x0000020000007945 */ /* 0x000fe60003800000 */
[----:B------:R-:W-:-:S02]  /*13340*/  LEA.HI R8, R8, R73, RZ, 0x2 ;  /* 0x0000004908087211 */ /* 0x000fc400078f10ff */
[----:B------:R-:W-:Y:S02]  /*13350*/  LOP3.LUT R16, R16, 0x6, RZ, 0xc0, !PT ;  /* 0x0000000610107812 */ /* 0x000fe400078ec0ff */
[----:B------:R-:W-:Y:S01]  /*13360*/  SHF.R.S32.HI R52, RZ, 0x2, R8 ;  /* 0x00000002ff347819 */ /* 0x000fe20000011408 */
[----:B------:R-:W-:-:S04]  /*13370*/  DEPBAR.LE SB0, 0x0 ;  /* 0x000080000000791a */ /* 0x000fc80000000000 */
[----:B------:R-:W-:Y:S06]  /*13380*/  BAR.SYNC.DEFER_BLOCKING 0x0 ;  /* 0x0000000000007b1d */ /* 0x000fec0000010000 */
[----:B------:R1:W-:Y:S04]  /*13390*/  @P0 STS.128 [R211+0xc000], RZ ;  /* 0x00c000ffd3000388 */ /* 0x0003e80000000c00 */
[----:B------:R1:W-:Y:S04]  /*133a0*/  @P0 STS.128 [R211+0xe000], RZ ;  /* 0x00e000ffd3000388 */ /* 0x0003e80000000c00 */
[----:B------:R1:W-:Y:S01]  /*133b0*/  @P0 STS.128 [R211+0x10000], RZ ;  /* 0x010000ffd3000388 */ /* 0x0003e20000000c00 */
[----:B------:R-:W-:Y:S05]  /*133c0*/  @P0 BRA `(.L_x_1036) ;  /* 0x0000016000000947 */ /* 0x000fea0003800000 */
[C---:B------:R-:W-:Y:S02]  /*133d0*/  LOP3.LUT R7, R215.reuse, 0x1, RZ, 0xc0, !PT ;  /* 0x00000001d7077812 */ /* 0x040fe400078ec0ff */
[----:B------:R-:W-:-:S02]  /*133e0*/  R2P PR, R215, 0x6 ;  /* 0x00000006d7007804 */ /* 0x000fc40000000000 */
[----:B------:R-:W-:-:S13]  /*133f0*/  ISETP.NE.U32.AND P0, PT, R7, 0x1, PT ;  /* 0x000000010700780c */ /* 0x000fda0003f05070 */
[----:B------:R-:W-:Y:S02]  /*13400*/  @!P0 IMAD.MOV.U32 R8, RZ, RZ, R160 ;  /* 0x000000ffff088224 */ /* 0x000fe400078e00a0 */
        /* <DEDUP_REMOVED lines=12> */
[----:B------:R-:W-:Y:S01]  /*134d0*/  @!PT LDS RZ, [RZ] ;  /* 0x00000000fffff984 */ /* 0x000fe20000000800 */
[----:B------:R-:W-:Y:S01]  /*134e0*/  @!PT LDS RZ, [RZ] ;  /* 0x00000000fffff984 */ /* 0x000fe20000000800 */
[----:B------:R-:W-:Y:S01]  /*134f0*/  @!PT LDS RZ, [RZ] ;  /* 0x00000000fffff984 */ /* 0x000fe20000000800 */
[----:B------:R1:W-:Y:S01]  /*13500*/  LDGSTS.E.BYPASS.LTC128B.128 [R211+0x10000], [R160.64+0x100] ;  /* 0x10000100a0d37fae */ /* 0x0003e2000b901d46 */
[----:B------:R-:W-:Y:S05]  /*13510*/  BRA `(.L_x_1036) ;  /* 0x0000001000007947 */ /* 0x000fea0003800000 */
.L_x_1037:
[----:B------:R1:W-:Y:S02]  /*13520*/  STS.128 [R211+0x10000], RZ ;  /* 0x010000ffd3007388 */ /* 0x0003e40000000c00 */
.L_x_1036:
[----:B------:R-:W-:Y:S05]  /*13530*/  BSYNC B0 ;  /* 0x0000000000007941 */ /* 0x000fea0003800000 */
.L_x_1035:
[----:B------:R-:W-:Y:S01]  /*13540*/  ISETP.GE.AND P0, PT, R0, R5, PT ;  /* 0x000000050000720c */ /* 0x000fe20003f06270 */
[----:B------:R-:W-:-:S12]  /*13550*/  BSSY B0, `(.L_x_1038) ;  /* 0x0000020000007945 */ /* 0x000fd80003800000 */
[----:B------:R1:W-:Y:S04]  /*13560*/  @P0 STS.128 [R211+0xc800], RZ ;  /* 0x00c800ffd3000388 */ /* 0x0003e80000000c00 */
[----:B------:R1:W-:Y:S04]  /*13570*/  @P0 STS.128 [R211+0xe800], RZ ;  /* 0x00e800ffd3000388 */ /* 0x0003e80000000c00 */
[----:B------:R1:W-:Y:S01]  /*13580*/  @P0 STS.128 [R211+0x10800], RZ ;  /* 0x010800ffd3000388 */ /* 0x0003e20000000c00 */
[----:B------:R-:W-:Y:S05]  /*13590*/  @P0 BRA `(.L_x_1039) ;  /* 0x000001b000000947 */ /* 0x000fea0003800000 */
[C---:B------:R-:W-:Y:S02]  /*135a0*/  LOP3.LUT R0, R215.reuse, 0x1, RZ, 0xc0, !PT ;  /* 0x00000001d7007812 */ /* 0x040fe400078ec0ff */
[----:B------:R-:W-:-:S02]  /*135b0*/  LOP3.LUT P1, RZ, R215, 0x2, RZ, 0xc0, !PT ;  /* 0x00000002d7ff7812 */ /* 0x000fc4000782c0ff */
[----:B------:R-:W-:-:S11]  /*135c0*/  ISETP.NE.U32.AND P2, PT, R0, 0x1, PT ;  /* 0x000000010000780c */ /* 0x000fd60003f45070 */
[CC--:B-1----:R-:W-:Y:S02]  /*135d0*/  @P1 LEA R8, P0, R199.reuse, R160.reuse, 0x1 ;  /* 0x000000a0c7081211 */ /* 0x0c2fe400078008ff */
[C---:B------:R-:W-:Y:S02]  /*135e0*/  @!P2 LEA R10, P3, R199.reuse, R160, 0x1 ;  /* 0x000000a0c70aa211 */ /* 0x040fe400078608ff */
[CCC-:B------:R-:W-:Y:S02]  /*135f0*/  @P1 LEA.HI.X R9, R199.reuse, R161.reuse, R200.reuse, 0x1, P0 ;  /* 0x000000a1c7091211 */ /* 0x1c0fe400000f0cc8 */
[----:B------:R-:W-:Y:S02]  /*13600*/  @!P2 LEA.HI.X R11, R199, R161, R200, 0x1, P3 ;  /* 0x000000a1c70ba211 */ /* 0x000fe400018f0cc8 */
[----:B------:R-:W-:-:S03]  /*13610*/  LOP3.LUT P0, RZ, R215, 0x4, RZ, 0xc0, !PT ;  /* 0x00000004d7ff7812 */ /* 0x000fc6000780c0ff */
        /* <DEDUP_REMOVED lines=11> */
[----:B-1----:R-:W-:-:S04]  /*136d0*/  LEA R8, P0, R199, R160, 0x1 ;  /* 0x000000a0c7087211 */ /* 0x002fc800078008ff */
[----:B------:R-:W-:-:S05]  /*136e0*/  LEA.HI.X R9, R199, R161, R200, 0x1, P0 ;  /* 0x000000a1c7097211 */ /* 0x000fca00000f0cc8 */
[----:B------:R-:W-:Y:S01]  /*136f0*/  @!PT LDS RZ, [RZ] ;  /* 0x00000000fffff984 */ /* 0x000fe20000000800 */
[----:B------:R-:W-:Y:S01]  /*13700*/  @!PT LDS RZ, [RZ] ;  /* 0x00000000fffff984 */ /* 0x000fe20000000800 */
[----:B------:R-:W-:Y:S01]  /*13710*/  @!PT LDS RZ, [RZ] ;  /* 0x00000000fffff984 */ /* 0x000fe20000000800 */
[----:B------:R1:W-:Y:S01]  /*13720*/  LDGSTS.E.BYPASS.LTC128B.128 [R211+0x10800], [R8.64+0x100] ;  /* 0x1080010008d37fae */ /* 0x0003e2000b901d46 */
[----:B------:R-:W-:Y:S05]  /*13730*/  BRA `(.L_x_1039) ;  /* 0x0000001000007947 */ /* 0x000fea0003800000 */
.L_x_1040:
[----:B------:R1:W-:Y:S02]  /*13740*/  STS.128 [R211+0x10800], RZ ;  /* 0x010800ffd3007388 */ /* 0x0003e40000000c00 */
.L_x_1039:
[----:B------:R-:W-:Y:S05]  /*13750*/  BSYNC B0 ;  /* 0x0000000000007941 */ /* 0x000fea0003800000 */
.L_x_1038:
        /* <DEDUP_REMOVED lines=8> */
[----:B------:R-:W-:Y:S01]  /*137e0*/  ISETP.NE.U32.AND P2, PT, R0, 0x1, PT ;  /* 0x000000010000780c */ /* 0x000fe20003f45070 */
[C---:B------:R-:W-:Y:S01]  /*137f0*/  IMAD.SHL.U32 R0, R66.reuse, 0x20, RZ ;  /* 0x0000002042007824 */ /* 0x040fe200078e00ff */
[----:B------:R-:W-:-:S09]  /*13800*/  SHF.L.U64.HI R6, R66, 0x5, R67 ;  /* 0x0000000542067819 */ /* 0x000fd20000010243 */
        /* <DEDUP_REMOVED lines=23> */
.L_x_1043:
[----:B------:R1:W-:Y:S02]  /*13980*/  STS.128 [R211+0x11000], RZ ;  /* 0x011000ffd3007388 */ /* 0x0003e40000000c00 */
.L_x_1042:
[----:B------:R-:W-:Y:S05]  /*13990*/  BSYNC B0 ;  /* 0x0000000000007941 */ /* 0x000fea0003800000 */
.L_x_1041:
[----:B------:R-:W-:Y:S01]  /*139a0*/  ISETP.GE.AND P0, PT, R4, R5, PT ;  /* 0x000000050400720c */ /* 0x000fe20003f06270 */
[----:B------:R-:W-:-:S12]  /*139b0*/  BSSY B0, `(.L_x_1044) ;  /* 0x0000023000007945 */ /* 0x000fd80003800000 */
[----:B------:R1:W-:Y:S04]  /*139c0*/  @P0 STS.128 [R211+0xd800], RZ ;  /* 0x00d800ffd3000388 */ /* 0x0003e80000000c00 */
[----:B------:R1:W-:Y:S04]  /*139d0*/  @P0 STS.128 [R211+0xf800], RZ ;  /* 0x00f800ffd3000388 */ /* 0x0003e80000000c00 */
[----:B------:R1:W-:Y:S01]  /*139e0*/  @P0 STS.128 [R211+0x11800], RZ ;  /* 0x011800ffd3000388 */ /* 0x0003e20000000c00 */
[----:B------:R-:W-:Y:S05]  /*139f0*/  @P0 BRA `(.L_x_1045) ;  /* 0x000001e000000947 */ /* 0x000fea0003800000 */
[C---:B------:R-:W-:Y:S02]  /*13a00*/  LOP3.LUT R0, R215.reuse, 0x1, RZ, 0xc0, !PT ;  /* 0x00000001d7007812 */ /* 0x040fe400078ec0ff */
[----:B------:R-:W-:-:S02]  /*13a10*/  R2P PR, R215, 0x6 ;  /* 0x00000006d7007804 */ /* 0x000fc40000000000 */
[----:B------:R-:W-:-:S11]  /*13a20*/  ISETP.NE.U32.AND P0, PT, R0, 0x1, PT ;  /* 0x000000010000780c */ /* 0x000fd60003f05070 */
[C---:B------:R-:W-:Y:S02]  /*13a30*/  @P1 IMAD R5, R67.reuse, 0x60, RZ ;  /* 0x0000006043051824 */ /* 0x040fe400078e02ff */
[----:B------:R-:W-:Y:S02]  /*13a40*/  @!P0 IMAD R0, R67, 0x60, RZ ;  /* 0x0000006043008824 */ /* 0x000fe400078e02ff */
[----:B-1----:R-:W-:-:S04]  /*13a50*/  @!P0 IMAD.WIDE.U32 R8, R66, 0x60, R160 ;  /* 0x0000006042088825 */ /* 0x002fc800078e00a0 */
[----:B------:R-:W-:Y:S01]  /*13a60*/  @P1 IMAD.WIDE.U32 R6, R66, 0x60, R160 ;  /* 0x0000006042061825 */ /* 0x000fe200078e00a0 */
[----:B------:R-:W-:-:S04]  /*13a70*/  @!P0 IADD3 R9, R0, R9, RZ ;  /* 0x0000000900098210 */ /* 0x000fc80007ffe0ff */
[----:B------:R-:W-:Y:S01]  /*13a80*/  @P1 IADD3 R5, R5, R7, RZ ;  /* 0x0000000705051210 */ /* 0x000fe20007ffe0ff */
[----:B------:R-:W-:Y:S01]  /*13a90*/  @!PT LDS RZ, [RZ] ;  /* 0x00000000fffff984 */ /* 0x000fe20000000800 */
[----:B------:R-:W-:Y:S01]  /*13aa0*/  @!PT LDS RZ, [RZ] ;  /* 0x00000000fffff984 */ /* 0x000fe20000000800 */
[----:B------:R-:W-:Y:S01]  /*13ab0*/  @!PT LDS RZ, [RZ] ;  /* 0x00000000fffff984 */ /* 0x000fe20000000800 */
[----:B------:R1:W-:Y:S01]  /*13ac0*/  @!P0 LDGSTS.E.BYPASS.LTC128B.128 [R211+0xd800], [R8.64] ;  /* 0x0d80000008d38fae */ /* 0x0003e2000b901d46 */
[----:B------:R-:W-:-:S03]  /*13ad0*/  @P1 MOV R4, R6 ;  /* 0x0000000600041202 */ /* 0x000fc60000000f00 */
[----:B------:R1:W-:Y:S04]  /*13ae0*/  @P0 STS.128 [R211+0xd800], RZ ;  /* 0x00d800ffd3000388 */ /* 0x0003e80000000c00 */
[----:B------:R-:W-:Y:S01]  /*13af0*/  @!PT LDS RZ, [RZ] ;  /* 0x00000000fffff984 */ /* 0x000fe20000000800 */
[----:B------:R-:W-:Y:S01]  /*13b00*/  @!PT LDS RZ, [RZ] ;  /* 0x00000000fffff984 */ /* 0x000fe20000000800 */
[----:B------:R-:W-:Y:S01]  /*13b10*/  @!PT LDS RZ, [RZ] ;  /* 0x00000000fffff984 */ /* 0x000fe20000000800 */
[----:B------:R1:W-:Y:S04]  /*13b20*/  @P1 LDGSTS.E.BYPASS.LTC128B.128 [R211+0xf800], [R4.64+0x80] ;  /* 0x0f80008004d31fae */ /* 0x0003e8000b901d46 */
[----:B------:R1:W-:Y:S01]  /*13b30*/  @!P1 STS.128 [R211+0xf800], RZ ;  /* 0x00f800ffd3009388 */ /* 0x0003e20000000c00 */
[----:B------:R-:W-:Y:S05]  /*13b40*/  @!P2 BRA `(.L_x_1046) ;  /* 0x000000800000a947 */ /* 0x000fea0003800000 */
[----:B------:R-:W-:Y:S02]  /*13b50*/  IMAD R67, R67, 0x60, RZ ;  /* 0x0000006043437824 */ /* 0x000fe400078e02ff */
[----:B-1----:R-:W-:-:S05]  /*13b60*/  IMAD.WIDE.U32 R4, R66, 0x60, R160 ;  /* 0x0000006042047825 */ /* 0x002fca00078e00a0 */
[----:B------:R-:W-:-:S05]  /*13b70*/  IADD3 R5, R67, R5, RZ ;  /* 0x0000000543057210 */ /* 0x000fca0007ffe0ff */
[----:B------:R-:W-:Y:S01]  /*13b80*/  @!PT LDS RZ, [RZ] ;  /* 0x00000000fffff984 */ /* 0x000fe20000000800 */
[----:B------:R-:W-:Y:S01]  /*13b90*/  @!PT LDS RZ, [RZ] ;  /* 0x00000000fffff984 */ /* 0x000fe20000000800 */
[----:B------:R-:W-:Y:S01]  /*13ba0*/  @!PT LDS RZ, [RZ] ;  /* 0x00000000fffff984 */ /* 0x000fe20000000800 */
[----:B------:R1:W-:Y:S01]  /*13bb0*/  LDGSTS.E.BYPASS.LTC128B.128 [R211+0x11800], [R4.64+0x100] ;  /* 0x1180010004d37fae */ /* 0x0003e2000b901d46 */
[----:B------:R-:W-:Y:S05]  /*13bc0*/  BRA `(.L_x_1045) ;  /* 0x0000001000007947 */ /* 0x000fea0003800000 */
.L_x_1046:
[----:B------:R1:W-:Y:S02]  /*13bd0*/  STS.128 [R211+0x11800], RZ ;  /* 0x011800ffd3007388 */ /* 0x0003e40000000c00 */
.L_x_1045:
[----:B------:R-:W-:Y:S05]  /*13be0*/  BSYNC B0 ;  /* 0x0000000000007941 */ /* 0x000fea0003800000 */
.L_x_1044:
[C---:B------:R-:W-:Y:S01]  /*13bf0*/  IMAD.SHL.U32 R0, R70.reuse, 0x40, RZ ;  /* 0x0000004046007824 */ /* 0x040fe200078e00ff */
[----:B------:R-:W-:Y:S01]  /*13c00*/  R2P PR, R70, 0x6 ;  /* 0x0000000646007804 */ /* 0x000fe20000000000 */
[----:B------:R-:W-:Y:S01]  /*13c10*/  IMAD.SHL.U32 R162, R162, 0x8, RZ ;  /* 0x00000008a2a27824 */ /* 0x000fe200078e00ff */
[----:B------:R-:W0:Y:S01]  /*13c20*/  LDGDEPBAR ;  /* 0x00000000000079af */ /* 0x000e220000000000 */
[C---:B------:R-:W-:Y:S01]  /*13c30*/  IMAD R194, R69.reuse, 0x400, R54 ;  /* 0x0000040045c27824 */ /* 0x040fe200078e0236 */
[----:B-1----:R-:W-:Y:S01]  /*13c40*/  LOP3.LUT R5, R0, 0x1c0, RZ, 0xc0, !PT ;  /* 0x000001c000057812 */ /* 0x002fe200078ec0ff */
[----:B------:R-:W-:Y:S01]  /*13c50*/  IMAD R69, R69, 0x10, R52 ;  /* 0x0000001045457824 */ /* 0x000fe200078e0234 */
[----:B------:R-:W-:Y:S01]  /*13c60*/  ISETP.GE.AND P5, PT, R133, 0x2, PT ;  /* 0x000000028500780c */ /* 0x000fe20003fa6270 */
[----:B------:R-:W-:Y:S01]  /*13c70*/  IMAD.SHL.U32 R194, R194, 0x2, RZ ;  /* 0x00000002c2c27824 */ /* 0x000fe200078e00ff */
[----:B------:R-:W-:Y:S01]  /*13c80*/  LOP3.LUT R0, R5, 0x8, R162, 0xf8, !PT ;  /* 0x0000000805007812 */ /* 0x000fe200078ef8a2 */
[----:B------:R-:W-:Y:S01]  /*13c90*/  BSSY B1, `(.L_x_1047) ;  /* 0x0000164000017945 */ /* 0x000fe20003800000 */
[----:B------:R-:W-:Y:S01]  /*13ca0*/  SHF.R.U32.HI R5, RZ, 0x3, R5 ;  /* 0x00000003ff057819 */ /* 0x000fe20000011605 */
[--C-:B------:R-:W-:Y:S01]  /*13cb0*/  IMAD R192, R57, 0x2, R194.reuse ;  /* 0x0000000239c07824 */ /* 0x100fe200078e02c2 */
[----:B------:R-:W-:Y:S01]  /*13cc0*/  LDSM.16.M88.4 R60, [R194] ;  /* 0x00000000c23c783b */ /* 0x000fe20000000200 */
[C---:B------:R-:W-:Y:S01]  /*13cd0*/  IMAD R190, R55.reuse, 0x2, R194 ;  /* 0x0000000237be7824 */ /* 0x040fe200078e02c2 */
[----:B------:R-:W-:Y:S01]  /*13ce0*/  LOP3.LUT R0, R0, R5, RZ, 0x3c, !PT ;  /* 0x0000000500007212 */ /* 0x000fe200078e3cff */
[----:B------:R-:W-:Y:S01]  /*13cf0*/  IMAD R189, R55, 0x2, R192 ;  /* 0x0000000237bd7824 */ /* 0x000fe200078e02c0 */
[----:B------:R-:W-:Y:S01]  /*13d00*/  LDSM.16.M88.4 R8, [R192] ;  /* 0x00000000c008783b */ /* 0x000fe20000000200 */
[----:B------:R-:W-:-:S02]  /*13d10*/  IADD3 R56, R69, 0x1, R56 ;  /* 0x0000000145387810 */ /* 0x000fc40007ffe038 */
[----:B------:R-:W-:Y:S01]  /*13d20*/  IMAD R193, R71, 0x200, R0 ;  /* 0x0000020047c17824 */ /* 0x000fe200078e0200 */
[----:B---3--:R-:W-:Y:S01]  /*13d30*/  LDSM.16.M88.4 R32, [R190] ;  /* 0x00000000be20783b */ /* 0x008fe20000000200 */
[----:B------:R-:W-:Y:S02]  /*13d40*/  ISETP.NE.U32.AND P0, PT, R212, RZ, PT ;  /* 0x000000ffd400720c */ /* 0x000fe40003f05070 */
[----:B------:R-:W-:Y:S01]  /*13d50*/  IMAD.SHL.U32 R193, R193, 0x2, RZ ;  /* 0x00000002c1c17824 */ /* 0x000fe200078e00ff */
[----:B------:R-:W-:Y:S01]  /*13d60*/  LDSM.16.M88.4 R88, [R189] ;  /* 0x00000000bd58783b */ /* 0x000fe20000000200 */
[----:B------:R-:W-:-:S03]  /*13d70*/  ISETP.NE.AND.EX P0, PT, R213, RZ, PT, P0 ;  /* 0x000000ffd500720c */ /* 0x000fc60003f05300 */
[----:B------:R-:W1:Y:S01]  /*13d80*/  LDSM.16.M88.4 R12, [R193+0x6800] ;  /* 0x00680000c10c783b */ /* 0x000e620000000200 */
[C---:B------:R-:W-:Y:S02]  /*13d90*/  IADD3 R0, R193.reuse, 0x6000, RZ ;  /* 0x00006000c1007810 */ /* 0x040fe40007ffe0ff */
[----:B------:R-:W-:Y:S01]  /*13da0*/  IADD3 R191, R193, 0x6020, RZ ;  /* 0x00006020c1bf7810 */ /* 0x000fe20007ffe0ff */
[----:B------:R-:W3:Y:S01]  /*13db0*/  LDSM.16.M88.4 R24, [R193+0x6000] ;  /* 0x00600000c118783b */ /* 0x000ee20000000200 */
[----:B------:R-:W-:Y:S01]  /*13dc0*/  @P1 IADD3 R191, R0, -0x20, RZ ;  /* 0xffffffe000bf1810 */ /* 0x000fe20007ffe0ff */
[----:B------:R-:W-:Y:S02]  /*13dd0*/  IMAD.MOV.U32 R0, RZ, RZ, 0x40 ;  /* 0x00000040ff007424 */ /* 0x000fe400078e00ff */
[----:B------:R-:W2:Y:S01]  /*13de0*/  LDSM.16.M88.4 R72, [R193+0x7000] ;  /* 0x00700000c148783b */ /* 0x000ea20000000200 */
[C---:B------:R-:W-:Y:S02]  /*13df0*/  IADD3 R187, R191.reuse, 0x800, RZ ;  /* 0x00000800bfbb7810 */ /* 0x040fe40007ffe0ff */
[----:B------:R-:W-:Y:S01]  /*13e00*/  SEL R0, R0, 0xffffffc0, !P2 ;  /* 0xffffffc000007807 */ /* 0x000fe20005000000 */
[----:B------:R-:W4:Y:S01]  /*13e10*/  LDSM.16.M88.4 R4, [R193+0x7800] ;  /* 0x00780000c104783b */ /* 0x000f220000000200 */
[----:B------:R-:W-:-:S02]  /*13e20*/  IADD3 R186, R191, 0x1000, RZ ;  /* 0x00001000bfba7810 */ /* 0x000fc40007ffe0ff */
[----:B------:R-:W-:Y:S01]  /*13e30*/  IADD3 R185, R191, 0x1800, RZ ;  /* 0x00001800bfb97810 */ /* 0x000fe20007ffe0ff */
[----:B------:R-:W2:Y:S01]  /*13e40*/  LDSM.16.M88.4 R80, [R191+0x800] ;  /* 0x00080000bf50783b */ /* 0x000ea20000000200 */
[----:B------:R-:W-:Y:S01]  /*13e50*/  IMAD.IADD R188, R193, 0x1, R0 ;  /* 0x00000001c1bc7824 */ /* 0x000fe200078e0200 */
[C---:B------:R-:W-:Y:S01]  /*13e60*/  IADD3 R183, R191.reuse, 0x2000, RZ ;  /* 0x00002000bfb77810 */ /* 0x040fe20007ffe0ff */
[----:B------:R-:W-:Y:S01]  /*13e70*/  IMAD.IADD R184, R0, 0x1, R191 ;  /* 0x0000000100b87824 */ /* 0x000fe200078e02bf */
[----:B------:R-:W2:Y:S01]  /*13e80*/  LDSM.16.M88.4 R84, [R191] ;  /* 0x00000000bf54783b */ /* 0x000ea20000000200 */
[C---:B------:R-:W-:Y:S02]  /*13e90*/  IADD3 R182, R191.reuse, 0x2800, RZ ;  /* 0x00002800bfb67810 */ /* 0x040fe40007ffe0ff */
[C---:B------:R-:W-:Y:S01]  /*13ea0*/  IADD3 R181, R191.reuse, 0x3000, RZ ;  /* 0x00003000bfb57810 */ /* 0x040fe20007ffe0ff */
[----:B------:R-:W2:Y:S01]  /*13eb0*/  LDSM.16.M88.4 R36, [R191+0x1000] ;  /* 0x00100000bf24783b */ /* 0x000ea20000000200 */
[----:B------:R-:W-:-:S02]  /*13ec0*/  IADD3 R180, R191, 0x3800, RZ ;  /* 0x00003800bfb47810 */ /* 0x000fc40007ffe0ff */
[C---:B------:R-:W-:Y:S01]  /*13ed0*/  IADD3 R179, R191.reuse, 0x4000, RZ ;  /* 0x00004000bfb37810 */ /* 0x040fe20007ffe0ff */
[----:B------:R-:W4:Y:S01]  /*13ee0*/  LDSM.16.M88.4 R48, [R191+0x1800] ;  /* 0x00180000bf30783b */ /* 0x000f220000000200 */
[C---:B------:R-:W-:Y:S02]  /*13ef0*/  IADD3 R178, R191.reuse, 0x4800, RZ ;  /* 0x00004800bfb27810 */ /* 0x040fe40007ffe0ff */
[C---:B------:R-:W-:Y:S01]  /*13f00*/  IADD3 R177, R191.reuse, 0x5000, RZ ;  /* 0x00005000bfb17810 */ /* 0x040fe20007ffe0ff */
[----:B------:R-:W-:Y:S01]  /*13f10*/  LDSM.16.M88.4 R44, [R188+0x6000] ;  /* 0x00600000bc2c783b */ /* 0x000fe20000000200 */
[----:B------:R-:W-:-:S03]  /*13f20*/  IADD3 R176, R191, 0x5800, RZ ;  /* 0x00005800bfb07810 */ /* 0x000fc60007ffe0ff */
[----:B------:R-:W-:Y:S01]  /*13f30*/  LDSM.16.M88.4 R40, [R188+0x7000] ;  /* 0x00700000bc28783b */ /* 0x000fe20000000200 */
[C---:B-1---5:R-:W-:Y:S08]  /*13f40*/  HMMA.16816.F32.BF16 R20, R60.reuse, R12, RZ ;  /* 0x0000000c3c14723c */ /* 0x062ff000000418ff */
[C---:B------:R-:W-:Y:S08]  /*13f50*/  HMMA.16816.F32.BF16 R12, R60.reuse, R14, RZ ;  /* 0x0000000e3c0c723c */ /* 0x040ff000000418ff */
[C---:B---3--:R-:W-:Y:S08]  /*13f60*/  HMMA.16816.F32.BF16 R28, R60.reuse, R24, RZ ;  /* 0x000000183c1c723c */ /* 0x048ff000000418ff */
[C---:B--2---:R-:W-:Y:S08]  /*13f70*/  HMMA.16816.F32.BF16 R76, R60.reuse, R72, RZ ;  /* 0x000000483c4c723c */ /* 0x044ff000000418ff */
[C---:B------:R-:W-:Y:S08]  /*13f80*/  HMMA.16816.F32.BF16 R24, R60.reuse, R26, RZ ;  /* 0x0000001a3c18723c */ /* 0x040ff000000418ff */
[C---:B------:R-:W-:Y:S08]  /*13f90*/  HMMA.16816.F32.BF16 R72, R60.reuse, R74, RZ ;  /* 0x0000004a3c48723c */ /* 0x040ff000000418ff */
[C---:B----4-:R-:W-:Y:S08]  /*13fa0*/  HMMA.16816.F32.BF16 R64, R60.reuse, R4, RZ ;  /* 0x000000043c40723c */ /* 0x050ff000000418ff */
[----:B------:R-:W-:Y:S01]  /*13fb0*/  HMMA.16816.F32.BF16 R60, R60, R6, RZ ;  /* 0x000000063c3c723c */ /* 0x000fe200000418ff */
[----:B------:R-:W1:Y:S07]  /*13fc0*/  LDSM.16.M88.4 R4, [R188+0x6800] ;  /* 0x00680000bc04783b */ /* 0x000e6e0000000200 */
[C---:B------:R-:W-:Y:S08]  /*13fd0*/  HMMA.16816.F32.BF16 R20, R8.reuse, R80, R20 ;  /* 0x000000500814723c */ /* 0x040ff00000041814 */
[C---:B------:R-:W-:Y:S01]  /*13fe0*/  HMMA.16816.F32.BF16 R12, R8.reuse, R82, R12 ;  /* 0x00000052080c723c */ /* 0x040fe2000004180c */
[----:B------:R-:W-:Y:S07]  /*13ff0*/  LDSM.16.M88.4 R80, [R184+0x1800] ;  /* 0x00180000b850783b */ /* 0x000fee0000000200 */
[C---:B------:R-:W-:Y:S08]  /*14000*/  HMMA.16816.F32.BF16 R28, R8.reuse, R84, R28 ;  /* 0x00000054081c723c */ /* 0x040ff0000004181c */
[C---:B------:R-:W-:Y:S01]  /*14010*/  HMMA.16816.F32.BF16 R24, R8.reuse, R86, R24 ;  /* 0x000000560818723c */ /* 0x040fe20000041818 */
[----:B------:R-:W-:Y:S07]  /*14020*/  LDSM.16.M88.4 R84, [R184+0x1000] ;  /* 0x00100000b854783b */ /* 0x000fee0000000200 */
[C---:B------:R-:W-:Y:S08]  /*14030*/  HMMA.16816.F32.BF16 R76, R8.reuse, R36, R76 ;  /* 0x00000024084c723c */ /* 0x040ff0000004184c */
[C---:B------:R-:W-:Y:S01]  /*14040*/  HMMA.16816.F32.BF16 R72, R8.reuse, R38, R72 ;  /* 0x000000260848723c */ /* 0x040fe20000041848 */
[----:B------:R-:W2:Y:S07]  /*14050*/  LDSM.16.M88.4 R36, [R188+0x7800] ;  /* 0x00780000bc24783b */ /* 0x000eae0000000200 */
[C---:B------:R-:W-:Y:S08]  /*14060*/  HMMA.16816.F32.BF16 R64, R8.reuse, R48, R64 ;  /* 0x000000300840723c */ /* 0x040ff00000041840 */
[----:B------:R-:W-:Y:S01]  /*14070*/  HMMA.16816.F32.BF16 R60, R8, R50, R60 ;  /* 0x00000032083c723c */ /* 0x000fe2000004183c */
[----:B------:R-:W3:Y:S04]  /*14080*/  LDSM.16.M88.4 R8, [R184] ;  /* 0x00000000b808783b */ /* 0x000ee80000000200 */
[----:B------:R-:W-:Y:S03]  /*14090*/  LDSM.16.M88.4 R48, [R194+0x2000] ;  /* 0x00200000c230783b */ /* 0x000fe60000000200 */
[C---:B-1----:R-:W-:Y:S08]  /*140a0*/  HMMA.16816.F32.BF16 R20, R32.reuse, R4, R20 ;  /* 0x000000042014723c */ /* 0x042ff00000041814 */
[C---:B------:R-:W-:Y:S01]  /*140b0*/  HMMA.16816.F32.BF16 R12, R32.reuse, R6, R12 ;  /* 0x00000006200c723c */ /* 0x040fe2000004180c */
[----:B------:R-:W1:Y:S07]  /*140c0*/  LDSM.16.M88.4 R4, [R184+0x800] ;  /* 0x00080000b804783b */ /* 0x000e6e0000000200 */
[C---:B------:R-:W-:Y:S08]  /*140d0*/  HMMA.16816.F32.BF16 R28, R32.reuse, R44, R28 ;  /* 0x0000002c201c723c */ /* 0x040ff0000004181c */
[C---:B------:R-:W-:Y:S01]  /*140e0*/  HMMA.16816.F32.BF16 R24, R32.reuse, R46, R24 ;  /* 0x0000002e2018723c */ /* 0x040fe20000041818 */
[----:B------:R-:W4:Y:S07]  /*140f0*/  LDSM.16.M88.4 R44, [R193+0x8000] ;  /* 0x00800000c12c783b */ /* 0x000f2e0000000200 */
[C---:B------:R-:W-:Y:S08]  /*14100*/  HMMA.16816.F32.BF16 R76, R32.reuse, R40, R76 ;  /* 0x00000028204c723c */ /* 0x040ff0000004184c */
[C---:B------:R-:W-:Y:S01]  /*14110*/  HMMA.16816.F32.BF16 R72, R32.reuse, R42, R72 ;  /* 0x0000002a2048723c */ /* 0x040fe20000041848 */
[----:B------:R-:W4:Y:S07]  /*14120*/  LDSM.16.M88.4 R40, [R193+0x8800] ;  /* 0x00880000c128783b */ /* 0x000f2e0000000200 */
[C---:B--2---:R-:W-:Y:S08]  /*14130*/  HMMA.16816.F32.BF16 R64, R32.reuse, R36, R64 ;  /* 0x000000242040723c */ /* 0x044ff00000041840 */
[----:B------:R-:W-:Y:S01]  /*14140*/  HMMA.16816.F32.BF16 R60, R32, R38, R60 ;  /* 0x00000026203c723c */ /* 0x000fe2000004183c */
[----:B------:R-:W2:Y:S04]  /*14150*/  LDSM.16.M88.4 R36, [R193+0x9000] ;  /* 0x00900000c124783b */ /* 0x000ea80000000200 */
[----:B------:R-:W2:Y:S03]  /*14160*/  LDSM.16.M88.4 R32, [R193+0x9800] ;  /* 0x00980000c120783b */ /* 0x000ea60000000200 */
[C---:B---3--:R-:W-:Y:S08]  /*14170*/  HMMA.16816.F32.BF16 R28, R88.reuse, R8, R28 ;  /* 0x00000008581c723c */ /* 0x048ff0000004181c */
[C---:B------:R-:W-:Y:S01]  /*14180*/  HMMA.16816.F32.BF16 R24, R88.reuse, R10, R24 ;  /* 0x0000000a5818723c */ /* 0x040fe20000041818 */
[----:B------:R-:W-:Y:S07]  /*14190*/  LDSM.16.M88.4 R8, [R192+0x2000] ;  /* 0x00200000c008783b */ /* 0x000fee0000000200 */
[C---:B-1----:R-:W-:Y:S08]  /*141a0*/  HMMA.16816.F32.BF16 R20, R88.reuse, R4, R20 ;  /* 0x000000045814723c */ /* 0x042ff00000041814 */
[C---:B------:R-:W-:Y:S01]  /*141b0*/  HMMA.16816.F32.BF16 R12, R88.reuse, R6, R12 ;  /* 0x00000006580c723c */ /* 0x040fe2000004180c */
[----:B------:R-:W1:Y:S07]  /*141c0*/  LDSM.16.M88.4 R4, [R191+0x2000] ;  /* 0x00200000bf04783b */ /* 0x000e6e0000000200 */
[C---:B------:R-:W-:Y:S08]  /*141d0*/  HMMA.16816.F32.BF16 R76, R88.reuse, R84, R76 ;  /* 0x00000054584c723c */ /* 0x040ff0000004184c */
[C---:B------:R-:W-:Y:S01]  /*141e0*/  HMMA.16816.F32.BF16 R72, R88.reuse, R86, R72 ;  /* 0x000000565848723c */ /* 0x040fe20000041848 */
[----:B------:R-:W-:Y:S07]  /*141f0*/  LDSM.16.M88.4 R84, [R188+0x9800] ;  /* 0x00980000bc54783b */ /* 0x000fee0000000200 */
[C---:B------:R-:W-:Y:S08]  /*14200*/  HMMA.16816.F32.BF16 R64, R88.reuse, R80, R64 ;  /* 0x000000505840723c */ /* 0x040ff00000041840 */
[----:B------:R-:W-:Y:S01]  /*14210*/  HMMA.16816.F32.BF16 R60, R88, R82, R60 ;  /* 0x00000052583c723c */ /* 0x000fe2000004183c */
[----:B------:R-:W-:Y:S07]  /*14220*/  LDSM.16.M88.4 R80, [R191+0x3800] ;  /* 0x00380000bf50783b */ /* 0x000fee0000000200 */
[C---:B----4-:R-:W-:Y:S08]  /*14230*/  HMMA.16816.F32.BF16 R28, R48.reuse, R44, R28 ;  /* 0x0000002c301c723c */ /* 0x050ff0000004181c */
[C---:B------:R-:W-:Y:S01]  /*14240*/  HMMA.16816.F32.BF16 R24, R48.reuse, R46, R24 ;  /* 0x0000002e3018723c */ /* 0x040fe20000041818 */
[----:B------:R-:W3:Y:S07]  /*14250*/  LDSM.16.M88.4 R44, [R191+0x2800] ;  /* 0x00280000bf2c783b */ /* 0x000eee0000000200 */
[C---:B------:R-:W-:Y:S08]  /*14260*/  HMMA.16816.F32.BF16 R20, R48.reuse, R40, R20 ;  /* 0x000000283014723c */ /* 0x040ff00000041814 */
[C---:B------:R-:W-:Y:S01]  /*14270*/  HMMA.16816.F32.BF16 R12, R48.reuse, R42, R12 ;  /* 0x0000002a300c723c */ /* 0x040fe2000004180c */
[----:B------:R-:W4:Y:S07]  /*14280*/  LDSM.16.M88.4 R40, [R191+0x3000] ;  /* 0x00300000bf28783b */ /* 0x000f2e0000000200 */
[C---:B--2---:R-:W-:Y:S08]  /*14290*/  HMMA.16816.F32.BF16 R76, R48.reuse, R36, R76 ;  /* 0x00000024304c723c */ /* 0x044ff0000004184c */
[C---:B------:R-:W-:Y:S01]  /*142a0*/  HMMA.16816.F32.BF16 R72, R48.reuse, R38, R72 ;  /* 0x000000263048723c */ /* 0x040fe20000041848 */
[----:B------:R-:W-:Y:S07]  /*142b0*/  LDSM.16.M88.4 R36, [R190+0x2000] ;  /* 0x00200000be24783b */ /* 0x000fee0000000200 */
[C---:B------:R-:W-:Y:S08]  /*142c0*/  HMMA.16816.F32.BF16 R64, R48.reuse, R32, R64 ;  /* 0x000000203040723c */ /* 0x040ff00000041840 */
[----:B------:R-:W-:Y:S01]  /*142d0*/  HMMA.16816.F32.BF16 R60, R48, R34, R60 ;  /* 0x00000022303c723c */ /* 0x000fe2000004183c */
[----:B------:R-:W2:Y:S04]  /*142e0*/  LDSM.16.M88.4 R32, [R188+0x8000] ;  /* 0x00800000bc20783b */ /* 0x000ea80000000200 */
[----:B------:R-:W-:Y:S03]  /*142f0*/  LDSM.16.M88.4 R48, [R188+0x9000] ;  /* 0x00900000bc30783b */ /* 0x000fe60000000200 */
[C---:B-1----:R-:W-:Y:S08]  /*14300*/  HMMA.16816.F32.BF16 R28, R8.reuse, R4, R28 ;  /* 0x00000004081c723c */ /* 0x042ff0000004181c */
[C---:B------:R-:W-:Y:S01]  /*14310*/  HMMA.16816.F32.BF16 R24, R8.reuse, R6, R24 ;  /* 0x000000060818723c */ /* 0x040fe20000041818 */
[----:B------:R-:W1:Y:S07]  /*14320*/  LDSM.16.M88.4 R4, [R188+0x8800] ;  /* 0x00880000bc04783b */ /* 0x000e6e0000000200 */
[C---:B---3--:R-:W-:Y:S08]  /*14330*/  HMMA.16816.F32.BF16 R20, R8.reuse, R44, R20 ;  /* 0x0000002c0814723c */ /* 0x048ff00000041814 */
[C---:B------:R-:W-:Y:S01]  /*14340*/  HMMA.16816.F32.BF16 R12, R8.reuse, R46, R12 ;  /* 0x0000002e080c723c */ /* 0x040fe2000004180c */
[----:B------:R-:W-:Y:S07]  /*14350*/  LDSM.16.M88.4 R44, [R189+0x2000] ;  /* 0x00200000bd2c783b */ /* 0x000fee0000000200 */
[C---:B----4-:R-:W-:Y:S08]  /*14360*/  HMMA.16816.F32.BF16 R76, R8.reuse, R40, R76 ;  /* 0x00000028084c723c */ /* 0x050ff0000004184c */
[C---:B------:R-:W-:Y:S01]  /*14370*/  HMMA.16816.F32.BF16 R72, R8.reuse, R42, R72 ;  /* 0x0000002a0848723c */ /* 0x040fe20000041848 */
[----:B------:R-:W3:Y:S07]  /*14380*/  LDSM.16.M88.4 R40, [R184+0x2000] ;  /* 0x00200000b828783b */ /* 0x000eee0000000200 */
[C---:B------:R-:W-:Y:S08]  /*14390*/  HMMA.16816.F32.BF16 R64, R8.reuse, R80, R64 ;  /* 0x000000500840723c */ /* 0x040ff00000041840 */
[----:B------:R-:W-:Y:S01]  /*143a0*/  HMMA.16816.F32.BF16 R60, R8, R82, R60 ;  /* 0x00000052083c723c */ /* 0x000fe2000004183c */
[----:B------:R-:W4:Y:S04]  /*143b0*/  LDSM.16.M88.4 R8, [R184+0x2800] ;  /* 0x00280000b808783b */ /* 0x000f280000000200 */
[----:B------:R-:W-:Y:S03]  /*143c0*/  LDSM.16.M88.4 R80, [R184+0x3800] ;  /* 0x00380000b850783b */ /* 0x000fe60000000200 */
[C---:B--2---:R-:W-:Y:S08]  /*143d0*/  HMMA.16816.F32.BF16 R28, R36.reuse, R32, R28 ;  /* 0x00000020241c723c */ /* 0x044ff0000004181c */
[C---:B------:R-:W-:Y:S01]  /*143e0*/  HMMA.16816.F32.BF16 R24, R36.reuse, R34, R24 ;  /* 0x000000222418723c */ /* 0x040fe20000041818 */
[----:B------:R-:W2:Y:S07]  /*143f0*/  LDSM.16.M88.4 R32, [R184+0x3000] ;  /* 0x00300000b820783b */ /* 0x000eae0000000200 */
[C---:B-1----:R-:W-:Y:S08]  /*14400*/  HMMA.16816.F32.BF16 R20, R36.reuse, R4, R20 ;  /* 0x000000042414723c */ /* 0x042ff00000041814 */
[C---:B------:R-:W-:Y:S01]  /*14410*/  HMMA.16816.F32.BF16 R12, R36.reuse, R6, R12 ;  /* 0x00000006240c723c */ /* 0x040fe2000004180c */
[----:B------:R-:W-:Y:S07]  /*14420*/  LDSM.16.M88.4 R4, [R193+0xa000] ;  /* 0x00a00000c104783b */ /* 0x000fee0000000200 */
[C---:B------:R-:W-:Y:S08]  /*14430*/  HMMA.16816.F32.BF16 R76, R36.reuse, R48, R76 ;  /* 0x00000030244c723c */ /* 0x040ff0000004184c */
[C---:B------:R-:W-:Y:S01]  /*14440*/  HMMA.16816.F32.BF16 R72, R36.reuse, R50, R72 ;  /* 0x000000322448723c */ /* 0x040fe20000041848 */
[----:B------:R-:W1:Y:S07]  /*14450*/  LDSM.16.M88.4 R48, [R194+0x4000] ;  /* 0x00400000c230783b */ /* 0x000e6e0000000200 */
[C---:B------:R-:W-:Y:S08]  /*14460*/  HMMA.16816.F32.BF16 R64, R36.reuse, R84, R64 ;  /* 0x000000542440723c */ /* 0x040ff00000041840 */
[----:B------:R-:W-:Y:S01]  /*14470*/  HMMA.16816.F32.BF16 R60, R36, R86, R60 ;  /* 0x00000056243c723c */ /* 0x000fe2000004183c */
[----:B------:R-:W-:Y:S04]  /*14480*/  LDSM.16.M88.4 R36, [R193+0xa800] ;  /* 0x00a80000c124783b */ /* 0x000fe80000000200 */
[----:B------:R-:W-:Y:S03]  /*14490*/  LDSM.16.M88.4 R84, [R191+0x5800] ;  /* 0x00580000bf54783b */ /* 0x000fe60000000200 */
[C---:B---3--:R-:W-:Y:S08]  /*144a0*/  HMMA.16816.F32.BF16 R28, R44.reuse, R40, R28 ;  /* 0x000000282c1c723c */ /* 0x048ff0000004181c */
[C---:B------:R-:W-:Y:S01]  /*144b0*/  HMMA.16816.F32.BF16 R24, R44.reuse, R42, R24 ;  /* 0x0000002a2c18723c */ /* 0x040fe20000041818 */
[----:B------:R-:W-:Y:S07]  /*144c0*/  LDSM.16.M88.4 R40, [R191+0x4000] ;  /* 0x00400000bf28783b */ /* 0x000fee0000000200 */
[C---:B----4-:R-:W-:Y:S08]  /*144d0*/  HMMA.16816.F32.BF16 R20, R44.reuse, R8, R20 ;  /* 0x000000082c14723c */ /* 0x050ff00000041814 */
[C---:B------:R-:W-:Y:S01]  /*144e0*/  HMMA.16816.F32.BF16 R12, R44.reuse, R10, R12 ;  /* 0x0000000a2c0c723c */ /* 0x040fe2000004180c */
[----:B------:R-:W3:Y:S07]  /*144f0*/  LDSM.16.M88.4 R8, [R193+0xb000] ;  /* 0x00b00000c108783b */ /* 0x000eee0000000200 */
[C---:B--2---:R-:W-:Y:S08]  /*14500*/  HMMA.16816.F32.BF16 R76, R44.reuse, R32, R76 ;  /* 0x000000202c4c723c */ /* 0x044ff0000004184c */
[C---:B------:R-:W-:Y:S01]  /*14510*/  HMMA.16816.F32.BF16 R72, R44.reuse, R34, R72 ;  /* 0x000000222c48723c */ /* 0x040fe20000041848 */
[----:B------:R-:W2:Y:S07]  /*14520*/  LDSM.16.M88.4 R32, [R193+0xb800] ;  /* 0x00b80000c120783b */ /* 0x000eae0000000200 */
[C---:B------:R-:W-:Y:S08]  /*14530*/  HMMA.16816.F32.BF16 R64, R44.reuse, R80, R64 ;  /* 0x000000502c40723c */ /* 0x040ff00000041840 */
[----:B------:R-:W-:Y:S01]  /*14540*/  HMMA.16816.F32.BF16 R60, R44, R82, R60 ;  /* 0x000000522c3c723c */ /* 0x000fe2000004183c */
[----:B------:R-:W4:Y:S04]  /*14550*/  LDSM.16.M88.4 R44, [R192+0x4000] ;  /* 0x00400000c02c783b */ /* 0x000f280000000200 */
[----:B------:R-:W-:Y:S03]  /*14560*/  LDSM.16.M88.4 R80, [R191+0x4800] ;  /* 0x00480000bf50783b */ /* 0x000fe60000000200 */
[C---:B-1----:R-:W-:Y:S08]  /*14570*/  HMMA.16816.F32.BF16 R28, R48.reuse, R4, R28 ;  /* 0x00000004301c723c */ /* 0x042ff0000004181c */
[C---:B------:R-:W-:Y:S01]  /*14580*/  HMMA.16816.F32.BF16 R24, R48.reuse, R6, R24 ;  /* 0x000000063018723c */ /* 0x040fe20000041818 */
[----:B------:R-:W1:Y:S07]  /*14590*/  LDSM.16.M88.4 R4, [R191+0x5000] ;  /* 0x00500000bf04783b */ /* 0x000e6e0000000200 */
[C---:B---3--:R-:W-:Y:S08]  /*145a0*/  HMMA.16816.F32.BF16 R76, R48.reuse, R8, R76 ;  /* 0x00000008304c723c */ /* 0x048ff0000004184c */
[C---:B------:R-:W-:Y:S01]  /*145b0*/  HMMA.16816.F32.BF16 R72, R48.reuse, R10, R72 ;  /* 0x0000000a3048723c */ /* 0x040fe20000041848 */
[----:B------:R-:W-:Y:S07]  /*145c0*/  LDSM.16.M88.4 R8, [R188+0xa000] ;  /* 0x00a00000bc08783b */ /* 0x000fee0000000200 */
[C---:B------:R-:W-:Y:S08]  /*145d0*/  HMMA.16816.F32.BF16 R20, R48.reuse, R36, R20 ;  /* 0x000000243014723c */ /* 0x040ff00000041814 */
[C---:B------:R-:W-:Y:S01]  /*145e0*/  HMMA.16816.F32.BF16 R12, R48.reuse, R38, R12 ;  /* 0x00000026300c723c */ /* 0x040fe2000004180c */
[----:B------:R-:W3:Y:S07]  /*145f0*/  LDSM.16.M88.4 R36, [R190+0x4000] ;  /* 0x00400000be24783b */ /* 0x000eee0000000200 */
[C---:B--2---:R-:W-:Y:S08]  /*14600*/  HMMA.16816.F32.BF16 R64, R48.reuse, R32, R64 ;  /* 0x000000203040723c */ /* 0x044ff00000041840 */
[----:B------:R-:W-:Y:S01]  /*14610*/  HMMA.16816.F32.BF16 R60, R48, R34, R60 ;  /* 0x00000022303c723c */ /* 0x000fe2000004183c */
[----:B------:R-:W2:Y:S04]  /*14620*/  LDSM.16.M88.4 R48, [R188+0xa800] ;  /* 0x00a80000bc30783b */ /* 0x000ea80000000200 */
[----:B------:R-:W2:Y:S03]  /*14630*/  LDSM.16.M88.4 R32, [R188+0xb000] ;  /* 0x00b00000bc20783b */ /* 0x000ea60000000200 */
[C---:B----4-:R-:W-:Y:S08]  /*14640*/  HMMA.16816.F32.BF16 R28, R44.reuse, R40, R28 ;  /* 0x000000282c1c723c */ /* 0x050ff0000004181c */
[C---:B------:R-:W-:Y:S01]  /*14650*/  HMMA.16816.F32.BF16 R24, R44.reuse, R42, R24 ;  /* 0x0000002a2c18723c */ /* 0x040fe20000041818 */
[----:B------:R-:W-:Y:S07]  /*14660*/  LDSM.16.M88.4 R40, [R184+0x4800] ;  /* 0x00480000b828783b */ /* 0x000fee0000000200 */
[C---:B-1----:R-:W-:Y:S08]  /*14670*/  HMMA.16816.F32.BF16 R76, R44.reuse, R4, R76 ;  /* 0x000000042c4c723c */ /* 0x042ff0000004184c */
[C---:B------:R-:W-:Y:S01]  /*14680*/  HMMA.16816.F32.BF16 R72, R44.reuse, R6, R72 ;  /* 0x000000062c48723c */ /* 0x040fe20000041848 */
[----:B------:R-:W1:Y:S07]  /*14690*/  LDSM.16.M88.4 R4, [R188+0xb800] ;  /* 0x00b80000bc04783b */ /* 0x000e6e0000000200 */
[C---:B------:R-:W-:Y:S08]  /*146a0*/  HMMA.16816.F32.BF16 R64, R44.reuse, R84, R64 ;  /* 0x000000542c40723c */ /* 0x040ff00000041840 */
[C---:B------:R-:W-:Y:S08]  /*146b0*/  HMMA.16816.F32.BF16 R20, R44.reuse, R80, R20 ;  /* 0x000000502c14723c */ /* 0x040ff00000041814 */
[C---:B------:R-:W-:Y:S01]  /*146c0*/  HMMA.16816.F32.BF16 R12, R44.reuse, R82, R12 ;  /* 0x000000522c0c723c */ /* 0x040fe2000004180c */
[----:B------:R-:W-:Y:S07]  /*146d0*/  LDSM.16.M88.4 R80, [R184+0x5000] ;  /* 0x00500000b850783b */ /* 0x000fee0000000200 */
[----:B------:R-:W-:Y:S01]  /*146e0*/  HMMA.16816.F32.BF16 R84, R44, R86, R60 ;  /* 0x000000562c54723c */ /* 0x000fe2000004183c */
[----:B------:R-:W-:Y:S04]  /*146f0*/  LDSM.16.M88.4 R60, [R189+0x4000] ;  /* 0x00400000bd3c783b */ /* 0x000fe80000000200 */
[----:B------:R-:W4:Y:S03]  /*14700*/  LDSM.16.M88.4 R44, [R184+0x4000] ;  /* 0x00400000b82c783b */ /* 0x000f260000000200 */
[C---:B---3--:R-:W-:Y:S08]  /*14710*/  HMMA.16816.F32.BF16 R28, R36.reuse, R8, R28 ;  /* 0x00000008241c723c */ /* 0x048ff0000004181c */
[----:B------:R-:W-:Y:S01]  /*14720*/  HMMA.16816.F32.BF16 R24, R36, R10, R24 ;  /* 0x0000000a2418723c */ /* 0x000fe20000041818 */
[----:B------:R-:W3:Y:S01]  /*14730*/  LDSM.16.M88.4 R8, [R184+0x5800] ;  /* 0x00580000b808783b */ /* 0x000ee20000000200 */
[----:B------:R-:W-:-:S06]  /*14740*/  DEPBAR.LE SB0, 0x0 ;  /* 0x000080000000791a */ /* 0x000fcc0000000000 */
[C---:B--2---:R-:W-:Y:S08]  /*14750*/  HMMA.16816.F32.BF16 R20, R36.reuse, R48, R20 ;  /* 0x000000302414723c */ /* 0x044ff00000041814 */
[C---:B------:R-:W-:Y:S08]  /*14760*/  HMMA.16816.F32.BF16 R12, R36.reuse, R50, R12 ;  /* 0x00000032240c723c */ /* 0x040ff0000004180c */
[C---:B------:R-:W-:Y:S08]  /*14770*/  HMMA.16816.F32.BF16 R76, R36.reuse, R32, R76 ;  /* 0x00000020244c723c */ /* 0x040ff0000004184c */
[C---:B------:R-:W-:Y:S08]  /*14780*/  HMMA.16816.F32.BF16 R72, R36.reuse, R34, R72 ;  /* 0x000000222448723c */ /* 0x040ff00000041848 */
[C---:B-1----:R-:W-:Y:S07]  /*14790*/  HMMA.16816.F32.BF16 R64, R36.reuse, R4, R64 ;  /* 0x000000042440723c */ /* 0x042fee0000041840 */
[----:B------:R-:W-:Y:S01]  /*147a0*/  IADD3 R5, R68, R56, -R209 ;  /* 0x0000003844057210 */ /* 0x000fe20007ffe8d1 */
[----:B------:R-:W-:Y:S04]  /*147b0*/  HMMA.16816.F32.BF16 R84, R36, R6, R84 ;  /* 0x000000062454723c */ /* 0x000fe80000041854 */
[----:B------:R-:W-:-:S04]  /*147c0*/  IMAD.IADD R5, R2, 0x1, R5 ;  /* 0x0000000102057824 */ /* 0x000fc800078e0205 */
[----:B----4-:R-:W-:Y:S01]  /*147d0*/  HMMA.16816.F32.BF16 R28, R60, R44, R28 ;  /* 0x0000002c3c1c723c */ /* 0x010fe2000004181c */
[C---:B------:R-:W-:Y:S02]  /*147e0*/  IADD3 R7, R5.reuse, 0x8, RZ ;  /* 0x0000000805077810 */ /* 0x040fe40007ffe0ff */
[-C--:B------:R-:W-:Y:S02]  /*147f0*/  IMNMX R0, R5, R68.reuse, PT ;  /* 0x0000004405007217 */ /* 0x080fe40003800200 */
[----:B------:R-:W-:-:S03]  /*14800*/  IMNMX R2, R7, R68, PT ;  /* 0x0000004407027217 */ /* 0x000fc60003800200 */
[C---:B------:R-:W-:Y:S08]  /*14810*/  HMMA.16816.F32.BF16 R24, R60.reuse, R46, R24 ;  /* 0x0000002e3c18723c */ /* 0x040ff00000041818 */
[C---:B------:R-:W-:Y:S08]  /*14820*/  HMMA.16816.F32.BF16 R20, R60.reuse, R40, R20 ;  /* 0x000000283c14723c */ /* 0x040ff00000041814 */
[C---:B------:R-:W-:Y:S08]  /*14830*/  HMMA.16816.F32.BF16 R12, R60.reuse, R42, R12 ;  /* 0x0000002a3c0c723c */ /* 0x040ff0000004180c */
[C---:B------:R-:W-:Y:S08]  /*14840*/  HMMA.16816.F32.BF16 R76, R60.reuse, R80, R76 ;  /* 0x000000503c4c723c */ /* 0x040ff0000004184c */
[C---:B------:R-:W-:Y:S08]  /*14850*/  HMMA.16816.F32.BF16 R72, R60.reuse, R82, R72 ;  /* 0x000000523c48723c */ /* 0x040ff00000041848 */
[C---:B---3--:R-:W-:Y:S08]  /*14860*/  HMMA.16816.F32.BF16 R64, R60.reuse, R8, R64 ;  /* 0x000000083c40723c */ /* 0x048ff00000041840 */
[----:B------:R-:W-:Y:S01]  /*14870*/  HMMA.16816.F32.BF16 R84, R60, R10, R84 ;  /* 0x0000000a3c54723c */ /* 0x000fe20000041854 */
[----:B------:R-:W-:Y:S06]  /*14880*/  BAR.SYNC.DEFER_BLOCKING 0x0 ;  /* 0x0000000000007b1d */ /* 0x000fec0000010000 */
[----:B------:R-:W-:Y:S01]  /*14890*/  @!UPT UIADD3 URZ, URZ, URZ, URZ ;  /* 0x0000003f3f3ff290 */ /* 0x000fe2000fffe03f */
[----:B------:R-:W-:Y:S11]  /*148a0*/  @!P5 BRA `(.L_x_1048) ;  /* 0x00000a200000d947 */ /* 0x000ff60003800000 */
[----:B------:R-:W-:Y:S01]  /*148b0*/  BSSY B0, `(.L_x_1049) ;  /* 0x0000041000007945 */ /* 0x000fe20003800000 */
[----:B------:R-:W-:Y:S05]  /*148c0*/  @!P0 BRA `(.L_x_1050) ;  /* 0x000003c000008947 */ /* 0x000fea0003800000 */
[----:B------:R-:W2:Y:S01]  /*148d0*/  LD.E R6, [R18.64+0x170] ;  /* 0x0001700612067980 */ /* 0x000ea2000c101900 */
[----:B------:R-:W-:-:S02]  /*148e0*/  IADD3 R11, R3, -0x40, RZ ;  /* 0xffffffc0030b7810 */ /* 0x000fc40007ffe0ff */
[----:B------:R-:W-:Y:S02]  /*148f0*/  IABS R8, R3 ;  /* 0x0000000300087213 */ /* 0x000fe40000000000 */
[-C--:B--2---:R-:W-:Y:S02]  /*14900*/  IABS R7, R6.reuse ;  /* 0x0000000600077213 */ /* 0x084fe40000000000 */
        /* <DEDUP_REMOVED lines=8> */
[----:B------:R-:W-:Y:S01]  /*14990*/  IMAD R17, R4, R7, RZ ;  /* 0x0000000704117224 */ /* 0x000fe200078e02ff */
[----:B------:R-:W-:Y:S02]  /*149a0*/  IABS R4, R11 ;  /* 0x0000000b00047213 */ /* 0x000fe40000000000 */
[----:B------:R-:W-:Y:S01]  /*149b0*/  LOP3.LUT R11, R11, R6, RZ, 0x3c, !PT ;  /* 0x000000060b0b7212 */ /* 0x000fe200078e3cff */
[----:B------:R-:W-:-:S02]  /*149c0*/  IMAD.HI.U32 R17, R33, R17, R32 ;  /* 0x0000001121117227 */ /* 0x000fc400078e0020 */
[----:B------:R-:W2:Y:S01]  /*149d0*/  LD.E.64 R32, [R18.64+0x20] ;  /* 0x0000200612207980 */ /* 0x000ea2000c101b00 */
[----:B------:R-:W-:-:S03]  /*149e0*/  ISETP.GE.AND P1, PT, R11, RZ, PT ;  /* 0x000000ff0b00720c */ /* 0x000fc60003f26270 */
[----:B------:R-:W-:-:S04]  /*149f0*/  IMAD.HI.U32 R9, R17, R4, RZ ;  /* 0x0000000411097227 */ /* 0x000fc800078e00ff */
[----:B------:R-:W-:-:S04]  /*14a00*/  IMAD.HI.U32 R10, R17, R8, RZ ;  /* 0x00000008110a7227 */ /* 0x000fc800078e00ff */
[-C--:B------:R-:W-:Y:S02]  /*14a10*/  IMAD R4, R9, R5.reuse, R4 ;  /* 0x0000000509047224 */ /* 0x080fe400078e0204 */
[----:B------:R-:W-:-:S03]  /*14a20*/  IMAD R8, R10, R5, R8 ;  /* 0x000000050a087224 */ /* 0x000fc600078e0208 */
[C---:B------:R-:W-:Y:S02]  /*14a30*/  ISETP.GT.U32.AND P2, PT, R7.reuse, R4, PT ;  /* 0x000000040700720c */ /* 0x040fe40003f44070 */
[----:B------:R-:W-:-:S11]  /*14a40*/  ISETP.GT.U32.AND P3, PT, R7, R8, PT ;  /* 0x000000080700720c */ /* 0x000fd60003f64070 */
[----:B------:R-:W-:Y:S01]  /*14a50*/  @!P2 IMAD.IADD R4, R4, 0x1, -R7 ;  /* 0x000000010404a824 */ /* 0x000fe200078e0a07 */
[----:B------:R-:W-:Y:S02]  /*14a60*/  @!P2 IADD3 R9, R9, 0x1, RZ ;  /* 0x000000010909a810 */ /* 0x000fe40007ffe0ff */
[-C--:B------:R-:W-:Y:S02]  /*14a70*/  @!P3 IADD3 R8, R8, -R7.reuse, RZ ;  /* 0x800000070808b210 */ /* 0x080fe40007ffe0ff */
[-C--:B------:R-:W-:Y:S02]  /*14a80*/  ISETP.GE.U32.AND P4, PT, R4, R7.reuse, PT ;  /* 0x000000070400720c */ /* 0x080fe40003f86070 */
[----:B------:R-:W-:Y:S02]  /*14a90*/  ISETP.GE.U32.AND P6, PT, R8, R7, PT ;  /* 0x000000070800720c */ /* 0x000fe40003fc6070 */
[----:B------:R-:W-:Y:S02]  /*14aa0*/  LOP3.LUT R4, R3, R6, RZ, 0x3c, !PT ;  /* 0x0000000603047212 */ /* 0x000fe400078e3cff */
[----:B------:R-:W-:-:S02]  /*14ab0*/  @!P3 IADD3 R10, R10, 0x1, RZ ;  /* 0x000000010a0ab810 */ /* 0x000fc40007ffe0ff */
[----:B------:R-:W-:Y:S02]  /*14ac0*/  ISETP.GE.AND P3, PT, R4, RZ, PT ;  /* 0x000000ff0400720c */ /* 0x000fe40003f66270 */
[----:B------:R-:W-:Y:S02]  /*14ad0*/  ISETP.NE.AND P2, PT, R6, RZ, PT ;  /* 0x000000ff0600720c */ /* 0x000fe40003f45270 */
[----:B------:R-:W-:Y:S02]  /*14ae0*/  LOP3.LUT R8, RZ, R6, RZ, 0x33, !PT ;  /* 0x00000006ff087212 */ /* 0x000fe400078e33ff */
[----:B------:R-:W-:Y:S02]  /*14af0*/  @P4 IADD3 R9, R9, 0x1, RZ ;  /* 0x0000000109094810 */ /* 0x000fe40007ffe0ff */
[----:B------:R-:W-:-:S03]  /*14b00*/  @P6 IADD3 R10, R10, 0x1, RZ ;  /* 0x000000010a0a6810 */ /* 0x000fc60007ffe0ff */
[----:B------:R-:W-:Y:S02]  /*14b10*/  @!P1 IMAD.MOV R9, RZ, RZ, -R9 ;  /* 0x000000ffff099224 */ /* 0x000fe400078e0a09 */
[----:B------:R-:W-:-:S03]  /*14b20*/  @!P3 IMAD.MOV R10, RZ, RZ, -R10 ;  /* 0x000000ffff0ab224 */ /* 0x000fc600078e0a0a */
[C---:B------:R-:W-:Y:S02]  /*14b30*/  SEL R4, R8.reuse, R9, !P2 ;  /* 0x0000000908047207 */ /* 0x040fe40005000000 */
[----:B------:R-:W-:Y:S02]  /*14b40*/  SEL R5, R8, R10, !P2 ;  /* 0x0000000a08057207 */ /* 0x000fe40005000000 */
[----:B------:R-:W3:Y:S01]  /*14b50*/  LD.E.64 R10, [R18.64+0x38] ;  /* 0x00003806120a7980 */ /* 0x000ee2000c101b00 */
[----:B------:R-:W-:-:S04]  /*14b60*/  IMAD.WIDE R36, R4, 0x4, R212 ;  /* 0x0000000404247825 */ /* 0x000fc800078e02d4 */
[C---:B------:R-:W-:Y:S01]  /*14b70*/  IMAD.WIDE R34, R5.reuse, 0x4, R212 ;  /* 0x0000000405227825 */ /* 0x040fe200078e02d4 */
[----:B------:R-:W4:Y:S04]  /*14b80*/  LD.E R7, [R36.64] ;  /* 0x0000000624077980 */ /* 0x000f28000c101900 */
[----:B------:R-:W4:Y:S01]  /*14b90*/  LD.E R8, [R34.64] ;  /* 0x0000000622087980 */ /* 0x000f22000c101900 */
[----:B------:R-:W-:-:S05]  /*14ba0*/  IADD3 R5, R5, -R4, RZ ;  /* 0x8000000405057210 */ /* 0x000fca0007ffe0ff */
[----:B------:R-:W-:-:S05]  /*14bb0*/  IMAD R6, R6, R5, -0x40 ;  /* 0xffffffc006067424 */ /* 0x000fca00078e0205 */
[----:B------:R-:W-:Y:S01]  /*14bc0*/  SHF.R.S32.HI R5, RZ, 0x1f, R6 ;  /* 0x0000001fff057819 */ /* 0x000fe20000011406 */
[----:B---3--:R-:W-:-:S04]  /*14bd0*/  IMAD R4, R11, R6, RZ ;  /* 0x000000060b047224 */ /* 0x008fc800078e02ff */
[C---:B------:R-:W-:Y:S02]  /*14be0*/  IMAD R4, R10.reuse, R5, R4 ;  /* 0x000000050a047224 */ /* 0x040fe400078e0204 */
[----:B----4-:R-:W-:Y:S02]  /*14bf0*/  IMAD.IADD R7, R7, 0x1, -R8 ;  /* 0x0000000107077824 */ /* 0x010fe400078e0a08 */
[----:B------:R-:W-:-:S03]  /*14c00*/  IMAD.WIDE.U32 R8, R10, R6, RZ ;  /* 0x000000060a087225 */ /* 0x000fc600078e00ff */
[----:B------:R-:W-:Y:S01]  /*14c10*/  SHF.R.S32.HI R6, RZ, 0x1f, R7 ;  /* 0x0000001fff067819 */ /* 0x000fe20000011407 */
[----:B--2---:R-:W-:Y:S02]  /*14c20*/  IMAD R5, R33, R7, RZ ;  /* 0x0000000721057224 */ /* 0x004fe400078e02ff */
[----:B------:R-:W-:Y:S02]  /*14c30*/  IMAD.IADD R9, R9, 0x1, R4 ;  /* 0x0000000109097824 */ /* 0x000fe400078e0204 */
[----:B------:R-:W-:Y:S02]  /*14c40*/  IMAD R5, R32, R6, R5 ;  /* 0x0000000620057224 */ /* 0x000fe400078e0205 */
[----:B------:R-:W-:-:S04]  /*14c50*/  IMAD.WIDE.U32 R8, R7, R32, R8 ;  /* 0x0000002007087225 */ /* 0x000fc800078e0008 */
[----:B------:R-:W-:Y:S01]  /*14c60*/  IMAD.MOV.U32 R4, RZ, RZ, R8 ;  /* 0x000000ffff047224 */ /* 0x000fe200078e0008 */
[----:B------:R-:W-:Y:S01]  /*14c70*/  IADD3 R5, R9, R5, RZ ;  /* 0x0000000509057210 */ /* 0x000fe20007ffe0ff */
[----:B------:R-:W-:Y:S05]  /*14c80*/  BRA `(.L_x_1051) ;  /* 0x0000003000007947 */ /* 0x000fea0003800000 */
.L_x_1050:
[----:B------:R-:W2:Y:S02]  /*14c90*/  LD.E R4, [R18.64+0x38] ;  /* 0x0000380612047980 */ /* 0x000ea4000c101900 */
[----:B--2---:R-:W-:-:S04]  /*14ca0*/  LEA R4, -R4, RZ, 0x6 ;  /* 0x000000ff04047211 */ /* 0x004fc800078e31ff */
[----:B------:R-:W-:Y:S02]  /*14cb0*/  SHF.R.S32.HI R5, RZ, 0x1f, R4 ;  /* 0x0000001fff057819 */ /* 0x000fe40000011404 */
.L_x_1051:
[----:B------:R-:W-:Y:S05]  /*14cc0*/  BSYNC B0 ;  /* 0x0000000000007941 */ /* 0x000fea0003800000 */
.L_x_1049:
[C---:B------:R-:W-:Y:S02]  /*14cd0*/  LOP3.LUT P6, RZ, R215.reuse, 0x1, RZ, 0xc0, !PT ;  /* 0x00000001d7ff7812 */ /* 0x040fe400078cc0ff */
[C---:B------:R-:W-:Y:S02]  /*14ce0*/  LOP3.LUT P4, RZ, R215.reuse, 0x2, RZ, 0xc0, !PT ;  /* 0x00000002d7ff7812 */ /* 0x040fe4000788c0ff */
[----:B------:R-:W-:Y:S02]  /*14cf0*/  LOP3.LUT P3, RZ, R215, 0x4, RZ, 0xc0, !PT ;  /* 0x00000004d7ff7812 */ /* 0x000fe4000786c0ff */
[C---:B------:R-:W-:Y:S02]  /*14d00*/  IADD3 R7, P1, R4.reuse, R201, RZ ;  /* 0x000000c904077210 */ /* 0x040fe40007f3e0ff */
[----:B------:R-:W-:-:S03]  /*14d10*/  LEA R34, P2, R4, R204, 0x1 ;  /* 0x000000cc04227211 */ /* 0x000fc600078408ff */
[----:B------:R-:W-:Y:S01]  /*14d20*/  IMAD.X R6, R5, 0x1, R202, P1 ;  /* 0x0000000105067824 */ /* 0x000fe200008e06ca */
[-C--:B------:R-:W-:Y:S02]  /*14d30*/  LEA.HI.X R35, R4, R203.reuse, R5, 0x1, P2 ;  /* 0x000000cb04237211 */ /* 0x080fe400010f0c05 */
[CC--:B------:R-:W-:Y:S02]  /*14d40*/  @P6 LEA R32, P1, R7.reuse, R204.reuse, 0x1 ;  /* 0x000000cc07206211 */ /* 0x0c0fe400078208ff */
[CC--:B------:R-:W-:Y:S01]  /*14d50*/  @P4 LEA R10, P2, R7.reuse, R204.reuse, 0x1 ;  /* 0x000000cc070a4211 */ /* 0x0c0fe200078408ff */
[----:B------:R-:W-:Y:S01]  /*14d60*/  @!PT LDS RZ, [RZ] ;  /* 0x00000000fffff984 */ /* 0x000fe20000000800 */
[----:B------:R-:W-:Y:S01]  /*14d70*/  @!PT LDS RZ, [RZ] ;  /* 0x00000000fffff984 */ /* 0x000fe20000000800 */
[----:B------:R-:W-:Y:S01]  /*14d80*/  @!PT LDS RZ, [RZ] ;  /* 0x00000000fffff984 */ /* 0x000fe20000000800 */
[----:B------:R1:W-:Y:S01]  /*14d90*/  @P6 LDGSTS.E.BYPASS.LTC128B.128 [R211+0x6000], [R34.64] ;  /* 0x0600000022d36fae */ /* 0x0003e2000b901d46 */
[CCC-:B------:R-:W-:Y:S02]  /*14da0*/  @P6 LEA.HI.X R33, R7.reuse, R203.reuse, R6.reuse, 0x1, P1 ;  /* 0x000000cb07216211 */ /* 0x1c0fe400008f0c06 */
[C---:B------:R-:W-:Y:S01]  /*14db0*/  @P4 LEA.HI.X R11, R7.reuse, R203, R6, 0x1, P2 ;  /* 0x000000cb070b4211 */ /* 0x040fe200010f0c06 */
[----:B------:R1:W-:Y:S01]  /*14dc0*/  @!P6 STS.128 [R211+0x6000], RZ ;  /* 0x006000ffd300e388 */ /* 0x0003e20000000c00 */
[----:B------:R-:W-:-:S02]  /*14dd0*/  @P3 LEA R8, P1, R7, R204, 0x1 ;  /* 0x000000cc07083211 */ /* 0x000fc400078208ff */
[C---:B------:R-:W-:Y:S02]  /*14de0*/  IADD3 R5, P2, R7.reuse, R201, RZ ;  /* 0x000000c907057210 */ /* 0x040fe40007f5e0ff */
[----:B------:R-:W-:Y:S02]  /*14df0*/  @P3 LEA.HI.X R9, R7, R203, R6, 0x1, P1 ;  /* 0x000000cb07093211 */ /* 0x000fe400008f0c06 */
[CC--:B------:R-:W-:Y:S01]  /*14e00*/  @P6 LEA R40, P1, R5.reuse, R204.reuse, 0x1 ;  /* 0x000000cc05286211 */ /* 0x0c0fe200078208ff */
[----:B------:R-:W-:Y:S01]  /*14e10*/  IMAD.X R6, R6, 0x1, R202, P2 ;  /* 0x0000000106067824 */ /* 0x000fe200010e06ca */
[----:B------:R-:W-:-:S04]  /*14e20*/  @P4 LEA R38, P2, R5, R204, 0x1 ;  /* 0x000000cc05264211 */ /* 0x000fc800078408ff */
[CCC-:B------:R-:W-:Y:S02]  /*14e30*/  @P6 LEA.HI.X R41, R5.reuse, R203.reuse, R6.reuse, 0x1, P1 ;  /* 0x000000cb05296211 */ /* 0x1c0fe400008f0c06 */
[C-C-:B------:R-:W-:Y:S02]  /*14e40*/  @P4 LEA.HI.X R39, R5.reuse, R203, R6.reuse, 0x1, P2 ;  /* 0x000000cb05274211 */ /* 0x140fe400010f0c06 */
[CC--:B------:R-:W-:Y:S02]  /*14e50*/  @P3 LEA R36, P1, R5.reuse, R204.reuse, 0x1 ;  /* 0x000000cc05243211 */ /* 0x0c0fe400078208ff */
[C---:B------:R-:W-:Y:S02]  /*14e60*/  IADD3 R4, P2, R5.reuse, R201, RZ ;  /* 0x000000c905047210 */ /* 0x040fe40007f5e0ff */
[----:B------:R-:W-:Y:S01]  /*14e70*/  @P3 LEA.HI.X R37, R5, R203, R6, 0x1, P1 ;  /* 0x000000cb05253211 */ /* 0x000fe200008f0c06 */
[----:B------:R-:W-:Y:S01]  /*14e80*/  @P4 IMAD.MOV.U32 R5, RZ, RZ, R35 ;  /* 0x000000ffff054224 */ /* 0x000fe200078e0023 */
[-C--:B------:R-:W-:Y:S01]  /*14e90*/  @P6 LEA R44, P1, R4, R204.reuse, 0x1 ;  /* 0x000000cc042c6211 */ /* 0x080fe200078208ff */
[----:B------:R-:W-:Y:S01]  /*14ea0*/  IMAD.X R6, R6, 0x1, R202, P2 ;  /* 0x0000000106067824 */ /* 0x000fe200010e06ca */
[----:B------:R-:W-:-:S04]  /*14eb0*/  @P4 LEA R42, P2, R4, R204, 0x1 ;  /* 0x000000cc042a4211 */ /* 0x000fc800078408ff */
[CC--:B------:R-:W-:Y:S02]  /*14ec0*/  @P6 LEA.HI.X R45, R4.reuse, R203.reuse, R6, 0x1, P1 ;  /* 0x000000cb042d6211 */ /* 0x0c0fe400008f0c06 */
[C---:B------:R-:W-:Y:S01]  /*14ed0*/  @P3 LEA R46, P1, R4.reuse, R204, 0x1 ;  /* 0x000000cc042e3211 */ /* 0x040fe200078208ff */
[----:B------:R-:W-:Y:S01]  /*14ee0*/  IMAD.MOV.U32 R204, RZ, RZ, R34 ;  /* 0x000000ffffcc7224 */ /* 0x000fe200078e0022 */
[CCC-:B------:R-:W-:Y:S02]  /*14ef0*/  @P4 LEA.HI.X R43, R4.reuse, R203.reuse, R6.reuse, 0x1, P2 ;  /* 0x000000cb042b4211 */ /* 0x1c0fe400010f0c06 */
[----:B------:R-:W-:Y:S01]  /*14f00*/  @P3 LEA.HI.X R47, R4, R203, R6, 0x1, P1 ;  /* 0x000000cb042f3211 */ /* 0x000fe200008f0c06 */
[----:B------:R-:W-:Y:S02]  /*14f10*/  @P4 IMAD.MOV.U32 R4, RZ, RZ, R34 ;  /* 0x000000ffff044224 */ /* 0x000fe400078e0022 */
[----:B------:R-:W-:-:S03]  /*14f20*/  IMAD.MOV.U32 R203, RZ, RZ, R35 ;  /* 0x000000ffffcb7224 */ /* 0x000fc600078e0023 */
[----:B------:R-:W-:Y:S01]  /*14f30*/  @!PT LDS RZ, [RZ] ;  /* 0x00000000fffff984 */ /* 0x000fe20000000800 */
[----:B------:R-:W-:Y:S01]  /*14f40*/  @!PT LDS RZ, [RZ] ;  /* 0x00000000fffff984 */ /* 0x000fe20000000800 */
[----:B------:R-:W-:Y:S01]  /*14f50*/  @!PT LDS RZ, [RZ] ;  /* 0x00000000fffff984 */ /* 0x000fe20000000800 */
[----:B------:R2:W-:Y:S04]  /*14f60*/  @P4 LDGSTS.E.BYPASS.LTC128B.128 [R211+0x8000], [R4.64+0x80] ;  /* 0x0800008004d34fae */ /* 0x0005e8000b901d46 */
[----:B------:R1:W-:Y:S01]  /*14f70*/  @!P4 STS.128 [R211+0x8000], RZ ;  /* 0x008000ffd300c388 */ /* 0x0003e20000000c00 */
[----:B--2---:R-:W-:Y:S02]  /*14f80*/  @P3 IMAD.MOV.U32 R4, RZ, RZ, R34 ;  /* 0x000000ffff043224 */ /* 0x004fe400078e0022 */
[----:B------:R-:W-:-:S05]  /*14f90*/  @P3 IMAD.MOV.U32 R5, RZ, RZ, R35 ;  /* 0x000000ffff053224 */ /* 0x000fca00078e0023 */
        /* <DEDUP_REMOVED lines=8> */
[----:B------:R1:W-:Y:S04]  /*15020*/  @P6 LDGSTS.E.BYPASS.LTC128B.128 [R211+0x6800], [R32.64] ;  /* 0x0680000020d36fae */ /* 0x0003e8000b901d46 */
[----:B------:R1:W-:Y:S04]  /*15030*/  @!P6 STS.128 [R211+0x6800], RZ ;  /* 0x006800ffd300e388 */ /* 0x0003e80000000c00 */
        /* <DEDUP_REMOVED lines=40> */
[----:B------:R-:W0:Y:S02]  /*152c0*/  LDGDEPBAR ;  /* 0x00000000000079af */ /* 0x000e240000000000 */
.L_x_1048:
[----:B------:R-:W-:Y:S05]  /*152d0*/  BSYNC B1 ;  /* 0x0000000000017941 */ /* 0x000fea0003800000 */
.L_x_1047:
[----:B------:R2:W3:Y:S01]  /*152e0*/  LD.E R165, [R18.64+0xdc] ;  /* 0x0000dc0612a57980 */ /* 0x0004e2000c101900 */
[----:B------:R-:W-:-:S02]  /*152f0*/  IMAD.IADD R3, R3, 0x1, R16 ;  /* 0x0000000103037824 */ /* 0x000fc400078e0210 */
[----:B------:R-:W-:-:S03]  /*15300*/  IMAD.SHL.U32 R198, R54, 0x2, RZ ;  /* 0x0000000236c67824 */ /* 0x000fc600078e00ff */
[----:B-1----:R-:W-:Y:S01]  /*15310*/  IADD3 R5, R3, 0x1, RZ ;  /* 0x0000000103057810 */ /* 0x002fe20007ffe0ff */
[--C-:B------:R-:W-:Y:S01]  /*15320*/  IMAD R196, R55, 0x2, R198.reuse ;  /* 0x0000000237c47824 */ /* 0x100fe200078e02c6 */
[----:B------:R-:W-:Y:S01]  /*15330*/  IADD3 R7, R3, 0x8, RZ ;  /* 0x0000000803077810 */ /* 0x000fe20007ffe0ff */
[----:B------:R-:W-:Y:S01]  /*15340*/  IMAD R197, R57, 0x2, R198 ;  /* 0x0000000239c57824 */ /* 0x000fe200078e02c6 */
[C---:B------:R-:W-:Y:S01]  /*15350*/  ISETP.GE.AND P6, PT, R5.reuse, R0, PT ;  /* 0x000000000500720c */ /* 0x040fe20003fc6270 */
[----:B------:R-:W-:Y:S01]  /*15360*/  LDSM.16.MT88.4 R124, [R198+0xc000] ;  /* 0x00c00000c67c783b */ /* 0x000fe20000004200 */
[----:B------:R-:W-:Y:S01]  /*15370*/  ISETP.GE.AND P2, PT, R5, R2, PT ;  /* 0x000000020500720c */ /* 0x000fe20003f46270 */
[----:B------:R-:W-:Y:S01]  /*15380*/  IMAD R195, R55, 0x2, R197 ;  /* 0x0000000237c37824 */ /* 0x000fe200078e02c5 */
[----:B------:R-:W-:Y:S01]  /*15390*/  ISETP.GE.AND P1, PT, R7, R0, PT ;  /* 0x000000000700720c */ /* 0x000fe20003f26270 */
[----:B------:R-:W-:Y:S01]  /*153a0*/  LDSM.16.MT88.4 R80, [R196+0xe000] ;  /* 0x00e00000c450783b */ /* 0x000fe20000004200 */
[----:B------:R-:W-:-:S02]  /*153b0*/  IADD3 R5, R3, 0x9, RZ ;  /* 0x0000000903057810 */ /* 0x000fc40007ffe0ff */
[----:B------:R-:W-:Y:S01]  /*153c0*/  FSEL R24, R24, -INF , !P1 ;  /* 0xff80000018187808 */ /* 0x000fe20004800000 */
[----:B------:R-:W-:Y:S01]  /*153d0*/  LDSM.16.MT88.4 R40, [R197+0xc000] ;  /* 0x00c00000c528783b */ /* 0x000fe20000004200 */
[----:B------:R-:W-:Y:S02]  /*153e0*/  ISETP.GE.AND P3, PT, R7, R2, PT ;  /* 0x000000020700720c */ /* 0x000fe40003f66270 */
[C---:B------:R-:W-:Y:S01]  /*153f0*/  ISETP.GE.AND P4, PT, R5.reuse, R0, PT ;  /* 0x000000000500720c */ /* 0x040fe20003f86270 */
[----:B------:R-:W-:Y:S01]  /*15400*/  LDSM.16.MT88.4 R48, [R196+0xc000] ;  /* 0x00c00000c430783b */ /* 0x000fe20000004200 */
[----:B------:R-:W-:Y:S02]  /*15410*/  ISETP.GE.AND P1, PT, R5, R2, PT ;  /* 0x000000020500720c */ /* 0x000fe40003f26270 */
[C---:B------:R-:W-:Y:S01]  /*15420*/  IADD3 R7, R3.reuse, 0x10, RZ ;  /* 0x0000001003077810 */ /* 0x040fe20007ffe0ff */
[----:B------:R-:W-:Y:S01]  /*15430*/  LDSM.16.MT88.4 R56, [R195+0xc000] ;  /* 0x00c00000c338783b */ /* 0x000fe20000004200 */
[----:B------:R-:W-:-:S02]  /*15440*/  IADD3 R5, R3, 0x11, RZ ;  /* 0x0000001103057810 */ /* 0x000fc40007ffe0ff */
[----:B------:R-:W-:Y:S01]  /*15450*/  FSEL R26, R26, -INF , !P3 ;  /* 0xff8000001a1a7808 */ /* 0x000fe20005800000 */
[----:B------:R-:W-:Y:S01]  /*15460*/  LDSM.16.MT88.4 R88, [R195+0xe000] ;  /* 0x00e00000c358783b */ /* 0x000fe20000004200 */
[----:B------:R-:W-:Y:S02]  /*15470*/  FSEL R25, R25, -INF , !P4 ;  /* 0xff80000019197808 */ /* 0x000fe40006000000 */
[----:B------:R-:W-:Y:S01]  /*15480*/  FSEL R27, R27, -INF , !P1 ;  /* 0xff8000001b1b7808 */ /* 0x000fe20004800000 */
[----:B------:R-:W-:Y:S01]  /*15490*/  LDSM.16.MT88.4 R96, [R198+0x10000] ;  /* 0x01000000c660783b */ /* 0x000fe20000004200 */
[C---:B------:R-:W-:Y:S02]  /*154a0*/  ISETP.GE.AND P3, PT, R7.reuse, R0, PT ;  /* 0x000000000700720c */ /* 0x040fe40003f66270 */
[----:B------:R-:W-:Y:S01]  /*154b0*/  ISETP.GE.AND P4, PT, R7, R2, PT ;  /* 0x000000020700720c */ /* 0x000fe20003f86270 */
[----:B------:R-:W-:Y:S01]  /*154c0*/  LDSM.16.MT88.4 R120, [R197+0x10000] ;  /* 0x01000000c578783b */ /* 0x000fe20000004200 */
[----:B------:R-:W-:-:S02]  /*154d0*/  ISETP.GE.AND P1, PT, R5, R0, PT ;  /* 0x000000000500720c */ /* 0x000fc40003f26270 */
[----:B------:R-:W-:Y:S01]  /*154e0*/  IADD3 R7, R3, 0x18, RZ ;  /* 0x0000001803077810 */ /* 0x000fe20007ffe0ff */
[----:B------:R-:W-:Y:S01]  /*154f0*/  LDSM.16.MT88.4 R108, [R196+0x10000] ;  /* 0x01000000c46c783b */ /* 0x000fe20000004200 */
[----:B------:R-:W-:Y:S02]  /*15500*/  FSEL R29, R29, -INF , !P6 ;  /* 0xff8000001d1d7808 */ /* 0x000fe40007000000 */
[-C--:B------:R-:W-:Y:S01]  /*15510*/  ISETP.GE.AND P6, PT, R3, R0.reuse, PT ;  /* 0x000000000300720c */ /* 0x080fe20003fc6270 */
[----:B------:R-:W-:Y:S01]  /*15520*/  LDSM.16.MT88.4 R136, [R197+0xc800] ;  /* 0x00c80000c588783b */ /* 0x000fe20000004200 */
[----:B------:R-:W-:Y:S02]  /*15530*/  FSEL R22, R22, -INF , !P4 ;  /* 0xff80000016167808 */ /* 0x000fe40006000000 */
[----:B------:R-:W-:Y:S01]  /*15540*/  FSEL R21, R21, -INF , !P1 ;  /* 0xff80000015157808 */ /* 0x000fe20004800000 */
[----:B------:R-:W-:Y:S01]  /*15550*/  LDSM.16.MT88.4 R32, [R196+0xc800] ;  /* 0x00c80000c420783b */ /* 0x000fe20000004200 */
[----:B------:R-:W-:-:S02]  /*15560*/  ISETP.GE.AND P4, PT, R7, R0, PT ;  /* 0x000000000700720c */ /* 0x000fc40003f86270 */
[-C--:B------:R-:W-:Y:S02]  /*15570*/  ISETP.GE.AND P1, PT, R7, R2.reuse, PT ;  /* 0x000000020700720c */ /* 0x080fe40003f26270 */
[----:B------:R-:W-:Y:S02]  /*15580*/  FSEL R20, R20, -INF , !P3 ;  /* 0xff80000014147808 */ /* 0x000fe40005800000 */
[----:B------:R-:W-:Y:S02]  /*15590*/  IADD3 R7, R3, 0x20, RZ ;  /* 0x0000002003077810 */ /* 0x000fe40007ffe0ff */
[----:B------:R-:W-:Y:S02]  /*155a0*/  ISETP.GE.AND P3, PT, R5, R2, PT ;  /* 0x000000020500720c */ /* 0x000fe40003f66270 */
[----:B------:R-:W-:Y:S02]  /*155b0*/  FSEL R28, R28, -INF , !P6 ;  /* 0xff8000001c1c7808 */ /* 0x000fe40007000000 */
[----:B------:R-:W-:-:S02]  /*155c0*/  IADD3 R5, R3, 0x19, RZ ;  /* 0x0000001903057810 */ /* 0x000fc40007ffe0ff */
[----:B------:R-:W-:Y:S02]  /*155d0*/  FSEL R12, R12, -INF , !P4 ;  /* 0xff8000000c0c7808 */ /* 0x000fe40006000000 */
[----:B------:R-:W-:Y:S02]  /*155e0*/  FSEL R14, R14, -INF , !P1 ;  /* 0xff8000000e0e7808 */ /* 0x000fe40004800000 */
[C---:B------:R-:W-:Y:S02]  /*155f0*/  ISETP.GE.AND P4, PT, R7.reuse, R0, PT ;  /* 0x000000000700720c */ /* 0x040fe40003f86270 */
[----:B------:R-:W-:Y:S02]  /*15600*/  ISETP.GE.AND P1, PT, R7, R2, PT ;  /* 0x000000020700720c */ /* 0x000fe40003f26270 */
[----:B------:R-:W-:Y:S02]  /*15610*/  FSEL R23, R23, -INF , !P3 ;  /* 0xff80000017177808 */ /* 0x000fe40005800000 */
[----:B------:R-:W-:-:S02]  /*15620*/  FSEL R31, R31, -INF , !P2 ;  /* 0xff8000001f1f7808 */ /* 0x000fc40005000000 */
[----:B------:R-:W-:Y:S02]  /*15630*/  FMNMX.FTZ R7, R28, R29, !PT ;  /* 0x0000001d1c077209 */ /* 0x000fe40007810000 */
[C---:B------:R-:W-:Y:S02]  /*15640*/  ISETP.GE.AND P2, PT, R5.reuse, R0, PT ;  /* 0x000000000500720c */ /* 0x040fe40003f46270 */
[----:B------:R-:W-:Y:S02]  /*15650*/  ISETP.GE.AND P3, PT, R5, R2, PT ;  /* 0x000000020500720c */ /* 0x000fe40003f66270 */
[----:B------:R-:W-:Y:S02]  /*15660*/  IADD3 R5, R3, 0x21, RZ ;  /* 0x0000002103057810 */ /* 0x000fe40007ffe0ff */
[----:B------:R-:W-:Y:S02]  /*15670*/  FMNMX.FTZ R4, R24, R7, !PT ;  /* 0x0000000718047209 */ /* 0x000fe40007810000 */
[----:B------:R-:W-:-:S02]  /*15680*/  FSEL R13, R13, -INF , !P2 ;  /* 0xff8000000d0d7808 */ /* 0x000fc40005000000 */
[C---:B------:R-:W-:Y:S02]  /*15690*/  ISETP.GE.AND P6, PT, R5.reuse, R0, PT ;  /* 0x000000000500720c */ /* 0x040fe40003fc6270 */
[----:B------:R-:W-:Y:S02]  /*156a0*/  ISETP.GE.AND P2, PT, R5, R2, PT ;  /* 0x000000020500720c */ /* 0x000fe40003f46270 */
[----:B------:R-:W-:Y:S02]  /*156b0*/  IADD3 R5, R3, 0x28, RZ ;  /* 0x0000002803057810 */ /* 0x000fe40007ffe0ff */
[----:B------:R-:W-:Y:S02]  /*156c0*/  FSEL R15, R15, -INF , !P3 ;  /* 0xff8000000f0f7808 */ /* 0x000fe40005800000 */
[----:B------:R-:W-:Y:S02]  /*156d0*/  FMNMX.FTZ R7, R25, R4, !PT ;  /* 0x0000000419077209 */ /* 0x000fe40007810000 */
[----:B------:R-:W-:-:S02]  /*156e0*/  ISETP.GE.AND P3, PT, R3, R2, PT ;  /* 0x000000020300720c */ /* 0x000fc40003f66270 */
[----:B------:R-:W-:Y:S02]  /*156f0*/  FSEL R158, R76, -INF , !P4 ;  /* 0xff8000004c9e7808 */ /* 0x000fe40006000000 */
[----:B------:R-:W-:Y:S02]  /*15700*/  FSEL R167, R78, -INF , !P1 ;  /* 0xff8000004ea77808 */ /* 0x000fe40004800000 */
[C---:B------:R-:W-:Y:S02]  /*15710*/  ISETP.GE.AND P4, PT, R5.reuse, R0, PT ;  /* 0x000000000500720c */ /* 0x040fe40003f86270 */
[----:B------:R-:W-:Y:S02]  /*15720*/  ISETP.GE.AND P1, PT, R5, R2, PT ;  /* 0x000000020500720c */ /* 0x000fe40003f26270 */
[----:B------:R-:W-:Y:S02]  /*15730*/  FMNMX.FTZ R4, R20, R7, !PT ;  /* 0x0000000714047209 */ /* 0x000fe40007810000 */
[----:B------:R-:W-:-:S02]  /*15740*/  IADD3 R5, R3, 0x29, RZ ;  /* 0x0000002903057810 */ /* 0x000fc40007ffe0ff */
[----:B------:R-:W-:Y:S02]  /*15750*/  FSEL R30, R30, -INF , !P3 ;  /* 0xff8000001e1e7808 */ /* 0x000fe40005800000 */
[----:B------:R-:W-:Y:S02]  /*15760*/  FSEL R163, R77, -INF , !P6 ;  /* 0xff8000004da37808 */ /* 0x000fe40007000000 */
[----:B------:R-:W-:Y:S02]  /*15770*/  FMNMX.FTZ R7, R21, R4, !PT ;  /* 0x0000000415077209 */ /* 0x000fe40007810000 */
[C---:B------:R-:W-:Y:S02]  /*15780*/  ISETP.GE.AND P6, PT, R5.reuse, R0, PT ;  /* 0x000000000500720c */ /* 0x040fe40003fc6270 */
[----:B------:R-:W-:Y:S02]  /*15790*/  ISETP.GE.AND P3, PT, R5, R2, PT ;  /* 0x000000020500720c */ /* 0x000fe40003f66270 */
[----:B------:R-:W-:-:S02]  /*157a0*/  FMNMX.FTZ R5, R30, R31, !PT ;  /* 0x0000001f1e057209 */ /* 0x000fc40007810000 */
[----:B------:R-:W-:Y:S02]  /*157b0*/  FMNMX.FTZ R6, R12, R7, !PT ;  /* 0x000000070c067209 */ /* 0x000fe40007810000 */
[----:B------:R-:W-:Y:S02]  /*157c0*/  FMNMX.FTZ R4, R26, R5, !PT ;  /* 0x000000051a047209 */ /* 0x000fe40007810000 */
[----:B------:R-:W-:Y:S02]  /*157d0*/  FMNMX.FTZ R17, R13, R6, !PT ;  /* 0x000000060d117209 */ /* 0x000fe40007810000 */
[----:B------:R-:W-:Y:S02]  /*157e0*/  FMNMX.FTZ R11, R27, R4, !PT ;  /* 0x000000041b0b7209 */ /* 0x000fe40007810000 */
[----:B------:R-:W-:Y:S02]  /*157f0*/  FMNMX.FTZ R4, R158, R17, !PT ;  /* 0x000000119e047209 */ /* 0x000fe40007810000 */
[----:B------:R-:W-:-:S02]  /*15800*/  FMNMX.FTZ R6, R22, R11, !PT ;  /* 0x0000000b16067209 */ /* 0x000fc40007810000 */
[----:B------:R-:W-:Y:S02]  /*15810*/  IADD3 R9, R3, 0x30, RZ ;  /* 0x0000003003097810 */ /* 0x000fe40007ffe0ff */
[----:B------:R-:W-:Y:S02]  /*15820*/  FSEL R159, R72, -INF , !P4 ;  /* 0xff800000489f7808 */ /* 0x000fe40006000000 */
[----:B------:R-:W-:Y:S02]  /*15830*/  FMNMX.FTZ R4, R163, R4, !PT ;  /* 0x00000004a3047209 */ /* 0x000fe40007810000 */
[----:B------:R-:W-:Y:S02]  /*15840*/  FMNMX.FTZ R17, R23, R6, !PT ;  /* 0x0000000617117209 */ /* 0x000fe40007810000 */
[----:B------:R-:W-:Y:S02]  /*15850*/  FSEL R168, R79, -INF , !P2 ;  /* 0xff8000004fa87808 */ /* 0x000fe40005000000 */
[----:B------:R-:W-:-:S02]  /*15860*/  ISETP.GE.AND P2, PT, R9, R0, PT ;  /* 0x000000000900720c */ /* 0x000fc40003f46270 */
[----:B------:R-:W-:Y:S02]  /*15870*/  FSEL R162, R73, -INF , !P6 ;  /* 0xff80000049a27808 */ /* 0x000fe40007000000 */
[----:B------:R-:W-:Y:S02]  /*15880*/  FMNMX.FTZ R11, R159, R4, !PT ;  /* 0x000000049f0b7209 */ /* 0x000fe40007810000 */
[----:B------:R-:W-:Y:S02]  /*15890*/  FMNMX.FTZ R6, R14, R17, !PT ;  /* 0x000000110e067209 */ /* 0x000fe40007810000 */
[----:B------:R-:W-:Y:S01]  /*158a0*/  FSEL R174, R64, -INF , !P2 ;  /* 0xff80000040ae7808 */ /* 0x000fe20005000000 */
[----:B--2---:R-:W-:Y:S01]  /*158b0*/  LDSM.16.MT88.4 R16, [R196+0xe800] ;  /* 0x00e80000c410783b */ /* 0x004fe20000004200 */
[----:B------:R-:W-:Y:S02]  /*158c0*/  FMNMX.FTZ R11, R162, R11, !PT ;  /* 0x0000000ba20b7209 */ /* 0x000fe40007810000 */
[----:B------:R-:W-:-:S02]  /*158d0*/  FMNMX.FTZ R6, R15, R6, !PT ;  /* 0x000000060f067209 */ /* 0x000fc40007810000 */
[----:B------:R-:W-:Y:S02]  /*158e0*/  FMNMX.FTZ R4, R174, R11, !PT ;  /* 0x0000000bae047209 */ /* 0x000fe40007810000 */
[----:B------:R-:W-:Y:S02]  /*158f0*/  FMNMX.FTZ R11, R167, R6, !PT ;  /* 0x00000006a70b7209 */ /* 0x000fe40007810000 */
[C---:B------:R-:W-:Y:S02]  /*15900*/  IADD3 R7, R3.reuse, 0x31, RZ ;  /* 0x0000003103077810 */ /* 0x040fe40007ffe0ff */
[----:B------:R-:W-:Y:S02]  /*15910*/  IADD3 R5, R3, 0x38, RZ ;  /* 0x0000003803057810 */ /* 0x000fe40007ffe0ff */
[----:B------:R-:W-:Y:S02]  /*15920*/  FSEL R169, R74, -INF , !P1 ;  /* 0xff8000004aa97808 */ /* 0x000fe40004800000 */
[----:B------:R-:W-:-:S02]  /*15930*/  FMNMX.FTZ R6, R168, R11, !PT ;  /* 0x0000000ba8067209 */ /* 0x000fc40007810000 */
[-C--:B------:R-:W-:Y:S02]  /*15940*/  ISETP.GE.AND P4, PT, R7, R0.reuse, PT ;  /* 0x000000000700720c */ /* 0x080fe40003f86270 */
[----:B------:R-:W-:Y:S02]  /*15950*/  ISETP.GE.AND P2, PT, R5, R0, PT ;  /* 0x000000000500720c */ /* 0x000fe40003f46270 */
[----:B------:R-:W-:Y:S02]  /*15960*/  ISETP.GE.AND P1, PT, R9, R2, PT ;  /* 0x000000020900720c */ /* 0x000fe40003f26270 */
[----:B------:R-:W-:Y:S02]  /*15970*/  FSEL R170, R75, -INF , !P3 ;  /* 0xff8000004baa7808 */ /* 0x000fe40005800000 */
[----:B------:R-:W-:Y:S01]  /*15980*/  FMNMX.FTZ R9, R169, R6, !PT ;  /* 0x00000006a9097209 */ /* 0x000fe20007810000 */
[----:B------:R-:W-:Y:S01]  /*15990*/  LDSM.16.MT88.4 R72, [R197+0xe000] ;  /* 0x00e00000c548783b */ /* 0x000fe20000004200 */
[----:B------:R-:W-:-:S02]  /*159a0*/  IADD3 R3, R3, 0x39, RZ ;  /* 0x0000003903037810 */ /* 0x000fc40007ffe0ff */
[----:B------:R-:W-:Y:S02]  /*159b0*/  FSEL R173, R65, -INF , !P4 ;  /* 0xff80000041ad7808 */ /* 0x000fe40006000000 */
        /* <DEDUP_REMOVED lines=8> */
[----:B------:R-:W-:Y:S01]  /*15a40*/  FMNMX.FTZ R6, R142, R9, !PT ;  /* 0x000000098e067209 */ /* 0x000fe20007810000 */
[----:B------:R-:W-:Y:S01]  /*15a50*/  LDSM.16.MT88.4 R64, [R198+0xe000] ;  /* 0x00e00000c640783b */ /* 0x000fe20000004200 */
[----:B------:R-:W-:Y:S02]  /*15a60*/  FSEL R143, R85, -INF , !P4 ;  /* 0xff800000558f7808 */ /* 0x000fe40006000000 */
[----:B------:R-:W-:Y:S01]  /*15a70*/  FMNMX.FTZ R4, R171, R4, !PT ;  /* 0x00000004ab047209 */ /* 0x000fe20007810000 */
[----:B------:R-:W-:Y:S01]  /*15a80*/  LDSM.16.MT88.4 R8, [R198+0xe800] ;  /* 0x00e80000c608783b */ /* 0x000fe20000004200 */
[----:B------:R-:W-:-:S02]  /*15a90*/  ISETP.GE.AND P2, PT, R3, R2, PT ;  /* 0x000000020300720c */ /* 0x000fc40003f46270 */
        /* <DEDUP_REMOVED lines=12> */
[----:B-1----:R-:W-:-:S04]  /*15b60*/  FMNMX.FTZ R132, R7, R132, !PT ;  /* 0x0000008407847209 */ /* 0x002fc80007810000 */
[----:B------:R-:W-:Y:S02]  /*15b70*/  FSETP.NEU.FTZ.AND P1, PT, R132, -INF , PT ;  /* 0xff8000008400780b */ /* 0x000fe40003f3d000 */
[----:B--2---:R-:W-:Y:S02]  /*15b80*/  FMNMX.FTZ R3, R4, R3, !PT ;  /* 0x0000000304037209 */ /* 0x004fe40007810000 */
[----:B------:R-:W1:Y:S01]  /*15b90*/  LDSM.16.MT88.4 R4, [R195+0x10000] ;  /* 0x01000000c304783b */ /* 0x000e620000004200 */
[C---:B---3--:R-:W-:Y:S02]  /*15ba0*/  FMUL.FTZ R172, R165.reuse, R132 ;  /* 0x00000084a5ac7220 */ /* 0x048fe40000410000 */
[----:B------:R-:W-:-:S03]  /*15bb0*/  FMUL.FTZ R164, R165, R3 ;  /* 0x00000003a5a47220 */ /* 0x000fc60000410000 */
[----:B------:R-:W-:Y:S02]  /*15bc0*/  FSEL R172, R172, RZ, P1 ;  /* 0x000000ffacac7208 */ /* 0x000fe40000800000 */
[----:B------:R-:W-:-:S03]  /*15bd0*/  FSETP.NEU.FTZ.AND P1, PT, R3, -INF , PT ;  /* 0xff8000000300780b */ /* 0x000fc60003f3d000 */
[-CC-:B------:R-:W-:Y:S01]  /*15be0*/  FFMA.FTZ R154, R28, R165.reuse, -R172.reuse ;  /* 0x000000a51c9a7223 */ /* 0x180fe200000108ac */
[----:B------:R-:W-:Y:S01]  /*15bf0*/  FSEL R164, R164, RZ, P1 ;  /* 0x000000ffa4a47208 */ /* 0x000fe20000800000 */
[-CC-:B------:R-:W-:Y:S02]  /*15c00*/  FFMA.FTZ R153, R29, R165.reuse, -R172.reuse ;  /* 0x000000a51d997223 */ /* 0x180fe400000108ac */
[-CC-:B------:R-:W-:Y:S02]  /*15c10*/  FFMA.FTZ R152, R24, R165.reuse, -R172.reuse ;  /* 0x000000a518987223 */ /* 0x180fe400000108ac */
[-C--:B------:R-:W-:Y:S01]  /*15c20*/  FFMA.FTZ R147, R25, R165.reuse, -R172 ;  /* 0x000000a519937223 */ /* 0x080fe200000108ac */
[----:B------:R-:W-:Y:S01]  /*15c30*/  MUFU.EX2 R154, R154 ;  /* 0x0000009a009a7308 */ /* 0x000fe20000000800 */
[-CC-:B------:R-:W-:Y:S02]  /*15c40*/  FFMA.FTZ R155, R30, R165.reuse, -R164.reuse ;  /* 0x000000a51e9b7223 */ /* 0x180fe400000108a4 */
[----:B------:R-:W-:-:S02]  /*15c50*/  FFMA.FTZ R156, R31, R165, -R164 ;  /* 0x000000a51f9c7223 */ /* 0x000fc400000108a4 */
[-CC-:B------:R-:W-:Y:S01]  /*15c60*/  FFMA.FTZ R157, R26, R165.reuse, -R164.reuse ;  /* 0x000000a51a9d7223 */ /* 0x180fe200000108a4 */
[----:B------:R-:W-:Y:S01]  /*15c70*/  LDSM.16.MT88.4 R28, [R195+0xc800] ;  /* 0x00c80000c31c783b */ /* 0x000fe20000004200 */
[-C--:B------:R-:W-:Y:S01]  /*15c80*/  FFMA.FTZ R148, R27, R165.reuse, -R164 ;  /* 0x000000a51b947223 */ /* 0x080fe200000108a4 */
[----:B------:R-:W2:Y:S01]  /*15c90*/  MUFU.EX2 R153, R153 ;  /* 0x0000009900997308 */ /* 0x000ea20000000800 */
[-CC-:B------:R-:W-:Y:S01]  /*15ca0*/  FFMA.FTZ R150, R20, R165.reuse, -R172.reuse ;  /* 0x000000a514967223 */ /* 0x180fe200000108ac */
[----:B------:R-:W-:Y:S01]  /*15cb0*/  LDSM.16.MT88.4 R24, [R197+0xe800] ;  /* 0x00e80000c518783b */ /* 0x000fe20000004200 */
[-CC-:B------:R-:W-:Y:S02]  /*15cc0*/  FFMA.FTZ R145, R21, R165.reuse, -R172.reuse ;  /* 0x000000a515917223 */ /* 0x180fe400000108ac */
[-CC-:B------:R-:W-:Y:S02]  /*15cd0*/  FFMA.FTZ R146, R12, R165.reuse, -R172.reuse ;  /* 0x000000a50c927223 */ /* 0x180fe400000108ac */
[-C--:B------:R-:W-:Y:S01]  /*15ce0*/  FFMA.FTZ R135, R13, R165.reuse, -R172 ;  /* 0x000000a50d877223 */ /* 0x080fe200000108ac */
[----:B------:R-:W-:Y:S01]  /*15cf0*/  MUFU.EX2 R152, R152 ;  /* 0x0000009800987308 */ /* 0x000fe20000000800 */
[----:B------:R-:W-:-:S02]  /*15d00*/  FFMA.FTZ R151, R22, R165, -R164 ;  /* 0x000000a516977223 */ /* 0x000fc400000108a4 */
[-CC-:B------:R-:W-:Y:S02]  /*15d10*/  FFMA.FTZ R144, R23, R165.reuse, -R164.reuse ;  /* 0x000000a517907223 */ /* 0x180fe400000108a4 */
[-CC-:B------:R-:W-:Y:S01]  /*15d20*/  FFMA.FTZ R149, R14, R165.reuse, -R164.reuse ;  /* 0x000000a50e957223 */ /* 0x180fe200000108a4 */
[----:B------:R-:W3:Y:S01]  /*15d30*/  LDSM.16.MT88.4 R20, [R198+0xc800] ;  /* 0x00c80000c614783b */ /* 0x000ee20000004200 */
[-C--:B------:R-:W-:Y:S01]  /*15d40*/  FFMA.FTZ R134, R15, R165.reuse, -R164 ;  /* 0x000000a50f867223 */ /* 0x080fe200000108a4 */
[----:B------:R-:W4:Y:S01]  /*15d50*/  MUFU.EX2 R147, R147 ;  /* 0x0000009300937308 */ /* 0x000f220000000800 */
[----:B--2---:R-:W-:Y:S01]  /*15d60*/  F2FP.BF16.PACK_AB R112, R153, R154 ;  /* 0x0000009a9970723e */ /* 0x004fe200000010ff */
[----:B------:R-:W2:Y:S01]  /*15d70*/  LDSM.16.MT88.4 R12, [R195+0xe800] ;  /* 0x00e80000c30c783b */ /* 0x000ea20000004200 */
[-CC-:B------:R-:W-:Y:S02]  /*15d80*/  FFMA.FTZ R158, R158, R165.reuse, -R172.reuse ;  /* 0x000000a59e9e7223 */ /* 0x180fe400000108ac */
[----:B------:R-:W-:-:S02]  /*15d90*/  FFMA.FTZ R163, R163, R165, -R172 ;  /* 0x000000a5a3a37223 */ /* 0x000fc400000108ac */
[-CC-:B------:R-:W-:Y:S01]  /*15da0*/  FFMA.FTZ R159, R159, R165.reuse, -R172.reuse ;  /* 0x000000a59f9f7223 */ /* 0x180fe200000108ac */
[----:B------:R-:W-:Y:S01]  /*15db0*/  MUFU.EX2 R155, R155 ;  /* 0x0000009b009b7308 */ /* 0x000fe20000000800 */
[-C--:B------:R-:W-:Y:S02]  /*15dc0*/  FFMA.FTZ R162, R162, R165.reuse, -R172 ;  /* 0x000000a5a2a27223 */ /* 0x080fe400000108ac */
[-CC-:B------:R-:W-:Y:S02]  /*15dd0*/  FFMA.FTZ R167, R167, R165.reuse, -R164.reuse ;  /* 0x000000a5a7a77223 */ /* 0x180fe400000108a4 */
[-CC-:B------:R-:W-:Y:S02]  /*15de0*/  FFMA.FTZ R168, R168, R165.reuse, -R164.reuse ;  /* 0x000000a5a8a87223 */ /* 0x180fe400000108a4 */
[-CC-:B------:R-:W-:Y:S01]  /*15df0*/  FFMA.FTZ R169, R169, R165.reuse, -R164.reuse ;  /* 0x000000a5a9a97223 */ /* 0x180fe200000108a4 */
[----:B------:R-:W5:Y:S01]  /*15e00*/  MUFU.EX2 R156, R156 ;  /* 0x0000009c009c7308 */ /* 0x000f620000000800 */
[----:B----4-:R-:W-:Y:S01]  /*15e10*/  F2FP.BF16.PACK_AB R114, R147, R152 ;  /* 0x000000989372723e */ /* 0x010fe200000010ff */
[----:B------:R-:W-:-:S02]  /*15e20*/  FFMA.FTZ R170, R170, R165, -R164 ;  /* 0x000000a5aaaa7223 */ /* 0x000fc400000108a4 */
[-CC-:B------:R-:W-:Y:S02]  /*15e30*/  FFMA.FTZ R174, R174, R165.reuse, -R172.reuse ;  /* 0x000000a5aeae7223 */ /* 0x180fe400000108ac */
[-CC-:B------:R-:W-:Y:S02]  /*15e40*/  FFMA.FTZ R173, R173, R165.reuse, -R172.reuse ;  /* 0x000000a5adad7223 */ /* 0x180fe400000108ac */
[----:B------:R-:W-:Y:S01]  /*15e50*/  MUFU.EX2 R157, R157 ;  /* 0x0000009d009d7308 */ /* 0x000fe20000000800 */
[-C--:B------:R-:W-:Y:S02]  /*15e60*/  FFMA.FTZ R171, R171, R165.reuse, -R172 ;  /* 0x000000a5abab7223 */ /* 0x080fe400000108ac */
[-CC-:B------:R-:W-:Y:S02]  /*15e70*/  FFMA.FTZ R175, R142, R165.reuse, -R164.reuse ;  /* 0x000000a58eaf7223 */ /* 0x180fe400000108a4 */
[-CC-:B------:R-:W-:Y:S02]  /*15e80*/  FFMA.FTZ R216, R141, R165.reuse, -R164.reuse ;  /* 0x000000a58dd87223 */ /* 0x180fe400000108a4 */
[----:B------:R-:W-:Y:S01]  /*15e90*/  FFMA.FTZ R217, R140, R165, -R164 ;  /* 0x000000a58cd97223 */ /* 0x000fe200000108a4 */
[----:B------:R-:W4:Y:S01]  /*15ea0*/  MUFU.EX2 R148, R148 ;  /* 0x0000009400947308 */ /* 0x000f220000000800 */
[----:B-----5:R-:W-:Y:S01]  /*15eb0*/  F2FP.BF16.PACK_AB R113, R156, R155 ;  /* 0x0000009b9c71723e */ /* 0x020fe200000010ff */
[----:B------:R-:W-:-:S02]  /*15ec0*/  FFMA.FTZ R172, R143, R165, -R172 ;  /* 0x000000a58fac7223 */ /* 0x000fc400000108ac */
[----:B------:R-:W-:Y:S01]  /*15ed0*/  FFMA.FTZ R164, R166, R165, -R164 ;  /* 0x000000a5a6a47223 */ /* 0x000fe200000108a4 */
[----:B------:R-:W-:Y:S01]  /*15ee0*/  LDSM.16.MT88.4 R140, [R197+0xd800] ;  /* 0x00d80000c58c783b */ /* 0x000fe20000004200 */
[----:B------:R-:W-:Y:S02]  /*15ef0*/  FADD.FTZ R153, R154, R153 ;  /* 0x000000999a997221 */ /* 0x000fe40000010000 */
[----:B------:R-:W-:Y:S01]  /*15f00*/  MUFU.EX2 R150, R150 ;  /* 0x0000009600967308 */ /* 0x000fe20000000800 */
[----:B------:R-:W-:Y:S02]  /*15f10*/  FADD.FTZ R156, R155, R156 ;  /* 0x0000009c9b9c7221 */ /* 0x000fe40000010000 */
[----:B------:R-:W-:-:S04]  /*15f20*/  FADD.FTZ R152, R152, R153 ;  /* 0x0000009998987221 */ /* 0x000fc80000010000 */
[----:B------:R-:W-:Y:S01]  /*15f30*/  FADD.FTZ R147, R147, R152 ;  /* 0x0000009893937221 */ /* 0x000fe20000010000 */
[----:B----4-:R-:W-:Y:S01]  /*15f40*/  F2FP.BF16.PACK_AB R115, R148, R157 ;  /* 0x0000009d9473723e */ /* 0x010fe200000010ff */
[----:B------:R-:W4:Y:S01]  /*15f50*/  MUFU.EX2 R145, R145 ;  /* 0x0000009100917308 */ /* 0x000f220000000800 */
        /* <DEDUP_REMOVED lines=46> */
[C---:B-1----:R-:W-:Y:S07]  /*16240*/  HMMA.16816.F32.BF16 R116, R112.reuse, R4, RZ ;  /* 0x000000047074723c */ /* 0x042fee00000418ff */
[----:B----4-:R-:W-:Y:S01]  /*16250*/  F2FP.BF16.PACK_AB R4, R145, R150 ;  /* 0x000000969104723e */ /* 0x010fe200000010ff */
[----:B------:R-:W-:Y:S01]  /*16260*/  HMMA.16816.F32.BF16 R112, R112, R6, RZ ;  /* 0x000000067070723c */ /* 0x000fe200000418ff */
[----:B-----5:R-:W-:Y:S01]  /*16270*/  F2FP.BF16.PACK_AB R5, R144, R151 ;  /* 0x000000979005723e */ /* 0x020fe200000010ff */
[----:B------:R-:W-:-:S02]  /*16280*/  FADD.FTZ R150, R150, R147 ;  /* 0x0000009396967221 */ /* 0x000fc40000010000 */
[----:B------:R-:W-:Y:S02]  /*16290*/  FADD.FTZ R151, R151, R148 ;  /* 0x0000009497977221 */ /* 0x000fe40000010000 */
[----:B------:R-:W-:Y:S01]  /*162a0*/  FADD.FTZ R145, R145, R150 ;  /* 0x0000009691917221 */ /* 0x000fe20000010000 */
[----:B------:R-:W-:Y:S01]  /*162b0*/  F2FP.BF16.PACK_AB R6, R135, R146 ;  /* 0x000000928706723e */ /* 0x000fe200000010ff */
[----:B------:R-:W-:Y:S01]  /*162c0*/  FADD.FTZ R144, R144, R151 ;  /* 0x0000009790907221 */ /* 0x000fe20000010000 */
[----:B------:R-:W-:Y:S01]  /*162d0*/  F2FP.BF16.PACK_AB R7, R134, R149 ;  /* 0x000000958607723e */ /* 0x000fe200000010ff */
[----:B------:R-:W-:Y:S02]  /*162e0*/  FADD.FTZ R146, R146, R145 ;  /* 0x0000009192927221 */ /* 0x000fe40000010000 */
[----:B------:R-:W-:Y:S02]  /*162f0*/  FADD.FTZ R149, R149, R144 ;  /* 0x0000009095957221 */ /* 0x000fe40000010000 */
[----:B------:R-:W-:-:S02]  /*16300*/  FADD.FTZ R135, R135, R146 ;  /* 0x0000009287877221 */ /* 0x000fc40000010000 */
[----:B------:R-:W-:Y:S01]  /*16310*/  HMMA.16816.F32.BF16 R60, R4, R8, R60 ;  /* 0x00000008043c723c */ /* 0x000fe2000004183c */
[----:B------:R-:W-:-:S07]  /*16320*/  FADD.FTZ R134, R134, R149 ;  /* 0x0000009586867221 */ /* 0x000fce0000010000 */
[C---:B------:R-:W-:Y:S01]  /*16330*/  HMMA.16816.F32.BF16 R64, R4.reuse, R10, R64 ;  /* 0x0000000a0440723c */ /* 0x040fe20000041840 */
[----:B------:R-:W1:Y:S07]  /*16340*/  LDSM.16.MT88.4 R8, [R197+0x10800] ;  /* 0x01080000c508783b */ /* 0x000e6e0000004200 */
[C---:B------:R-:W-:Y:S08]  /*16350*/  HMMA.16816.F32.BF16 R76, R4.reuse, R16, R76 ;  /* 0x00000010044c723c */ /* 0x040ff0000004184c */
[C---:B------:R-:W-:Y:S01]  /*16360*/  HMMA.16816.F32.BF16 R80, R4.reuse, R18, R80 ;  /* 0x000000120450723c */ /* 0x040fe20000041850 */
[----:B------:R-:W4:Y:S07]  /*16370*/  LDSM.16.MT88.4 R16, [R196+0x10800] ;  /* 0x01080000c410783b */ /* 0x000f2e0000004200 */
[C---:B---3--:R-:W-:Y:S08]  /*16380*/  HMMA.16816.F32.BF16 R128, R4.reuse, R20, R128 ;  /* 0x000000140480723c */ /* 0x048ff00000041880 */
[C---:B------:R-:W-:Y:S01]  /*16390*/  HMMA.16816.F32.BF16 R124, R4.reuse, R22, R124 ;  /* 0x00000016047c723c */ /* 0x040fe2000004187c */
[----:B------:R-:W3:Y:S07]  /*163a0*/  LDSM.16.MT88.4 R20, [R198+0x10800] ;  /* 0x01080000c614783b */ /* 0x000eee0000004200 */
[C---:B--2---:R-:W-:Y:S08]  /*163b0*/  HMMA.16816.F32.BF16 R84, R4.reuse, R12, R84 ;  /* 0x0000000c0454723c */ /* 0x044ff00000041854 */
[C---:B------:R-:W-:Y:S01]  /*163c0*/  HMMA.16816.F32.BF16 R88, R4.reuse, R14, R88 ;  /* 0x0000000e0458723c */ /* 0x040fe20000041858 */
[----:B------:R-:W2:Y:S07]  /*163d0*/  LDSM.16.MT88.4 R12, [R195+0x10800] ;  /* 0x01080000c30c783b */ /* 0x000eae0000004200 */
[C---:B-1----:R-:W-:Y:S08]  /*163e0*/  HMMA.16816.F32.BF16 R100, R4.reuse, R8, R100 ;  /* 0x000000080464723c */ /* 0x042ff00000041864 */
[C---:B------:R-:W-:Y:S01]  /*163f0*/  HMMA.16816.F32.BF16 R120, R4.reuse, R10, R120 ;  /* 0x0000000a0478723c */ /* 0x040fe20000041878 */
[----:B------:R-:W1:Y:S07]  /*16400*/  LDSM.16.MT88.4 R8, [R198+0xd000] ;  /* 0x00d00000c608783b */ /* 0x000e6e0000004200 */
[C---:B----4-:R-:W-:Y:S08]  /*16410*/  HMMA.16816.F32.BF16 R104, R4.reuse, R16, R104 ;  /* 0x000000100468723c */ /* 0x050ff00000041868 */
[C---:B------:R-:W-:Y:S01]  /*16420*/  HMMA.16816.F32.BF16 R108, R4.reuse, R18, R108 ;  /* 0x00000012046c723c */ /* 0x040fe2000004186c */
[----:B------:R-:W4:Y:S07]  /*16430*/  LDSM.16.MT88.4 R16, [R197+0xd000] ;  /* 0x00d00000c510783b */ /* 0x000f2e0000004200 */
        /* <DEDUP_REMOVED lines=13> */
[C---:B------:R-:W-:Y:S01]  /*16510*/  HMMA.16816.F32.BF16 R96, R4.reuse, R22, R96 ;  /* 0x000000160460723c */ /* 0x040fe20000041860 */
[----:B------:R-:W-:Y:S07]  /*16520*/  LDSM.16.MT88.4 R20, [R198+0x11000] ;  /* 0x01100000c614783b */ /* 0x000fee0000004200 */
[C---:B--2---:R-:W-:Y:S08]  /*16530*/  HMMA.16816.F32.BF16 R116, R4.reuse, R12, R116 ;  /* 0x0000000c0474723c */ /* 0x044ff00000041874 */
[----:B------:R-:W-:Y:S01]  /*16540*/  HMMA.16816.F32.BF16 R112, R4, R14, R112 ;  /* 0x0000000e0470723c */ /* 0x000fe20000041870 */
[----:B------:R-:W2:Y:S06]  /*16550*/  LDSM.16.MT88.4 R12, [R198+0xf000] ;  /* 0x00f00000c60c783b */ /* 0x000eac0000004200 */
[----:B------:R-:W-:Y:S01]  /*16560*/  F2FP.BF16.PACK_AB R4, R163, R158 ;  /* 0x0000009ea304723e */ /* 0x000fe200000010ff */
[----:B------:R-:W-:Y:S01]  /*16570*/  FADD.FTZ R158, R158, R135 ;  /* 0x000000879e9e7221 */ /* 0x000fe20000010000 */
[----:B------:R-:W-:-:S02]  /*16580*/  F2FP.BF16.PACK_AB R6, R162, R159 ;  /* 0x0000009fa206723e */ /* 0x000fc400000010ff */
[----:B------:R-:W-:Y:S01]  /*16590*/  F2FP.BF16.PACK_AB R5, R168, R167 ;  /* 0x000000a7a805723e */ /* 0x000fe200000010ff */
[----:B------:R-:W-:Y:S01]  /*165a0*/  FADD.FTZ R167, R167, R134 ;  /* 0x00000086a7a77221 */ /* 0x000fe20000010000 */
[----:B------:R-:W-:Y:S01]  /*165b0*/  F2FP.BF16.PACK_AB R7, R170, R169 ;  /* 0x000000a9aa07723e */ /* 0x000fe200000010ff */
[----:B------:R-:W-:Y:S02]  /*165c0*/  FADD.FTZ R158, R163, R158 ;  /* 0x0000009ea39e7221 */ /* 0x000fe40000010000 */
[----:B------:R-:W-:Y:S02]  /*165d0*/  FADD.FTZ R168, R168, R167 ;  /* 0x000000a7a8a87221 */ /* 0x000fe40000010000 */
[----:B------:R-:W-:Y:S02]  /*165e0*/  FADD.FTZ R159, R159, R158 ;  /* 0x0000009e9f9f7221 */ /* 0x000fe40000010000 */
[----:B-1----:R-:W-:Y:S01]  /*165f0*/  HMMA.16816.F32.BF16 R128, R4, R8, R128 ;  /* 0x000000080480723c */ /* 0x002fe20000041880 */
[----:B------:R-:W-:-:S02]  /*16600*/  FADD.FTZ R169, R169, R168 ;  /* 0x000000a8a9a97221 */ /* 0x000fc40000010000 */
[----:B------:R-:W-:Y:S02]  /*16610*/  FADD.FTZ R159, R162, R159 ;  /* 0x0000009fa29f7221 */ /* 0x000fe40000010000 */
[----:B------:R-:W-:-:S03]  /*16620*/  FADD.FTZ R170, R170, R169 ;  /* 0x000000a9aaaa7221 */ /* 0x000fc60000010000 */
[C---:B------:R-:W-:Y:S01]  /*16630*/  HMMA.16816.F32.BF16 R124, R4.reuse, R10, R124 ;  /* 0x0000000a047c723c */ /* 0x040fe2000004187c */
[----:B------:R-:W1:Y:S07]  /*16640*/  LDSM.16.MT88.4 R8, [R196+0xf000] ;  /* 0x00f00000c408783b */ /* 0x000e6e0000004200 */
[C---:B----4-:R-:W-:Y:S08]  /*16650*/  HMMA.16816.F32.BF16 R36, R4.reuse, R16, R36 ;  /* 0x000000100424723c */ /* 0x050ff00000041824 */
        /* <DEDUP_REMOVED lines=25> */
[----:B------:R-:W4:Y:S07]  /*167f0*/  LDSM.16.MT88.4 R32, [R195+0xd800] ;  /* 0x00d80000c320783b */ /* 0x000f2e0000004200 */
[C---:B------:R-:W-:Y:S08]  /*16800*/  HMMA.16816.F32.BF16 R52, R4.reuse, R28, R52 ;  /* 0x0000001c0434723c */ /* 0x040ff00000041834 */
[C---:B------:R-:W-:Y:S01]  /*16810*/  HMMA.16816.F32.BF16 R56, R4.reuse, R30, R56 ;  /* 0x0000001e0438723c */ /* 0x040fe20000041838 */
[----:B------:R-:W5:Y:S07]  /*16820*/  LDSM.16.MT88.4 R28, [R197+0xf800] ;  /* 0x00f80000c51c783b */ /* 0x000f6e0000004200 */
[C---:B------:R-:W-:Y:S08]  /*16830*/  HMMA.16816.F32.BF16 R68, R4.reuse, R24, R68 ;  /* 0x000000180444723c */ /* 0x040ff00000041844 */
        /* <DEDUP_REMOVED lines=11> */
[----:B--2---:R-:W-:Y:S01]  /*168f0*/  HMMA.16816.F32.BF16 R128, R4, R12, R128 ;  /* 0x0000000c0480723c */ /* 0x004fe20000041880 */
[----:B------:R-:W-:-:S02]  /*16900*/  FADD.FTZ R217, R217, R216 ;  /* 0x000000d8d9d97221 */ /* 0x000fc40000010000 */
[----:B------:R-:W-:Y:S02]  /*16910*/  FADD.FTZ R219, R172, R171 ;  /* 0x000000abacdb7221 */ /* 0x000fe40000010000 */
        /* <DEDUP_REMOVED lines=10> */
[C---:B------:R-:W-:Y:S08]  /*169c0*/  HMMA.16816.F32.BF16 R40, R4.reuse, R142, R40 ;  /* 0x0000008e0428723c */ /* 0x040ff00000041828 */
[C---:B------:R-:W-:Y:S08]  /*169d0*/  HMMA.16816.F32.BF16 R44, R4.reuse, R136, R44 ;  /* 0x00000088042c723c */ /* 0x040ff0000004182c */
[C---:B------:R-:W-:Y:S08]  /*169e0*/  HMMA.16816.F32.BF16 R48, R4.reuse, R138, R48 ;  /* 0x0000008a0430723c */ /* 0x040ff00000041830 */
[C---:B----4-:R-:W-:Y:S08]  /*169f0*/  HMMA.16816.F32.BF16 R52, R4.reuse, R32, R52 ;  /* 0x000000200434723c */ /* 0x050ff00000041834 */
        /* <DEDUP_REMOVED lines=9> */
[C---:B-1----:R-:W-:Y:S08]  /*16a90*/  HMMA.16816.F32.BF16 R104, R4.reuse, R8, R104 ;  /* 0x000000080468723c */ /* 0x042ff00000041868 */
[C---:B------:R-:W-:Y:S08]  /*16aa0*/  HMMA.16816.F32.BF16 R108, R4.reuse, R10, R108 ;  /* 0x0000000a046c723c */ /* 0x040ff0000004186c */
[C---:B---3--:R-:W-:Y:S08]  /*16ab0*/  HMMA.16816.F32.BF16 R116, R4.reuse, R16, R116 ;  /* 0x000000100474723c */ /* 0x048ff00000041874 */
[----:B------:R-:W-:Y:S01]  /*16ac0*/  HMMA.16816.F32.BF16 R112, R4, R18, R112 ;  /* 0x000000120470723c */ /* 0x000fe20000041870 */
[----:B------:R-:W-:Y:S07]  /*16ad0*/  @!P5 BRA `(.L_x_1052) ;  /* 0x00003e200000d947 */ /* 0x000fee0003800000 */
[----:B------:R-:W-:Y:S01]  /*16ae0*/  ULDC.64 UR4, c[0x0][0x40] ;  /* 0x0000100000047ab9 */ /* 0x000fe20000000a00 */
[----:B------:R-:W-:-:S04]  /*16af0*/  DEPBAR.LE SB0, 0x0 ;  /* 0x000080000000791a */ /* 0x000fc80000000000 */
[----:B------:R-:W-:Y:S01]  /*16b00*/  UIADD3 UR4, UP0, UR4, 0x160, URZ ;  /* 0x0000016004047890 */ /* 0x000fe2000ff1e03f */
[----:B------:R-:W-:-:S03]  /*16b10*/  IADD3 R214, R133, -0x2, RZ ;  /* 0xfffffffe85d67810 */ /* 0x000fc60007ffe0ff */
[----:B------:R-:W-:Y:S02]  /*16b20*/  UIADD3.X UR5, URZ, UR5, URZ, UP0, !UPT ;  /* 0x000000053f057290 */ /* 0x000fe400087fe43f */
[----:B------:R-:W-:-:S04]  /*16b30*/  IMAD.U32 R134, RZ, RZ, UR4 ;  /* 0x00000004ff867e24 */ /* 0x000fc8000f8e00ff */
[----:B------:R-:W-:Y:S01]  /*16b40*/  MOV R135, UR5 ;  /* 0x0000000500877c02 */ /* 0x000fe20008000f00 */
[----:B------:R-:W-:Y:S01]  /*16b50*/  WARPSYNC 0xffffffff ;  /* 0xffffffff00007948 */ /* 0x000fe20003800000 */
[----:B------:R-:W-:Y:S01]  /*16b60*/  BSSY B0, `(.L_x_1053) ;  /* 0x0000044000007945 */ /* 0x000fe20003800000 */
[----:B------:R-:W-:Y:S06]  /*16b70*/  BAR.SYNC.DEFER_BLOCKING 0x0 ;  /* 0x0000000000007b1d */ /* 0x000fec0000010000 */
[----:B------:R-:W-:Y:S05]  /*16b80*/  @!P0 BRA `(.L_x_1054) ;  /* 0x000003d000008947 */ /* 0x000fea0003800000 */
[----:B------:R-:W-:Y:S02]  /*16b90*/  ULDC.64 UR4, c[0x0][0x118] ;  /* 0x0000460000047ab9 */ /* 0x000fe40000000a00 */
[----:B------:R-:W2:Y:S01]  /*16ba0*/  LD.E R11, [R134.64+0x170] ;  /* 0x00017004860b7980 */ /* 0x000ea2000c101900 */
[----:B------:R-:W-:-:S05]  /*16bb0*/  IMAD.SHL.U32 R4, R214, 0x40, RZ ;  /* 0x00000040d6047824 */ /* 0x000fca00078e00ff */
[C---:B------:R-:W-:Y:S02]  /*16bc0*/  IADD3 R12, R4.reuse, 0x40, RZ ;  /* 0x00000040040c7810 */ /* 0x040fe40007ffe0ff */
[----:B------:R-:W-:Y:S02]  /*16bd0*/  IABS R5, R4 ;  /* 0x0000000400057213 */ /* 0x000fe40000000000 */
[-C--:B--2---:R-:W-:Y:S02]  /*16be0*/  IABS R8, R11.reuse ;  /* 0x0000000b00087213 */ /* 0x084fe40000000000 */
[-C--:B------:R-:W-:Y:S02]  /*16bf0*/  IABS R6, R11.reuse ;  /* 0x0000000b00067213 */ /* 0x080fe40000000000 */
[----:B------:R-:W1:Y:S01]  /*16c00*/  I2F.RP R9, R8 ;  /* 0x0000000800097306 */ /* 0x000e620000209400 */
[----:B------:R-:W-:Y:S02]  /*16c10*/  LOP3.LUT R4, R4, R11, RZ, 0x3c, !PT ;  /* 0x0000000b04047212 */ /* 0x000fe400078e3cff */
[----:B------:R-:W-:-:S02]  /*16c20*/  IMAD.MOV R6, RZ, RZ, -R6 ;  /* 0x000000ffff067224 */ /* 0x000fc400078e0a06 */
[----:B------:R-:W-:Y:S02]  /*16c30*/  ISETP.GE.AND P1, PT, R4, RZ, PT ;  /* 0x000000ff0400720c */ /* 0x000fe40003f26270 */
[----:B------:R-:W-:Y:S01]  /*16c40*/  LOP3.LUT R4, RZ, R11, RZ, 0x33, !PT ;  /* 0x0000000bff047212 */ /* 0x000fe200078e33ff */
        /* <DEDUP_REMOVED lines=8> */
[----:B------:R-:W-:-:S03]  /*16cd0*/  IMAD.HI.U32 R10, R15, R10, R14 ;  /* 0x0000000a0f0a7227 */ /* 0x000fc600078e000e */
[----:B------:R-:W-:Y:S02]  /*16ce0*/  ISETP.GE.AND P3, PT, R12, RZ, PT ;  /* 0x000000ff0c00720c */ /* 0x000fe40003f66270 */
[----:B------:R-:W2:Y:S01]  /*16cf0*/  LD.E.64 R12, [R134.64+0x28] ;  /* 0x00002804860c7980 */ /* 0x000ea2000c101b00 */
[----:B------:R-:W-:-:S04]  /*16d00*/  IMAD.HI.U32 R9, R10, R5, RZ ;  /* 0x000000050a097227 */ /* 0x000fc800078e00ff */
[----:B------:R-:W-:-:S04]  /*16d10*/  IMAD.HI.U32 R10, R10, R7, RZ ;  /* 0x000000070a0a7227 */ /* 0x000fc800078e00ff */
[-C--:B------:R-:W-:Y:S02]  /*16d20*/  IMAD R5, R9, R6.reuse, R5 ;  /* 0x0000000609057224 */ /* 0x080fe400078e0205 */
        /* <DEDUP_REMOVED lines=9> */
[----:B------:R-:W-:-:S07]  /*16dc0*/  ISETP.NE.AND P2, PT, R11, RZ, PT ;  /* 0x000000ff0b00720c */ /* 0x000fce0003f45270 */
[----:B------:R-:W-:Y:S02]  /*16dd0*/  @P5 IADD3 R9, R9, 0x1, RZ ;  /* 0x0000000109095810 */ /* 0x000fe40007ffe0ff */
[----:B------:R-:W-:-:S03]  /*16de0*/  @P6 IADD3 R10, R10, 0x1, RZ ;  /* 0x000000010a0a6810 */ /* 0x000fc60007ffe0ff */
[----:B------:R-:W-:Y:S01]  /*16df0*/  @!P1 IMAD.MOV R9, RZ, RZ, -R9 ;  /* 0x000000ffff099224 */ /* 0x000fe200078e0a09 */
[----:B------:R-:W-:-:S04]  /*16e00*/  @!P3 IADD3 R10, -R10, RZ, RZ ;  /* 0x000000ff0a0ab210 */ /* 0x000fc80007ffe1ff */
[C---:B------:R-:W-:Y:S02]  /*16e10*/  SEL R6, R4.reuse, R9, !P2 ;  /* 0x0000000904067207 */ /* 0x040fe40005000000 */
[----:B------:R-:W-:Y:S01]  /*16e20*/  SEL R7, R4, R10, !P2 ;  /* 0x0000000a04077207 */ /* 0x000fe20005000000 */
[----:B------:R-:W3:Y:S02]  /*16e30*/  LD.E.64 R8, [R134.64+0x40] ;  /* 0x0000400486087980 */ /* 0x000ee4000c101b00 */
[----:B------:R-:W-:-:S04]  /*16e40*/  IMAD.WIDE R16, R6, 0x4, R212 ;  /* 0x0000000406107825 */ /* 0x000fc800078e02d4 */
[C---:B------:R-:W-:Y:S01]  /*16e50*/  IMAD.WIDE R14, R7.reuse, 0x4, R212 ;  /* 0x00000004070e7825 */ /* 0x040fe200078e02d4 */
[----:B------:R-:W4:Y:S04]  /*16e60*/  LD.E R4, [R16.64] ;  /* 0x0000000410047980 */ /* 0x000f28000c101900 */
[----:B------:R-:W4:Y:S01]  /*16e70*/  LD.E R5, [R14.64] ;  /* 0x000000040e057980 */ /* 0x000f22000c101900 */
[----:B------:R-:W-:-:S04]  /*16e80*/  IMAD.IADD R6, R7, 0x1, -R6 ;  /* 0x0000000107067824 */ /* 0x000fc800078e0a06 */
[----:B------:R-:W-:-:S05]  /*16e90*/  IMAD R11, R11, R6, -0x40 ;  /* 0xffffffc00b0b7424 */ /* 0x000fca00078e0206 */
[----:B------:R-:W-:Y:S01]  /*16ea0*/  SHF.R.S32.HI R7, RZ, 0x1f, R11 ;  /* 0x0000001fff077819 */ /* 0x000fe2000001140b */
[-C--:B---3--:R-:W-:Y:S02]  /*16eb0*/  IMAD R6, R9, R11.reuse, RZ ;  /* 0x0000000b09067224 */ /* 0x088fe400078e02ff */
[----:B------:R-:W-:-:S04]  /*16ec0*/  IMAD.WIDE.U32 R10, R8, R11, RZ ;  /* 0x0000000b080a7225 */ /* 0x000fc800078e00ff */
[----:B------:R-:W-:Y:S02]  /*16ed0*/  IMAD R6, R8, R7, R6 ;  /* 0x0000000708067224 */ /* 0x000fe400078e0206 */
[----:B----4-:R-:W-:-:S03]  /*16ee0*/  IMAD.IADD R5, R4, 0x1, -R5 ;  /* 0x0000000104057824 */ /* 0x010fc600078e0a05 */
[----:B------:R-:W-:Y:S01]  /*16ef0*/  IADD3 R11, R11, R6, RZ ;  /* 0x000000060b0b7210 */ /* 0x000fe20007ffe0ff */
[----:B--2---:R-:W-:Y:S01]  /*16f00*/  IMAD R7, R13, R5, RZ ;  /* 0x000000050d077224 */ /* 0x004fe200078e02ff */
[----:B------:R-:W-:-:S03]  /*16f10*/  SHF.R.S32.HI R4, RZ, 0x1f, R5 ;  /* 0x0000001fff047819 */ /* 0x000fc60000011405 */
[----:B------:R-:W-:-:S04]  /*16f20*/  IMAD.WIDE.U32 R8, R5, R12, R10 ;  /* 0x0000000c05087225 */ /* 0x000fc800078e000a */
[----:B------:R-:W-:-:S04]  /*16f30*/  IMAD R4, R12, R4, R7 ;  /* 0x000000040c047224 */ /* 0x000fc800078e0207 */
[----:B------:R-:W-:Y:S01]  /*16f40*/  IMAD.IADD R4, R9, 0x1, R4 ;  /* 0x0000000109047824 */ /* 0x000fe200078e0204 */
[----:B------:R-:W-:Y:S05]  /*16f50*/  BRA `(.L_x_1055) ;  /* 0x0000004000007947 */ /* 0x000fea0003800000 */
.L_x_1054:
[----:B------:R-:W-:Y:S02]  /*16f60*/  ULDC.64 UR4, c[0x0][0x118] ;  /* 0x0000460000047ab9 */ /* 0x000fe40000000a00 */
[----:B------:R-:W2:Y:S02]  /*16f70*/  LD.E R8, [R134.64+0x40] ;  /* 0x0000400486087980 */ /* 0x000ea4000c101900 */
[----:B--2---:R-:W-:-:S04]  /*16f80*/  LEA R8, -R8, RZ, 0x6 ;  /* 0x000000ff08087211 */ /* 0x004fc800078e31ff */
[----:B------:R-:W-:Y:S02]  /*16f90*/  SHF.R.S32.HI R4, RZ, 0x1f, R8 ;  /* 0x0000001fff047819 */ /* 0x000fe40000011408 */
.L_x_1055:
[----:B------:R-:W-:Y:S05]  /*16fa0*/  BSYNC B0 ;  /* 0x0000000000007941 */ /* 0x000fea0003800000 */
.L_x_1053:
[C---:B------:R-:W-:Y:S01]  /*16fb0*/  LOP3.LUT P5, RZ, R215.reuse, 0x1, RZ, 0xc0, !PT ;  /* 0x00000001d7ff7812 */ /* 0x040fe200078ac0ff */
[----:B------:R-:W-:Y:S01]  /*16fc0*/  ULDC.64 UR4, c[0x0][0x118] ;  /* 0x0000460000047ab9 */ /* 0x000fe20000000a00 */
[C---:B------:R-:W-:Y:S01]  /*16fd0*/  LOP3.LUT P2, RZ, R215.reuse, 0x2, RZ, 0xc0, !PT ;  /* 0x00000002d7ff7812 */ /* 0x040fe2000784c0ff */
[----:B------:R-:W-:Y:S01]  /*16fe0*/  BSSY B1, `(.L_x_1056) ;  /* 0x00001f7000017945 */ /* 0x000fe20003800000 */
        /* <DEDUP_REMOVED lines=11> */
[C---:B------:R-:W-:Y:S02]  /*170a0*/  @P5 LEA.HI.X R13, R7.reuse, R161, R6, 0x1, P6 ;  /* 0x000000a1070d5211 */ /* 0x040fe400030f0c06 */
[C---:B------:R-:W-:Y:S01]  /*170b0*/  @P1 LEA R8, P3, R7.reuse, R160, 0x1 ;  /* 0x000000a007081211 */ /* 0x040fe200078608ff */
[----:B------:R-:W-:Y:S01]  /*170c0*/  @!P5 STS.128 [R211+0xc000], RZ ;  /* 0x00c000ffd300d388 */ /* 0x000fe20000000c00 */
[----:B------:R-:W-:-:S02]  /*170d0*/  IADD3 R5, P6, R7, R199, RZ ;  /* 0x000000c707057210 */ /* 0x000fc40007fde0ff */
[CCC-:B------:R-:W-:Y:S02]  /*170e0*/  @P2 LEA.HI.X R11, R7.reuse, R161.reuse, R6.reuse, 0x1, P4 ;  /* 0x000000a1070b2211 */ /* 0x1c0fe400020f0c06 */
[-C--:B------:R-:W-:Y:S01]  /*170f0*/  @P1 LEA.HI.X R9, R7, R161.reuse, R6, 0x1, P3 ;  /* 0x000000a107091211 */ /* 0x080fe200018f0c06 */
[----:B------:R-:W-:Y:S01]  /*17100*/  IMAD.X R6, R6, 0x1, R200, P6 ;  /* 0x0000000106067824 */ /* 0x000fe200030e06c8 */
[CC--:B------:R-:W-:Y:S02]  /*17110*/  @P5 LEA R18, P6, R5.reuse, R160.reuse, 0x1 ;  /* 0x000000a005125211 */ /* 0x0c0fe400078c08ff */
[CC--:B------:R-:W-:Y:S02]  /*17120*/  @P2 LEA R14, P4, R5.reuse, R160.reuse, 0x1 ;  /* 0x000000a0050e2211 */ /* 0x0c0fe400078808ff */
[C---:B------:R-:W-:Y:S02]  /*17130*/  @P5 LEA.HI.X R19, R5.reuse, R161, R6, 0x1, P6 ;  /* 0x000000a105135211 */ /* 0x040fe400030f0c06 */
[----:B------:R-:W-:-:S02]  /*17140*/  @P1 LEA R16, P3, R5, R160, 0x1 ;  /* 0x000000a005101211 */ /* 0x000fc400078608ff */
[C---:B------:R-:W-:Y:S02]  /*17150*/  IADD3 R4, P6, R5.reuse, R199, RZ ;  /* 0x000000c705047210 */ /* 0x040fe40007fde0ff */
[CCC-:B------:R-:W-:Y:S02]  /*17160*/  @P2 LEA.HI.X R15, R5.reuse, R161.reuse, R6.reuse, 0x1, P4 ;  /* 0x000000a1050f2211 */ /* 0x1c0fe400020f0c06 */
[----:B------:R-:W-:Y:S01]  /*17170*/  @P1 LEA.HI.X R17, R5, R161, R6, 0x1, P3 ;  /* 0x000000a105111211 */ /* 0x000fe200018f0c06 */
[----:B------:R-:W-:Y:S01]  /*17180*/  IMAD.X R6, R6, 0x1, R200, P6 ;  /* 0x0000000106067824 */ /* 0x000fe200030e06c8 */
[CC--:B------:R-:W-:Y:S01]  /*17190*/  @P5 LEA R22, P6, R4.reuse, R160.reuse, 0x1 ;  /* 0x000000a004165211 */ /* 0x0c0fe200078c08ff */
[----:B------:R-:W-:Y:S01]  /*171a0*/  @P2 IMAD.MOV.U32 R5, RZ, RZ, R233 ;  /* 0x000000ffff052224 */ /* 0x000fe200078e00e9 */
[CC--:B------:R-:W-:Y:S02]  /*171b0*/  @P2 LEA R20, P4, R4.reuse, R160.reuse, 0x1 ;  /* 0x000000a004142211 */ /* 0x0c0fe400078808ff */
[----:B------:R-:W-:-:S02]  /*171c0*/  @P1 LEA R24, P3, R4, R160, 0x1 ;  /* 0x000000a004181211 */ /* 0x000fc400078608ff */
[CCC-:B------:R-:W-:Y:S02]  /*171d0*/  @P5 LEA.HI.X R23, R4.reuse, R161.reuse, R6.reuse, 0x1, P6 ;  /* 0x000000a104175211 */ /* 0x1c0fe400030f0c06 */
[CCC-:B------:R-:W-:Y:S02]  /*171e0*/  @P2 LEA.HI.X R21, R4.reuse, R161.reuse, R6.reuse, 0x1, P4 ;  /* 0x000000a104152211 */ /* 0x1c0fe400020f0c06 */
[----:B------:R-:W-:Y:S01]  /*171f0*/  @P1 LEA.HI.X R25, R4, R161, R6, 0x1, P3 ;  /* 0x000000a104191211 */ /* 0x000fe200018f0c06 */
[----:B------:R-:W-:Y:S01]  /*17200*/  @P2 IMAD.MOV.U32 R4, RZ, RZ, R232 ;  /* 0x000000ffff042224 */ /* 0x000fe200078e00e8 */
[----:B------:R-:W-:-:S04]  /*17210*/  ISETP.GE.AND P3, PT, R133, 0x3, PT ;  /* 0x000000038500780c */ /* 0x000fc80003f66270 */
[----:B------:R-:W-:Y:S01]  /*17220*/  @!PT LDS RZ, [RZ] ;  /* 0x00000000fffff984 */ /* 0x000fe20000000800 */
[----:B------:R-:W-:Y:S01]  /*17230*/  @!PT LDS RZ, [RZ] ;  /* 0x00000000fffff984 */ /* 0x000fe20000000800 */
[----:B------:R-:W-:Y:S01]  /*17240*/  @!PT LDS RZ, [RZ] ;  /* 0x00000000fffff984 */ /* 0x000fe20000000800 */
[----:B------:R2:W-:Y:S04]  /*17250*/  @P2 LDGSTS.E.BYPASS.LTC128B.128 [R211+0xe000], [R4.64+0x80] ;  /* 0x0e00008004d32fae */ /* 0x0005e8000b901d44 */
[----:B------:R-:W-:Y:S01]  /*17260*/  @!P2 STS.128 [R211+0xe000], RZ ;  /* 0x00e000ffd300a388 */ /* 0x000fe20000000c00 */
[----:B--2---:R-:W-:Y:S02]  /*17270*/  @P1 IMAD.MOV.U32 R4, RZ, RZ, R232 ;  /* 0x000000ffff041224 */ /* 0x004fe400078e00e8 */
[----:B------:R-:W-:-:S05]  /*17280*/  @P1 IMAD.MOV.U32 R5, RZ, RZ, R233 ;  /* 0x000000ffff051224 */ /* 0x000fca00078e00e9 */
[----:B------:R-:W-:Y:S01]  /*17290*/  @!PT LDS RZ, [RZ] ;  /* 0x00000000fffff984 */ /* 0x000fe20000000800 */
[----:B------:R-:W-:Y:S01]  /*172a0*/  @!PT LDS RZ, [RZ] ;  /* 0x00000000fffff984 */ /* 0x000fe20000000800 */
[----:B------:R-:W-:Y:S01]  /*172b0*/  @!PT LDS RZ, [RZ] ;  /* 0x00000000fffff984 */ /* 0x000fe20000000800 */
[----:B------:R2:W-:Y:S04]  /*172c0*/  @P1 LDGSTS.E.BYPASS.LTC128B.128 [R211+0x10000], [R4.64+0x100] ;  /* 0x1000010004d31fae */ /* 0x0005e8000b901d44 */
[----:B------:R-:W-:Y:S04]  /*172d0*/  @!P1 STS.128 [R211+0x10000], RZ ;  /* 0x010000ffd3009388 */ /* 0x000fe80000000c00 */
[----:B------:R-:W-:Y:S01]  /*172e0*/  @!PT LDS RZ, [RZ] ;  /* 0x00000000fffff984 */ /* 0x000fe20000000800 */
[----:B------:R-:W-:Y:S01]  /*172f0*/  @!PT LDS RZ, [RZ] ;  /* 0x00000000fffff984 */ /* 0x000fe20000000800 */
[----:B------:R-:W-:Y:S01]  /*17300*/  @!PT LDS RZ, [RZ] ;  /* 0x00000000fffff984 */ /* 0x000fe20000000800 */
[----:B------:R3:W-:Y:S04]  /*17310*/  @P5 LDGSTS.E.BYPASS.LTC128B.128 [R211+0xc800], [R12.64] ;  /* 0x0c8000000cd35fae */ /* 0x0007e8000b901d44 */
[----:B------:R-:W-:Y:S04]  /*17320*/  @!P5 STS.128 [R211+0xc800], RZ ;  /* 0x00c800ffd300d388 */ /* 0x000fe80000000c00 */
        /* <DEDUP_REMOVED lines=40> */
[----:B------:R-:W-:Y:S04]  /*175b0*/  LDSM.16.M88.4 R220, [R194] ;  /* 0x00000000c2dc783b */ /* 0x000fe80000000200 */
[----:B---3--:R-:W5:Y:S04]  /*175c0*/  LDSM.16.M88.4 R12, [R193+0x6000] ;  /* 0x00600000c10c783b */ /* 0x008f680000000200 */
[----:B------:R-:W3:Y:S04]  /*175d0*/  LDSM.16.M88.4 R152, [R193+0x6800] ;  /* 0x00680000c198783b */ /* 0x000ee80000000200 */
[----:B------:R-:W3:Y:S04]  /*175e0*/  LDSM.16.M88.4 R144, [R193+0x7000] ;  /* 0x00700000c190783b */ /* 0x000ee80000000200 */
[----:B------:R-:W-:Y:S04]  /*175f0*/  LDSM.16.M88.4 R172, [R192] ;  /* 0x00000000c0ac783b */ /* 0x000fe80000000200 */
[----:B--2---:R-:W2:Y:S04]  /*17600*/  LDSM.16.M88.4 R4, [R191] ;  /* 0x00000000bf04783b */ /* 0x004ea80000000200 */
[----:B------:R-:W2:Y:S04]  /*17610*/  LDSM.16.M88.4 R136, [R187] ;  /* 0x00000000bb88783b */ /* 0x000ea80000000200 */
[----:B------:R-:W2:Y:S04]  /*17620*/  LDSM.16.M88.4 R32, [R186] ;  /* 0x00000000ba20783b */ /* 0x000ea80000000200 */
[----:B------:R-:W2:Y:S04]  /*17630*/  LDSM.16.M88.4 R160, [R193+0x7800] ;  /* 0x00780000c1a0783b */ /* 0x000ea80000000200 */
[----:B------:R-:W-:Y:S04]  /*17640*/  LDSM.16.M88.4 R164, [R190] ;  /* 0x00000000bea4783b */ /* 0x000fe80000000200 */
[----:B------:R-:W2:Y:S01]  /*17650*/  LDSM.16.M88.4 R28, [R188+0x6000] ;  /* 0x00600000bc1c783b */ /* 0x000ea20000000200 */
[C---:B-----5:R-:W-:Y:S03]  /*17660*/  HMMA.16816.F32.BF16 R16, R220.reuse, R12, RZ ;  /* 0x0000000cdc10723c */ /* 0x060fe600000418ff */
[----:B-1----:R-:W1:Y:S04]  /*17670*/  LDSM.16.M88.4 R20, [R188+0x6800] ;  /* 0x00680000bc14783b */ /* 0x002e680000000200 */
[----:B----4-:R-:W4:Y:S01]  /*17680*/  LDSM.16.M88.4 R8, [R188+0x7000] ;  /* 0x00700000bc08783b */ /* 0x010f220000000200 */
[C---:B------:R-:W-:Y:S03]  /*17690*/  HMMA.16816.F32.BF16 R12, R220.reuse, R14, RZ ;  /* 0x0000000edc0c723c */ /* 0x040fe600000418ff */
[----:B------:R-:W5:Y:S04]  /*176a0*/  LDSM.16.M88.4 R224, [R185] ;  /* 0x00000000b9e0783b */ /* 0x000f680000000200 */
[----:B------:R-:W-:Y:S01]  /*176b0*/  LDSM.16.M88.4 R24, [R189] ;  /* 0x00000000bd18783b */ /* 0x000fe20000000200 */
[C---:B---3--:R-:W-:Y:S03]  /*176c0*/  HMMA.16816.F32.BF16 R156, R220.reuse, R152, RZ ;  /* 0x00000098dc9c723c */ /* 0x048fe600000418ff */
[----:B------:R-:W-:Y:S04]  /*176d0*/  LDSM.16.M88.4 R228, [R188+0x7800] ;  /* 0x00780000bce4783b */ /* 0x000fe80000000200 */
[----:B------:R-:W-:Y:S01]  /*176e0*/  LDSM.16.M88.4 R168, [R184+0x1800] ;  /* 0x00180000b8a8783b */ /* 0x000fe20000000200 */
[C---:B------:R-:W-:Y:S03]  /*176f0*/  HMMA.16816.F32.BF16 R148, R220.reuse, R144, RZ ;  /* 0x00000090dc94723c */ /* 0x040fe600000418ff */
[----:B------:R-:W0:Y:S05]  /*17700*/  LDGDEPBAR ;  /* 0x00000000000079af */ /* 0x000e2a0000000000 */
[C---:B------:R-:W-:Y:S08]  /*17710*/  HMMA.16816.F32.BF16 R144, R220.reuse, R146, RZ ;  /* 0x00000092dc90723c */ /* 0x040ff000000418ff */
[----:B------:R-:W-:Y:S08]  /*17720*/  HMMA.16816.F32.BF16 R152, R220, R154, RZ ;  /* 0x0000009adc98723c */ /* 0x000ff000000418ff */
[C---:B--2---:R-:W-:Y:S08]  /*17730*/  HMMA.16816.F32.BF16 R16, R172.reuse, R4, R16 ;  /* 0x00000004ac10723c */ /* 0x044ff00000041810 */
[C---:B------:R-:W-:Y:S01]  /*17740*/  HMMA.16816.F32.BF16 R12, R172.reuse, R6, R12 ;  /* 0x00000006ac0c723c */ /* 0x040fe2000004180c */
[----:B------:R-:W2:Y:S07]  /*17750*/  LDSM.16.M88.4 R4, [R184] ;  /* 0x00000000b804783b */ /* 0x000eae0000000200 */
[C---:B------:R-:W-:Y:S08]  /*17760*/  HMMA.16816.F32.BF16 R156, R172.reuse, R136, R156 ;  /* 0x00000088ac9c723c */ /* 0x040ff0000004189c */
[C---:B------:R-:W-:Y:S08]  /*17770*/  HMMA.16816.F32.BF16 R148, R172.reuse, R32, R148 ;  /* 0x00000020ac94723c */ /* 0x040ff00000041894 */
[----:B------:R-:W-:Y:S01]  /*17780*/  HMMA.16816.F32.BF16 R144, R172, R34, R144 ;  /* 0x00000022ac90723c */ /* 0x000fe20000041890 */
[----:B------:R-:W-:Y:S07]  /*17790*/  LDSM.16.M88.4 R32, [R184+0x1000] ;  /* 0x00100000b820783b */ /* 0x000fee0000000200 */
[C---:B------:R-:W-:Y:S08]  /*177a0*/  HMMA.16816.F32.BF16 R140, R220.reuse, R160, RZ ;  /* 0x000000a0dc8c723c */ /* 0x040ff000000418ff */
[----:B------:R-:W-:Y:S01]  /*177b0*/  HMMA.16816.F32.BF16 R220, R220, R162, RZ ;  /* 0x000000a2dcdc723c */ /* 0x000fe200000418ff */
[----:B------:R-:W-:Y:S07]  /*177c0*/  LDSM.16.M88.4 R160, [R194+0x2000] ;  /* 0x00200000c2a0783b */ /* 0x000fee0000000200 */
[----:B------:R-:W-:Y:S01]  /*177d0*/  HMMA.16816.F32.BF16 R152, R172, R138, R152 ;  /* 0x0000008aac98723c */ /* 0x000fe20000041898 */
[----:B------:R-:W3:Y:S07]  /*177e0*/  LDSM.16.M88.4 R136, [R184+0x800] ;  /* 0x00080000b888783b */ /* 0x000eee0000000200 */
[C---:B------:R-:W-:Y:S08]  /*177f0*/  HMMA.16816.F32.BF16 R16, R164.reuse, R28, R16 ;  /* 0x0000001ca410723c */ /* 0x040ff00000041810 */
[C---:B------:R-:W-:Y:S01]  /*17800*/  HMMA.16816.F32.BF16 R12, R164.reuse, R30, R12 ;  /* 0x0000001ea40c723c */ /* 0x040fe2000004180c */
[----:B------:R-:W2:Y:S07]  /*17810*/  LDSM.16.M88.4 R28, [R193+0x8000] ;  /* 0x00800000c11c783b */ /* 0x000eae0000000200 */
[C---:B-1----:R-:W-:Y:S08]  /*17820*/  HMMA.16816.F32.BF16 R156, R164.reuse, R20, R156 ;  /* 0x00000014a49c723c */ /* 0x042ff0000004189c */
[C---:B----4-:R-:W-:Y:S08]  /*17830*/  HMMA.16816.F32.BF16 R148, R164.reuse, R8, R148 ;  /* 0x00000008a494723c */ /* 0x050ff00000041894 */
[----:B------:R-:W-:Y:S01]  /*17840*/  HMMA.16816.F32.BF16 R144, R164, R10, R144 ;  /* 0x0000000aa490723c */ /* 0x000fe20000041890 */
[----:B------:R-:W-:Y:S07]  /*17850*/  LDSM.16.M88.4 R8, [R193+0x9000] ;  /* 0x00900000c108783b */ /* 0x000fee0000000200 */
[C---:B-----5:R-:W-:Y:S08]  /*17860*/  HMMA.16816.F32.BF16 R140, R172.reuse, R224, R140 ;  /* 0x000000e0ac8c723c */ /* 0x060ff0000004188c */
[----:B------:R-:W-:Y:S01]  /*17870*/  HMMA.16816.F32.BF16 R220, R172, R226, R220 ;  /* 0x000000e2acdc723c */ /* 0x000fe200000418dc */
[----:B------:R-:W-:Y:S04]  /*17880*/  LDSM.16.M88.4 R172, [R192+0x2000] ;  /* 0x00200000c0ac783b */ /* 0x000fe80000000200 */
[----:B------:R-:W-:Y:S03]  /*17890*/  LDSM.16.M88.4 R224, [R193+0x9800] ;  /* 0x00980000c1e0783b */ /* 0x000fe60000000200 */
[----:B------:R-:W-:Y:S01]  /*178a0*/  HMMA.16816.F32.BF16 R152, R164, R22, R152 ;  /* 0x00000016a498723c */ /* 0x000fe20000041898 */
[----:B------:R-:W1:Y:S07]  /*178b0*/  LDSM.16.M88.4 R20, [R193+0x8800] ;  /* 0x00880000c114783b */ /* 0x000e6e0000000200 */
[C---:B--2---:R-:W-:Y:S08]  /*178c0*/  HMMA.16816.F32.BF16 R16, R24.reuse, R4, R16 ;  /* 0x000000041810723c */ /* 0x044ff00000041810 */
[C---:B------:R-:W-:Y:S01]  /*178d0*/  HMMA.16816.F32.BF16 R12, R24.reuse, R6, R12 ;  /* 0x00000006180c723c */ /* 0x040fe2000004180c */
[----:B------:R-:W2:Y:S07]  /*178e0*/  LDSM.16.M88.4 R4, [R183] ;  /* 0x00000000b704783b */ /* 0x000eae0000000200 */
[C---:B---3--:R-:W-:Y:S08]  /*178f0*/  HMMA.16816.F32.BF16 R156, R24.reuse, R136, R156 ;  /* 0x00000088189c723c */ /* 0x048ff0000004189c */
[C---:B------:R-:W-:Y:S08]  /*17900*/  HMMA.16816.F32.BF16 R148, R24.reuse, R32, R148 ;  /* 0x000000201894723c */ /* 0x040ff00000041894 */
[----:B------:R-:W-:Y:S01]  /*17910*/  HMMA.16816.F32.BF16 R144, R24, R34, R144 ;  /* 0x000000221890723c */ /* 0x000fe20000041890 */
[----:B------:R-:W-:Y:S07]  /*17920*/  LDSM.16.M88.4 R32, [R181] ;  /* 0x00000000b520783b */ /* 0x000fee0000000200 */
[C---:B------:R-:W-:Y:S08]  /*17930*/  HMMA.16816.F32.BF16 R140, R164.reuse, R228, R140 ;  /* 0x000000e4a48c723c */ /* 0x040ff0000004188c */
[----:B------:R-:W-:Y:S01]  /*17940*/  HMMA.16816.F32.BF16 R220, R164, R230, R220 ;  /* 0x000000e6a4dc723c */ /* 0x000fe200000418dc */
[----:B------:R-:W-:Y:S04]  /*17950*/  LDSM.16.M88.4 R164, [R190+0x2000] ;  /* 0x00200000bea4783b */ /* 0x000fe80000000200 */
[----:B------:R-:W-:Y:S03]  /*17960*/  LDSM.16.M88.4 R228, [R180] ;  /* 0x00000000b4e4783b */ /* 0x000fe60000000200 */
[----:B------:R-:W-:Y:S01]  /*17970*/  HMMA.16816.F32.BF16 R152, R24, R138, R152 ;  /* 0x0000008a1898723c */ /* 0x000fe20000041898 */
[----:B------:R-:W3:Y:S07]  /*17980*/  LDSM.16.M88.4 R136, [R182] ;  /* 0x00000000b688783b */ /* 0x000eee0000000200 */
[C---:B------:R-:W-:Y:S08]  /*17990*/  HMMA.16816.F32.BF16 R16, R160.reuse, R28, R16 ;  /* 0x0000001ca010723c */ /* 0x040ff00000041810 */
[C---:B------:R-:W-:Y:S01]  /*179a0*/  HMMA.16816.F32.BF16 R12, R160.reuse, R30, R12 ;  /* 0x0000001ea00c723c */ /* 0x040fe2000004180c */
[----:B------:R-:W4:Y:S07]  /*179b0*/  LDSM.16.M88.4 R28, [R188+0x8000] ;  /* 0x00800000bc1c783b */ /* 0x000f2e0000000200 */
[C---:B-1----:R-:W-:Y:S08]  /*179c0*/  HMMA.16816.F32.BF16 R156, R160.reuse, R20, R156 ;  /* 0x00000014a09c723c */ /* 0x042ff0000004189c */
[C---:B------:R-:W-:Y:S08]  /*179d0*/  HMMA.16816.F32.BF16 R148, R160.reuse, R8, R148 ;  /* 0x00000008a094723c */ /* 0x040ff00000041894 */
[----:B------:R-:W-:Y:S01]  /*179e0*/  HMMA.16816.F32.BF16 R144, R160, R10, R144 ;  /* 0x0000000aa090723c */ /* 0x000fe20000041890 */
[----:B------:R-:W-:Y:S07]  /*179f0*/  LDSM.16.M88.4 R8, [R188+0x9000] ;  /* 0x00900000bc08783b */ /* 0x000fee0000000200 */
[C---:B------:R-:W-:Y:S08]  /*17a00*/  HMMA.16816.F32.BF16 R140, R24.reuse, R168, R140 ;  /* 0x000000a8188c723c */ /* 0x040ff0000004188c */
[----:B------:R-:W-:Y:S01]  /*17a10*/  HMMA.16816.F32.BF16 R220, R24, R170, R220 ;  /* 0x000000aa18dc723c */ /* 0x000fe200000418dc */
[----:B------:R-:W-:Y:S04]  /*17a20*/  LDSM.16.M88.4 R24, [R189+0x2000] ;  /* 0x00200000bd18783b */ /* 0x000fe80000000200 */
[----:B------:R-:W-:Y:S03]  /*17a30*/  LDSM.16.M88.4 R168, [R188+0x9800] ;  /* 0x00980000bca8783b */ /* 0x000fe60000000200 */
[----:B------:R-:W-:Y:S01]  /*17a40*/  HMMA.16816.F32.BF16 R152, R160, R22, R152 ;  /* 0x00000016a098723c */ /* 0x000fe20000041898 */
[----:B------:R-:W1:Y:S07]  /*17a50*/  LDSM.16.M88.4 R20, [R188+0x8800] ;  /* 0x00880000bc14783b */ /* 0x000e6e0000000200 */
[C---:B--2---:R-:W-:Y:S08]  /*17a60*/  HMMA.16816.F32.BF16 R16, R172.reuse, R4, R16 ;  /* 0x00000004ac10723c */ /* 0x044ff00000041810 */
[C---:B------:R-:W-:Y:S01]  /*17a70*/  HMMA.16816.F32.BF16 R12, R172.reuse, R6, R12 ;  /* 0x00000006ac0c723c */ /* 0x040fe2000004180c */
[----:B------:R-:W2:Y:S07]  /*17a80*/  LDSM.16.M88.4 R4, [R184+0x2000] ;  /* 0x00200000b804783b */ /* 0x000eae0000000200 */
[C---:B---3--:R-:W-:Y:S08]  /*17a90*/  HMMA.16816.F32.BF16 R156, R172.reuse, R136, R156 ;  /* 0x00000088ac9c723c */ /* 0x048ff0000004189c */
[C---:B------:R-:W-:Y:S08]  /*17aa0*/  HMMA.16816.F32.BF16 R148, R172.reuse, R32, R148 ;  /* 0x00000020ac94723c */ /* 0x040ff00000041894 */
[----:B------:R-:W-:Y:S01]  /*17ab0*/  HMMA.16816.F32.BF16 R144, R172, R34, R144 ;  /* 0x00000022ac90723c */ /* 0x000fe20000041890 */
[----:B------:R-:W-:Y:S07]  /*17ac0*/  LDSM.16.M88.4 R32, [R193+0xa000] ;  /* 0x00a00000c120783b */ /* 0x000fee0000000200 */
[C---:B------:R-:W-:Y:S08]  /*17ad0*/  HMMA.16816.F32.BF16 R140, R160.reuse, R224, R140 ;  /* 0x000000e0a08c723c */ /* 0x040ff0000004188c */
[----:B------:R-:W-:Y:S01]  /*17ae0*/  HMMA.16816.F32.BF16 R220, R160, R226, R220 ;  /* 0x000000e2a0dc723c */ /* 0x000fe200000418dc */
[----:B------:R-:W3:Y:S04]  /*17af0*/  LDSM.16.M88.4 R160, [R184+0x2800] ;  /* 0x00280000b8a0783b */ /* 0x000ee80000000200 */
[----:B------:R-:W-:Y:S03]  /*17b00*/  LDSM.16.M88.4 R224, [R194+0x4000] ;  /* 0x00400000c2e0783b */ /* 0x000fe60000000200 */
[----:B------:R-:W-:Y:S01]  /*17b10*/  HMMA.16816.F32.BF16 R152, R172, R138, R152 ;  /* 0x0000008aac98723c */ /* 0x000fe20000041898 */
[----:B------:R-:W5:Y:S07]  /*17b20*/  LDSM.16.M88.4 R136, [R184+0x3000] ;  /* 0x00300000b888783b */ /* 0x000f6e0000000200 */
[C---:B----4-:R-:W-:Y:S08]  /*17b30*/  HMMA.16816.F32.BF16 R16, R164.reuse, R28, R16 ;  /* 0x0000001ca410723c */ /* 0x050ff00000041810 */
[C---:B------:R-:W-:Y:S01]  /*17b40*/  HMMA.16816.F32.BF16 R12, R164.reuse, R30, R12 ;  /* 0x0000001ea40c723c */ /* 0x040fe2000004180c */
[----:B------:R-:W-:Y:S07]  /*17b50*/  LDSM.16.M88.4 R28, [R184+0x3800] ;  /* 0x00380000b81c783b */ /* 0x000fee0000000200 */
        /* <DEDUP_REMOVED lines=14> */
[C---:B-----5:R-:W-:Y:S08]  /*17c40*/  HMMA.16816.F32.BF16 R148, R24.reuse, R136, R148 ;  /* 0x000000881894723c */ /* 0x060ff00000041894 */
[----:B------:R-:W-:Y:S01]  /*17c50*/  HMMA.16816.F32.BF16 R144, R24, R138, R144 ;  /* 0x0000008a1890723c */ /* 0x000fe20000041890 */
[----:B------:R-:W-:Y:S07]  /*17c60*/  LDSM.16.M88.4 R136, [R190+0x4000] ;  /* 0x00400000be88783b */ /* 0x000fee0000000200 */
[C---:B------:R-:W-:Y:S08]  /*17c70*/  HMMA.16816.F32.BF16 R140, R164.reuse, R168, R140 ;  /* 0x000000a8a48c723c */ /* 0x040ff0000004188c */
[----:B------:R-:W-:Y:S01]  /*17c80*/  HMMA.16816.F32.BF16 R220, R164, R170, R220 ;  /* 0x000000aaa4dc723c */ /* 0x000fe200000418dc */
[----:B------:R-:W3:Y:S04]  /*17c90*/  LDSM.16.M88.4 R168, [R178] ;  /* 0x00000000b2a8783b */ /* 0x000ee80000000200 */
[----:B------:R-:W4:Y:S03]  /*17ca0*/  LDSM.16.M88.4 R164, [R177] ;  /* 0x00000000b1a4783b */ /* 0x000f260000000200 */
[----:B------:R-:W-:Y:S01]  /*17cb0*/  HMMA.16816.F32.BF16 R152, R24, R162, R152 ;  /* 0x000000a21898723c */ /* 0x000fe20000041898 */
[----:B------:R-:W-:Y:S07]  /*17cc0*/  LDSM.16.M88.4 R160, [R176] ;  /* 0x00000000b0a0783b */ /* 0x000fee0000000200 */
[C---:B------:R-:W-:Y:S08]  /*17cd0*/  HMMA.16816.F32.BF16 R16, R224.reuse, R32, R16 ;  /* 0x00000020e010723c */ /* 0x040ff00000041810 */
[C---:B------:R-:W-:Y:S01]  /*17ce0*/  HMMA.16816.F32.BF16 R12, R224.reuse, R34, R12 ;  /* 0x00000022e00c723c */ /* 0x040fe2000004180c */
[----:B------:R-:W5:Y:S07]  /*17cf0*/  LDSM.16.M88.4 R32, [R188+0xa000] ;  /* 0x00a00000bc20783b */ /* 0x000f6e0000000200 */
[C---:B-1----:R-:W-:Y:S08]  /*17d00*/  HMMA.16816.F32.BF16 R156, R224.reuse, R20, R156 ;  /* 0x00000014e09c723c */ /* 0x042ff0000004189c */
[C---:B------:R-:W-:Y:S08]  /*17d10*/  HMMA.16816.F32.BF16 R148, R224.reuse, R8, R148 ;  /* 0x00000008e094723c */ /* 0x040ff00000041894 */
[----:B------:R-:W-:Y:S01]  /*17d20*/  HMMA.16816.F32.BF16 R144, R224, R10, R144 ;  /* 0x0000000ae090723c */ /* 0x000fe20000041890 */
[----:B------:R-:W-:Y:S07]  /*17d30*/  LDSM.16.M88.4 R8, [R189+0x4000] ;  /* 0x00400000bd08783b */ /* 0x000fee0000000200 */
[C---:B------:R-:W-:Y:S08]  /*17d40*/  HMMA.16816.F32.BF16 R140, R24.reuse, R28, R140 ;  /* 0x0000001c188c723c */ /* 0x040ff0000004188c */
[----:B------:R-:W-:Y:S01]  /*17d50*/  HMMA.16816.F32.BF16 R220, R24, R30, R220 ;  /* 0x0000001e18dc723c */ /* 0x000fe200000418dc */
[----:B------:R-:W1:Y:S04]  /*17d60*/  LDSM.16.M88.4 R28, [R188+0xa800] ;  /* 0x00a80000bc1c783b */ /* 0x000e680000000200 */
[----:B------:R-:W1:Y:S03]  /*17d70*/  LDSM.16.M88.4 R24, [R188+0xb000] ;  /* 0x00b00000bc18783b */ /* 0x000e660000000200 */
[----:B------:R-:W-:Y:S01]  /*17d80*/  HMMA.16816.F32.BF16 R152, R224, R22, R152 ;  /* 0x00000016e098723c */ /* 0x000fe20000041898 */
[----:B------:R-:W-:Y:S07]  /*17d90*/  LDSM.16.M88.4 R20, [R188+0xb800] ;  /* 0x00b80000bc14783b */ /* 0x000fee0000000200 */
[C---:B--2---:R-:W-:Y:S08]  /*17da0*/  HMMA.16816.F32.BF16 R16, R172.reuse, R4, R16 ;  /* 0x00000004ac10723c */ /* 0x044ff00000041810 */
[C---:B------:R-:W-:Y:S01]  /*17db0*/  HMMA.16816.F32.BF16 R12, R172.reuse, R6, R12 ;  /* 0x00000006ac0c723c */ /* 0x040fe2000004180c */
[----:B------:R-:W2:Y:S07]  /*17dc0*/  LDSM.16.M88.4 R4, [R184+0x4000] ;  /* 0x00400000b804783b */ /* 0x000eae0000000200 */
[C---:B---3--:R-:W-:Y:S08]  /*17dd0*/  HMMA.16816.F32.BF16 R156, R172.reuse, R168, R156 ;  /* 0x000000a8ac9c723c */ /* 0x048ff0000004189c */
[C---:B----4-:R-:W-:Y:S08]  /*17de0*/  HMMA.16816.F32.BF16 R148, R172.reuse, R164, R148 ;  /* 0x000000a4ac94723c */ /* 0x050ff00000041894 */
[----:B------:R-:W-:Y:S01]  /*17df0*/  HMMA.16816.F32.BF16 R144, R172, R166, R144 ;  /* 0x000000a6ac90723c */ /* 0x000fe20000041890 */
[----:B------:R-:W3:Y:S07]  /*17e00*/  LDSM.16.M88.4 R164, [R184+0x4800] ;  /* 0x00480000b8a4783b */ /* 0x000eee0000000200 */
[----:B------:R-:W-:Y:S08]  /*17e10*/  HMMA.16816.F32.BF16 R140, R224, R228, R140 ;  /* 0x000000e4e08c723c */ /* 0x000ff0000004188c */
[----:B------:R-:W-:Y:S08]  /*17e20*/  HMMA.16816.F32.BF16 R152, R172, R170, R152 ;  /* 0x000000aaac98723c */ /* 0x000ff00000041898 */
[----:B------:R-:W-:Y:S08]  /*17e30*/  HMMA.16816.F32.BF16 R220, R224, R230, R220 ;  /* 0x000000e6e0dc723c */ /* 0x000ff000000418dc */
[C---:B-----5:R-:W-:Y:S01]  /*17e40*/  HMMA.16816.F32.BF16 R16, R136.reuse, R32, R16 ;  /* 0x000000208810723c */ /* 0x060fe20000041810 */
[----:B------:R-:W4:Y:S07]  /*17e50*/  S2R R32, SR_TID.X ;  /* 0x0000000000207919 */ /* 0x000f2e0000002100 */
[C---:B------:R-:W-:Y:S08]  /*17e60*/  HMMA.16816.F32.BF16 R12, R136.reuse, R34, R12 ;  /* 0x00000022880c723c */ /* 0x040ff0000004180c */
[C---:B-1----:R-:W-:Y:S08]  /*17e70*/  HMMA.16816.F32.BF16 R156, R136.reuse, R28, R156 ;  /* 0x0000001c889c723c */ /* 0x042ff0000004189c */
[----:B------:R-:W-:Y:S01]  /*17e80*/  HMMA.16816.F32.BF16 R148, R136, R24, R148 ;  /* 0x000000188894723c */ /* 0x000fe20000041894 */
[----:B----4-:R-:W-:-:S05]  /*17e90*/  IMAD.SHL.U32 R29, R32, 0x2, RZ ;  /* 0x00000002201d7824 */ /* 0x010fca00078e00ff */
[----:B------:R-:W-:Y:S02]  /*17ea0*/  LOP3.LUT R29, R29, 0x6, RZ, 0xc0, !PT ;  /* 0x000000061d1d7812 */ /* 0x000fe400078ec0ff */
[----:B------:R-:W-:Y:S01]  /*17eb0*/  HMMA.16816.F32.BF16 R144, R136, R26, R144 ;  /* 0x0000001a8890723c */ /* 0x000fe20000041890 */
[----:B------:R-:W1:Y:S02]  /*17ec0*/  LDSM.16.M88.4 R24, [R184+0x5000] ;  /* 0x00500000b818783b */ /* 0x000e640000000200 */
[----:B------:R-:W-:-:S05]  /*17ed0*/  IMAD R29, R214, 0x40, R29 ;  /* 0x00000040d61d7824 */ /* 0x000fca00078e021d */
[----:B------:R-:W-:Y:S07]  /*17ee0*/  HMMA.16816.F32.BF16 R140, R172, R160, R140 ;  /* 0x000000a0ac8c723c */ /* 0x000fee000004188c */
[----:B------:R-:W-:Y:S01]  /*17ef0*/  IMAD.MOV.U32 R160, RZ, RZ, R232 ;  /* 0x000000ffffa07224 */ /* 0x000fe200078e00e8 */
[----:B------:R-:W-:Y:S01]  /*17f00*/  HMMA.16816.F32.BF16 R152, R136, R30, R152 ;  /* 0x0000001e8898723c */ /* 0x000fe20000041898 */
[----:B------:R-:W-:-:S07]  /*17f10*/  IMAD.MOV.U32 R161, RZ, RZ, R233 ;  /* 0x000000ffffa17224 */ /* 0x000fce00078e00e9 */
[----:B------:R-:W-:Y:S08]  /*17f20*/  HMMA.16816.F32.BF16 R220, R172, R162, R220 ;  /* 0x000000a2acdc723c */ /* 0x000ff000000418dc */
[C---:B--2---:R-:W-:Y:S08]  /*17f30*/  HMMA.16816.F32.BF16 R16, R8.reuse, R4, R16 ;  /* 0x000000040810723c */ /* 0x044ff00000041810 */
[----:B------:R-:W-:Y:S01]  /*17f40*/  HMMA.16816.F32.BF16 R12, R8, R6, R12 ;  /* 0x00000006080c723c */ /* 0x000fe2000004180c */
[----:B------:R-:W2:Y:S01]  /*17f50*/  LDSM.16.M88.4 R4, [R184+0x5800] ;  /* 0x00580000b804783b */ /* 0x000ea20000000200 */
[----:B------:R-:W-:-:S06]  /*17f60*/  DEPBAR.LE SB0, 0x0 ;  /* 0x000080000000791a */ /* 0x000fcc0000000000 */
[----:B---3--:R-:W-:Y:S08]  /*17f70*/  HMMA.16816.F32.BF16 R156, R8, R164, R156 ;  /* 0x000000a4089c723c */ /* 0x008ff0000004189c */
        /* <DEDUP_REMOVED lines=10> */
[----:B------:R-:W-:Y:S02]  /*18020*/  ISETP.GE.AND P4, PT, R21, R0, PT ;  /* 0x000000001500720c */ /* 0x000fe40003f86270 */
[----:B------:R-:W-:Y:S01]  /*18030*/  IADD3 R23, R29, 0x8, RZ ;  /* 0x000000081d177810 */ /* 0x000fe20007ffe0ff */
[----:B-1----:R-:W-:Y:S01]  /*18040*/  HMMA.16816.F32.BF16 R148, R8, R24, R148 ;  /* 0x000000180894723c */ /* 0x002fe20000041894 */
[----:B------:R-:W-:-:S02]  /*18050*/  FSEL R13, R13, -INF , !P4 ;  /* 0xff8000000d0d7808 */ /* 0x000fc40006000000 */
[C---:B------:R-:W-:Y:S02]  /*18060*/  ISETP.GE.AND P5, PT, R23.reuse, R0, PT ;  /* 0x000000001700720c */ /* 0x040fe40003fa6270 */
[-C--:B------:R-:W-:Y:S02]  /*18070*/  ISETP.GE.AND P6, PT, R23, R2.reuse, PT ;  /* 0x000000021700720c */ /* 0x080fe40003fc6270 */
[----:B------:R-:W-:Y:S01]  /*18080*/  IADD3 R23, R29, 0x10, RZ ;  /* 0x000000101d177810 */ /* 0x000fe20007ffe0ff */
[----:B------:R-:W-:Y:S01]  /*18090*/  HMMA.16816.F32.BF16 R144, R8, R26, R144 ;  /* 0x0000001a0890723c */ /* 0x000fe20000041890 */
[----:B------:R-:W-:Y:S02]  /*180a0*/  FSEL R12, R12, -INF , !P5 ;  /* 0xff8000000c0c7808 */ /* 0x000fe40006800000 */
[----:B------:R-:W-:Y:S02]  /*180b0*/  FSEL R14, R14, -INF , !P6 ;  /* 0xff8000000e0e7808 */ /* 0x000fe40007000000 */
[----:B------:R-:W-:-:S02]  /*180c0*/  ISETP.GE.AND P5, PT, R21, R2, PT ;  /* 0x000000021500720c */ /* 0x000fc40003fa6270 */
[----:B------:R-:W-:Y:S01]  /*180d0*/  ISETP.GE.AND P6, PT, R23, R0, PT ;  /* 0x000000001700720c */ /* 0x000fe20003fc6270 */
[C---:B--2---:R-:W-:Y:S01]  /*180e0*/  HMMA.16816.F32.BF16 R140, R8.reuse, R4, R140 ;  /* 0x00000004088c723c */ /* 0x044fe2000004188c */
[----:B------:R-:W-:Y:S02]  /*180f0*/  IADD3 R21, R29, 0x11, RZ ;  /* 0x000000111d157810 */ /* 0x000fe40007ffe0ff */
[----:B------:R-:W-:Y:S02]  /*18100*/  ISETP.GE.AND P4, PT, R23, R2, PT ;  /* 0x000000021700720c */ /* 0x000fe40003f86270 */
[----:B------:R-:W-:Y:S02]  /*18110*/  FSEL R15, R15, -INF , !P5 ;  /* 0xff8000000f0f7808 */ /* 0x000fe40006800000 */
[----:B------:R-:W-:Y:S01]  /*18120*/  IADD3 R23, R29, 0x18, RZ ;  /* 0x000000181d177810 */ /* 0x000fe20007ffe0ff */
[----:B------:R-:W-:Y:S01]  /*18130*/  HMMA.16816.F32.BF16 R220, R8, R6, R220 ;  /* 0x0000000608dc723c */ /* 0x000fe200000418dc */
[----:B------:R-:W-:-:S02]  /*18140*/  FSEL R25, R156, -INF , !P6 ;  /* 0xff8000009c197808 */ /* 0x000fc40007000000 */
[C---:B------:R-:W-:Y:S02]  /*18150*/  ISETP.GE.AND P5, PT, R21.reuse, R0, PT ;  /* 0x000000001500720c */ /* 0x040fe40003fa6270 */
[----:B------:R-:W-:Y:S02]  /*18160*/  ISETP.GE.AND P6, PT, R21, R2, PT ;  /* 0x000000021500720c */ /* 0x000fe40003fc6270 */
[----:B------:R-:W-:Y:S02]  /*18170*/  IADD3 R21, R29, 0x19, RZ ;  /* 0x000000191d157810 */ /* 0x000fe40007ffe0ff */
[----:B------:R-:W-:Y:S02]  /*18180*/  FSEL R22, R158, -INF , !P4 ;  /* 0xff8000009e167808 */ /* 0x000fe40006000000 */
        /* <DEDUP_REMOVED lines=8> */
[----:B------:R-:W-:Y:S02]  /*18210*/  FSEL R21, R154, -INF , !P5 ;  /* 0xff8000009a157808 */ /* 0x000fe40006800000 */
[----:B------:R-:W-:Y:S02]  /*18220*/  FSEL R23, R153, -INF , !P6 ;  /* 0xff80000099177808 */ /* 0x000fe40007000000 */
[C---:B------:R-:W-:Y:S02]  /*18230*/  ISETP.GE.AND P5, PT, R27.reuse, R0, PT ;  /* 0x000000001b00720c */ /* 0x040fe40003fa6270 */
[----:B------:R-:W-:Y:S02]  /*18240*/  ISETP.GE.AND P6, PT, R27, R2, PT ;  /* 0x000000021b00720c */ /* 0x000fe40003fc6270 */
[----:B------:R-:W-:Y:S02]  /*18250*/  IADD3 R27, R29, 0x21, RZ ;  /* 0x000000211d1b7810 */ /* 0x000fe40007ffe0ff */
        /* <DEDUP_REMOVED lines=9> */
[C---:B------:R-:W-:Y:S02]  /*182f0*/  IADD3 R5, R29.reuse, 0x29, RZ ;  /* 0x000000291d057810 */ /* 0x040fe40007ffe0ff */
[----:B------:R-:W-:Y:S02]  /*18300*/  IADD3 R7, R29, 0x30, RZ ;  /* 0x000000301d077810 */ /* 0x000fe40007ffe0ff */
[----:B------:R-:W-:Y:S02]  /*18310*/  FSEL R169, R151, -INF , !P5 ;  /* 0xff80000097a97808 */ /* 0x000fe40006800000 */
[----:B------:R-:W-:-:S02]  /*18320*/  FSEL R173, R144, -INF , !P6 ;  /* 0xff80000090ad7808 */ /* 0x000fc40007000000 */
[----:B------:R-:W-:Y:S02]  /*18330*/  FSEL R167, R146, -INF , !P4 ;  /* 0xff80000092a77808 */ /* 0x000fe40006000000 */
[C---:B------:R-:W-:Y:S02]  /*18340*/  ISETP.GE.AND P5, PT, R5.reuse, R0, PT ;  /* 0x000000000500720c */ /* 0x040fe40003fa6270 */
[----:B------:R-:W-:Y:S02]  /*18350*/  ISETP.GE.AND P6, PT, R5, R2, PT ;  /* 0x000000020500720c */ /* 0x000fe40003fc6270 */
[----:B------:R-:W-:Y:S02]  /*18360*/  ISETP.GE.AND P4, PT, R7, R0, PT ;  /* 0x000000000700720c */ /* 0x000fe40003f86270 */
[----:B------:R-:W-:Y:S02]  /*18370*/  IADD3 R5, R29, 0x31, RZ ;  /* 0x000000311d057810 */ /* 0x000fe40007ffe0ff */
[----:B------:R-:W-:-:S02]  /*18380*/  FSEL R172, R145, -INF , !P5 ;  /* 0xff80000091ac7808 */ /* 0x000fc40006800000 */
[----:B------:R-:W-:Y:S02]  /*18390*/  FSEL R163, R147, -INF , !P6 ;  /* 0xff80000093a37808 */ /* 0x000fe40007000000 */
[----:B------:R-:W-:Y:S02]  /*183a0*/  FSEL R139, R140, -INF , !P4 ;  /* 0xff8000008c8b7808 */ /* 0x000fe40006000000 */
[----:B------:R-:W-:Y:S02]  /*183b0*/  ISETP.GE.AND P5, PT, R7, R2, PT ;  /* 0x000000020700720c */ /* 0x000fe40003fa6270 */
[C---:B------:R-:W-:Y:S02]  /*183c0*/  ISETP.GE.AND P6, PT, R5.reuse, R0, PT ;  /* 0x000000000500720c */ /* 0x040fe40003fc6270 */
[----:B------:R-:W-:Y:S02]  /*183d0*/  ISETP.GE.AND P4, PT, R5, R2, PT ;  /* 0x000000020500720c */ /* 0x000fe40003f86270 */
[----:B------:R-:W-:-:S02]  /*183e0*/  IADD3 R7, R29, 0x38, RZ ;  /* 0x000000381d077810 */ /* 0x000fc40007ffe0ff */
[----:B------:R-:W-:Y:S02]  /*183f0*/  FSEL R138, R142, -INF , !P5 ;  /* 0xff8000008e8a7808 */ /* 0x000fe40006800000 */
[----:B------:R-:W-:Y:S02]  /*18400*/  FSEL R156, R141, -INF , !P6 ;  /* 0xff8000008d9c7808 */ /* 0x000fe40007000000 */
[----:B------:R-:W-:Y:S02]  /*18410*/  FSEL R137, R143, -INF , !P4 ;  /* 0xff8000008f897808 */ /* 0x000fe40006000000 */
[C---:B------:R-:W-:Y:S02]  /*18420*/  ISETP.GE.AND P5, PT, R7.reuse, R0, PT ;  /* 0x000000000700720c */ /* 0x040fe40003fa6270 */
[----:B------:R-:W-:Y:S02]  /*18430*/  ISETP.GE.AND P6, PT, R7, R2, PT ;  /* 0x000000020700720c */ /* 0x000fe40003fc6270 */
[----:B------:R-:W-:-:S02]  /*18440*/  ISETP.GE.AND P4, PT, R29, R0, PT ;  /* 0x000000001d00720c */ /* 0x000fc40003f86270 */
[C---:B------:R-:W-:Y:S02]  /*18450*/  IADD3 R7, R29.reuse, 0x39, RZ ;  /* 0x000000391d077810 */ /* 0x040fe40007ffe0ff */
[----:B------:R-:W-:Y:S02]  /*18460*/  FSEL R154, R220, -INF , !P5 ;  /* 0xff800000dc9a7808 */ /* 0x000fe40006800000 */
[----:B------:R-:W-:Y:S02]  /*18470*/  FSEL R136, R222, -INF , !P6 ;  /* 0xff800000de887808 */ /* 0x000fe40007000000 */
[----:B------:R-:W-:Y:S02]  /*18480*/  FSEL R5, R16, -INF , !P4 ;  /* 0xff80000010057808 */ /* 0x000fe40006000000 */
[----:B------:R-:W-:Y:S02]  /*18490*/  ISETP.GE.AND P5, PT, R29, R2, PT ;  /* 0x000000021d00720c */ /* 0x000fe40003fa6270 */
[----:B------:R-:W-:-:S02]  /*184a0*/  ISETP.GE.AND P6, PT, R7, R0, PT ;  /* 0x000000000700720c */ /* 0x000fc40003fc6270 */
[----:B------:R-:W-:Y:S02]  /*184b0*/  ISETP.GE.AND P4, PT, R7, R2, PT ;  /* 0x000000020700720c */ /* 0x000fe40003f86270 */
[----:B------:R-:W-:Y:S02]  /*184c0*/  FSEL R18, R18, -INF , !P5 ;  /* 0xff80000012127808 */ /* 0x000fe40006800000 */
[----:B------:R-:W-:Y:S02]  /*184d0*/  FSEL R152, R221, -INF , !P6 ;  /* 0xff800000dd987808 */ /* 0x000fe40007000000 */
[----:B------:R-:W-:Y:S01]  /*184e0*/  FSEL R149, R223, -INF , !P4 ;  /* 0xff800000df957808 */ /* 0x000fe20006000000 */
[----:B------:R-:W-:Y:S05]  /*184f0*/  @!P3 BRA `(.L_x_1057) ;  /* 0x00000a500000b947 */ /* 0x000fea0003800000 */
[----:B------:R-:W-:Y:S01]  /*18500*/  BSSY B0, `(.L_x_1058) ;  /* 0x0000044000007945 */ /* 0x000fe20003800000 */
[----:B------:R-:W-:Y:S05]  /*18510*/  @!P0 BRA `(.L_x_1059) ;  /* 0x000003e000008947 */ /* 0x000fea0003800000 */
[----:B------:R-:W-:Y:S02]  /*18520*/  ULDC.64 UR4, c[0x0][0x118] ;  /* 0x0000460000047ab9 */ /* 0x000fe40000000a00 */
[----:B------:R-:W2:Y:S01]  /*18530*/  LD.E R11, [R134.64+0x170] ;  /* 0x00017004860b7980 */ /* 0x000ea2000c101900 */
[----:B------:R-:W-:-:S05]  /*18540*/  IMAD.SHL.U32 R0, R214, 0x40, RZ ;  /* 0x00000040d6007824 */ /* 0x000fca00078e00ff */
[C---:B------:R-:W-:Y:S02]  /*18550*/  IADD3 R9, R0.reuse, -0x40, RZ ;  /* 0xffffffc000097810 */ /* 0x040fe40007ffe0ff */
[----:B------:R-:W-:Y:S02]  /*18560*/  IABS R4, R0 ;  /* 0x0000000000047213 */ /* 0x000fe40000000000 */
[----:B------:R-:W-:Y:S02]  /*18570*/  IABS R2, R9 ;  /* 0x0000000900027213 */ /* 0x000fe40000000000 */
[-C--:B--2---:R-:W-:Y:S02]  /*18580*/  IABS R6, R11.reuse ;  /* 0x0000000b00067213 */ /* 0x084fe40000000000 */
[-C--:B------:R-:W-:Y:S02]  /*18590*/  IABS R7, R11.reuse ;  /* 0x0000000b00077213 */ /* 0x080fe40000000000 */
[----:B------:R-:W1:Y:S01]  /*185a0*/  I2F.RP R8, R6 ;  /* 0x0000000600087306 */ /* 0x000e620000209400 */
[----:B------:R-:W-:-:S02]  /*185b0*/  LOP3.LUT R0, R0, R11, RZ, 0x3c, !PT ;  /* 0x0000000b00007212 */ /* 0x000fc400078e3cff */
[----:B------:R-:W-:Y:S01]  /*185c0*/  IMAD.MOV R7, RZ, RZ, -R7 ;  /* 0x000000ffff077224 */ /* 0x000fe200078e0a07 */
[----:B------:R-:W-:Y:S02]  /*185d0*/  LOP3.LUT R9, R9, R11, RZ, 0x3c, !PT ;  /* 0x0000000b09097212 */ /* 0x000fe400078e3cff */
[----:B------:R-:W-:Y:S02]  /*185e0*/  ISETP.GE.AND P4, PT, R0, RZ, PT ;  /* 0x000000ff0000720c */ /* 0x000fe40003f86270 */
[----:B-1----:R-:W1:Y:S02]  /*185f0*/  MUFU.RCP R28, R8 ;  /* 0x00000008001c7308 */ /* 0x002e640000001000 */
[----:B-1----:R-:W-:-:S06]  /*18600*/  IADD3 R28, R28, 0xffffffe, RZ ;  /* 0x0ffffffe1c1c7810 */ /* 0x002fcc0007ffe0ff */
[----:B------:R-:W1:Y:S02]  /*18610*/  F2I.FTZ.U32.TRUNC.NTZ R29, R28 ;  /* 0x0000001c001d7305 */ /* 0x000e64000021f000 */
[----:B-1----:R-:W-:Y:S02]  /*18620*/  IMAD.MOV R27, RZ, RZ, -R29 ;  /* 0x000000ffff1b7224 */ /* 0x002fe400078e0a1d */
[----:B------:R-:W-:Y:S02]  /*18630*/  IMAD.MOV.U32 R28, RZ, RZ, RZ ;  /* 0x000000ffff1c7224 */ /* 0x000fe400078e00ff */
[----:B------:R-:W-:-:S04]  /*18640*/  IMAD R27, R27, R6, RZ ;  /* 0x000000061b1b7224 */ /* 0x000fc800078e02ff */
[----:B------:R-:W-:Y:S02]  /*18650*/  IMAD.HI.U32 R27, R29, R27, R28 ;  /* 0x0000001b1d1b7227 */ /* 0x000fe400078e001c */
[----:B------:R-:W2:Y:S04]  /*18660*/  LD.E.64 R28, [R134.64+0x20] ;  /* 0x00002004861c7980 */ /* 0x000ea8000c101b00 */
        /* <DEDUP_REMOVED lines=10> */
[----:B------:R-:W-:Y:S01]  /*18710*/  ISETP.GE.U32.AND P5, PT, R7, R6, PT ;  /* 0x000000060700720c */ /* 0x000fe20003fa6070 */
[----:B------:R-:W3:Y:S01]  /*18720*/  LD.E.64 R26, [R134.64+0x38] ;  /* 0x00003804861a7980 */ /* 0x000ee2000c101b00 */
[----:B------:R-:W-:Y:S02]  /*18730*/  ISETP.GE.AND P0, PT, R9, RZ, PT ;  /* 0x000000ff0900720c */ /* 0x000fe40003f06270 */
[----:B------:R-:W-:-:S02]  /*18740*/  @!P3 IADD3 R8, R8, 0x1, RZ ;  /* 0x000000010808b810 */ /* 0x000fc40007ffe0ff */
[----:B------:R-:W-:Y:S02]  /*18750*/  ISETP.NE.AND P3, PT, R11, RZ, PT ;  /* 0x000000ff0b00720c */ /* 0x000fe40003f65270 */
[----:B------:R-:W-:-:S03]  /*18760*/  LOP3.LUT R7, RZ, R11, RZ, 0x33, !PT ;  /* 0x0000000bff077212 */ /* 0x000fc600078e33ff */
        /* <DEDUP_REMOVED lines=8> */
[----:B------:R-:W4:Y:S04]  /*187f0*/  LD.E R7, [R32.64] ;  /* 0x0000000420077980 */ /* 0x000f28000c101900 */
[----:B------:R-:W4:Y:S01]  /*18800*/  LD.E R0, [R30.64] ;  /* 0x000000041e007980 */ /* 0x000f22000c101900 */
[----:B------:R-:W-:-:S05]  /*18810*/  IADD3 R2, R9, -R2, RZ ;  /* 0x8000000209027210 */ /* 0x000fca0007ffe0ff */
[----:B------:R-:W-:-:S05]  /*18820*/  IMAD R11, R11, R2, -0x40 ;  /* 0xffffffc00b0b7424 */ /* 0x000fca00078e0202 */
[----:B------:R-:W-:Y:S01]  /*18830*/  SHF.R.S32.HI R9, RZ, 0x1f, R11 ;  /* 0x0000001fff097819 */ /* 0x000fe2000001140b */
[-C--:B---3--:R-:W-:Y:S02]  /*18840*/  IMAD R2, R27, R11.reuse, RZ ;  /* 0x0000000b1b027224 */ /* 0x088fe400078e02ff */
[----:B------:R-:W-:-:S04]  /*18850*/  IMAD.WIDE.U32 R10, R26, R11, RZ ;  /* 0x0000000b1a0a7225 */ /* 0x000fc800078e00ff */
[----:B------:R-:W-:-:S04]  /*18860*/  IMAD R2, R26, R9, R2 ;  /* 0x000000091a027224 */ /* 0x000fc800078e0202 */
[----:B------:R-:W-:Y:S02]  /*18870*/  IMAD.IADD R11, R11, 0x1, R2 ;  /* 0x000000010b0b7824 */ /* 0x000fe400078e0202 */
[----:B----4-:R-:W-:-:S04]  /*18880*/  IMAD.IADD R7, R0, 0x1, -R7 ;  /* 0x0000000100077824 */ /* 0x010fc800078e0a07 */
[----:B--2---:R-:W-:Y:S01]  /*18890*/  IMAD R9, R29, R7, RZ ;  /* 0x000000071d097224 */ /* 0x004fe200078e02ff */
[----:B------:R-:W-:Y:S01]  /*188a0*/  SHF.R.S32.HI R0, RZ, 0x1f, R7 ;  /* 0x0000001fff007819 */ /* 0x000fe20000011407 */
[----:B------:R-:W-:-:S04]  /*188b0*/  IMAD.WIDE.U32 R10, R7, R28, R10 ;  /* 0x0000001c070a7225 */ /* 0x000fc800078e000a */
[----:B------:R-:W-:Y:S02]  /*188c0*/  IMAD R0, R28, R0, R9 ;  /* 0x000000001c007224 */ /* 0x000fe400078e0209 */
[----:B------:R-:W-:-:S03]  /*188d0*/  IMAD.MOV.U32 R4, RZ, RZ, R10 ;  /* 0x000000ffff047224 */ /* 0x000fc600078e000a */
[----:B------:R-:W-:Y:S01]  /*188e0*/  IADD3 R11, R11, R0, RZ ;  /* 0x000000000b0b7210 */ /* 0x000fe20007ffe0ff */
[----:B------:R-:W-:Y:S05]  /*188f0*/  BRA `(.L_x_1060) ;  /* 0x0000004000007947 */ /* 0x000fea0003800000 */
.L_x_1059:
[----:B------:R-:W-:Y:S02]  /*18900*/  ULDC.64 UR4, c[0x0][0x118] ;  /* 0x0000460000047ab9 */ /* 0x000fe40000000a00 */
[----:B------:R-:W2:Y:S02]  /*18910*/  LD.E R4, [R134.64+0x38] ;  /* 0x0000380486047980 */ /* 0x000ea4000c101900 */
[----:B--2---:R-:W-:-:S04]  /*18920*/  LEA R4, -R4, RZ, 0x6 ;  /* 0x000000ff04047211 */ /* 0x004fc800078e31ff */
[----:B------:R-:W-:Y:S02]  /*18930*/  SHF.R.S32.HI R11, RZ, 0x1f, R4 ;  /* 0x0000001fff0b7819 */ /* 0x000fe40000011404 */
.L_x_1060:
[----:B------:R-:W-:Y:S05]  /*18940*/  BSYNC B0 ;  /* 0x0000000000007941 */ /* 0x000fea0003800000 */
.L_x_1058:
[----:B------:R-:W-:Y:S01]  /*18950*/  LOP3.LUT R0, R215, 0x1, RZ, 0xc0, !PT ;  /* 0x00000001d7007812 */ /* 0x000fe200078ec0ff */
[----:B------:R-:W-:Y:S01]  /*18960*/  ULDC.64 UR4, c[0x0][0x118] ;  /* 0x0000460000047ab9 */ /* 0x000fe20000000a00 */
[CC--:B------:R-:W-:Y:S02]  /*18970*/  @P2 IADD3 R9, P3, R4.reuse, R201.reuse, RZ ;  /* 0x000000c904092210 */ /* 0x0c0fe40007f7e0ff */
[----:B------:R-:W-:Y:S02]  /*18980*/  @P1 IADD3 R7, P0, R4, R201, RZ ;  /* 0x000000c904071210 */ /* 0x000fe40007f1e0ff */
[----:B------:R-:W-:Y:S01]  /*18990*/  ISETP.NE.U32.AND P4, PT, R0, 0x1, PT ;  /* 0x000000010000780c */ /* 0x000fe20003f85070 */
[--C-:B------:R-:W-:Y:S01]  /*189a0*/  @P2 IMAD.X R2, R11, 0x1, R202.reuse, P3 ;  /* 0x000000010b022824 */ /* 0x100fe200018e06ca */
[-C--:B------:R-:W-:Y:S01]  /*189b0*/  @P2 LEA R8, P3, R9, R204.reuse, 0x1 ;  /* 0x000000cc09082211 */ /* 0x080fe200078608ff */
[----:B------:R-:W-:Y:S01]  /*189c0*/  @P1 IMAD.X R0, R11, 0x1, R202, P0 ;  /* 0x000000010b001824 */ /* 0x000fe200000e06ca */
[----:B------:R-:W-:-:S02]  /*189d0*/  @P1 LEA R6, P0, R7, R204, 0x1 ;  /* 0x000000cc07061211 */ /* 0x000fc400078008ff */
[-C--:B------:R-:W-:Y:S02]  /*189e0*/  @P2 LEA.HI.X R9, R9, R203.reuse, R2, 0x1, P3 ;  /* 0x000000cb09092211 */ /* 0x080fe400018f0c02 */
[----:B------:R-:W-:Y:S02]  /*189f0*/  @P1 LEA.HI.X R7, R7, R203, R0, 0x1, P0 ;  /* 0x000000cb07071211 */ /* 0x000fe400000f0c00 */
[----:B------:R-:W-:Y:S02]  /*18a00*/  IADD3 R27, P3, P0, R201, R201, R4 ;  /* 0x000000c9c91b7210 */ /* 0x000fe4000787e004 */
[----:B------:R-:W-:Y:S02]  /*18a10*/  LEA R28, P5, R4, R204, 0x1 ;  /* 0x000000cc041c7211 */ /* 0x000fe400078a08ff */
[----:B------:R-:W-:Y:S02]  /*18a20*/  IADD3.X R2, R202, R202, R11, P3, P0 ;  /* 0x000000caca027210 */ /* 0x000fe40001fe040b */
[----:B------:R-:W-:-:S02]  /*18a30*/  @P2 LEA R32, P3, R27, R204, 0x1 ;  /* 0x000000cc1b202211 */ /* 0x000fc400078608ff */
[CC--:B------:R-:W-:Y:S02]  /*18a40*/  LEA.HI.X R29, R4.reuse, R203.reuse, R11, 0x1, P5 ;  /* 0x000000cb041d7211 */ /* 0x0c0fe400028f0c0b */
[C---:B------:R-:W-:Y:S02]  /*18a50*/  @P2 LEA.HI.X R33, R27.reuse, R203, R2, 0x1, P3 ;  /* 0x000000cb1b212211 */ /* 0x040fe400018f0c02 */
[CC--:B------:R-:W-:Y:S01]  /*18a60*/  @P1 LEA R30, P0, R27.reuse, R204.reuse, 0x1 ;  /* 0x000000cc1b1e1211 */ /* 0x0c0fe200078008ff */
[----:B------:R-:W-:Y:S01]  /*18a70*/  @!PT LDS RZ, [RZ] ;  /* 0x00000000fffff984 */ /* 0x000fe20000000800 */
[----:B------:R-:W-:Y:S01]  /*18a80*/  @!PT LDS RZ, [RZ] ;  /* 0x00000000fffff984 */ /* 0x000fe20000000800 */
[----:B------:R-:W-:Y:S01]  /*18a90*/  @!PT LDS RZ, [RZ] ;  /* 0x00000000fffff984 */ /* 0x000fe20000000800 */
[----:B------:R1:W-:Y:S01]  /*18aa0*/  @!P4 LDGSTS.E.BYPASS.LTC128B.128 [R211+0x6000], [R28.64] ;  /* 0x060000001cd3cfae */ /* 0x0003e2000b901d44 */
[-C--:B------:R-:W-:Y:S02]  /*18ab0*/  @!P4 IADD3 R4, P3, R4, R201.reuse, RZ ;  /* 0x000000c90404c210 */ /* 0x080fe40007f7e0ff */
[CC--:B------:R-:W-:Y:S01]  /*18ac0*/  @!P4 LEA R26, P6, R27.reuse, R204.reuse, 0x1 ;  /* 0x000000cc1b1ac211 */ /* 0x0c0fe200078c08ff */
[----:B------:R1:W-:Y:S01]  /*18ad0*/  @P4 STS.128 [R211+0x6000], RZ ;  /* 0x006000ffd3004388 */ /* 0x0003e20000000c00 */
[----:B------:R-:W-:Y:S01]  /*18ae0*/  IADD3 R0, P5, R27, R201, RZ ;  /* 0x000000c91b007210 */ /* 0x000fe20007fbe0ff */
[----:B------:R-:W-:Y:S01]  /*18af0*/  @!P4 IMAD.X R11, R11, 0x1, R202, P3 ;  /* 0x000000010b0bc824 */ /* 0x000fe200018e06ca */
[CCC-:B------:R-:W-:Y:S01]  /*18b00*/  @P1 LEA.HI.X R31, R27.reuse, R203.reuse, R2.reuse, 0x1, P0 ;  /* 0x000000cb1b1f1211 */ /* 0x1c0fe200000f0c02 */
[----:B------:R-:W-:Y:S01]  /*18b10*/  @!PT LDS RZ, [RZ] ;  /* 0x00000000fffff984 */ /* 0x000fe20000000800 */
[----:B------:R-:W-:Y:S01]  /*18b20*/  @!PT LDS RZ, [RZ] ;  /* 0x00000000fffff984 */ /* 0x000fe20000000800 */
[----:B------:R-:W-:Y:S01]  /*18b30*/  @!PT LDS RZ, [RZ] ;  /* 0x00000000fffff984 */ /* 0x000fe20000000800 */
[----:B------:R1:W-:Y:S01]  /*18b40*/  @P2 LDGSTS.E.BYPASS.LTC128B.128 [R211+0x8000], [R28.64+0x80] ;  /* 0x080000801cd32fae */ /* 0x0003e2000b901d44 */
[----:B------:R-:W-:Y:S01]  /*18b50*/  @!P4 LEA.HI.X R27, R27, R203, R2, 0x1, P6 ;  /* 0x000000cb1b1bc211 */ /* 0x000fe200030f0c02 */
[----:B------:R-:W-:Y:S01]  /*18b60*/  IMAD.X R2, R2, 0x1, R202, P5 ;  /* 0x0000000102027824 */ /* 0x000fe200028e06ca */
[-C--:B------:R-:W-:Y:S01]  /*18b70*/  @!P4 LEA R10, P6, R4, R204.reuse, 0x1 ;  /* 0x000000cc040ac211 */ /* 0x080fe200078c08ff */
[----:B------:R1:W-:Y:S01]  /*18b80*/  @!P2 STS.128 [R211+0x8000], RZ ;  /* 0x008000ffd300a388 */ /* 0x0003e20000000c00 */
[----:B------:R-:W-:-:S02]  /*18b90*/  @!P4 LEA R140, P5, R0, R204, 0x1 ;  /* 0x000000cc008cc211 */ /* 0x000fc400078a08ff */
[-C--:B------:R-:W-:Y:S01]  /*18ba0*/  @!P4 LEA.HI.X R11, R4, R203.reuse, R11, 0x1, P6 ;  /* 0x000000cb040bc211 */ /* 0x080fe200030f0c0b */
[----:B------:R-:W-:Y:S01]  /*18bb0*/  @!PT LDS RZ, [RZ] ;  /* 0x00000000fffff984 */ /* 0x000fe20000000800 */
[----:B------:R-:W-:Y:S01]  /*18bc0*/  @!PT LDS RZ, [RZ] ;  /* 0x00000000fffff984 */ /* 0x000fe20000000800 */
[----:B------:R-:W-:Y:S01]  /*18bd0*/  @!PT LDS RZ, [RZ] ;  /* 0x00000000fffff984 */ /* 0x000fe20000000800 */
[----:B------:R1:W-:Y:S01]  /*18be0*/  @P1 LDGSTS.E.BYPASS.LTC128B.128 [R211+0xa000], [R28.64+0x100] ;  /* 0x0a0001001cd31fae */ /* 0x0003e2000b901d44 */
[CC--:B------:R-:W-:Y:S02]  /*18bf0*/  @P2 LEA R34, P0, R0.reuse, R204.reuse, 0x1 ;  /* 0x000000cc00222211 */ /* 0x0c0fe400078008ff */
[C---:B------:R-:W-:Y:S01]  /*18c00*/  @P1 LEA R142, P3, R0.reuse, R204, 0x1 ;  /* 0x000000cc008e1211 */ /* 0x040fe200078608ff */
[----:B------:R1:W-:Y:S01]  /*18c10*/  @!P1 STS.128 [R211+0xa000], RZ ;  /* 0x00a000ffd3009388 */ /* 0x0003e20000000c00 */
[CC--:B------:R-:W-:Y:S01]  /*18c20*/  @!P4 LEA.HI.X R141, R0.reuse, R203.reuse, R2, 0x1, P5 ;  /* 0x000000cb008dc211 */ /* 0x0c0fe200028f0c02 */
[----:B------:R-:W-:Y:S01]  /*18c30*/  IMAD.MOV.U32 R204, RZ, RZ, R28 ;  /* 0x000000ffffcc7224 */ /* 0x000fe200078e001c */
[CCC-:B------:R-:W-:Y:S01]  /*18c40*/  @P2 LEA.HI.X R35, R0.reuse, R203.reuse, R2.reuse, 0x1, P0 ;  /* 0x000000cb00232211 */ /* 0x1c0fe200000f0c02 */
[----:B------:R-:W-:Y:S01]  /*18c50*/  @!PT LDS RZ, [RZ] ;  /* 0x00000000fffff984 */ /* 0x000fe20000000800 */
[----:B------:R-:W-:Y:S01]  /*18c60*/  @!PT LDS RZ, [RZ] ;  /* 0x00000000fffff984 */ /* 0x000fe20000000800 */
[----:B------:R-:W-:Y:S01]  /*18c70*/  @!PT LDS RZ, [RZ] ;  /* 0x00000000fffff984 */ /* 0x000fe20000000800 */
[----:B------:R1:W-:Y:S01]  /*18c80*/  @!P4 LDGSTS.E.BYPASS.LTC128B.128 [R211+0x6800], [R10.64] ;  /* 0x068000000ad3cfae */ /* 0x0003e2000b901d44 */
[----:B------:R-:W-:Y:S01]  /*18c90*/  @P1 LEA.HI.X R143, R0, R203, R2, 0x1, P3 ;  /* 0x000000cb008f1211 */ /* 0x000fe200018f0c02 */
[----:B------:R-:W-:-:S02]  /*18ca0*/  IMAD.MOV.U32 R203, RZ, RZ, R29 ;  /* 0x000000ffffcb7224 */ /* 0x000fc400078e001d */
        /* <DEDUP_REMOVED lines=42> */
.L_x_1057:
[----:B------:R-:W-:Y:S05]  /*18f50*/  BSYNC B1 ;  /* 0x0000000000017941 */ /* 0x000fea0003800000 */
.L_x_1056:
[----:B------:R-:W-:Y:S01]  /*18f60*/  ULDC.64 UR4, c[0x0][0x118] ;  /* 0x0000460000047ab9 */ /* 0x000fe20000000a00 */
[----:B------:R-:W-:Y:S01]  /*18f70*/  FMNMX.FTZ R0, R132, R5, !PT ;  /* 0x0000000584007209 */ /* 0x000fe20007810000 */
[----:B------:R-:W2:Y:S03]  /*18f80*/  LD.E R151, [R134.64+0xdc] ;  /* 0x0000dc0486977980 */ /* 0x000ea6000c101900 */
[----:B-1----:R-:W-:Y:S01]  /*18f90*/  FMNMX.FTZ R7, R17, R0, !PT ;  /* 0x0000000011077209 */ /* 0x002fe20007810000 */
[----:B------:R-:W-:Y:S01]  /*18fa0*/  LDSM.16.MT88.4 R32, [R196+0xc800] ;  /* 0x00c80000c420783b */ /* 0x000fe20000004200 */
[----:B------:R-:W-:-:S02]  /*18fb0*/  FMNMX.FTZ R0, R3, R18, !PT ;  /* 0x0000001203007209 */ /* 0x000fc40007810000 */
[----:B------:R-:W-:Y:S01]  /*18fc0*/  FMNMX.FTZ R2, R12, R7, !PT ;  /* 0x000000070c027209 */ /* 0x000fe20007810000 */
[----:B------:R-:W-:Y:S01]  /*18fd0*/  LDSM.16.MT88.4 R28, [R195+0xc800] ;  /* 0x00c80000c31c783b */ /* 0x000fe20000004200 */
        /* <DEDUP_REMOVED lines=26> */
[----:B------:R-:W-:-:S03]  /*19180*/  FMNMX.FTZ R0, R136, R9, !PT ;  /* 0x0000000988007209 */ /* 0x000fc60007810000 */
[----:B------:R-:W1:Y:S01]  /*19190*/  SHFL.BFLY PT, R7, R2, 0x2, 0x1f ;  /* 0x0c401f0002077f89 */ /* 0x000e6200000e0000 */
[----:B------:R-:W-:-:S05]  /*191a0*/  FMNMX.FTZ R9, R149, R0, !PT ;  /* 0x0000000095097209 */ /* 0x000fca0007810000 */
[----:B------:R-:W3:Y:S01]  /*191b0*/  SHFL.BFLY PT, R0, R9, 0x2, 0x1f ;  /* 0x0c401f0009007f89 */ /* 0x000ee200000e0000 */
[----:B-1----:R-:W-:-:S05]  /*191c0*/  FMNMX.FTZ R7, R2, R7, !PT ;  /* 0x0000000702077209 */ /* 0x002fca0007810000 */
[----:B------:R-:W1:Y:S01]  /*191d0*/  SHFL.BFLY PT, R146, R7, 0x1, 0x1f ;  /* 0x0c201f0007927f89 */ /* 0x000e6200000e0000 */
[----:B---3--:R-:W-:-:S03]  /*191e0*/  FMNMX.FTZ R0, R9, R0, !PT ;  /* 0x0000000009007209 */ /* 0x008fc60007810000 */
[----:B------:R-:W-:Y:S04]  /*191f0*/  LDSM.16.MT88.4 R8, [R196+0xc000] ;  /* 0x00c00000c408783b */ /* 0x000fe80000004200 */
[----:B------:R-:W3:Y:S01]  /*19200*/  SHFL.BFLY PT, R145, R0, 0x1, 0x1f ;  /* 0x0c201f0000917f89 */ /* 0x000ee200000e0000 */
[----:B-1----:R-:W-:-:S04]  /*19210*/  FMNMX.FTZ R146, R7, R146, !PT ;  /* 0x0000009207927209 */ /* 0x002fc80007810000 */
[----:B------:R-:W-:Y:S02]  /*19220*/  FSETP.NEU.FTZ.AND P1, PT, R146, -INF , PT ;  /* 0xff8000009200780b */ /* 0x000fe40003f3d000 */
[----:B---3--:R-:W-:-:S04]  /*19230*/  FMNMX.FTZ R145, R0, R145, !PT ;  /* 0x0000009100917209 */ /* 0x008fc80007810000 */
[----:B------:R-:W-:-:S04]  /*19240*/  FSETP.NEU.FTZ.AND P0, PT, R145, -INF , PT ;  /* 0xff8000009100780b */ /* 0x000fc80003f1d000 */
[----:B------:R-:W-:-:S05]  /*19250*/  FSEL R6, R145, RZ, P0 ;  /* 0x000000ff91067208 */ /* 0x000fca0000000000 */
[----:B------:R-:W-:Y:S02]  /*19260*/  FADD.FTZ R6, R3, -R6 ;  /* 0x8000000603067221 */ /* 0x000fe40000010000 */
[C---:B--2---:R-:W-:Y:S02]  /*19270*/  FMUL.FTZ R158, R151.reuse, R146 ;  /* 0x00000092979e7220 */ /* 0x044fe40000410000 */
[C---:B------:R-:W-:Y:S02]  /*19280*/  FMUL.FTZ R150, R151.reuse, R145 ;  /* 0x0000009197967220 */ /* 0x040fe40000410000 */
[----:B------:R-:W-:Y:S01]  /*19290*/  FMUL.FTZ R3, R151, R6 ;  /* 0x0000000697037220 */ /* 0x000fe20000410000 */
[----:B------:R-:W-:Y:S02]  /*192a0*/  FSEL R158, R158, RZ, P1 ;  /* 0x000000ff9e9e7208 */ /* 0x000fe40000800000 */
[----:B------:R-:W-:-:S03]  /*192b0*/  FSEL R150, R150, RZ, P0 ;  /* 0x000000ff96967208 */ /* 0x000fc60000000000 */
[-CC-:B------:R-:W-:Y:S01]  /*192c0*/  FFMA.FTZ R142, R12, R151.reuse, -R158.reuse ;  /* 0x000000970c8e7223 */ /* 0x180fe2000001089e */
[----:B------:R-:W1:Y:S01]  /*192d0*/  MUFU.EX2 R3, R3 ;  /* 0x0000000300037308 */ /* 0x000e620000000800 */
[-C--:B------:R-:W-:Y:S02]  /*192e0*/  FFMA.FTZ R141, R13, R151.reuse, -R158 ;  /* 0x000000970d8d7223 */ /* 0x080fe4000001089e */
[-CC-:B------:R-:W-:Y:S02]  /*192f0*/  FFMA.FTZ R0, R14, R151.reuse, -R150.reuse ;  /* 0x000000970e007223 */ /* 0x180fe40000010896 */
[-C--:B------:R-:W-:Y:S02]  /*19300*/  FFMA.FTZ R147, R15, R151.reuse, -R150 ;  /* 0x000000970f937223 */ /* 0x080fe40000010896 */
[----:B------:R-:W2:Y:S01]  /*19310*/  LDSM.16.MT88.4 R12, [R197+0xc000] ;  /* 0x00c00000c50c783b */ /* 0x000ea20000004200 */
[-CC-:B------:R-:W-:Y:S01]  /*19320*/  FFMA.FTZ R144, R5, R151.reuse, -R158.reuse ;  /* 0x0000009705907223 */ /* 0x180fe2000001089e */
[----:B------:R-:W-:Y:S01]  /*19330*/  FSEL R5, R146, RZ, P1 ;  /* 0x000000ff92057208 */ /* 0x000fe20000800000 */
[-C--:B------:R-:W-:Y:S01]  /*19340*/  FFMA.FTZ R143, R17, R151.reuse, -R158 ;  /* 0x00000097118f7223 */ /* 0x080fe2000001089e */
[----:B------:R-:W-:Y:S01]  /*19350*/  MUFU.EX2 R142, R142 ;  /* 0x0000008e008e7308 */ /* 0x000fe20000000800 */
[----:B------:R-:W-:-:S02]  /*19360*/  FFMA.FTZ R140, R18, R151, -R150 ;  /* 0x00000097128c7223 */ /* 0x000fc40000010896 */
[----:B------:R-:W-:Y:S02]  /*19370*/  FADD.FTZ R4, R132, -R5 ;  /* 0x8000000584047221 */ /* 0x000fe40000010000 */
[----:B------:R-:W-:Y:S01]  /*19380*/  FFMA.FTZ R2, R19, R151, -R150 ;  /* 0x0000009713027223 */ /* 0x000fe20000010896 */
[----:B------:R-:W-:Y:S01]  /*19390*/  LDSM.16.MT88.4 R132, [R197+0xc800] ;  /* 0x00c80000c584783b */ /* 0x000fe20000004200 */
[----:B------:R-:W-:Y:S01]  /*193a0*/  FMUL.FTZ R148, R151, R4 ;  /* 0x0000000497947220 */ /* 0x000fe20000410000 */
[----:B------:R-:W-:Y:S01]  /*193b0*/  MUFU.EX2 R144, R144 ;  /* 0x0000009000907308 */ /* 0x000fe20000000800 */
[-C--:B-1----:R-:W-:Y:S01]  /*193c0*/  FMUL.FTZ R38, R38, R3.reuse ;  /* 0x0000000326267220 */ /* 0x082fe20000410000 */
[----:B------:R-:W1:Y:S01]  /*193d0*/  LDSM.16.MT88.4 R16, [R198+0xc000] ;  /* 0x00c00000c610783b */ /* 0x000e620000004200 */
[-C--:B------:R-:W-:Y:S02]  /*193e0*/  FMUL.FTZ R39, R39, R3.reuse ;  /* 0x0000000327277220 */ /* 0x080fe40000410000 */
[----:B------:R-:W-:-:S02]  /*193f0*/  FMUL.FTZ R42, R42, R3 ;  /* 0x000000032a2a7220 */ /* 0x000fc40000410000 */
[-C--:B------:R-:W-:Y:S01]  /*19400*/  FMUL.FTZ R43, R43, R3.reuse ;  /* 0x000000032b2b7220 */ /* 0x080fe20000410000 */
[----:B------:R-:W3:Y:S01]  /*19410*/  MUFU.EX2 R143, R143 ;  /* 0x0000008f008f7308 */ /* 0x000ee20000000800 */
[-C--:B------:R-:W-:Y:S02]  /*19420*/  FMUL.FTZ R130, R130, R3.reuse ;  /* 0x0000000382827220 */ /* 0x080fe40000410000 */
[-C--:B------:R-:W-:Y:S02]  /*19430*/  FMUL.FTZ R131, R131, R3.reuse ;  /* 0x0000000383837220 */ /* 0x080fe40000410000 */
[-C--:B------:R-:W-:Y:S02]  /*19440*/  FMUL.FTZ R126, R126, R3.reuse ;  /* 0x000000037e7e7220 */ /* 0x080fe40000410000 */
[-C--:B------:R-:W-:Y:S01]  /*19450*/  FMUL.FTZ R127, R127, R3.reuse ;  /* 0x000000037f7f7220 */ /* 0x080fe20000410000 */
[----:B------:R-:W4:Y:S01]  /*19460*/  MUFU.EX2 R141, R141 ;  /* 0x0000008d008d7308 */ /* 0x000f220000000800 */
[----:B------:R-:W-:-:S02]  /*19470*/  FMUL.FTZ R46, R46, R3 ;  /* 0x000000032e2e7220 */ /* 0x000fc40000410000 */
[-C--:B------:R-:W-:Y:S02]  /*19480*/  FMUL.FTZ R47, R47, R3.reuse ;  /* 0x000000032f2f7220 */ /* 0x080fe40000410000 */
[-C--:B------:R-:W-:Y:S02]  /*19490*/  FMUL.FTZ R50, R50, R3.reuse ;  /* 0x0000000332327220 */ /* 0x080fe40000410000 */
[-C--:B------:R-:W-:Y:S01]  /*194a0*/  FMUL.FTZ R51, R51, R3.reuse ;  /* 0x0000000333337220 */ /* 0x080fe20000410000 */
[----:B------:R-:W-:Y:S01]  /*194b0*/  MUFU.EX2 R140, R140 ;  /* 0x0000008c008c7308 */ /* 0x000fe20000000800 */
[----:B---3--:R-:W-:Y:S01]  /*194c0*/  F2FP.BF16.PACK_AB R4, R143, R144 ;  /* 0x000000908f04723e */ /* 0x008fe200000010ff */
[-C--:B------:R-:W-:Y:S02]  /*194d0*/  FMUL.FTZ R62, R62, R3.reuse ;  /* 0x000000033e3e7220 */ /* 0x080fe40000410000 */
[-C--:B------:R-:W-:Y:S02]  /*194e0*/  FMUL.FTZ R63, R63, R3.reuse ;  /* 0x000000033f3f7220 */ /* 0x080fe40000410000 */
[----:B------:R-:W-:-:S02]  /*194f0*/  FMUL.FTZ R66, R66, R3 ;  /* 0x0000000342427220 */ /* 0x000fc40000410000 */
[----:B------:R-:W3:Y:S01]  /*19500*/  MUFU.EX2 R2, R2 ;  /* 0x0000000200027308 */ /* 0x000ee20000000800 */
[----:B----4-:R-:W-:Y:S01]  /*19510*/  F2FP.BF16.PACK_AB R6, R141, R142 ;  /* 0x0000008e8d06723e */ /* 0x010fe200000010ff */
[-C--:B------:R-:W-:Y:S02]  /*19520*/  FMUL.FTZ R67, R67, R3.reuse ;  /* 0x0000000343437220 */ /* 0x080fe40000410000 */
[-C--:B------:R-:W-:Y:S02]  /*19530*/  FMUL.FTZ R54, R54, R3.reuse ;  /* 0x0000000336367220 */ /* 0x080fe40000410000 */
[-C--:B------:R-:W-:Y:S02]  /*19540*/  FMUL.FTZ R55, R55, R3.reuse ;  /* 0x0000000337377220 */ /* 0x080fe40000410000 */
[----:B------:R-:W-:Y:S01]  /*19550*/  MUFU.EX2 R0, R0 ;  /* 0x0000000000007308 */ /* 0x000fe20000000800 */
[-C--:B------:R-:W-:Y:S02]  /*19560*/  FMUL.FTZ R58, R58, R3.reuse ;  /* 0x000000033a3a7220 */ /* 0x080fe40000410000 */
[----:B------:R-:W-:-:S02]  /*19570*/  FMUL.FTZ R59, R59, R3 ;  /* 0x000000033b3b7220 */ /* 0x000fc40000410000 */
[-C--:B------:R-:W-:Y:S02]  /*19580*/  FMUL.FTZ R70, R70, R3.reuse ;  /* 0x0000000346467220 */ /* 0x080fe40000410000 */
[-C--:B------:R-:W-:Y:S01]  /*19590*/  FMUL.FTZ R71, R71, R3.reuse ;  /* 0x0000000347477220 */ /* 0x080fe20000410000 */
[----:B------:R-:W4:Y:S01]  /*195a0*/  MUFU.EX2 R147, R147 ;  /* 0x0000009300937308 */ /* 0x000f220000000800 */
[----:B---3--:R-:W-:Y:S01]  /*195b0*/  F2FP.BF16.PACK_AB R5, R2, R140 ;  /* 0x0000008c0205723e */ /* 0x008fe200000010ff */
[-C--:B------:R-:W-:Y:S02]  /*195c0*/  FMUL.FTZ R74, R74, R3.reuse ;  /* 0x000000034a4a7220 */ /* 0x080fe40000410000 */
[-C--:B------:R-:W-:Y:S02]  /*195d0*/  FMUL.FTZ R75, R75, R3.reuse ;  /* 0x000000034b4b7220 */ /* 0x080fe40000410000 */
[-C--:B------:R-:W-:Y:S02]  /*195e0*/  FMUL.FTZ R86, R86, R3.reuse ;  /* 0x0000000356567220 */ /* 0x080fe40000410000 */
[----:B------:R-:W3:Y:S01]  /*195f0*/  MUFU.EX2 R148, R148 ;  /* 0x0000009400947308 */ /* 0x000ee20000000800 */
[----:B------:R-:W-:-:S02]  /*19600*/  FMUL.FTZ R87, R87, R3 ;  /* 0x0000000357577220 */ /* 0x000fc40000410000 */
[-C--:B------:R-:W-:Y:S02]  /*19610*/  FMUL.FTZ R90, R90, R3.reuse ;  /* 0x000000035a5a7220 */ /* 0x080fe40000410000 */
[-C--:B------:R-:W-:Y:S02]  /*19620*/  FMUL.FTZ R91, R91, R3.reuse ;  /* 0x000000035b5b7220 */ /* 0x080fe40000410000 */
[-C--:B------:R-:W-:Y:S01]  /*19630*/  FMUL.FTZ R78, R78, R3.reuse ;  /* 0x000000034e4e7220 */ /* 0x080fe20000410000 */
[----:B----4-:R-:W-:Y:S01]  /*19640*/  F2FP.BF16.PACK_AB R7, R147, R0 ;  /* 0x000000009307723e */ /* 0x010fe200000010ff */
[-C--:B------:R-:W-:Y:S02]  /*19650*/  FMUL.FTZ R79, R79, R3.reuse ;  /* 0x000000034f4f7220 */ /* 0x080fe40000410000 */
[-C--:B------:R-:W-:Y:S02]  /*19660*/  FMUL.FTZ R82, R82, R3.reuse ;  /* 0x0000000352527220 */ /* 0x080fe40000410000 */
[----:B------:R-:W-:-:S02]  /*19670*/  FMUL.FTZ R83, R83, R3 ;  /* 0x0000000353537220 */ /* 0x000fc40000410000 */
[----:B------:R-:W-:Y:S02]  /*19680*/  FMUL.FTZ R94, R94, R3 ;  /* 0x000000035e5e7220 */ /* 0x000fe40000410000 */
[-C--:B---3--:R-:W-:Y:S02]  /*19690*/  FMUL.FTZ R36, R36, R148.reuse ;  /* 0x0000009424247220 */ /* 0x088fe40000410000 */
[-C--:B------:R-:W-:Y:S02]  /*196a0*/  FMUL.FTZ R37, R37, R148.reuse ;  /* 0x0000009425257220 */ /* 0x080fe40000410000 */
[-C--:B------:R-:W-:Y:S02]  /*196b0*/  FMUL.FTZ R40, R40, R148.reuse ;  /* 0x0000009428287220 */ /* 0x080fe40000410000 */
[-C--:B------:R-:W-:Y:S02]  /*196c0*/  FMUL.FTZ R41, R41, R148.reuse ;  /* 0x0000009429297220 */ /* 0x080fe40000410000 */
[-C--:B------:R-:W-:Y:S01]  /*196d0*/  FMUL.FTZ R128, R128, R148.reuse ;  /* 0x0000009480807220 */ /* 0x080fe20000410000 */
[----:B--2---:R-:W-:Y:S01]  /*196e0*/  HMMA.16816.F32.BF16 R36, R4, R12, R36 ;  /* 0x0000000c0424723c */ /* 0x004fe20000041824 */
[----:B------:R-:W-:-:S02]  /*196f0*/  FMUL.FTZ R129, R129, R148 ;  /* 0x0000009481817220 */ /* 0x000fc40000410000 */
[-C--:B------:R-:W-:Y:S02]  /*19700*/  FMUL.FTZ R124, R124, R148.reuse ;  /* 0x000000947c7c7220 */ /* 0x080fe40000410000 */
[-C--:B------:R-:W-:Y:S02]  /*19710*/  FMUL.FTZ R125, R125, R148.reuse ;  /* 0x000000947d7d7220 */ /* 0x080fe40000410000 */
[-C--:B------:R-:W-:Y:S01]  /*19720*/  FMUL.FTZ R44, R44, R148.reuse ;  /* 0x000000942c2c7220 */ /* 0x080fe20000410000 */
[----:B------:R-:W-:Y:S01]  /*19730*/  HMMA.16816.F32.BF16 R40, R4, R14, R40 ;  /* 0x0000000e0428723c */ /* 0x000fe20000041828 */
[----:B------:R-:W2:Y:S01]  /*19740*/  LDSM.16.MT88.4 R12, [R198+0xe000] ;  /* 0x00e00000c60c783b */ /* 0x000ea20000004200 */
[-C--:B------:R-:W-:Y:S02]  /*19750*/  FMUL.FTZ R45, R45, R148.reuse ;  /* 0x000000942d2d7220 */ /* 0x080fe40000410000 */
[-C--:B------:R-:W-:Y:S02]  /*19760*/  FMUL.FTZ R48, R48, R148.reuse ;  /* 0x0000009430307220 */ /* 0x080fe40000410000 */
[----:B------:R-:W-:-:S02]  /*19770*/  FMUL.FTZ R49, R49, R148 ;  /* 0x0000009431317220 */ /* 0x000fc40000410000 */
[C---:B-1----:R-:W-:Y:S01]  /*19780*/  HMMA.16816.F32.BF16 R128, R4.reuse, R16, R128 ;  /* 0x000000100480723c */ /* 0x042fe20000041880 */
[-C--:B------:R-:W-:Y:S02]  /*19790*/  FMUL.FTZ R60, R60, R148.reuse ;  /* 0x000000943c3c7220 */ /* 0x080fe40000410000 */
[-C--:B------:R-:W-:Y:S02]  /*197a0*/  FMUL.FTZ R61, R61, R148.reuse ;  /* 0x000000943d3d7220 */ /* 0x080fe40000410000 */
[-C--:B------:R-:W-:Y:S02]  /*197b0*/  FMUL.FTZ R64, R64, R148.reuse ;  /* 0x0000009440407220 */ /* 0x080fe40000410000 */
[-C--:B------:R-:W-:Y:S01]  /*197c0*/  FMUL.FTZ R65, R65, R148.reuse ;  /* 0x0000009441417220 */ /* 0x080fe20000410000 */
[----:B------:R-:W-:Y:S01]  /*197d0*/  HMMA.16816.F32.BF16 R124, R4, R18, R124 ;  /* 0x00000012047c723c */ /* 0x000fe2000004187c */
[----:B------:R-:W1:Y:S01]  /*197e0*/  LDSM.16.MT88.4 R16, [R195+0xc000] ;  /* 0x00c00000c310783b */ /* 0x000e620000004200 */
[----:B------:R-:W-:-:S02]  /*197f0*/  FMUL.FTZ R52, R52, R148 ;  /* 0x0000009434347220 */ /* 0x000fc40000410000 */
[-C--:B------:R-:W-:Y:S02]  /*19800*/  FMUL.FTZ R53, R53, R148.reuse ;  /* 0x0000009435357220 */ /* 0x080fe40000410000 */
[-C--:B------:R-:W-:Y:S02]  /*19810*/  FMUL.FTZ R56, R56, R148.reuse ;  /* 0x0000009438387220 */ /* 0x080fe40000410000 */
[C---:B------:R-:W-:Y:S01]  /*19820*/  HMMA.16816.F32.BF16 R44, R4.reuse, R8, R44 ;  /* 0x00000008042c723c */ /* 0x040fe2000004182c */
[-C--:B------:R-:W-:Y:S02]  /*19830*/  FMUL.FTZ R57, R57, R148.reuse ;  /* 0x0000009439397220 */ /* 0x080fe40000410000 */
[-C--:B------:R-:W-:Y:S02]  /*19840*/  FMUL.FTZ R68, R68, R148.reuse ;  /* 0x0000009444447220 */ /* 0x080fe40000410000 */
[-C--:B------:R-:W-:Y:S02]  /*19850*/  FMUL.FTZ R69, R69, R148.reuse ;  /* 0x0000009445457220 */ /* 0x080fe40000410000 */
[-C--:B------:R-:W-:Y:S01]  /*19860*/  FMUL.FTZ R72, R72, R148.reuse ;  /* 0x0000009448487220 */ /* 0x080fe20000410000 */
[----:B------:R-:W-:Y:S01]  /*19870*/  HMMA.16816.F32.BF16 R48, R4, R10, R48 ;  /* 0x0000000a0430723c */ /* 0x000fe20000041830 */
[----:B------:R-:W3:Y:S01]  /*19880*/  LDSM.16.MT88.4 R8, [R197+0xe000] ;  /* 0x00e00000c508783b */ /* 0x000ee20000004200 */
[----:B------:R-:W-:-:S02]  /*19890*/  FMUL.FTZ R73, R73, R148 ;  /* 0x0000009449497220 */ /* 0x000fc40000410000 */
[-C--:B------:R-:W-:Y:S02]  /*198a0*/  FMUL.FTZ R84, R84, R148.reuse ;  /* 0x0000009454547220 */ /* 0x080fe40000410000 */
[-C--:B------:R-:W-:Y:S02]  /*198b0*/  FMUL.FTZ R85, R85, R148.reuse ;  /* 0x0000009455557220 */ /* 0x080fe40000410000 */
[-C--:B------:R-:W-:Y:S01]  /*198c0*/  FMUL.FTZ R88, R88, R148.reuse ;  /* 0x0000009458587220 */ /* 0x080fe20000410000 */
[----:B--2---:R-:W-:Y:S01]  /*198d0*/  HMMA.16816.F32.BF16 R60, R4, R12, R60 ;  /* 0x0000000c043c723c */ /* 0x004fe2000004183c */
[-C--:B------:R-:W-:Y:S02]  /*198e0*/  FMUL.FTZ R89, R89, R148.reuse ;  /* 0x0000009459597220 */ /* 0x080fe40000410000 */
[-C--:B------:R-:W-:Y:S02]  /*198f0*/  FMUL.FTZ R76, R76, R148.reuse ;  /* 0x000000944c4c7220 */ /* 0x080fe40000410000 */
[----:B------:R-:W-:-:S02]  /*19900*/  FMUL.FTZ R77, R77, R148 ;  /* 0x000000944d4d7220 */ /* 0x000fc40000410000 */
[-C--:B------:R-:W-:Y:S01]  /*19910*/  FMUL.FTZ R80, R80, R148.reuse ;  /* 0x0000009450507220 */ /* 0x080fe20000410000 */
[C---:B------:R-:W-:Y:S01]  /*19920*/  HMMA.16816.F32.BF16 R64, R4.reuse, R14, R64 ;  /* 0x0000000e0440723c */ /* 0x040fe20000041840 */
[----:B------:R-:W2:Y:S01]  /*19930*/  LDSM.16.MT88.4 R12, [R195+0xe000] ;  /* 0x00e00000c30c783b */ /* 0x000ea20000004200 */
[-C--:B------:R-:W-:Y:S02]  /*19940*/  FMUL.FTZ R81, R81, R148.reuse ;  /* 0x0000009451517220 */ /* 0x080fe40000410000 */
[-C--:B------:R-:W-:Y:S02]  /*19950*/  FMUL.FTZ R92, R92, R148.reuse ;  /* 0x000000945c5c7220 */ /* 0x080fe40000410000 */
[----:B------:R-:W-:Y:S02]  /*19960*/  FMUL.FTZ R93, R93, R148 ;  /* 0x000000945d5d7220 */ /* 0x000fe40000410000 */
[----:B-1----:R-:W-:Y:S01]  /*19970*/  HMMA.16816.F32.BF16 R52, R4, R16, R52 ;  /* 0x000000100434723c */ /* 0x002fe20000041834 */
[----:B------:R-:W-:-:S02]  /*19980*/  FMUL.FTZ R95, R95, R3 ;  /* 0x000000035f5f7220 */ /* 0x000fc40000410000 */
[-C--:B------:R-:W-:Y:S02]  /*19990*/  FMUL.FTZ R96, R96, R148.reuse ;  /* 0x0000009460607220 */ /* 0x080fe40000410000 */
[-C--:B------:R-:W-:Y:S02]  /*199a0*/  FMUL.FTZ R97, R97, R148.reuse ;  /* 0x0000009461617220 */ /* 0x080fe40000410000 */
[-C--:B------:R-:W-:Y:S01]  /*199b0*/  FMUL.FTZ R98, R98, R3.reuse ;  /* 0x0000000362627220 */ /* 0x080fe20000410000 */
[----:B------:R-:W-:Y:S01]  /*199c0*/  HMMA.16816.F32.BF16 R56, R4, R18, R56 ;  /* 0x000000120438723c */ /* 0x000fe20000041838 */
[----:B------:R-:W1:Y:S01]  /*199d0*/  LDSM.16.MT88.4 R16, [R196+0xe000] ;  /* 0x00e00000c410783b */ /* 0x000e620000004200 */
[----:B------:R-:W-:Y:S02]  /*199e0*/  FMUL.FTZ R99, R99, R3 ;  /* 0x0000000363637220 */ /* 0x000fe40000410000 */
[-C--:B------:R-:W-:Y:S02]  /*199f0*/  FMUL.FTZ R104, R104, R148.reuse ;  /* 0x0000009468687220 */ /* 0x080fe40000410000 */
[----:B------:R-:W-:-:S02]  /*19a00*/  FMUL.FTZ R105, R105, R148 ;  /* 0x0000009469697220 */ /* 0x000fc40000410000 */
[C---:B---3--:R-:W-:Y:S01]  /*19a10*/  HMMA.16816.F32.BF16 R68, R4.reuse, R8, R68 ;  /* 0x000000080444723c */ /* 0x048fe20000041844 */
[-C--:B------:R-:W-:Y:S02]  /*19a20*/  FMUL.FTZ R106, R106, R3.reuse ;  /* 0x000000036a6a7220 */ /* 0x080fe40000410000 */
[-C--:B------:R-:W-:Y:S02]  /*19a30*/  FMUL.FTZ R107, R107, R3.reuse ;  /* 0x000000036b6b7220 */ /* 0x080fe40000410000 */
[-C--:B------:R-:W-:Y:S02]  /*19a40*/  FMUL.FTZ R108, R108, R148.reuse ;  /* 0x000000946c6c7220 */ /* 0x080fe40000410000 */
[----:B------:R-:W-:Y:S01]  /*19a50*/  FMUL.FTZ R109, R109, R148 ;  /* 0x000000946d6d7220 */ /* 0x000fe20000410000 */
[----:B------:R-:W-:Y:S01]  /*19a60*/  HMMA.16816.F32.BF16 R72, R4, R10, R72 ;  /* 0x0000000a0448723c */ /* 0x000fe20000041848 */
[----:B------:R-:W3:Y:S01]  /*19a70*/  LDSM.16.MT88.4 R8, [R198+0x10000] ;  /* 0x01000000c608783b */ /* 0x000ee20000004200 */
[----:B------:R-:W-:-:S02]  /*19a80*/  FMUL.FTZ R110, R110, R3 ;  /* 0x000000036e6e7220 */ /* 0x000fc40000410000 */
[----:B------:R-:W-:Y:S02]  /*19a90*/  FMUL.FTZ R111, R111, R3 ;  /* 0x000000036f6f7220 */ /* 0x000fe40000410000 */
[-C--:B------:R-:W-:Y:S02]  /*19aa0*/  FFMA.FTZ R162, R157, R151.reuse, -R158 ;  /* 0x000000979da27223 */ /* 0x080fe4000001089e */
[-C--:B------:R-:W-:Y:S01]  /*19ab0*/  FFMA.FTZ R166, R159, R151.reuse, -R150 ;  /* 0x000000979fa67223 */ /* 0x080fe20000010896 */
[C---:B--2---:R-:W-:Y:S01]  /*19ac0*/  HMMA.16816.F32.BF16 R84, R4.reuse, R12, R84 ;  /* 0x0000000c0454723c */ /* 0x044fe20000041854 */
[-CC-:B------:R-:W-:Y:S02]  /*19ad0*/  FFMA.FTZ R153, R25, R151.reuse, -R158.reuse ;  /* 0x0000009719997223 */ /* 0x180fe4000001089e */
[-CC-:B------:R-:W-:Y:S01]  /*19ae0*/  FFMA.FTZ R155, R24, R151.reuse, -R158.reuse ;  /* 0x00000097189b7223 */ /* 0x180fe2000001089e */
[----:B------:R-:W-:Y:S01]  /*19af0*/  MUFU.EX2 R162, R162 ;  /* 0x000000a200a27308 */ /* 0x000fe20000000800 */
[-C--:B------:R-:W-:Y:S01]  /*19b00*/  FFMA.FTZ R164, R23, R151.reuse, -R158 ;  /* 0x0000009717a47223 */ /* 0x080fe2000001089e */
[----:B------:R-:W-:Y:S01]  /*19b10*/  LDSM.16.MT88.4 R24, [R198+0xe800] ;  /* 0x00e80000c618783b */ /* 0x000fe20000004200 */
[-CC-:B------:R-:W-:Y:S01]  /*19b20*/  FFMA.FTZ R157, R22, R151.reuse, -R150.reuse ;  /* 0x00000097169d7223 */ /* 0x180fe20000010896 */
[C---:B------:R-:W-:Y:S01]  /*19b30*/  HMMA.16816.F32.BF16 R88, R4.reuse, R14, R88 ;  /* 0x0000000e0458723c */ /* 0x040fe20000041858 */
[-CC-:B------:R-:W-:Y:S01]  /*19b40*/  FFMA.FTZ R159, R21, R151.reuse, -R150.reuse ;  /* 0x00000097159f7223 */ /* 0x180fe20000010896 */
[----:B------:R-:W2:Y:S01]  /*19b50*/  LDSM.16.MT88.4 R12, [R196+0x10000] ;  /* 0x01000000c40c783b */ /* 0x000ea20000004200 */
[----:B------:R-:W-:Y:S01]  /*19b60*/  FFMA.FTZ R168, R20, R151, -R150 ;  /* 0x0000009714a87223 */ /* 0x000fe20000010896 */
[----:B------:R-:W4:Y:S01]  /*19b70*/  MUFU.EX2 R153, R153 ;  /* 0x0000009900997308 */ /* 0x000f220000000800 */
[-C--:B------:R-:W-:Y:S01]  /*19b80*/  FMUL.FTZ R100, R100, R148.reuse ;  /* 0x0000009464647220 */ /* 0x080fe20000410000 */
[----:B------:R-:W-:Y:S01]  /*19b90*/  LDSM.16.MT88.4 R20, [R197+0xe800] ;  /* 0x00e80000c514783b */ /* 0x000fe20000004200 */
[----:B------:R-:W-:Y:S01]  /*19ba0*/  FMUL.FTZ R101, R101, R148 ;  /* 0x0000009465657220 */ /* 0x000fe20000410000 */
[----:B-1----:R-:W-:Y:S01]  /*19bb0*/  HMMA.16816.F32.BF16 R76, R4, R16, R76 ;  /* 0x00000010044c723c */ /* 0x002fe2000004184c */
[----:B------:R-:W-:-:S02]  /*19bc0*/  FMUL.FTZ R102, R102, R3 ;  /* 0x0000000366667220 */ /* 0x000fc40000410000 */
[-C--:B------:R-:W-:Y:S01]  /*19bd0*/  FMUL.FTZ R103, R103, R3.reuse ;  /* 0x0000000367677220 */ /* 0x080fe20000410000 */
[----:B------:R-:W-:Y:S01]  /*19be0*/  MUFU.EX2 R155, R155 ;  /* 0x0000009b009b7308 */ /* 0x000fe20000000800 */
[-C--:B------:R-:W-:Y:S02]  /*19bf0*/  FMUL.FTZ R120, R120, R148.reuse ;  /* 0x0000009478787220 */ /* 0x080fe40000410000 */
[----:B------:R-:W-:Y:S01]  /*19c00*/  FMUL.FTZ R121, R121, R148 ;  /* 0x0000009479797220 */ /* 0x000fe20000410000 */
[----:B------:R-:W-:Y:S01]  /*19c10*/  HMMA.16816.F32.BF16 R80, R4, R18, R80 ;  /* 0x000000120450723c */ /* 0x000fe20000041850 */
[----:B------:R-:W1:Y:S01]  /*19c20*/  LDSM.16.MT88.4 R16, [R197+0x10000] ;  /* 0x01000000c510783b */ /* 0x000e620000004200 */
[-C--:B------:R-:W-:Y:S02]  /*19c30*/  FMUL.FTZ R122, R122, R3.reuse ;  /* 0x000000037a7a7220 */ /* 0x080fe40000410000 */
[----:B------:R-:W-:Y:S01]  /*19c40*/  MUFU.EX2 R164, R164 ;  /* 0x000000a400a47308 */ /* 0x000fe20000000800 */
[----:B------:R-:W-:-:S02]  /*19c50*/  FMUL.FTZ R123, R123, R3 ;  /* 0x000000037b7b7220 */ /* 0x000fc40000410000 */
[-C--:B------:R-:W-:Y:S01]  /*19c60*/  FMUL.FTZ R116, R116, R148.reuse ;  /* 0x0000009474747220 */ /* 0x080fe20000410000 */
[C---:B---3--:R-:W-:Y:S01]  /*19c70*/  HMMA.16816.F32.BF16 R92, R4.reuse, R8, R92 ;  /* 0x00000008045c723c */ /* 0x048fe2000004185c */
[-C--:B------:R-:W-:Y:S02]  /*19c80*/  FMUL.FTZ R117, R117, R148.reuse ;  /* 0x0000009475757220 */ /* 0x080fe40000410000 */
[-C--:B------:R-:W-:Y:S01]  /*19c90*/  FMUL.FTZ R118, R118, R3.reuse ;  /* 0x0000000376767220 */ /* 0x080fe20000410000 */
[----:B------:R-:W-:Y:S01]  /*19ca0*/  MUFU.EX2 R157, R157 ;  /* 0x0000009d009d7308 */ /* 0x000fe20000000800 */
[----:B------:R-:W-:Y:S02]  /*19cb0*/  FMUL.FTZ R119, R119, R3 ;  /* 0x0000000377777220 */ /* 0x000fe40000410000 */
[-C--:B------:R-:W-:Y:S01]  /*19cc0*/  FMUL.FTZ R112, R112, R148.reuse ;  /* 0x0000009470707220 */ /* 0x080fe20000410000 */
[----:B------:R-:W-:Y:S01]  /*19cd0*/  HMMA.16816.F32.BF16 R96, R4, R10, R96 ;  /* 0x0000000a0460723c */ /* 0x000fe20000041860 */
[----:B------:R-:W3:Y:S01]  /*19ce0*/  LDSM.16.MT88.4 R8, [R195+0x10000] ;  /* 0x01000000c308783b */ /* 0x000ee20000004200 */
[----:B------:R-:W-:-:S02]  /*19cf0*/  FMUL.FTZ R113, R113, R148 ;  /* 0x0000009471717220 */ /* 0x000fc40000410000 */
[----:B------:R-:W5:Y:S01]  /*19d00*/  MUFU.EX2 R166, R166 ;  /* 0x000000a600a67308 */ /* 0x000f620000000800 */
[-C--:B------:R-:W-:Y:S02]  /*19d10*/  FMUL.FTZ R114, R114, R3.reuse ;  /* 0x0000000372727220 */ /* 0x080fe40000410000 */
[----:B------:R-:W-:Y:S02]  /*19d20*/  FMUL.FTZ R115, R115, R3 ;  /* 0x0000000373737220 */ /* 0x000fe40000410000 */
[-CC-:B------:R-:W-:Y:S01]  /*19d30*/  FFMA.FTZ R175, R171, R151.reuse, -R158.reuse ;  /* 0x00000097abaf7223 */ /* 0x180fe2000001089e */
[----:B--2---:R-:W-:Y:S01]  /*19d40*/  HMMA.16816.F32.BF16 R104, R4, R12, R104 ;  /* 0x0000000c0468723c */ /* 0x004fe20000041868 */
[-CC-:B------:R-:W-:Y:S01]  /*19d50*/  FFMA.FTZ R170, R170, R151.reuse, -R158.reuse ;  /* 0x00000097aaaa7223 */ /* 0x180fe2000001089e */
[----:B------:R-:W-:Y:S01]  /*19d60*/  MUFU.EX2 R159, R159 ;  /* 0x0000009f009f7308 */ /* 0x000fe20000000800 */
[-CC-:B------:R-:W-:Y:S02]  /*19d70*/  FFMA.FTZ R171, R173, R151.reuse, -R158.reuse ;  /* 0x00000097adab7223 */ /* 0x180fe4000001089e */
[----:B------:R-:W-:-:S02]  /*19d80*/  FFMA.FTZ R172, R172, R151, -R158 ;  /* 0x00000097acac7223 */ /* 0x000fc4000001089e */
[-CC-:B------:R-:W-:Y:S01]  /*19d90*/  FFMA.FTZ R165, R165, R151.reuse, -R150.reuse ;  /* 0x00000097a5a57223 */ /* 0x180fe20000010896 */
[C---:B------:R-:W-:Y:S01]  /*19da0*/  HMMA.16816.F32.BF16 R108, R4.reuse, R14, R108 ;  /* 0x0000000e046c723c */ /* 0x040fe2000004186c */
[----:B------:R-:W2:Y:S01]  /*19db0*/  LDSM.16.MT88.4 R12, [R198+0xc800] ;  /* 0x00c80000c60c783b */ /* 0x000ea20000004200 */
[----:B------:R-:W2:Y:S01]  /*19dc0*/  MUFU.EX2 R168, R168 ;  /* 0x000000a800a87308 */ /* 0x000ea20000000800 */
[-CC-:B------:R-:W-:Y:S02]  /*19dd0*/  FFMA.FTZ R174, R169, R151.reuse, -R150.reuse ;  /* 0x00000097a9ae7223 */ /* 0x180fe40000010896 */
[-CC-:B------:R-:W-:Y:S02]  /*19de0*/  FFMA.FTZ R167, R167, R151.reuse, -R150.reuse ;  /* 0x00000097a7a77223 */ /* 0x180fe40000010896 */
[-C--:B------:R-:W-:Y:S01]  /*19df0*/  FFMA.FTZ R216, R163, R151.reuse, -R150 ;  /* 0x00000097a3d87223 */ /* 0x080fe20000010896 */
[----:B-1----:R-:W-:Y:S01]  /*19e00*/  HMMA.16816.F32.BF16 R100, R4, R16, R100 ;  /* 0x000000100464723c */ /* 0x002fe20000041864 */
[-CC-:B------:R-:W-:Y:S01]  /*19e10*/  FFMA.FTZ R163, R139, R151.reuse, -R158.reuse ;  /* 0x000000978ba37223 */ /* 0x180fe2000001089e */
[----:B------:R-:W1:Y:S01]  /*19e20*/  MUFU.EX2 R170, R170 ;  /* 0x000000aa00aa7308 */ /* 0x000e620000000800 */
[----:B------:R-:W-:-:S02]  /*19e30*/  FFMA.FTZ R156, R156, R151, -R158 ;  /* 0x000000979c9c7223 */ /* 0x000fc4000001089e */
[-CC-:B------:R-:W-:Y:S02]  /*19e40*/  FFMA.FTZ R154, R154, R151.reuse, -R158.reuse ;  /* 0x000000979a9a7223 */ /* 0x180fe4000001089e */
[-C--:B------:R-:W-:Y:S01]  /*19e50*/  FFMA.FTZ R169, R152, R151.reuse, -R158 ;  /* 0x0000009798a97223 */ /* 0x080fe2000001089e */
[C---:B------:R-:W-:Y:S01]  /*19e60*/  HMMA.16816.F32.BF16 R120, R4.reuse, R18, R120 ;  /* 0x000000120478723c */ /* 0x040fe20000041878 */
[----:B------:R-:W1:Y:S01]  /*19e70*/  LDSM.16.MT88.4 R16, [R196+0xe800] ;  /* 0x00e80000c410783b */ /* 0x000e620000004200 */
[----:B------:R-:W1:Y:S01]  /*19e80*/  MUFU.EX2 R175, R175 ;  /* 0x000000af00af7308 */ /* 0x000e620000000800 */
[-CC-:B------:R-:W-:Y:S02]  /*19e90*/  FFMA.FTZ R152, R138, R151.reuse, -R150.reuse ;  /* 0x000000978a987223 */ /* 0x180fe40000010896 */
[-CC-:B------:R-:W-:Y:S02]  /*19ea0*/  FFMA.FTZ R173, R137, R151.reuse, -R150.reuse ;  /* 0x0000009789ad7223 */ /* 0x180fe40000010896 */
[-CC-:B------:R-:W-:Y:S01]  /*19eb0*/  FFMA.FTZ R158, R136, R151.reuse, -R150.reuse ;  /* 0x00000097889e7223 */ /* 0x180fe20000010896 */
[----:B---3--:R-:W-:Y:S01]  /*19ec0*/  HMMA.16816.F32.BF16 R116, R4, R8, R116 ;  /* 0x000000080474723c */ /* 0x008fe20000041874 */
[----:B------:R-:W-:Y:S01]  /*19ed0*/  FFMA.FTZ R149, R149, R151, -R150 ;  /* 0x0000009795957223 */ /* 0x000fe20000010896 */
[----:B------:R-:W-:Y:S01]  /*19ee0*/  MUFU.EX2 R171, R171 ;  /* 0x000000ab00ab7308 */ /* 0x000fe20000000800 */
[----:B------:R-:W-:Y:S01]  /*19ef0*/  FFMA.FTZ R144, R219, R148, R144 ;  /* 0x00000094db907223 */ /* 0x000fe20000010090 */
[----:B------:R-:W-:Y:S01]  /*19f00*/  LDSM.16.MT88.4 R136, [R197+0xd800] ;  /* 0x00d80000c588783b */ /* 0x000fe20000004200 */
[----:B------:R-:W-:-:S02]  /*19f10*/  FFMA.FTZ R3, R217, R3, R140 ;  /* 0x00000003d9037223 */ /* 0x000fc4000001008c */
[----:B------:R-:W-:Y:S01]  /*19f20*/  FADD.FTZ R143, R143, R144 ;  /* 0x000000908f8f7221 */ /* 0x000fe20000010000 */
[----:B------:R-:W-:Y:S01]  /*19f30*/  HMMA.16816.F32.BF16 R112, R4, R10, R112 ;  /* 0x0000000a0470723c */ /* 0x000fe20000041870 */
[----:B------:R-:W-:Y:S01]  /*19f40*/  LDSM.16.MT88.4 R8, [R195+0xe800] ;  /* 0x00e80000c308783b */ /* 0x000fe20000004200 */
[----:B------:R-:W-:Y:S01]  /*19f50*/  MUFU.EX2 R172, R172 ;  /* 0x000000ac00ac7308 */ /* 0x000fe20000000800 */
[----:B------:R-:W-:Y:S02]  /*19f60*/  FADD.FTZ R3, R2, R3 ;  /* 0x0000000302037221 */ /* 0x000fe40000010000 */
[----:B------:R-:W-:Y:S02]  /*19f70*/  FADD.FTZ R142, R142, R143 ;  /* 0x0000008f8e8e7221 */ /* 0x000fe40000010000 */
[----:B----4-:R-:W-:Y:S01]  /*19f80*/  F2FP.BF16.PACK_AB R4, R162, R153 ;  /* 0x00000099a204723e */ /* 0x010fe200000010ff */
[----:B------:R-:W-:Y:S01]  /*19f90*/  FADD.FTZ R2, R0, R3 ;  /* 0x0000000300027221 */ /* 0x000fe20000010000 */
[----:B-----5:R-:W-:Y:S01]  /*19fa0*/  F2FP.BF16.PACK_AB R5, R166, R157 ;  /* 0x0000009da605723e */ /* 0x020fe200000010ff */
[----:B------:R-:W-:Y:S01]  /*19fb0*/  MUFU.EX2 R165, R165 ;  /* 0x000000a500a57308 */ /* 0x000fe20000000800 */
[----:B------:R-:W-:Y:S01]  /*19fc0*/  F2FP.BF16.PACK_AB R6, R164, R155 ;  /* 0x0000009ba406723e */ /* 0x000fe200000010ff */
[----:B------:R-:W-:Y:S01]  /*19fd0*/  FADD.FTZ R0, R141, R142 ;  /* 0x0000008e8d007221 */ /* 0x000fe20000010000 */
[----:B--2---:R-:W-:Y:S01]  /*19fe0*/  F2FP.BF16.PACK_AB R7, R168, R159 ;  /* 0x0000009fa807723e */ /* 0x004fe200000010ff */
[----:B------:R-:W-:-:S02]  /*19ff0*/  FADD.FTZ R2, R147, R2 ;  /* 0x0000000293027221 */ /* 0x000fc40000010000 */
[----:B------:R-:W-:Y:S02]  /*1a000*/  FADD.FTZ R153, R153, R0 ;  /* 0x0000000099997221 */ /* 0x000fe40000010000 */
[----:B------:R-:W2:Y:S01]  /*1a010*/  MUFU.EX2 R174, R174 ;  /* 0x000000ae00ae7308 */ /* 0x000ea20000000800 */
[----:B------:R-:W-:Y:S01]  /*1a020*/  FADD.FTZ R157, R157, R2 ;  /* 0x000000029d9d7221 */ /* 0x000fe20000010000 */
[C---:B------:R-:W-:Y:S01]  /*1a030*/  HMMA.16816.F32.BF16 R128, R4.reuse, R12, R128 ;  /* 0x0000000c0480723c */ /* 0x040fe20000041880 */
[----:B------:R-:W-:Y:S02]  /*1a040*/  FADD.FTZ R162, R162, R153 ;  /* 0x00000099a2a27221 */ /* 0x000fe40000010000 */
[----:B------:R-:W-:Y:S02]  /*1a050*/  FADD.FTZ R166, R166, R157 ;  /* 0x0000009da6a67221 */ /* 0x000fe40000010000 */
[----:B------:R-:W-:Y:S01]  /*1a060*/  FADD.FTZ R3, R155, R162 ;  /* 0x000000a29b037221 */ /* 0x000fe20000010000 */
[----:B------:R-:W-:Y:S01]  /*1a070*/  MUFU.EX2 R167, R167 ;  /* 0x000000a700a77308 */ /* 0x000fe20000000800 */
[----:B------:R-:W-:Y:S01]  /*1a080*/  FADD.FTZ R159, R159, R166 ;  /* 0x000000a69f9f7221 */ /* 0x000fe20000010000 */
[----:B------:R-:W-:Y:S01]  /*1a090*/  HMMA.16816.F32.BF16 R124, R4, R14, R124 ;  /* 0x0000000e047c723c */ /* 0x000fe2000004187c */
[----:B------:R-:W3:Y:S01]  /*1a0a0*/  LDSM.16.MT88.4 R12, [R198+0x10800] ;  /* 0x01080000c60c783b */ /* 0x000ee20000004200 */
[----:B------:R-:W-:-:S02]  /*1a0b0*/  FADD.FTZ R3, R164, R3 ;  /* 0x00000003a4037221 */ /* 0x000fc40000010000 */
[----:B------:R-:W-:Y:S02]  /*1a0c0*/  FADD.FTZ R168, R168, R159 ;  /* 0x0000009fa8a87221 */ /* 0x000fe40000010000 */
[----:B------:R-:W4:Y:S01]  /*1a0d0*/  MUFU.EX2 R216, R216 ;  /* 0x000000d800d87308 */ /* 0x000f220000000800 */
[----:B-1----:R-:W-:Y:S01]  /*1a0e0*/  FADD.FTZ R0, R170, R3 ;  /* 0x00000003aa007221 */ /* 0x002fe20000010000 */
[----:B------:R-:W-:Y:S03]  /*1a0f0*/  HMMA.16816.F32.BF16 R60, R4, R24, R60 ;  /* 0x00000018043c723c */ /* 0x000fe6000004183c */
[----:B------:R-:W-:-:S03]  /*1a100*/  FADD.FTZ R0, R175, R0 ;  /* 0x00000000af007221 */ /* 0x000fc60000010000 */
[----:B------:R-:W-:Y:S02]  /*1a110*/  MUFU.EX2 R163, R163 ;  /* 0x000000a300a37308 */ /* 0x000fe40000000800 */
[C---:B------:R-:W-:Y:S01]  /*1a120*/  HMMA.16816.F32.BF16 R64, R4.reuse, R26, R64 ;  /* 0x0000001a0440723c */ /* 0x040fe20000041840 */
[----:B------:R-:W1:Y:S05]  /*1a130*/  LDSM.16.MT88.4 R24, [R197+0x10800] ;  /* 0x01080000c518783b */ /* 0x000e6a0000004200 */
[----:B------:R-:W5:Y:S02]  /*1a140*/  MUFU.EX2 R156, R156 ;  /* 0x0000009c009c7308 */ /* 0x000f640000000800 */
[C---:B------:R-:W-:Y:S06]  /*1a150*/  HMMA.16816.F32.BF16 R68, R4.reuse, R20, R68 ;  /* 0x000000140444723c */ /* 0x040fec0000041844 */
[----:B------:R-:W-:Y:S02]  /*1a160*/  MUFU.EX2 R154, R154 ;  /* 0x0000009a009a7308 */ /* 0x000fe40000000800 */
[C---:B------:R-:W-:Y:S01]  /*1a170*/  HMMA.16816.F32.BF16 R72, R4.reuse, R22, R72 ;  /* 0x000000160448723c */ /* 0x040fe20000041848 */
[----:B------:R-:W1:Y:S05]  /*1a180*/  LDSM.16.MT88.4 R20, [R196+0x10800] ;  /* 0x01080000c414783b */ /* 0x000e6a0000004200 */
[----:B------:R-:W-:Y:S02]  /*1a190*/  MUFU.EX2 R169, R169 ;  /* 0x000000a900a97308 */ /* 0x000fe40000000800 */
[C---:B------:R-:W-:Y:S06]  /*1a1a0*/  HMMA.16816.F32.BF16 R76, R4.reuse, R16, R76 ;  /* 0x00000010044c723c */ /* 0x040fec000004184c */
[----:B------:R-:W-:Y:S02]  /*1a1b0*/  MUFU.EX2 R152, R152 ;  /* 0x0000009800987308 */ /* 0x000fe40000000800 */
[C---:B------:R-:W-:Y:S01]  /*1a1c0*/  HMMA.16816.F32.BF16 R80, R4.reuse, R18, R80 ;  /* 0x000000120450723c */ /* 0x040fe20000041850 */
[----:B------:R-:W1:Y:S05]  /*1a1d0*/  LDSM.16.MT88.4 R16, [R195+0x10800] ;  /* 0x01080000c310783b */ /* 0x000e6a0000004200 */
[----:B------:R-:W1:Y:S02]  /*1a1e0*/  MUFU.EX2 R173, R173 ;  /* 0x000000ad00ad7308 */ /* 0x000e640000000800 */
[C---:B---3--:R-:W-:Y:S06]  /*1a1f0*/  HMMA.16816.F32.BF16 R92, R4.reuse, R12, R92 ;  /* 0x0000000c045c723c */ /* 0x048fec000004185c */
[----:B------:R-:W-:Y:S02]  /*1a200*/  MUFU.EX2 R158, R158 ;  /* 0x0000009e009e7308 */ /* 0x000fe40000000800 */
[C---:B------:R-:W-:Y:S01]  /*1a210*/  HMMA.16816.F32.BF16 R96, R4.reuse, R14, R96 ;  /* 0x0000000e0460723c */ /* 0x040fe20000041860 */
[----:B------:R-:W3:Y:S05]  /*1a220*/  LDSM.16.MT88.4 R12, [R198+0xd000] ;  /* 0x00d00000c60c783b */ /* 0x000eea0000004200 */
[----:B------:R-:W1:Y:S02]  /*1a230*/  MUFU.EX2 R149, R149 ;  /* 0x0000009500957308 */ /* 0x000e640000000800 */
        /* <DEDUP_REMOVED lines=19> */
[----:B------:R-:W-:Y:S01]  /*1a370*/  HMMA.16816.F32.BF16 R112, R4, R18, R112 ;  /* 0x000000120470723c */ /* 0x000fe20000041870 */
[----:B------:R-:W1:Y:S06]  /*1a380*/  LDSM.16.MT88.4 R16, [R196+0xf000] ;  /* 0x00f00000c410783b */ /* 0x000e6c0000004200 */
[----:B------:R-:W-:-:S02]  /*1a390*/  F2FP.BF16.PACK_AB R4, R175, R170 ;  /* 0x000000aaaf04723e */ /* 0x000fc400000010ff */
[----:B--2---:R-:W-:Y:S01]  /*1a3a0*/  F2FP.BF16.PACK_AB R5, R174, R165 ;  /* 0x000000a5ae05723e */ /* 0x004fe200000010ff */
[----:B------:R-:W-:Y:S01]  /*1a3b0*/  FADD.FTZ R165, R165, R168 ;  /* 0x000000a8a5a57221 */ /* 0x000fe20000010000 */
[----:B------:R-:W-:Y:S01]  /*1a3c0*/  F2FP.BF16.PACK_AB R6, R172, R171 ;  /* 0x000000abac06723e */ /* 0x000fe200000010ff */
[----:B------:R-:W-:Y:S01]  /*1a3d0*/  FADD.FTZ R171, R171, R0 ;  /* 0x00000000abab7221 */ /* 0x000fe20000010000 */
[----:B----4-:R-:W-:Y:S01]  /*1a3e0*/  F2FP.BF16.PACK_AB R7, R216, R167 ;  /* 0x000000a7d807723e */ /* 0x010fe200000010ff */
[----:B------:R-:W-:Y:S02]  /*1a3f0*/  FADD.FTZ R174, R174, R165 ;  /* 0x000000a5aeae7221 */ /* 0x000fe40000010000 */
[----:B------:R-:W-:Y:S02]  /*1a400*/  FADD.FTZ R172, R172, R171 ;  /* 0x000000abacac7221 */ /* 0x000fe40000010000 */
[----:B------:R-:W-:Y:S02]  /*1a410*/  FADD.FTZ R3, R167, R174 ;  /* 0x000000aea7037221 */ /* 0x000fe40000010000 */
[----:B---3--:R-:W-:Y:S02]  /*1a420*/  HMMA.16816.F32.BF16 R128, R4, R12, R128 ;  /* 0x0000000c0480723c */ /* 0x008fe40000041880 */
[----:B------:R-:W-:-:S06]  /*1a430*/  FADD.FTZ R3, R216, R3 ;  /* 0x00000003d8037221 */ /* 0x000fcc0000010000 */
[C---:B------:R-:W-:Y:S01]  /*1a440*/  HMMA.16816.F32.BF16 R124, R4.reuse, R14, R124 ;  /* 0x0000000e047c723c */ /* 0x040fe2000004187c */
[----:B------:R-:W2:Y:S07]  /*1a450*/  LDSM.16.MT88.4 R12, [R195+0xf000] ;  /* 0x00f00000c30c783b */ /* 0x000eae0000004200 */
[C---:B------:R-:W-:Y:S08]  /*1a460*/  HMMA.16816.F32.BF16 R36, R4.reuse, R8, R36 ;  /* 0x000000080424723c */ /* 0x040ff00000041824 */
[C---:B------:R-:W-:Y:S01]  /*1a470*/  HMMA.16816.F32.BF16 R40, R4.reuse, R10, R40 ;  /* 0x0000000a0428723c */ /* 0x040fe20000041828 */
[----:B------:R-:W3:Y:S07]  /*1a480*/  LDSM.16.MT88.4 R8, [R198+0x11000] ;  /* 0x01100000c608783b */ /* 0x000eee0000004200 */
[C---:B-1----:R-:W-:Y:S08]  /*1a490*/  HMMA.16816.F32.BF16 R60, R4.reuse, R24, R60 ;  /* 0x00000018043c723c */ /* 0x042ff0000004183c */
[C---:B------:R-:W-:Y:S01]  /*1a4a0*/  HMMA.16816.F32.BF16 R64, R4.reuse, R26, R64 ;  /* 0x0000001a0440723c */ /* 0x040fe20000041840 */
[----:B------:R-:W1:Y:S07]  /*1a4b0*/  LDSM.16.MT88.4 R24, [R197+0x11000] ;  /* 0x01100000c518783b */ /* 0x000e6e0000004200 */
[C---:B------:R-:W-:Y:S08]  /*1a4c0*/  HMMA.16816.F32.BF16 R76, R4.reuse, R16, R76 ;  /* 0x00000010044c723c */ /* 0x040ff0000004184c */
[C---:B--2---:R-:W-:Y:S08]  /*1a4d0*/  HMMA.16816.F32.BF16 R84, R4.reuse, R12, R84 ;  /* 0x0000000c0454723c */ /* 0x044ff00000041854 */
[C---:B------:R-:W-:Y:S01]  /*1a4e0*/  HMMA.16816.F32.BF16 R88, R4.reuse, R14, R88 ;  /* 0x0000000e0458723c */ /* 0x040fe20000041858 */
[----:B------:R-:W2:Y:S07]  /*1a4f0*/  LDSM.16.MT88.4 R12, [R195+0x11000] ;  /* 0x01100000c30c783b */ /* 0x000eae0000004200 */
        /* <DEDUP_REMOVED lines=8> */
[C---:B--2---:R-:W-:Y:S08]  /*1a580*/  HMMA.16816.F32.BF16 R116, R4.reuse, R12, R116 ;  /* 0x0000000c0474723c */ /* 0x044ff00000041874 */
[C---:B------:R-:W-:Y:S01]  /*1a590*/  HMMA.16816.F32.BF16 R112, R4.reuse, R14, R112 ;  /* 0x0000000e0470723c */ /* 0x040fe20000041870 */
[----:B------:R-:W2:Y:S07]  /*1a5a0*/  LDSM.16.MT88.4 R12, [R198+0x11800] ;  /* 0x01180000c60c783b */ /* 0x000eae0000004200 */
[C---:B------:R-:W-:Y:S08]  /*1a5b0*/  HMMA.16816.F32.BF16 R44, R4.reuse, R32, R44 ;  /* 0x00000020042c723c */ /* 0x040ff0000004182c */
[C---:B------:R-:W-:Y:S01]  /*1a5c0*/  HMMA.16816.F32.BF16 R48, R4.reuse, R34, R48 ;  /* 0x000000220430723c */ /* 0x040fe20000041830 */
[----:B------:R-:W1:Y:S07]  /*1a5d0*/  LDSM.16.MT88.4 R32, [R195+0xd800] ;  /* 0x00d80000c320783b */ /* 0x000e6e0000004200 */
[C---:B------:R-:W-:Y:S08]  /*1a5e0*/  HMMA.16816.F32.BF16 R52, R4.reuse, R28, R52 ;  /* 0x0000001c0434723c */ /* 0x040ff00000041834 */
[C---:B------:R-:W-:Y:S01]  /*1a5f0*/  HMMA.16816.F32.BF16 R56, R4.reuse, R30, R56 ;  /* 0x0000001e0438723c */ /* 0x040fe20000041838 */
[----:B------:R-:W1:Y:S07]  /*1a600*/  LDSM.16.MT88.4 R28, [R197+0xf800] ;  /* 0x00f80000c51c783b */ /* 0x000e6e0000004200 */
[C---:B------:R-:W-:Y:S08]  /*1a610*/  HMMA.16816.F32.BF16 R68, R4.reuse, R20, R68 ;  /* 0x000000140444723c */ /* 0x040ff00000041844 */
[C---:B------:R-:W-:Y:S01]  /*1a620*/  HMMA.16816.F32.BF16 R72, R4.reuse, R22, R72 ;  /* 0x000000160448723c */ /* 0x040fe20000041848 */
[----:B------:R-:W1:Y:S07]  /*1a630*/  LDSM.16.MT88.4 R20, [R196+0xf800] ;  /* 0x00f80000c414783b */ /* 0x000e6e0000004200 */
[C---:B----4-:R-:W-:Y:S08]  /*1a640*/  HMMA.16816.F32.BF16 R104, R4.reuse, R16, R104 ;  /* 0x000000100468723c */ /* 0x050ff00000041868 */
[----:B------:R-:W-:Y:S01]  /*1a650*/  HMMA.16816.F32.BF16 R108, R4, R18, R108 ;  /* 0x00000012046c723c */ /* 0x000fe2000004186c */
[----:B------:R-:W4:Y:S06]  /*1a660*/  LDSM.16.MT88.4 R16, [R195+0xf800] ;  /* 0x00f80000c310783b */ /* 0x000f2c0000004200 */
[----:B-----5:R-:W-:Y:S01]  /*1a670*/  F2FP.BF16.PACK_AB R4, R156, R163 ;  /* 0x000000a39c04723e */ /* 0x020fe200000010ff */
        /* <DEDUP_REMOVED lines=10> */
[----:B---3--:R-:W-:Y:S01]  /*1a720*/  HMMA.16816.F32.BF16 R128, R4, R8, R128 ;  /* 0x000000080480723c */ /* 0x008fe20000041880 */
[----:B------:R-:W-:Y:S02]  /*1a730*/  FADD.FTZ R219, R169, R154 ;  /* 0x0000009aa9db7221 */ /* 0x000fe40000010000 */
[----:B------:R-:W-:-:S05]  /*1a740*/  FADD.FTZ R217, R149, R158 ;  /* 0x0000009e95d97221 */ /* 0x000fca0000010000 */
        /* <DEDUP_REMOVED lines=17> */
[C---:B----4-:R-:W-:Y:S08]  /*1a860*/  HMMA.16816.F32.BF16 R84, R4.reuse, R16, R84 ;  /* 0x000000100454723c */ /* 0x050ff00000041854 */
[C---:B------:R-:W-:Y:S08]  /*1a870*/  HMMA.16816.F32.BF16 R88, R4.reuse, R18, R88 ;  /* 0x000000120458723c */ /* 0x040ff00000041858 */
[C---:B---3--:R-:W-:Y:S08]  /*1a880*/  HMMA.16816.F32.BF16 R100, R4.reuse, R8, R100 ;  /* 0x000000080464723c */ /* 0x048ff00000041864 */
[C---:B------:R-:W-:Y:S08]  /*1a890*/  HMMA.16816.F32.BF16 R120, R4.reuse, R10, R120 ;  /* 0x0000000a0478723c */ /* 0x040ff00000041878 */
[C---:B-1----:R-:W-:Y:S08]  /*1a8a0*/  HMMA.16816.F32.BF16 R104, R4.reuse, R24, R104 ;  /* 0x000000180468723c */ /* 0x042ff00000041868 */
[C---:B------:R-:W-:Y:S08]  /*1a8b0*/  HMMA.16816.F32.BF16 R108, R4.reuse, R26, R108 ;  /* 0x0000001a046c723c */ /* 0x040ff0000004186c */
[C---:B--2---:R-:W-:Y:S08]  /*1a8c0*/  HMMA.16816.F32.BF16 R116, R4.reuse, R12, R116 ;  /* 0x0000000c0474723c */ /* 0x044ff00000041874 */
[C---:B------:R-:W-:Y:S08]  /*1a8d0*/  HMMA.16816.F32.BF16 R112, R4.reuse, R14, R112 ;  /* 0x0000000e0470723c */ /* 0x040ff00000041870 */
[----:B------:R-:W-:Y:S07]  /*1a8e0*/  HMMA.16816.F32.BF16 R44, R4, R132, R44 ;  /* 0x00000084042c723c */ /* 0x000fee000004182c */
[----:B------:R-:W-:-:S02]  /*1a8f0*/  MOV R132, R146 ;  /* 0x0000009200847202 */ /* 0x000fc40000000f00 */
.L_x_1052:
[----:B------:R-:W-:-:S13]  /*1a900*/  ISETP.GE.AND P0, PT, R214, 0x1, PT ;  /* 0x00000001d600780c */ /* 0x000fda0003f06270 */
[----:B------:R-:W-:Y:S05]  /*1a910*/  @!P0 BRA `(.L_x_1061) ;  /* 0x0000391000008947 */ /* 0x000fea0003800000 */
[----:B------:R-:W-:Y:S02]  /*1a920*/  MOV R0, R3 ;  /* 0x0000000300007202 */ /* 0x000fe40000000f00 */
[----:B------:R-:W-:Y:S02]  /*1a930*/  MOV R135, R132 ;  /* 0x0000008400877202 */ /* 0x000fe40000000f00 */
.L_x_1070:
[----:B------:R-:W-:Y:S01]  /*1a940*/  ULDC.64 UR4, c[0x0][0x40] ;  /* 0x0000100000047ab9 */ /* 0x000fe20000000a00 */
[----:B------:R-:W-:Y:S04]  /*1a950*/  DEPBAR.LE SB0, 0x0 ;  /* 0x000080000000791a */ /* 0x000fe80000000000 */
[----:B------:R-:W-:Y:S01]  /*1a960*/  ISETP.NE.U32.AND P0, PT, R212, RZ, PT ;  /* 0x000000ffd400720c */ /* 0x000fe20003f05070 */
[----:B------:R-:W-:Y:S03]  /*1a970*/  UIADD3 UR4, UP0, UR4, 0x160, URZ ;  /* 0x0000016004047890 */ /* 0x000fe6000ff1e03f */
[----:B------:R-:W-:Y:S01]  /*1a980*/  ISETP.NE.AND.EX P0, PT, R213, RZ, PT, P0 ;  /* 0x000000ffd500720c */ /* 0x000fe20003f05300 */
[----:B------:R-:W-:Y:S02]  /*1a990*/  UIADD3.X UR5, URZ, UR5, URZ, UP0, !UPT ;  /* 0x000000053f057290 */ /* 0x000fe400087fe43f */
[----:B------:R-:W-:Y:S04]  /*1a9a0*/  IMAD.U32 R2, RZ, RZ, UR4 ;  /* 0x00000004ff027e24 */ /* 0x000fe8000f8e00ff */
[----:B------:R-:W-:Y:S01]  /*1a9b0*/  IMAD.U32 R3, RZ, RZ, UR5 ;  /* 0x00000005ff037e24 */ /* 0x000fe2000f8e00ff */
[----:B------:R-:W-:Y:S01]  /*1a9c0*/  WARPSYNC 0xffffffff ;  /* 0xffffffff00007948 */ /* 0x000fe20003800000 */
[----:B------:R-:W-:Y:S06]  /*1a9d0*/  BAR.SYNC.DEFER_BLOCKING 0x0 ;  /* 0x0000000000007b1d */ /* 0x000fec0000010000 */
[----:B------:R-:W-:Y:S01]  /*1a9e0*/  BSSY B0, `(.L_x_1062) ;  /* 0x0000045000007945 */ /* 0x000fe20003800000 */
[----:B------:R-:W-:-:S05]  /*1a9f0*/  @!P0 BRA `(.L_x_1063) ;  /* 0x000003f000008947 */ /* 0x000fca0003800000 */
[----:B------:R-:W-:Y:S01]  /*1aa00*/  IMAD.SHL.U32 R12, R214, 0x40, RZ ;  /* 0x00000040d60c7824 */ /* 0x000fe200078e00ff */
[----:B------:R-:W-:Y:S02]  /*1aa10*/  ULDC.64 UR4, c[0x0][0x118] ;  /* 0x0000460000047ab9 */ /* 0x000fe40000000a00 */
[----:B------:R-:W2:Y:S02]  /*1aa20*/  LD.E R11, [R2.64+0x170] ;  /* 0x00017004020b7980 */ /* 0x000ea4000c101900 */
[----:B------:R-:W-:Y:S02]  /*1aa30*/  IABS R7, R12 ;  /* 0x0000000c00077213 */ /* 0x000fe40000000000 */
[-C--:B--2---:R-:W-:Y:S02]  /*1aa40*/  IABS R8, R11.reuse ;  /* 0x0000000b00087213 */ /* 0x084fe40000000000 */
[-C--:B------:R-:W-:Y:S02]  /*1aa50*/  IABS R6, R11.reuse ;  /* 0x0000000b00067213 */ /* 0x080fe40000000000 */
[----:B------:R-:W1:Y:S03]  /*1aa60*/  I2F.RP R9, R8 ;  /* 0x0000000800097306 */ /* 0x000e660000209400 */
[----:B------:R-:W-:Y:S07]  /*1aa70*/  IMAD.MOV R6, RZ, RZ, -R6 ;  /* 0x000000ffff067224 */ /* 0x000fee00078e0a06 */
[----:B-1----:R-:W1:Y:S02]  /*1aa80*/  MUFU.RCP R4, R9 ;  /* 0x0000000900047308 */ /* 0x002e640000001000 */
[----:B-1----:R-:W-:Y:S02]  /*1aa90*/  IADD3 R14, R4, 0xffffffe, RZ ;  /* 0x0ffffffe040e7810 */ /* 0x002fe40007ffe0ff */
[C---:B------:R-:W-:Y:S06]  /*1aaa0*/  IADD3 R4, R12.reuse, -0x40, RZ ;  /* 0xffffffc00c047810 */ /* 0x040fec0007ffe0ff */
[----:B------:R-:W1:Y:S01]  /*1aab0*/  F2I.FTZ.U32.TRUNC.NTZ R15, R14 ;  /* 0x0000000e000f7305 */ /* 0x000e62000021f000 */
[-C--:B------:R-:W-:Y:S04]  /*1aac0*/  LOP3.LUT R12, R12, R11.reuse, RZ, 0x3c, !PT ;  /* 0x0000000b0c0c7212 */ /* 0x080fe800078e3cff */
[----:B------:R-:W-:Y:S01]  /*1aad0*/  ISETP.GE.AND P2, PT, R12, RZ, PT ;  /* 0x000000ff0c00720c */ /* 0x000fe20003f46270 */
[--C-:B-1----:R-:W-:Y:S02]  /*1aae0*/  IMAD.MOV R5, RZ, RZ, -R15.reuse ;  /* 0x000000ffff057224 */ /* 0x102fe400078e0a0f */
[----:B------:R-:W-:Y:S02]  /*1aaf0*/  IMAD.MOV.U32 R14, RZ, RZ, RZ ;  /* 0x000000ffff0e7224 */ /* 0x000fe400078e00ff */
[----:B------:R-:W-:Y:S01]  /*1ab00*/  IMAD R10, R5, R8, RZ ;  /* 0x00000008050a7224 */ /* 0x000fe200078e02ff */
[----:B------:R-:W-:Y:S02]  /*1ab10*/  IABS R5, R4 ;  /* 0x0000000400057213 */ /* 0x000fe40000000000 */
[----:B------:R-:W-:Y:S01]  /*1ab20*/  LOP3.LUT R4, R4, R11, RZ, 0x3c, !PT ;  /* 0x0000000b04047212 */ /* 0x000fe200078e3cff */
[----:B------:R-:W-:Y:S02]  /*1ab30*/  IMAD.HI.U32 R10, R15, R10, R14 ;  /* 0x0000000a0f0a7227 */ /* 0x000fe400078e000e */
[----:B------:R-:W2:Y:S01]  /*1ab40*/  LD.E.64 R14, [R2.64+0x28] ;  /* 0x00002804020e7980 */ /* 0x000ea2000c101b00 */
[----:B------:R-:W-:Y:S03]  /*1ab50*/  ISETP.GE.AND P0, PT, R4, RZ, PT ;  /* 0x000000ff0400720c */ /* 0x000fe60003f06270 */
        /* <DEDUP_REMOVED lines=12> */
[----:B------:R-:W-:Y:S02]  /*1ac20*/  ISETP.NE.AND P1, PT, R11, RZ, PT ;  /* 0x000000ff0b00720c */ /* 0x000fe40003f25270 */
[----:B------:R-:W-:Y:S07]  /*1ac30*/  LOP3.LUT R7, RZ, R11, RZ, 0x33, !PT ;  /* 0x0000000bff077212 */ /* 0x000fee00078e33ff */
[----:B------:R-:W-:Y:S02]  /*1ac40*/  @P4 IADD3 R9, R9, 0x1, RZ ;  /* 0x0000000109094810 */ /* 0x000fe40007ffe0ff */
[----:B------:R-:W-:Y:S03]  /*1ac50*/  @P5 IADD3 R10, R10, 0x1, RZ ;  /* 0x000000010a0a5810 */ /* 0x000fe60007ffe0ff */
[----:B------:R-:W-:Y:S02]  /*1ac60*/  @!P0 IMAD.MOV R9, RZ, RZ, -R9 ;  /* 0x000000ffff098224 */ /* 0x000fe400078e0a09 */
[----:B------:R-:W-:Y:S03]  /*1ac70*/  @!P2 IMAD.MOV R10, RZ, RZ, -R10 ;  /* 0x000000ffff0aa224 */ /* 0x000fe600078e0a0a */
[C---:B------:R-:W-:Y:S02]  /*1ac80*/  SEL R13, R7.reuse, R9, !P1 ;  /* 0x00000009070d7207 */ /* 0x040fe40004800000 */
[----:B------:R-:W-:Y:S01]  /*1ac90*/  SEL R7, R7, R10, !P1 ;  /* 0x0000000a07077207 */ /* 0x000fe20004800000 */
[----:B------:R-:W3:Y:S01]  /*1aca0*/  LD.E.64 R8, [R2.64+0x40] ;  /* 0x0000400402087980 */ /* 0x000ee2000c101b00 */
[-C--:B------:R-:W-:Y:S02]  /*1acb0*/  LEA R18, P1, R13, R212.reuse, 0x2 ;  /* 0x000000d40d127211 */ /* 0x080fe400078210ff */
[C---:B------:R-:W-:Y:S01]  /*1acc0*/  LEA R16, P0, R7.reuse, R212, 0x2 ;  /* 0x000000d407107211 */ /* 0x040fe200078010ff */
[----:B------:R-:W-:Y:S01]  /*1acd0*/  IMAD.IADD R6, R7, 0x1, -R13 ;  /* 0x0000000107067824 */ /* 0x000fe200078e0a0d */
[-C--:B------:R-:W-:Y:S02]  /*1ace0*/  LEA.HI.X.SX32 R19, R13, R213.reuse, 0x2, P1 ;  /* 0x000000d50d137211 */ /* 0x080fe400008f16ff */
[----:B------:R-:W-:Y:S01]  /*1acf0*/  LEA.HI.X.SX32 R17, R7, R213, 0x2, P0 ;  /* 0x000000d507117211 */ /* 0x000fe200000f16ff */
[----:B------:R-:W-:Y:S02]  /*1ad00*/  IMAD R11, R11, R6, -0x40 ;  /* 0xffffffc00b0b7424 */ /* 0x000fe400078e0206 */
[----:B------:R-:W4:Y:S03]  /*1ad10*/  LD.E R4, [R18.64] ;  /* 0x0000000412047980 */ /* 0x000f26000c101900 */
[----:B------:R-:W-:Y:S01]  /*1ad20*/  SHF.R.S32.HI R7, RZ, 0x1f, R11 ;  /* 0x0000001fff077819 */ /* 0x000fe2000001140b */
[----:B------:R-:W4:Y:S01]  /*1ad30*/  LD.E R5, [R16.64] ;  /* 0x0000000410057980 */ /* 0x000f22000c101900 */
[-C--:B---3--:R-:W-:Y:S02]  /*1ad40*/  IMAD R6, R9, R11.reuse, RZ ;  /* 0x0000000b09067224 */ /* 0x088fe400078e02ff */
[C---:B------:R-:W-:Y:S04]  /*1ad50*/  IMAD.WIDE.U32 R10, R8.reuse, R11, RZ ;  /* 0x0000000b080a7225 */ /* 0x040fe800078e00ff */
[----:B------:R-:W-:Y:S04]  /*1ad60*/  IMAD R6, R8, R7, R6 ;  /* 0x0000000708067224 */ /* 0x000fe800078e0206 */
[----:B------:R-:W-:Y:S02]  /*1ad70*/  IMAD.IADD R11, R11, 0x1, R6 ;  /* 0x000000010b0b7824 */ /* 0x000fe400078e0206 */
[----:B----4-:R-:W-:Y:S04]  /*1ad80*/  IMAD.IADD R5, R4, 0x1, -R5 ;  /* 0x0000000104057824 */ /* 0x010fe800078e0a05 */
[----:B--2---:R-:W-:Y:S01]  /*1ad90*/  IMAD R7, R15, R5, RZ ;  /* 0x000000050f077224 */ /* 0x004fe200078e02ff */
[----:B------:R-:W-:Y:S01]  /*1ada0*/  SHF.R.S32.HI R4, RZ, 0x1f, R5 ;  /* 0x0000001fff047819 */ /* 0x000fe20000011405 */
[----:B------:R-:W-:Y:S04]  /*1adb0*/  IMAD.WIDE.U32 R10, R5, R14, R10 ;  /* 0x0000000e050a7225 */ /* 0x000fe800078e000a */
[----:B------:R-:W-:Y:S04]  /*1adc0*/  IMAD R7, R14, R4, R7 ;  /* 0x000000040e077224 */ /* 0x000fe800078e0207 */
[----:B------:R-:W-:Y:S01]  /*1add0*/  IMAD.IADD R7, R11, 0x1, R7 ;  /* 0x000000010b077824 */ /* 0x000fe200078e0207 */
[----:B------:R-:W-:-:S05]  /*1ade0*/  BRA `(.L_x_1064) ;  /* 0x0000004000007947 */ /* 0x000fca0003800000 */
.L_x_1063:
[----:B------:R-:W-:Y:S02]  /*1adf0*/  ULDC.64 UR4, c[0x0][0x118] ;  /* 0x0000460000047ab9 */ /* 0x000fe40000000a00 */
[----:B------:R-:W2:Y:S02]  /*1ae00*/  LD.E R10, [R2.64+0x40] ;  /* 0x00004004020a7980 */ /* 0x000ea4000c101900 */
[----:B--2---:R-:W-:Y:S04]  /*1ae10*/  LEA R10, -R10, RZ, 0x6 ;  /* 0x000000ff0a0a7211 */ /* 0x004fe800078e31ff */
[----:B------:R-:W-:Y:S02]  /*1ae20*/  SHF.R.S32.HI R7, RZ, 0x1f, R10 ;  /* 0x0000001fff077819 */ /* 0x000fe4000001140a */
.L_x_1064:
[----:B------:R-:W-:Y:S05]  /*1ae30*/  BSYNC B0 ;  /* 0x0000000000007941 */ /* 0x000fea0003800000 */
.L_x_1062:
[C---:B------:R-:W-:Y:S01]  /*1ae40*/  LOP3.LUT P5, RZ, R215.reuse, 0x1, RZ, 0xc0, !PT ;  /* 0x00000001d7ff7812 */ /* 0x040fe200078ac0ff */
[----:B------:R-:W-:Y:S01]  /*1ae50*/  ULDC.64 UR4, c[0x0][0x118] ;  /* 0x0000460000047ab9 */ /* 0x000fe20000000a00 */
[CC--:B------:R-:W-:Y:S01]  /*1ae60*/  LEA R132, P0, R10.reuse, R160.reuse, 0x1 ;  /* 0x000000a00a847211 */ /* 0x0c0fe200078008ff */
[----:B------:R-:W-:Y:S01]  /*1ae70*/  BSSY B1, `(.L_x_1065) ;  /* 0x000019f000017945 */ /* 0x000fe20003800000 */
[C---:B------:R-:W-:Y:S02]  /*1ae80*/  LOP3.LUT P4, RZ, R215.reuse, 0x2, RZ, 0xc0, !PT ;  /* 0x00000002d7ff7812 */ /* 0x040fe4000788c0ff */
[C---:B------:R-:W-:Y:S02]  /*1ae90*/  LEA.HI.X R133, R10.reuse, R161, R7, 0x1, P0 ;  /* 0x000000a10a857211 */ /* 0x040fe400000f0c07 */
[----:B------:R-:W-:Y:S02]  /*1aea0*/  LOP3.LUT P3, RZ, R215, 0x4, RZ, 0xc0, !PT ;  /* 0x00000004d7ff7812 */ /* 0x000fe4000786c0ff */
[-C--:B------:R-:W-:Y:S03]  /*1aeb0*/  IADD3 R5, P0, R10, R199.reuse, RZ ;  /* 0x000000c70a057210 */ /* 0x080fe60007f1e0ff */
[----:B------:R-:W-:Y:S01]  /*1aec0*/  @!PT LDS RZ, [RZ] ;  /* 0x00000000fffff984 */ /* 0x000fe20000000800 */
[----:B------:R-:W-:Y:S01]  /*1aed0*/  @!PT LDS RZ, [RZ] ;  /* 0x00000000fffff984 */ /* 0x000fe20000000800 */
[----:B------:R-:W-:Y:S01]  /*1aee0*/  @!PT LDS RZ, [RZ] ;  /* 0x00000000fffff984 */ /* 0x000fe20000000800 */
[----:B------:R1:W-:Y:S01]  /*1aef0*/  @P5 LDGSTS.E.BYPASS.LTC128B.128 [R211+0xc000], [R132.64] ;  /* 0x0c00000084d35fae */ /* 0x0003e2000b901d44 */
[-C--:B------:R-:W-:Y:S01]  /*1af00*/  @P5 LEA R22, P6, R5, R160.reuse, 0x1 ;  /* 0x000000a005165211 */ /* 0x080fe200078c08ff */
[----:B------:R-:W-:Y:S01]  /*1af10*/  IMAD.X R6, R7, 0x1, R200, P0 ;  /* 0x0000000107067824 */ /* 0x000fe200000e06c8 */
[C---:B------:R-:W-:Y:S01]  /*1af20*/  IADD3 R7, P2, R5.reuse, R199, RZ ;  /* 0x000000c705077210 */ /* 0x040fe20007f5e0ff */
[----:B------:R-:W-:Y:S01]  /*1af30*/  @!P5 STS.128 [R211+0xc000], RZ ;  /* 0x00c000ffd300d388 */ /* 0x000fe20000000c00 */
[CC--:B------:R-:W-:Y:S02]  /*1af40*/  @P4 LEA R16, P1, R5.reuse, R160.reuse, 0x1 ;  /* 0x000000a005104211 */ /* 0x0c0fe400078208ff */
[CCC-:B------:R-:W-:Y:S01]  /*1af50*/  @P5 LEA.HI.X R23, R5.reuse, R161.reuse, R6.reuse, 0x1, P6 ;  /* 0x000000a105175211 */ /* 0x1c0fe200030f0c06 */
[----:B------:R-:W-:Y:S01]  /*1af60*/  @!PT LDS RZ, [RZ] ;  /* 0x00000000fffff984 */ /* 0x000fe20000000800 */
[----:B------:R-:W-:Y:S01]  /*1af70*/  @!PT LDS RZ, [RZ] ;  /* 0x00000000fffff984 */ /* 0x000fe20000000800 */
[----:B------:R-:W-:Y:S01]  /*1af80*/  @!PT LDS RZ, [RZ] ;  /* 0x00000000fffff984 */ /* 0x000fe20000000800 */
[----:B------:R1:W-:Y:S01]  /*1af90*/  @P4 LDGSTS.E.BYPASS.LTC128B.128 [R211+0xe000], [R132.64+0x80] ;  /* 0x0e00008084d34fae */ /* 0x0003e2000b901d44 */
[CCC-:B------:R-:W-:Y:S02]  /*1afa0*/  @P4 LEA.HI.X R17, R5.reuse, R161.reuse, R6.reuse, 0x1, P1 ;  /* 0x000000a105114211 */ /* 0x1c0fe400008f0c06 */
[-C--:B------:R-:W-:Y:S01]  /*1afb0*/  @P3 LEA R14, P0, R5, R160.reuse, 0x1 ;  /* 0x000000a0050e3211 */ /* 0x080fe200078008ff */
[----:B------:R-:W-:Y:S01]  /*1afc0*/  @!P4 STS.128 [R211+0xe000], RZ ;  /* 0x00e000ffd300c388 */ /* 0x000fe20000000c00 */
[-C--:B------:R-:W-:Y:S02]  /*1afd0*/  @P5 LEA R20, P1, R7, R160.reuse, 0x1 ;  /* 0x000000a007145211 */ /* 0x080fe400078208ff */
[-C--:B------:R-:W-:Y:S01]  /*1afe0*/  @P3 LEA.HI.X R15, R5, R161.reuse, R6, 0x1, P0 ;  /* 0x000000a1050f3211 */ /* 0x080fe200000f0c06 */
[----:B------:R-:W-:Y:S01]  /*1aff0*/  @!PT LDS RZ, [RZ] ;  /* 0x00000000fffff984 */ /* 0x000fe20000000800 */
[----:B------:R-:W-:Y:S01]  /*1b000*/  @!PT LDS RZ, [RZ] ;  /* 0x00000000fffff984 */ /* 0x000fe20000000800 */
[----:B------:R-:W-:Y:S01]  /*1b010*/  @!PT LDS RZ, [RZ] ;  /* 0x00000000fffff984 */ /* 0x000fe20000000800 */
[----:B------:R1:W-:Y:S01]  /*1b020*/  @P3 LDGSTS.E.BYPASS.LTC128B.128 [R211+0x10000], [R132.64+0x100] ;  /* 0x1000010084d33fae */ /* 0x0003e2000b901d44 */
[----:B------:R-:W-:Y:S01]  /*1b030*/  IMAD.X R6, R6, 0x1, R200, P2 ;  /* 0x0000000106067824 */ /* 0x000fe200010e06c8 */
[CC--:B------:R-:W-:Y:S02]  /*1b040*/  @P4 LEA R12, P0, R7.reuse, R160.reuse, 0x1 ;  /* 0x000000a0070c4211 */ /* 0x0c0fe400078008ff */
[----:B------:R-:W-:Y:S01]  /*1b050*/  @!P3 STS.128 [R211+0x10000], RZ ;  /* 0x010000ffd300b388 */ /* 0x000fe20000000c00 */
[CC--:B------:R-:W-:Y:S02]  /*1b060*/  @P3 LEA R10, P2, R7.reuse, R160.reuse, 0x1 ;  /* 0x000000a0070a3211 */ /* 0x0c0fe400078408ff */
[CCC-:B------:R-:W-:Y:S01]  /*1b070*/  @P5 LEA.HI.X R21, R7.reuse, R161.reuse, R6.reuse, 0x1, P1 ;  /* 0x000000a107155211 */ /* 0x1c0fe200008f0c06 */
[----:B------:R-:W-:Y:S01]  /*1b080*/  @!PT LDS RZ, [RZ] ;  /* 0x00000000fffff984 */ /* 0x000fe20000000800 */
[----:B------:R-:W-:Y:S01]  /*1b090*/  @!PT LDS RZ, [RZ] ;  /* 0x00000000fffff984 */ /* 0x000fe20000000800 */
[----:B------:R-:W-:Y:S01]  /*1b0a0*/  @!PT LDS RZ, [RZ] ;  /* 0x00000000fffff984 */ /* 0x000fe20000000800 */
[----:B------:R2:W-:Y:S01]  /*1b0b0*/  @P5 LDGSTS.E.BYPASS.LTC128B.128 [R211+0xc800], [R22.64] ;  /* 0x0c80000016d35fae */ /* 0x0005e2000b901d44 */
[C-C-:B------:R-:W-:Y:S02]  /*1b0c0*/  @P4 LEA.HI.X R13, R7.reuse, R161, R6.reuse, 0x1, P0 ;  /* 0x000000a1070d4211 */ /* 0x140fe400000f0c06 */
[C---:B------:R-:W-:Y:S01]  /*1b0d0*/  IADD3 R5, P6, R7.reuse, R199, RZ ;  /* 0x000000c707057210 */ /* 0x040fe20007fde0ff */
[----:B------:R-:W-:Y:S01]  /*1b0e0*/  @!P5 STS.128 [R211+0xc800], RZ ;  /* 0x00c800ffd300d388 */ /* 0x000fe20000000c00 */
[-C--:B------:R-:W-:Y:S02]  /*1b0f0*/  @P3 LEA.HI.X R11, R7, R161.reuse, R6, 0x1, P2 ;  /* 0x000000a1070b3211 */ /* 0x080fe400010f0c06 */
[CC--:B------:R-:W-:Y:S01]  /*1b100*/  @P4 LEA R8, P1, R5.reuse, R160.reuse, 0x1 ;  /* 0x000000a005084211 */ /* 0x0c0fe200078208ff */
[----:B------:R-:W-:Y:S01]  /*1b110*/  @!PT LDS RZ, [RZ] ;  /* 0x00000000fffff984 */ /* 0x000fe20000000800 */
[----:B------:R-:W-:Y:S01]  /*1b120*/  @!PT LDS RZ, [RZ] ;  /* 0x00000000fffff984 */ /* 0x000fe20000000800 */
[----:B------:R-:W-:Y:S01]  /*1b130*/  @!PT LDS RZ, [RZ] ;  /* 0x00000000fffff984 */ /* 0x000fe20000000800 */
[----:B------:R3:W-:Y:S01]  /*1b140*/  @P4 LDGSTS.E.BYPASS.LTC128B.128 [R211+0xe800], [R16.64+0x80] ;  /* 0x0e80008010d34fae */ /* 0x0007e2000b901d44 */
[----:B------:R-:W-:Y:S01]  /*1b150*/  IMAD.X R4, R6, 0x1, R200, P6 ;  /* 0x0000000106047824 */ /* 0x000fe200030e06c8 */
[CC--:B------:R-:W-:Y:S02]  /*1b160*/  @P5 LEA R18, P6, R5.reuse, R160.reuse, 0x1 ;  /* 0x000000a005125211 */ /* 0x0c0fe400078c08ff */
[----:B------:R-:W-:Y:S01]  /*1b170*/  @!P4 STS.128 [R211+0xe800], RZ ;  /* 0x00e800ffd300c388 */ /* 0x000fe20000000c00 */
[C---:B------:R-:W-:Y:S02]  /*1b180*/  @P3 LEA R24, P0, R5.reuse, R160, 0x1 ;  /* 0x000000a005183211 */ /* 0x040fe400078008ff */
[CCC-:B------:R-:W-:Y:S01]  /*1b190*/  @P5 LEA.HI.X R19, R5.reuse, R161.reuse, R4.reuse, 0x1, P6 ;  /* 0x000000a105135211 */ /* 0x1c0fe200030f0c04 */
[----:B------:R-:W-:Y:S01]  /*1b1a0*/  @!PT LDS RZ, [RZ] ;  /* 0x00000000fffff984 */ /* 0x000fe20000000800 */
[----:B------:R-:W-:Y:S01]  /*1b1b0*/  @!PT LDS RZ, [RZ] ;  /* 0x00000000fffff984 */ /* 0x000fe20000000800 */
[----:B------:R-:W-:Y:S01]  /*1b1c0*/  @!PT LDS RZ, [RZ] ;  /* 0x00000000fffff984 */ /* 0x000fe20000000800 */
[----:B------:R4:W-:Y:S01]  /*1b1d0*/  @P3 LDGSTS.E.BYPASS.LTC128B.128 [R211+0x10800], [R14.64+0x100] ;  /* 0x108001000ed33fae */ /* 0x0009e2000b901d44 */
[CCC-:B------:R-:W-:Y:S02]  /*1b1e0*/  @P4 LEA.HI.X R9, R5.reuse, R161.reuse, R4.reuse, 0x1, P1 ;  /* 0x000000a105094211 */ /* 0x1c0fe400008f0c04 */
[----:B------:R-:W-:Y:S01]  /*1b1f0*/  @P3 LEA.HI.X R25, R5, R161, R4, 0x1, P0 ;  /* 0x000000a105193211 */ /* 0x000fe200000f0c04 */
[----:B------:R-:W-:Y:S01]  /*1b200*/  @!P3 STS.128 [R211+0x10800], RZ ;  /* 0x010800ffd300b388 */ /* 0x000fe20000000c00 */
[----:B------:R-:W-:Y:S03]  /*1b210*/  ISETP.GE.AND P0, PT, R214, 0x2, PT ;  /* 0x00000002d600780c */ /* 0x000fe60003f06270 */
        /* <DEDUP_REMOVED lines=31> */
[----:B------:R-:W1:Y:S04]  /*1b410*/  LDSM.16.M88.4 R140, [R193+0x6000] ;  /* 0x00600000c18c783b */ /* 0x000e680000000200 */
[----:B------:R-:W4:Y:S04]  /*1b420*/  LDSM.16.M88.4 R144, [R193+0x6800] ;  /* 0x00680000c190783b */ /* 0x000f280000000200 */
[----:B------:R-:W2:Y:S04]  /*1b430*/  LDSM.16.M88.4 R148, [R193+0x7000] ;  /* 0x00700000c194783b */ /* 0x000ea80000000200 */
[----:B------:R-:W0:Y:S04]  /*1b440*/  LDGDEPBAR ;  /* 0x00000000000079af */ /* 0x000e280000000000 */
[----:B------:R-:W2:Y:S04]  /*1b450*/  LDSM.16.M88.4 R152, [R193+0x7800] ;  /* 0x00780000c198783b */ /* 0x000ea80000000200 */
[----:B------:R-:W-:Y:S04]  /*1b460*/  LDSM.16.M88.4 R156, [R192] ;  /* 0x00000000c09c783b */ /* 0x000fe80000000200 */
[----:B------:R-:W2:Y:S04]  /*1b470*/  LDSM.16.M88.4 R160, [R191] ;  /* 0x00000000bfa0783b */ /* 0x000ea80000000200 */
[----:B------:R-:W2:Y:S04]  /*1b480*/  LDSM.16.M88.4 R164, [R187] ;  /* 0x00000000bba4783b */ /* 0x000ea80000000200 */
[----:B------:R-:W2:Y:S04]  /*1b490*/  LDSM.16.M88.4 R168, [R186] ;  /* 0x00000000baa8783b */ /* 0x000ea80000000200 */
[----:B------:R-:W2:Y:S01]  /*1b4a0*/  LDSM.16.M88.4 R172, [R185] ;  /* 0x00000000b9ac783b */ /* 0x000ea20000000200 */
[C---:B-1----:R-:W-:Y:S08]  /*1b4b0*/  HMMA.16816.F32.BF16 R4, R136.reuse, R140, RZ ;  /* 0x0000008c8804723c */ /* 0x042ff000000418ff */
[C---:B-----5:R-:W-:Y:S01]  /*1b4c0*/  HMMA.16816.F32.BF16 R8, R136.reuse, R142, RZ ;  /* 0x0000008e8808723c */ /* 0x060fe200000418ff */
[----:B------:R-:W-:Y:S07]  /*1b4d0*/  LDSM.16.M88.4 R140, [R190] ;  /* 0x00000000be8c783b */ /* 0x000fee0000000200 */
[C---:B----4-:R-:W-:Y:S08]  /*1b4e0*/  HMMA.16816.F32.BF16 R12, R136.reuse, R144, RZ ;  /* 0x00000090880c723c */ /* 0x050ff000000418ff */
[C---:B---3--:R-:W-:Y:S01]  /*1b4f0*/  HMMA.16816.F32.BF16 R16, R136.reuse, R146, RZ ;  /* 0x000000928810723c */ /* 0x048fe200000418ff */
[----:B------:R-:W1:Y:S07]  /*1b500*/  LDSM.16.M88.4 R144, [R188+0x6000] ;  /* 0x00600000bc90783b */ /* 0x000e6e0000000200 */
[C---:B--2---:R-:W-:Y:S08]  /*1b510*/  HMMA.16816.F32.BF16 R20, R136.reuse, R148, RZ ;  /* 0x000000948814723c */ /* 0x044ff000000418ff */
[C---:B------:R-:W-:Y:S01]  /*1b520*/  HMMA.16816.F32.BF16 R24, R136.reuse, R150, RZ ;  /* 0x000000968818723c */ /* 0x040fe200000418ff */
[----:B------:R-:W2:Y:S07]  /*1b530*/  LDSM.16.M88.4 R148, [R188+0x6800] ;  /* 0x00680000bc94783b */ /* 0x000eae0000000200 */
[C---:B------:R-:W-:Y:S08]  /*1b540*/  HMMA.16816.F32.BF16 R28, R136.reuse, R152, RZ ;  /* 0x00000098881c723c */ /* 0x040ff000000418ff */
[----:B------:R-:W-:Y:S01]  /*1b550*/  HMMA.16816.F32.BF16 R32, R136, R154, RZ ;  /* 0x0000009a8820723c */ /* 0x000fe200000418ff */
[----:B------:R-:W3:Y:S04]  /*1b560*/  LDSM.16.M88.4 R136, [R188+0x7000] ;  /* 0x00700000bc88783b */ /* 0x000ee80000000200 */
[----:B------:R-:W4:Y:S03]  /*1b570*/  LDSM.16.M88.4 R152, [R188+0x7800] ;  /* 0x00780000bc98783b */ /* 0x000f260000000200 */
[C---:B------:R-:W-:Y:S08]  /*1b580*/  HMMA.16816.F32.BF16 R4, R156.reuse, R160, R4 ;  /* 0x000000a09c04723c */ /* 0x040ff00000041804 */
[C---:B------:R-:W-:Y:S01]  /*1b590*/  HMMA.16816.F32.BF16 R8, R156.reuse, R162, R8 ;  /* 0x000000a29c08723c */ /* 0x040fe20000041808 */
[----:B------:R-:W-:Y:S07]  /*1b5a0*/  LDSM.16.M88.4 R160, [R189] ;  /* 0x00000000bda0783b */ /* 0x000fee0000000200 */
[C---:B------:R-:W-:Y:S08]  /*1b5b0*/  HMMA.16816.F32.BF16 R12, R156.reuse, R164, R12 ;  /* 0x000000a49c0c723c */ /* 0x040ff0000004180c */
[C---:B------:R-:W-:Y:S01]  /*1b5c0*/  HMMA.16816.F32.BF16 R16, R156.reuse, R166, R16 ;  /* 0x000000a69c10723c */ /* 0x040fe20000041810 */
[----:B------:R-:W5:Y:S07]  /*1b5d0*/  LDSM.16.M88.4 R164, [R184] ;  /* 0x00000000b8a4783b */ /* 0x000f6e0000000200 */
[C---:B------:R-:W-:Y:S08]  /*1b5e0*/  HMMA.16816.F32.BF16 R20, R156.reuse, R168, R20 ;  /* 0x000000a89c14723c */ /* 0x040ff00000041814 */
[C---:B------:R-:W-:Y:S01]  /*1b5f0*/  HMMA.16816.F32.BF16 R24, R156.reuse, R170, R24 ;  /* 0x000000aa9c18723c */ /* 0x040fe20000041818 */
[----:B------:R-:W3:Y:S07]  /*1b600*/  LDSM.16.M88.4 R168, [R184+0x800] ;  /* 0x00080000b8a8783b */ /* 0x000eee0000000200 */
[C---:B------:R-:W-:Y:S08]  /*1b610*/  HMMA.16816.F32.BF16 R28, R156.reuse, R172, R28 ;  /* 0x000000ac9c1c723c */ /* 0x040ff0000004181c */
[----:B------:R-:W-:Y:S01]  /*1b620*/  HMMA.16816.F32.BF16 R32, R156, R174, R32 ;  /* 0x000000ae9c20723c */ /* 0x000fe20000041820 */
[----:B------:R-:W4:Y:S04]  /*1b630*/  LDSM.16.M88.4 R156, [R184+0x1000] ;  /* 0x00100000b89c783b */ /* 0x000f280000000200 */
[----:B------:R-:W4:Y:S03]  /*1b640*/  LDSM.16.M88.4 R172, [R184+0x1800] ;  /* 0x00180000b8ac783b */ /* 0x000f260000000200 */
[C---:B-1----:R-:W-:Y:S08]  /*1b650*/  HMMA.16816.F32.BF16 R4, R140.reuse, R144, R4 ;  /* 0x000000908c04723c */ /* 0x042ff00000041804 */
[C---:B------:R-:W-:Y:S01]  /*1b660*/  HMMA.16816.F32.BF16 R8, R140.reuse, R146, R8 ;  /* 0x000000928c08723c */ /* 0x040fe20000041808 */
[----:B------:R-:W-:Y:S07]  /*1b670*/  LDSM.16.M88.4 R144, [R193+0x8000] ;  /* 0x00800000c190783b */ /* 0x000fee0000000200 */
[C---:B--2---:R-:W-:Y:S08]  /*1b680*/  HMMA.16816.F32.BF16 R12, R140.reuse, R148, R12 ;  /* 0x000000948c0c723c */ /* 0x044ff0000004180c */
[C---:B------:R-:W-:Y:S01]  /*1b690*/  HMMA.16816.F32.BF16 R16, R140.reuse, R150, R16 ;  /* 0x000000968c10723c */ /* 0x040fe20000041810 */
[----:B------:R-:W-:Y:S07]  /*1b6a0*/  LDSM.16.M88.4 R148, [R193+0x8800] ;  /* 0x00880000c194783b */ /* 0x000fee0000000200 */
[C---:B---3--:R-:W-:Y:S08]  /*1b6b0*/  HMMA.16816.F32.BF16 R20, R140.reuse, R136, R20 ;  /* 0x000000888c14723c */ /* 0x048ff00000041814 */
[C---:B------:R-:W-:Y:S01]  /*1b6c0*/  HMMA.16816.F32.BF16 R24, R140.reuse, R138, R24 ;  /* 0x0000008a8c18723c */ /* 0x040fe20000041818 */
[----:B------:R-:W1:Y:S07]  /*1b6d0*/  LDSM.16.M88.4 R136, [R194+0x2000] ;  /* 0x00200000c288783b */ /* 0x000e6e0000000200 */
[C---:B----4-:R-:W-:Y:S08]  /*1b6e0*/  HMMA.16816.F32.BF16 R28, R140.reuse, R152, R28 ;  /* 0x000000988c1c723c */ /* 0x050ff0000004181c */
[----:B------:R-:W-:Y:S01]  /*1b6f0*/  HMMA.16816.F32.BF16 R32, R140, R154, R32 ;  /* 0x0000009a8c20723c */ /* 0x000fe20000041820 */
[----:B------:R-:W2:Y:S04]  /*1b700*/  LDSM.16.M88.4 R140, [R193+0x9000] ;  /* 0x00900000c18c783b */ /* 0x000ea80000000200 */
[----:B------:R-:W3:Y:S03]  /*1b710*/  LDSM.16.M88.4 R152, [R193+0x9800] ;  /* 0x00980000c198783b */ /* 0x000ee60000000200 */
[C---:B-----5:R-:W-:Y:S08]  /*1b720*/  HMMA.16816.F32.BF16 R4, R160.reuse, R164, R4 ;  /* 0x000000a4a004723c */ /* 0x060ff00000041804 */
[C---:B------:R-:W-:Y:S01]  /*1b730*/  HMMA.16816.F32.BF16 R8, R160.reuse, R166, R8 ;  /* 0x000000a6a008723c */ /* 0x040fe20000041808 */
[----:B------:R-:W-:Y:S07]  /*1b740*/  LDSM.16.M88.4 R164, [R183] ;  /* 0x00000000b7a4783b */ /* 0x000fee0000000200 */
[C---:B------:R-:W-:Y:S08]  /*1b750*/  HMMA.16816.F32.BF16 R12, R160.reuse, R168, R12 ;  /* 0x000000a8a00c723c */ /* 0x040ff0000004180c */
[C---:B------:R-:W-:Y:S01]  /*1b760*/  HMMA.16816.F32.BF16 R16, R160.reuse, R170, R16 ;  /* 0x000000aaa010723c */ /* 0x040fe20000041810 */
[----:B------:R-:W-:Y:S07]  /*1b770*/  LDSM.16.M88.4 R168, [R182] ;  /* 0x00000000b6a8783b */ /* 0x000fee0000000200 */
[C---:B------:R-:W-:Y:S08]  /*1b780*/  HMMA.16816.F32.BF16 R20, R160.reuse, R156, R20 ;  /* 0x0000009ca014723c */ /* 0x040ff00000041814 */
[C---:B------:R-:W-:Y:S01]  /*1b790*/  HMMA.16816.F32.BF16 R24, R160.reuse, R158, R24 ;  /* 0x0000009ea018723c */ /* 0x040fe20000041818 */
[----:B------:R-:W4:Y:S07]  /*1b7a0*/  LDSM.16.M88.4 R156, [R192+0x2000] ;  /* 0x00200000c09c783b */ /* 0x000f2e0000000200 */
[C---:B------:R-:W-:Y:S08]  /*1b7b0*/  HMMA.16816.F32.BF16 R28, R160.reuse, R172, R28 ;  /* 0x000000aca01c723c */ /* 0x040ff0000004181c */
[----:B------:R-:W-:Y:S01]  /*1b7c0*/  HMMA.16816.F32.BF16 R32, R160, R174, R32 ;  /* 0x000000aea020723c */ /* 0x000fe20000041820 */
[----:B------:R-:W5:Y:S04]  /*1b7d0*/  LDSM.16.M88.4 R160, [R181] ;  /* 0x00000000b5a0783b */ /* 0x000f680000000200 */
[----:B------:R-:W3:Y:S03]  /*1b7e0*/  LDSM.16.M88.4 R172, [R180] ;  /* 0x00000000b4ac783b */ /* 0x000ee60000000200 */
[C---:B-1----:R-:W-:Y:S08]  /*1b7f0*/  HMMA.16816.F32.BF16 R4, R136.reuse, R144, R4 ;  /* 0x000000908804723c */ /* 0x042ff00000041804 */
[C---:B------:R-:W-:Y:S01]  /*1b800*/  HMMA.16816.F32.BF16 R8, R136.reuse, R146, R8 ;  /* 0x000000928808723c */ /* 0x040fe20000041808 */
[----:B------:R-:W-:Y:S07]  /*1b810*/  LDSM.16.M88.4 R144, [R188+0x8000] ;  /* 0x00800000bc90783b */ /* 0x000fee0000000200 */
[C---:B------:R-:W-:Y:S08]  /*1b820*/  HMMA.16816.F32.BF16 R12, R136.reuse, R148, R12 ;  /* 0x00000094880c723c */ /* 0x040ff0000004180c */
[C---:B------:R-:W-:Y:S01]  /*1b830*/  HMMA.16816.F32.BF16 R16, R136.reuse, R150, R16 ;  /* 0x000000968810723c */ /* 0x040fe20000041810 */
[----:B------:R-:W-:Y:S07]  /*1b840*/  LDSM.16.M88.4 R148, [R188+0x8800] ;  /* 0x00880000bc94783b */ /* 0x000fee0000000200 */
[C---:B--2---:R-:W-:Y:S08]  /*1b850*/  HMMA.16816.F32.BF16 R20, R136.reuse, R140, R20 ;  /* 0x0000008c8814723c */ /* 0x044ff00000041814 */
[C---:B------:R-:W-:Y:S01]  /*1b860*/  HMMA.16816.F32.BF16 R24, R136.reuse, R142, R24 ;  /* 0x0000008e8818723c */ /* 0x040fe20000041818 */
[----:B------:R-:W1:Y:S07]  /*1b870*/  LDSM.16.M88.4 R140, [R190+0x2000] ;  /* 0x00200000be8c783b */ /* 0x000e6e0000000200 */
[C---:B---3--:R-:W-:Y:S08]  /*1b880*/  HMMA.16816.F32.BF16 R28, R136.reuse, R152, R28 ;  /* 0x00000098881c723c */ /* 0x048ff0000004181c */
[----:B------:R-:W-:Y:S01]  /*1b890*/  HMMA.16816.F32.BF16 R32, R136, R154, R32 ;  /* 0x0000009a8820723c */ /* 0x000fe20000041820 */
[----:B------:R-:W2:Y:S04]  /*1b8a0*/  LDSM.16.M88.4 R136, [R188+0x9000] ;  /* 0x00900000bc88783b */ /* 0x000ea80000000200 */
[----:B------:R-:W3:Y:S03]  /*1b8b0*/  LDSM.16.M88.4 R152, [R188+0x9800] ;  /* 0x00980000bc98783b */ /* 0x000ee60000000200 */
[C---:B----4-:R-:W-:Y:S08]  /*1b8c0*/  HMMA.16816.F32.BF16 R4, R156.reuse, R164, R4 ;  /* 0x000000a49c04723c */ /* 0x050ff00000041804 */
[C---:B------:R-:W-:Y:S01]  /*1b8d0*/  HMMA.16816.F32.BF16 R8, R156.reuse, R166, R8 ;  /* 0x000000a69c08723c */ /* 0x040fe20000041808 */
[----:B------:R-:W-:Y:S07]  /*1b8e0*/  LDSM.16.M88.4 R164, [R184+0x2000] ;  /* 0x00200000b8a4783b */ /* 0x000fee0000000200 */
[C---:B------:R-:W-:Y:S08]  /*1b8f0*/  HMMA.16816.F32.BF16 R12, R156.reuse, R168, R12 ;  /* 0x000000a89c0c723c */ /* 0x040ff0000004180c */
[C---:B------:R-:W-:Y:S01]  /*1b900*/  HMMA.16816.F32.BF16 R16, R156.reuse, R170, R16 ;  /* 0x000000aa9c10723c */ /* 0x040fe20000041810 */
[----:B------:R-:W-:Y:S07]  /*1b910*/  LDSM.16.M88.4 R168, [R184+0x2800] ;  /* 0x00280000b8a8783b */ /* 0x000fee0000000200 */
[C---:B-----5:R-:W-:Y:S08]  /*1b920*/  HMMA.16816.F32.BF16 R20, R156.reuse, R160, R20 ;  /* 0x000000a09c14723c */ /* 0x060ff00000041814 */
[C---:B------:R-:W-:Y:S01]  /*1b930*/  HMMA.16816.F32.BF16 R24, R156.reuse, R162, R24 ;  /* 0x000000a29c18723c */ /* 0x040fe20000041818 */
[----:B------:R-:W4:Y:S07]  /*1b940*/  LDSM.16.M88.4 R160, [R189+0x2000] ;  /* 0x00200000bda0783b */ /* 0x000f2e0000000200 */
[C---:B------:R-:W-:Y:S08]  /*1b950*/  HMMA.16816.F32.BF16 R28, R156.reuse, R172, R28 ;  /* 0x000000ac9c1c723c */ /* 0x040ff0000004181c */
[----:B------:R-:W-:Y:S01]  /*1b960*/  HMMA.16816.F32.BF16 R32, R156, R174, R32 ;  /* 0x000000ae9c20723c */ /* 0x000fe20000041820 */
[----:B------:R-:W5:Y:S04]  /*1b970*/  LDSM.16.M88.4 R156, [R184+0x3000] ;  /* 0x00300000b89c783b */ /* 0x000f680000000200 */
[----:B------:R-:W3:Y:S03]  /*1b980*/  LDSM.16.M88.4 R172, [R184+0x3800] ;  /* 0x00380000b8ac783b */ /* 0x000ee60000000200 */
        /* <DEDUP_REMOVED lines=15> */
[----:B------:R-:W-:Y:S07]  /*1ba80*/  LDSM.16.M88.4 R164, [R179] ;  /* 0x00000000b3a4783b */ /* 0x000fee0000000200 */
[C---:B------:R-:W-:Y:S08]  /*1ba90*/  HMMA.16816.F32.BF16 R12, R160.reuse, R168, R12 ;  /* 0x000000a8a00c723c */ /* 0x040ff0000004180c */
[C---:B------:R-:W-:Y:S01]  /*1baa0*/  HMMA.16816.F32.BF16 R16, R160.reuse, R170, R16 ;  /* 0x000000aaa010723c */ /* 0x040fe20000041810 */
[----:B------:R-:W-:Y:S07]  /*1bab0*/  LDSM.16.M88.4 R168, [R178] ;  /* 0x00000000b2a8783b */ /* 0x000fee0000000200 */
[C---:B-----5:R-:W-:Y:S08]  /*1bac0*/  HMMA.16816.F32.BF16 R20, R160.reuse, R156, R20 ;  /* 0x0000009ca014723c */ /* 0x060ff00000041814 */
        /* <DEDUP_REMOVED lines=32> */
[C---:B-1----:R-:W-:Y:S01]  /*1bcd0*/  HMMA.16816.F32.BF16 R4, R140.reuse, R144, R4 ;  /* 0x000000908c04723c */ /* 0x042fe20000041804 */
[----:B------:R-:W-:Y:S04]  /*1bce0*/  DEPBAR.LE SB0, 0x0 ;  /* 0x000080000000791a */ /* 0x000fe80000000000 */
[----:B------:R-:W-:Y:S03]  /*1bcf0*/  BAR.SYNC.DEFER_BLOCKING 0x0 ;  /* 0x0000000000007b1d */ /* 0x000fe60000010000 */
[C---:B------:R-:W-:Y:S08]  /*1bd00*/  HMMA.16816.F32.BF16 R8, R140.reuse, R146, R8 ;  /* 0x000000928c08723c */ /* 0x040ff00000041808 */
[C---:B------:R-:W-:Y:S08]  /*1bd10*/  HMMA.16816.F32.BF16 R12, R140.reuse, R148, R12 ;  /* 0x000000948c0c723c */ /* 0x040ff0000004180c */
[C---:B------:R-:W-:Y:S08]  /*1bd20*/  HMMA.16816.F32.BF16 R16, R140.reuse, R150, R16 ;  /* 0x000000968c10723c */ /* 0x040ff00000041810 */
[C---:B--2---:R-:W-:Y:S08]  /*1bd30*/  HMMA.16816.F32.BF16 R20, R140.reuse, R136, R20 ;  /* 0x000000888c14723c */ /* 0x044ff00000041814 */
[C---:B------:R-:W-:Y:S08]  /*1bd40*/  HMMA.16816.F32.BF16 R24, R140.reuse, R138, R24 ;  /* 0x0000008a8c18723c */ /* 0x040ff00000041818 */
[C---:B---3--:R-:W-:Y:S08]  /*1bd50*/  HMMA.16816.F32.BF16 R28, R140.reuse, R152, R28 ;  /* 0x000000988c1c723c */ /* 0x048ff0000004181c */
[----:B------:R-:W-:Y:S08]  /*1bd60*/  HMMA.16816.F32.BF16 R32, R140, R154, R32 ;  /* 0x0000009a8c20723c */ /* 0x000ff00000041820 */
[C---:B----4-:R-:W-:Y:S08]  /*1bd70*/  HMMA.16816.F32.BF16 R4, R160.reuse, R164, R4 ;  /* 0x000000a4a004723c */ /* 0x050ff00000041804 */
[C---:B------:R-:W-:Y:S08]  /*1bd80*/  HMMA.16816.F32.BF16 R8, R160.reuse, R166, R8 ;  /* 0x000000a6a008723c */ /* 0x040ff00000041808 */
[C---:B------:R-:W-:Y:S08]  /*1bd90*/  HMMA.16816.F32.BF16 R12, R160.reuse, R168, R12 ;  /* 0x000000a8a00c723c */ /* 0x040ff0000004180c */
[C---:B------:R-:W-:Y:S08]  /*1bda0*/  HMMA.16816.F32.BF16 R16, R160.reuse, R170, R16 ;  /* 0x000000aaa010723c */ /* 0x040ff00000041810 */
[C---:B-----5:R-:W-:Y:S08]  /*1bdb0*/  HMMA.16816.F32.BF16 R20, R160.reuse, R156, R20 ;  /* 0x0000009ca014723c */ /* 0x060ff00000041814 */
[C---:B------:R-:W-:Y:S08]  /*1bdc0*/  HMMA.16816.F32.BF16 R24, R160.reuse, R158, R24 ;  /* 0x0000009ea018723c */ /* 0x040ff00000041818 */
[C---:B------:R-:W-:Y:S08]  /*1bdd0*/  HMMA.16816.F32.BF16 R28, R160.reuse, R172, R28 ;  /* 0x000000aca01c723c */ /* 0x040ff0000004181c */
[----:B------:R-:W-:Y:S07]  /*1bde0*/  HMMA.16816.F32.BF16 R32, R160, R174, R32 ;  /* 0x000000aea020723c */ /* 0x000fee0000041820 */
[----:B------:R-:W-:Y:S02]  /*1bdf0*/  IMAD.MOV.U32 R160, RZ, RZ, R132 ;  /* 0x000000ffffa07224 */ /* 0x000fe400078e0084 */
[----:B------:R-:W-:Y:S01]  /*1be00*/  IMAD.MOV.U32 R161, RZ, RZ, R133 ;  /* 0x000000ffffa17224 */ /* 0x000fe200078e0085 */
[----:B------:R-:W-:-:S09]  /*1be10*/  @!P0 BRA `(.L_x_1066) ;  /* 0x00000a4000008947 */ /* 0x000fd20003800000 */
[----:B------:R-:W-:Y:S01]  /*1be20*/  ISETP.NE.U32.AND P0, PT, R212, RZ, PT ;  /* 0x000000ffd400720c */ /* 0x000fe20003f05070 */
[----:B------:R-:W-:Y:S03]  /*1be30*/  BSSY B0, `(.L_x_1067) ;  /* 0x0000048000007945 */ /* 0x000fe60003800000 */
[----:B------:R-:W-:Y:S11]  /*1be40*/  ISETP.NE.AND.EX P0, PT, R213, RZ, PT, P0 ;  /* 0x000000ffd500720c */ /* 0x000ff60003f05300 */
[----:B------:R-:W-:Y:S02]  /*1be50*/  @!UPT UIADD3 URZ, URZ, URZ, URZ ;  /* 0x0000003f3f3ff290 */ /* 0x000fe4000fffe03f */
[----:B------:R-:W-:-:S05]  /*1be60*/  @!P0 BRA `(.L_x_1068) ;  /* 0x0000040000008947 */ /* 0x000fca0003800000 */
[----:B------:R-:W-:Y:S01]  /*1be70*/  IMAD.SHL.U32 R140, R214, 0x40, RZ ;  /* 0x00000040d68c7824 */ /* 0x000fe200078e00ff */
[----:B------:R-:W-:Y:S02]  /*1be80*/  ULDC.64 UR4, c[0x0][0x118] ;  /* 0x0000460000047ab9 */ /* 0x000fe40000000a00 */
[----:B------:R-:W2:Y:S02]  /*1be90*/  LD.E R141, [R2.64+0x170] ;  /* 0x00017004028d7980 */ /* 0x000ea4000c101900 */
[C---:B------:R-:W-:Y:S02]  /*1bea0*/  IADD3 R138, R140.reuse, -0x80, RZ ;  /* 0xffffff808c8a7810 */ /* 0x040fe40007ffe0ff */
[----:B------:R-:W-:Y:S01]  /*1beb0*/  IADD3 R140, R140, -0x40, RZ ;  /* 0xffffffc08c8c7810 */ /* 0x000fe20007ffe0ff */
[----:B------:R-:W3:Y:S01]  /*1bec0*/  LD.E.64 R144, [R2.64+0x20] ;  /* 0x0000200402907980 */ /* 0x000ee2000c101b00 */
[-C--:B--2---:R-:W-:Y:S04]  /*1bed0*/  IABS R137, R141.reuse ;  /* 0x0000008d00897213 */ /* 0x084fe80000000000 */
[----:B------:R-:W1:Y:S10]  /*1bee0*/  I2F.RP R133, R137 ;  /* 0x0000008900857306 */ /* 0x000e740000209400 */
[----:B-1----:R-:W1:Y:S02]  /*1bef0*/  MUFU.RCP R132, R133 ;  /* 0x0000008500847308 */ /* 0x002e640000001000 */
[----:B-1----:R-:W-:Y:S02]  /*1bf00*/  IADD3 R142, R132, 0xffffffe, RZ ;  /* 0x0ffffffe848e7810 */ /* 0x002fe40007ffe0ff */
[----:B------:R-:W-:Y:S06]  /*1bf10*/  IABS R132, R138 ;  /* 0x0000008a00847213 */ /* 0x000fec0000000000 */
[----:B------:R-:W1:Y:S01]  /*1bf20*/  F2I.FTZ.U32.TRUNC.NTZ R143, R142 ;  /* 0x0000008e008f7305 */ /* 0x000e62000021f000 */
[-C--:B------:R-:W-:Y:S02]  /*1bf30*/  IABS R133, R141.reuse ;  /* 0x0000008d00857213 */ /* 0x080fe40000000000 */
[----:B------:R-:W-:Y:S03]  /*1bf40*/  LOP3.LUT R138, R138, R141, RZ, 0x3c, !PT ;  /* 0x0000008d8a8a7212 */ /* 0x000fe600078e3cff */
[----:B------:R-:W-:Y:S02]  /*1bf50*/  IMAD.MOV R133, RZ, RZ, -R133 ;  /* 0x000000ffff857224 */ /* 0x000fe400078e0a85 */
[--C-:B-1----:R-:W-:Y:S02]  /*1bf60*/  IMAD.MOV R134, RZ, RZ, -R143.reuse ;  /* 0x000000ffff867224 */ /* 0x102fe400078e0a8f */
[----:B------:R-:W-:Y:S02]  /*1bf70*/  IMAD.MOV.U32 R142, RZ, RZ, RZ ;  /* 0x000000ffff8e7224 */ /* 0x000fe400078e00ff */
[----:B------:R-:W-:Y:S01]  /*1bf80*/  IMAD R139, R134, R137, RZ ;  /* 0x00000089868b7224 */ /* 0x000fe200078e02ff */
[----:B------:R-:W-:Y:S02]  /*1bf90*/  IABS R134, R140 ;  /* 0x0000008c00867213 */ /* 0x000fe40000000000 */
[----:B------:R-:W-:Y:S01]  /*1bfa0*/  LOP3.LUT R140, R140, R141, RZ, 0x3c, !PT ;  /* 0x0000008d8c8c7212 */ /* 0x000fe200078e3cff */
[----:B------:R-:W-:Y:S02]  /*1bfb0*/  IMAD.HI.U32 R139, R143, R139, R142 ;  /* 0x0000008b8f8b7227 */ /* 0x000fe400078e008e */
[----:B------:R-:W2:Y:S04]  /*1bfc0*/  LD.E.64 R142, [R2.64+0x38] ;  /* 0x00003804028e7980 */ /* 0x000ea8000c101b00 */
[C---:B------:R-:W-:Y:S04]  /*1bfd0*/  IMAD.HI.U32 R136, R139.reuse, R132, RZ ;  /* 0x000000848b887227 */ /* 0x040fe800078e00ff */
[----:B------:R-:W-:Y:S04]  /*1bfe0*/  IMAD.HI.U32 R139, R139, R134, RZ ;  /* 0x000000868b8b7227 */ /* 0x000fe800078e00ff */
[CC--:B------:R-:W-:Y:S02]  /*1bff0*/  IMAD R132, R136.reuse, R133.reuse, R132 ;  /* 0x0000008588847224 */ /* 0x0c0fe400078e0284 */
[----:B------:R-:W-:Y:S03]  /*1c000*/  IMAD R134, R139, R133, R134 ;  /* 0x000000858b867224 */ /* 0x000fe600078e0286 */
[C---:B------:R-:W-:Y:S02]  /*1c010*/  ISETP.GT.U32.AND P0, PT, R137.reuse, R132, PT ;  /* 0x000000848900720c */ /* 0x040fe40003f04070 */
[----:B------:R-:W-:Y:S11]  /*1c020*/  ISETP.GT.U32.AND P1, PT, R137, R134, PT ;  /* 0x000000868900720c */ /* 0x000ff60003f24070 */
[----:B------:R-:W-:Y:S01]  /*1c030*/  @!P0 IADD3 R136, R136, 0x1, RZ ;  /* 0x0000000188888810 */ /* 0x000fe20007ffe0ff */
[--C-:B------:R-:W-:Y:S01]  /*1c040*/  @!P0 IMAD.IADD R132, R132, 0x1, -R137.reuse ;  /* 0x0000000184848824 */ /* 0x100fe200078e0a89 */
[----:B------:R-:W-:Y:S01]  /*1c050*/  ISETP.GE.AND P0, PT, R138, RZ, PT ;  /* 0x000000ff8a00720c */ /* 0x000fe20003f06270 */
[----:B------:R-:W-:Y:S01]  /*1c060*/  @!P1 IMAD.IADD R134, R134, 0x1, -R137 ;  /* 0x0000000186869824 */ /* 0x000fe200078e0a89 */
[----:B------:R-:W-:Y:S02]  /*1c070*/  @!P1 IADD3 R139, R139, 0x1, RZ ;  /* 0x000000018b8b9810 */ /* 0x000fe40007ffe0ff */
[-C--:B------:R-:W-:Y:S02]  /*1c080*/  ISETP.GE.U32.AND P2, PT, R132, R137.reuse, PT ;  /* 0x000000898400720c */ /* 0x080fe40003f46070 */
[----:B------:R-:W-:Y:S02]  /*1c090*/  ISETP.GE.U32.AND P6, PT, R134, R137, PT ;  /* 0x000000898600720c */ /* 0x000fe40003fc6070 */
[----:B------:R-:W-:Y:S02]  /*1c0a0*/  ISETP.GE.AND P1, PT, R140, RZ, PT ;  /* 0x000000ff8c00720c */ /* 0x000fe40003f26270 */
[----:B------:R-:W-:Y:S07]  /*1c0b0*/  LOP3.LUT R132, RZ, R141, RZ, 0x33, !PT ;  /* 0x0000008dff847212 */ /* 0x000fee00078e33ff */
[----:B------:R-:W-:Y:S02]  /*1c0c0*/  @P2 IADD3 R136, R136, 0x1, RZ ;  /* 0x0000000188882810 */ /* 0x000fe40007ffe0ff */
[----:B------:R-:W-:Y:S02]  /*1c0d0*/  @P6 IADD3 R139, R139, 0x1, RZ ;  /* 0x000000018b8b6810 */ /* 0x000fe40007ffe0ff */
[----:B------:R-:W-:Y:S01]  /*1c0e0*/  ISETP.NE.AND P2, PT, R141, RZ, PT ;  /* 0x000000ff8d00720c */ /* 0x000fe20003f45270 */
[----:B------:R-:W-:Y:S02]  /*1c0f0*/  @!P0 IMAD.MOV R136, RZ, RZ, -R136 ;  /* 0x000000ffff888224 */ /* 0x000fe400078e0a88 */
[----:B------:R-:W-:Y:S03]  /*1c100*/  @!P1 IMAD.MOV R139, RZ, RZ, -R139 ;  /* 0x000000ffff8b9224 */ /* 0x000fe600078e0a8b */
[C---:B------:R-:W-:Y:S02]  /*1c110*/  SEL R137, R132.reuse, R136, !P2 ;  /* 0x0000008884897207 */ /* 0x040fe40005000000 */
[----:B------:R-:W-:Y:S02]  /*1c120*/  SEL R139, R132, R139, !P2 ;  /* 0x0000008b848b7207 */ /* 0x000fe40005000000 */
        /* <DEDUP_REMOVED lines=9> */
[-C--:B--2---:R-:W-:Y:S02]  /*1c1c0*/  IMAD R134, R143, R141.reuse, RZ ;  /* 0x0000008d8f867224 */ /* 0x084fe400078e02ff */
[C---:B------:R-:W-:Y:S04]  /*1c1d0*/  IMAD.WIDE.U32 R138, R142.reuse, R141, RZ ;  /* 0x0000008d8e8a7225 */ /* 0x040fe800078e00ff */
[----:B------:R-:W-:Y:S04]  /*1c1e0*/  IMAD R134, R142, R137, R134 ;  /* 0x000000898e867224 */ /* 0x000fe800078e0286 */
[----:B------:R-:W-:Y:S02]  /*1c1f0*/  IMAD.IADD R139, R139, 0x1, R134 ;  /* 0x000000018b8b7824 */ /* 0x000fe400078e0286 */
[----:B----4-:R-:W-:Y:S04]  /*1c200*/  IMAD.IADD R133, R132, 0x1, -R133 ;  /* 0x0000000184857824 */ /* 0x010fe800078e0a85 */
[----:B---3--:R-:W-:Y:S01]  /*1c210*/  IMAD R137, R145, R133, RZ ;  /* 0x0000008591897224 */ /* 0x008fe200078e02ff */
[----:B------:R-:W-:Y:S01]  /*1c220*/  SHF.R.S32.HI R132, RZ, 0x1f, R133 ;  /* 0x0000001fff847819 */ /* 0x000fe20000011485 */
[----:B------:R-:W-:Y:S04]  /*1c230*/  IMAD.WIDE.U32 R138, R133, R144, R138 ;  /* 0x00000090858a7225 */ /* 0x000fe800078e008a */
[----:B------:R-:W-:Y:S04]  /*1c240*/  IMAD R137, R144, R132, R137 ;  /* 0x0000008490897224 */ /* 0x000fe800078e0289 */
[----:B------:R-:W-:Y:S01]  /*1c250*/  IMAD.IADD R137, R139, 0x1, R137 ;  /* 0x000000018b897824 */ /* 0x000fe200078e0289 */
[----:B------:R-:W-:-:S05]  /*1c260*/  BRA `(.L_x_1069) ;  /* 0x0000004000007947 */ /* 0x000fca0003800000 */
.L_x_1068:
[----:B------:R-:W-:Y:S02]  /*1c270*/  ULDC.64 UR4, c[0x0][0x118] ;  /* 0x0000460000047ab9 */ /* 0x000fe40000000a00 */
[----:B------:R-:W2:Y:S02]  /*1c280*/  LD.E R138, [R2.64+0x38] ;  /* 0x00003804028a7980 */ /* 0x000ea4000c101900 */
[----:B--2---:R-:W-:Y:S04]  /*1c290*/  LEA R138, -R138, RZ, 0x6 ;  /* 0x000000ff8a8a7211 */ /* 0x004fe800078e31ff */
[----:B------:R-:W-:Y:S02]  /*1c2a0*/  SHF.R.S32.HI R137, RZ, 0x1f, R138 ;  /* 0x0000001fff897819 */ /* 0x000fe4000001148a */
.L_x_1069:
[----:B------:R-:W-:Y:S05]  /*1c2b0*/  BSYNC B0 ;  /* 0x0000000000007941 */ /* 0x000fea0003800000 */
.L_x_1067:
[CC--:B------:R-:W-:Y:S01]  /*1c2c0*/  LEA R152, P1, R138.reuse, R204.reuse, 0x1 ;  /* 0x000000cc8a987211 */ /* 0x0c0fe200078208ff */
[----:B------:R-:W-:Y:S01]  /*1c2d0*/  ULDC.64 UR4, c[0x0][0x118] ;  /* 0x0000460000047ab9 */ /* 0x000fe20000000a00 */
[C---:B------:R-:W-:Y:S02]  /*1c2e0*/  IADD3 R133, P0, R138.reuse, R201, RZ ;  /* 0x000000c98a857210 */ /* 0x040fe40007f1e0ff */
[-C--:B------:R-:W-:Y:S02]  /*1c2f0*/  LEA.HI.X R153, R138, R203.reuse, R137, 0x1, P1 ;  /* 0x000000cb8a997211 */ /* 0x080fe400008f0c89 */
[-C--:B------:R-:W-:Y:S01]  /*1c300*/  @P5 LEA R150, P6, R133, R204.reuse, 0x1 ;  /* 0x000000cc85965211 */ /* 0x080fe200078c08ff */
[----:B------:R-:W-:Y:S01]  /*1c310*/  IMAD.X R134, R137, 0x1, R202, P0 ;  /* 0x0000000189867824 */ /* 0x000fe200000e06ca */
[CC--:B------:R-:W-:Y:S01]  /*1c320*/  @P4 LEA R144, P1, R133.reuse, R204.reuse, 0x1 ;  /* 0x000000cc85904211 */ /* 0x0c0fe200078208ff */
[----:B------:R-:W-:Y:S01]  /*1c330*/  @!PT LDS RZ, [RZ] ;  /* 0x00000000fffff984 */ /* 0x000fe20000000800 */
[----:B------:R-:W-:Y:S01]  /*1c340*/  @!PT LDS RZ, [RZ] ;  /* 0x00000000fffff984 */ /* 0x000fe20000000800 */
[----:B------:R-:W-:Y:S01]  /*1c350*/  @!PT LDS RZ, [RZ] ;  /* 0x00000000fffff984 */ /* 0x000fe20000000800 */
[----:B------:R1:W-:Y:S01]  /*1c360*/  @P5 LDGSTS.E.BYPASS.LTC128B.128 [R211+0x6000], [R152.64] ;  /* 0x0600000098d35fae */ /* 0x0003e2000b901d44 */
[CC--:B------:R-:W-:Y:S02]  /*1c370*/  @P3 LEA R142, P0, R133.reuse, R204.reuse, 0x1 ;  /* 0x000000cc858e3211 */ /* 0x0c0fe400078008ff */
[CCC-:B------:R-:W-:Y:S01]  /*1c380*/  @P5 LEA.HI.X R151, R133.reuse, R203.reuse, R134.reuse, 0x1, P6 ;  /* 0x000000cb85975211 */ /* 0x1c0fe200030f0c86 */
[----:B------:R1:W-:Y:S01]  /*1c390*/  @!P5 STS.128 [R211+0x6000], RZ ;  /* 0x006000ffd300d388 */ /* 0x0003e20000000c00 */
[CCC-:B------:R-:W-:Y:S02]  /*1c3a0*/  @P4 LEA.HI.X R145, R133.reuse, R203.reuse, R134.reuse, 0x1, P1 ;  /* 0x000000cb85914211 */ /* 0x1c0fe400008f0c86 */
[C---:B------:R-:W-:Y:S01]  /*1c3b0*/  @P3 LEA.HI.X R143, R133.reuse, R203, R134, 0x1, P0 ;  /* 0x000000cb858f3211 */ /* 0x040fe200000f0c86 */
[----:B------:R-:W-:Y:S01]  /*1c3c0*/  @!PT LDS RZ, [RZ] ;  /* 0x00000000fffff984 */ /* 0x000fe20000000800 */
[----:B------:R-:W-:Y:S01]  /*1c3d0*/  @!PT LDS RZ, [RZ] ;  /* 0x00000000fffff984 */ /* 0x000fe20000000800 */
[----:B------:R-:W-:Y:S01]  /*1c3e0*/  @!PT LDS RZ, [RZ] ;  /* 0x00000000fffff984 */ /* 0x000fe20000000800 */
[----:B------:R1:W-:Y:S01]  /*1c3f0*/  @P4 LDGSTS.E.BYPASS.LTC128B.128 [R211+0x8000], [R152.64+0x80] ;  /* 0x0800008098d34fae */ /* 0x0003e2000b901d44 */
[----:B------:R-:W-:Y:S03]  /*1c400*/  IADD3 R137, P2, R133, R201, RZ ;  /* 0x000000c985897210 */ /* 0x000fe60007f5e0ff */
[----:B------:R1:W-:Y:S01]  /*1c410*/  @!P4 STS.128 [R211+0x8000], RZ ;  /* 0x008000ffd300c388 */ /* 0x0003e20000000c00 */
[CC--:B------:R-:W-:Y:S01]  /*1c420*/  @P5 LEA R148, P1, R137.reuse, R204.reuse, 0x1 ;  /* 0x000000cc89945211 */ /* 0x0c0fe200078208ff */
[----:B------:R-:W-:Y:S01]  /*1c430*/  IMAD.X R134, R134, 0x1, R202, P2 ;  /* 0x0000000186867824 */ /* 0x000fe200010e06ca */
[CC--:B------:R-:W-:Y:S01]  /*1c440*/  @P4 LEA R140, P0, R137.reuse, R204.reuse, 0x1 ;  /* 0x000000cc898c4211 */ /* 0x0c0fe200078008ff */
[----:B------:R-:W-:Y:S01]  /*1c450*/  @!PT LDS RZ, [RZ] ;  /* 0x00000000fffff984 */ /* 0x000fe20000000800 */
[----:B------:R-:W-:Y:S01]  /*1c460*/  @!PT LDS RZ, [RZ] ;  /* 0x00000000fffff984 */ /* 0x000fe20000000800 */
[----:B------:R-:W-:Y:S01]  /*1c470*/  @!PT LDS RZ, [RZ] ;  /* 0x00000000fffff984 */ /* 0x000fe20000000800 */
[----:B------:R1:W-:Y:S01]  /*1c480*/  @P3 LDGSTS.E.BYPASS.LTC128B.128 [R211+0xa000], [R152.64+0x100] ;  /* 0x0a00010098d33fae */ /* 0x0003e2000b901d44 */
        /* <DEDUP_REMOVED lines=8> */
[----:B------:R1:W-:Y:S01]  /*1c510*/  @P5 LDGSTS.E.BYPASS.LTC128B.128 [R211+0x6800], [R150.64] ;  /* 0x0680000096d35fae */ /* 0x0003e2000b901d44 */
        /* <DEDUP_REMOVED lines=9> */
[C---:B------:R-:W-:Y:S01]  /*1c5b0*/  @P3 LEA R154, P0, R133.reuse, R204, 0x1 ;  /* 0x000000cc859a3211 */ /* 0x040fe200078008ff */
[----:B------:R-:W-:Y:S01]  /*1c5c0*/  IMAD.MOV.U32 R204, RZ, RZ, R152 ;  /* 0x000000ffffcc7224 */ /* 0x000fe200078e0098 */
[CCC-:B------:R-:W-:Y:S01]  /*1c5d0*/  @P5 LEA.HI.X R147, R133.reuse, R203.reuse, R132.reuse, 0x1, P6 ;  /* 0x000000cb85935211 */ /* 0x1c0fe200030f0c84 */
[----:B------:R1:W-:Y:S01]  /*1c5e0*/  @!P4 STS.128 [R211+0x8800], RZ ;  /* 0x008800ffd300c388 */ /* 0x0003e20000000c00 */
[CCC-:B------:R-:W-:Y:S02]  /*1c5f0*/  @P4 LEA.HI.X R137, R133.reuse, R203.reuse, R132.reuse, 0x1, P1 ;  /* 0x000000cb85894211 */ /* 0x1c0fe400008f0c84 */
[----:B------:R-:W-:Y:S01]  /*1c600*/  @P3 LEA.HI.X R155, R133, R203, R132, 0x1, P0 ;  /* 0x000000cb859b3211 */ /* 0x000fe200000f0c84 */
[----:B------:R-:W-:Y:S01]  /*1c610*/  @!PT LDS RZ, [RZ] ;  /* 0x00000000fffff984 */ /* 0x000fe20000000800 */
[----:B------:R-:W-:Y:S01]  /*1c620*/  @!PT LDS RZ, [RZ] ;  /* 0x00000000fffff984 */ /* 0x000fe20000000800 */
[----:B------:R-:W-:Y:S01]  /*1c630*/  @!PT LDS RZ, [RZ] ;  /* 0x00000000fffff984 */ /* 0x000fe20000000800 */
[----:B------:R1:W-:Y:S01]  /*1c640*/  @P3 LDGSTS.E.BYPASS.LTC128B.128 [R211+0xa800], [R142.64+0x100] ;  /* 0x0a8001008ed33fae */ /* 0x0003e2000b901d44 */
[----:B------:R-:W-:Y:S03]  /*1c650*/  IMAD.MOV.U32 R203, RZ, RZ, R153 ;  /* 0x000000ffffcb7224 */ /* 0x000fe600078e0099 */
        /* <DEDUP_REMOVED lines=32> */
.L_x_1066:
[----:B------:R-:W-:Y:S05]  /*1c860*/  BSYNC B1 ;  /* 0x0000000000017941 */ /* 0x000fea0003800000 */
.L_x_1065:
[----:B------:R-:W-:Y:S01]  /*1c870*/  ULDC.64 UR4, c[0x0][0x118] ;  /* 0x0000460000047ab9 */ /* 0x000fe20000000a00 */
[----:B------:R-:W-:Y:S01]  /*1c880*/  FMNMX.FTZ R132, R4, R135, !PT ;  /* 0x0000008704847209 */ /* 0x000fe20007810000 */
[----:B------:R2:W3:Y:S01]  /*1c890*/  LD.E R133, [R2.64+0xdc] ;  /* 0x0000dc0402857980 */ /* 0x0004e2000c101900 */
[----:B------:R-:W-:Y:S02]  /*1c8a0*/  FMNMX.FTZ R134, R6, R0, !PT ;  /* 0x0000000006867209 */ /* 0x000fe40007810000 */
[----:B-1----:R-:W-:Y:S01]  /*1c8b0*/  FMNMX.FTZ R137, R5, R132, !PT ;  /* 0x0000008405897209 */ /* 0x002fe20007810000 */
[----:B------:R-:W-:Y:S01]  /*1c8c0*/  LDSM.16.MT88.4 R140, [R197+0xc000] ;  /* 0x00c00000c58c783b */ /* 0x000fe20000004200 */
[----:B------:R-:W-:Y:S02]  /*1c8d0*/  FMNMX.FTZ R139, R7, R134, !PT ;  /* 0x00000086078b7209 */ /* 0x000fe40007810000 */
[----:B------:R-:W-:Y:S02]  /*1c8e0*/  FMNMX.FTZ R132, R8, R137, !PT ;  /* 0x0000008908847209 */ /* 0x000fe40007810000 */
[----:B------:R-:W-:Y:S02]  /*1c8f0*/  FMNMX.FTZ R134, R10, R139, !PT ;  /* 0x0000008b0a867209 */ /* 0x000fe40007810000 */
[----:B------:R-:W-:Y:S01]  /*1c900*/  FMNMX.FTZ R137, R9, R132, !PT ;  /* 0x0000008409897209 */ /* 0x000fe20007810000 */
[----:B------:R-:W-:Y:S01]  /*1c910*/  LDSM.16.MT88.4 R144, [R196+0xc000] ;  /* 0x00c00000c490783b */ /* 0x000fe20000004200 */
[----:B------:R-:W-:Y:S02]  /*1c920*/  FMNMX.FTZ R139, R11, R134, !PT ;  /* 0x000000860b8b7209 */ /* 0x000fe40007810000 */
[----:B------:R-:W-:Y:S04]  /*1c930*/  FMNMX.FTZ R132, R12, R137, !PT ;  /* 0x000000890c847209 */ /* 0x000fe80007810000 */
[----:B------:R-:W-:Y:S01]  /*1c940*/  FMNMX.FTZ R137, R13, R132, !PT ;  /* 0x000000840d897209 */ /* 0x000fe20007810000 */
[----:B------:R-:W-:Y:S01]  /*1c950*/  LDSM.16.MT88.4 R148, [R198+0xe800] ;  /* 0x00e80000c694783b */ /* 0x000fe20000004200 */
[----:B------:R-:W-:Y:S02]  /*1c960*/  FMNMX.FTZ R132, R14, R139, !PT ;  /* 0x0000008b0e847209 */ /* 0x000fe40007810000 */
[----:B--2---:R-:W-:Y:S02]  /*1c970*/  FMNMX.FTZ R2, R16, R137, !PT ;  /* 0x0000008910027209 */ /* 0x004fe40007810000 */
[----:B------:R-:W-:Y:S03]  /*1c980*/  FMNMX.FTZ R137, R15, R132, !PT ;  /* 0x000000840f897209 */ /* 0x000fe60007810000 */
        /* <DEDUP_REMOVED lines=19> */
[----:B------:R-:W-:Y:S03]  /*1cac0*/  FMNMX.FTZ R2, R34, R3, !PT ;  /* 0x0000000322027209 */ /* 0x000fe60007810000 */
[----:B------:R-:W1:Y:S01]  /*1cad0*/  SHFL.BFLY PT, R3, R136, 0x2, 0x1f ;  /* 0x0c401f0088037f89 */ /* 0x000e6200000e0000 */
[----:B------:R-:W-:Y:S07]  /*1cae0*/  FMNMX.FTZ R137, R35, R2, !PT ;  /* 0x0000000223897209 */ /* 0x000fee0007810000 */
[----:B------:R-:W2:Y:S01]  /*1caf0*/  SHFL.BFLY PT, R2, R137, 0x2, 0x1f ;  /* 0x0c401f0089027f89 */ /* 0x000ea200000e0000 */
[----:B-1----:R-:W-:Y:S07]  /*1cb00*/  FMNMX.FTZ R139, R136, R3, !PT ;  /* 0x00000003888b7209 */ /* 0x002fee0007810000 */
[----:B------:R-:W1:Y:S01]  /*1cb10*/  SHFL.BFLY PT, R132, R139, 0x1, 0x1f ;  /* 0x0c201f008b847f89 */ /* 0x000e6200000e0000 */
[----:B--2---:R-:W-:Y:S07]  /*1cb20*/  FMNMX.FTZ R134, R137, R2, !PT ;  /* 0x0000000289867209 */ /* 0x004fee0007810000 */
[----:B------:R-:W2:Y:S01]  /*1cb30*/  SHFL.BFLY PT, R3, R134, 0x1, 0x1f ;  /* 0x0c201f0086037f89 */ /* 0x000ea200000e0000 */
[----:B-1----:R-:W-:Y:S04]  /*1cb40*/  FMNMX.FTZ R132, R139, R132, !PT ;  /* 0x000000848b847209 */ /* 0x002fe80007810000 */
[C---:B------:R-:W-:Y:S01]  /*1cb50*/  FSETP.NEU.FTZ.AND P0, PT, R132.reuse, -INF , PT ;  /* 0xff8000008400780b */ /* 0x040fe20003f1d000 */
[----:B------:R-:W-:Y:S01]  /*1cb60*/  FADD.FTZ R2, -R132, R135 ;  /* 0x0000008784027221 */ /* 0x000fe20000010100 */
[----:B--2---:R-:W-:Y:S05]  /*1cb70*/  FMNMX.FTZ R3, R134, R3, !PT ;  /* 0x0000000386037209 */ /* 0x004fea0007810000 */
[----:B------:R-:W-:Y:S02]  /*1cb80*/  FADD.FTZ R136, -R3, R0 ;  /* 0x0000000003887221 */ /* 0x000fe40000010100 */
[C---:B---3--:R-:W-:Y:S02]  /*1cb90*/  FMUL.FTZ R135, R133.reuse, R2 ;  /* 0x0000000285877220 */ /* 0x048fe40000410000 */
[C---:B------:R-:W-:Y:S02]  /*1cba0*/  FMUL.FTZ R170, R133.reuse, R132 ;  /* 0x0000008485aa7220 */ /* 0x040fe40000410000 */
[----:B------:R1:W2:Y:S01]  /*1cbb0*/  MUFU.EX2 R2, R135 ;  /* 0x0000008700027308 */ /* 0x0002a20000000800 */
[C---:B------:R-:W-:Y:S02]  /*1cbc0*/  FMUL.FTZ R168, R133.reuse, R3 ;  /* 0x0000000385a87220 */ /* 0x040fe40000410000 */
[----:B------:R-:W-:Y:S01]  /*1cbd0*/  FSEL R170, R170, RZ, P0 ;  /* 0x000000ffaaaa7208 */ /* 0x000fe20000000000 */
[----:B------:R-:W-:Y:S01]  /*1cbe0*/  FMUL.FTZ R0, R133, R136 ;  /* 0x0000008885007220 */ /* 0x000fe20000410000 */
[----:B------:R-:W-:Y:S01]  /*1cbf0*/  FSETP.NEU.FTZ.AND P0, PT, R3, -INF , PT ;  /* 0xff8000000300780b */ /* 0x000fe20003f1d000 */
[----:B------:R-:W3:Y:S02]  /*1cc00*/  LDSM.16.MT88.4 R136, [R198+0xc000] ;  /* 0x00c00000c688783b */ /* 0x000ee40000004200 */
[-CC-:B------:R-:W-:Y:S01]  /*1cc10*/  FFMA.FTZ R165, R4, R133.reuse, -R170.reuse ;  /* 0x0000008504a57223 */ /* 0x180fe200000108aa */
[----:B------:R-:W-:Y:S01]  /*1cc20*/  FSEL R168, R168, RZ, P0 ;  /* 0x000000ffa8a87208 */ /* 0x000fe20000000000 */
[-CC-:B------:R-:W-:Y:S01]  /*1cc30*/  FFMA.FTZ R134, R5, R133.reuse, -R170.reuse ;  /* 0x0000008505867223 */ /* 0x180fe200000108aa */
[----:B------:R-:W4:Y:S01]  /*1cc40*/  MUFU.EX2 R0, R0 ;  /* 0x0000000000007308 */ /* 0x000f220000000800 */
[-C--:B------:R-:W-:Y:S01]  /*1cc50*/  FFMA.FTZ R163, R8, R133.reuse, -R170 ;  /* 0x0000008508a37223 */ /* 0x080fe200000108aa */
[----:B------:R-:W-:Y:S01]  /*1cc60*/  ISETP.GT.AND P0, PT, R214, 0x1, PT ;  /* 0x00000001d600780c */ /* 0x000fe20003f04270 */
[-C--:B------:R-:W-:Y:S02]  /*1cc70*/  FFMA.FTZ R162, R7, R133.reuse, -R168 ;  /* 0x0000008507a27223 */ /* 0x080fe400000108a8 */
[-C--:B------:R-:W-:Y:S02]  /*1cc80*/  FFMA.FTZ R164, R9, R133.reuse, -R170 ;  /* 0x0000008509a47223 */ /* 0x080fe400000108aa */
[-CC-:B------:R-:W-:Y:S02]  /*1cc90*/  FFMA.FTZ R166, R10, R133.reuse, -R168.reuse ;  /* 0x000000850aa67223 */ /* 0x180fe400000108a8 */
[-C--:B------:R-:W-:Y:S01]  /*1cca0*/  FFMA.FTZ R167, R11, R133.reuse, -R168 ;  /* 0x000000850ba77223 */ /* 0x080fe200000108a8 */
[----:B------:R-:W-:Y:S01]  /*1ccb0*/  MUFU.EX2 R165, R165 ;  /* 0x000000a500a57308 */ /* 0x000fe20000000800 */
[-C--:B------:R-:W-:Y:S02]  /*1ccc0*/  FFMA.FTZ R220, R28, R133.reuse, -R170 ;  /* 0x000000851cdc7223 */ /* 0x080fe400000108aa */
[----:B-1----:R-:W-:Y:S02]  /*1ccd0*/  FFMA.FTZ R135, R6, R133, -R168 ;  /* 0x0000008506877223 */ /* 0x002fe400000108a8 */
[C---:B--2---:R-:W-:Y:S02]  /*1cce0*/  FMUL.FTZ R4, R2.reuse, R128 ;  /* 0x0000008002047220 */ /* 0x044fe40000410000 */
[C---:B------:R-:W-:Y:S02]  /*1ccf0*/  FMUL.FTZ R5, R2.reuse, R129 ;  /* 0x0000008102057220 */ /* 0x040fe40000410000 */
[C---:B------:R-:W-:Y:S01]  /*1cd00*/  FMUL.FTZ R8, R2.reuse, R124 ;  /* 0x0000007c02087220 */ /* 0x040fe20000410000 */
[----:B------:R-:W1:Y:S01]  /*1cd10*/  MUFU.EX2 R134, R134 ;  /* 0x0000008600867308 */ /* 0x000e620000000800 */
[C---:B------:R-:W-:Y:S02]  /*1cd20*/  FMUL.FTZ R9, R2.reuse, R125 ;  /* 0x0000007d02097220 */ /* 0x040fe40000410000 */
[----:B------:R-:W-:Y:S02]  /*1cd30*/  FMUL.FTZ R36, R2, R36 ;  /* 0x0000002402247220 */ /* 0x000fe40000410000 */
[C---:B----4-:R-:W-:Y:S02]  /*1cd40*/  FMUL.FTZ R6, R0.reuse, R130 ;  /* 0x0000008200067220 */ /* 0x050fe40000410000 */
[C---:B------:R-:W-:Y:S02]  /*1cd50*/  FMUL.FTZ R7, R0.reuse, R131 ;  /* 0x0000008300077220 */ /* 0x040fe40000410000 */
[C---:B------:R-:W-:Y:S01]  /*1cd60*/  FMUL.FTZ R10, R0.reuse, R126 ;  /* 0x0000007e000a7220 */ /* 0x040fe20000410000 */
[----:B------:R-:W-:Y:S01]  /*1cd70*/  MUFU.EX2 R135, R135 ;  /* 0x0000008700877308 */ /* 0x000fe20000000800 */
[----:B------:R-:W-:Y:S02]  /*1cd80*/  FMUL.FTZ R11, R0, R127 ;  /* 0x0000007f000b7220 */ /* 0x000fe40000410000 */
[----:B------:R-:W2:Y:S01]  /*1cd90*/  LDSM.16.MT88.4 R124, [R195+0xc000] ;  /* 0x00c00000c37c783b */ /* 0x000ea20000004200 */
[----:B------:R-:W-:Y:S02]  /*1cda0*/  FMUL.FTZ R37, R2, R37 ;  /* 0x0000002502257220 */ /* 0x000fe40000410000 */
[C---:B------:R-:W-:Y:S02]  /*1cdb0*/  FMUL.FTZ R38, R0.reuse, R38 ;  /* 0x0000002600267220 */ /* 0x040fe40000410000 */
[----:B------:R-:W-:Y:S02]  /*1cdc0*/  FMUL.FTZ R39, R0, R39 ;  /* 0x0000002700277220 */ /* 0x000fe40000410000 */
[----:B------:R-:W4:Y:S01]  /*1cdd0*/  MUFU.EX2 R162, R162 ;  /* 0x000000a200a27308 */ /* 0x000f220000000800 */
        /* <DEDUP_REMOVED lines=10> */
[-C--:B------:R-:W-:Y:S02]  /*1ce80*/  FFMA.FTZ R221, R29, R133.reuse, -R170 ;  /* 0x000000851ddd7223 */ /* 0x080fe400000108aa */
[-CC-:B------:R-:W-:Y:S01]  /*1ce90*/  FFMA.FTZ R222, R30, R133.reuse, -R168.reuse ;  /* 0x000000851ede7223 */ /* 0x180fe200000108a8 */
[----:B------:R-:W1:Y:S01]  /*1cea0*/  MUFU.EX2 R164, R164 ;  /* 0x000000a400a47308 */ /* 0x000e620000000800 */
[----:B------:R-:W-:Y:S02]  /*1ceb0*/  FFMA.FTZ R223, R31, R133, -R168 ;  /* 0x000000851fdf7223 */ /* 0x000fe400000108a8 */
[----:B------:R-:W-:Y:S01]  /*1cec0*/  LDSM.16.MT88.4 R28, [R195+0x11000] ;  /* 0x01100000c31c783b */ /* 0x000fe20000004200 */
[----:B----4-:R-:W-:Y:S01]  /*1ced0*/  F2FP.BF16.PACK_AB R129, R162, R135 ;  /* 0x00000087a281723e */ /* 0x010fe200000010ff */
[-C--:B------:R-:W-:Y:S02]  /*1cee0*/  FFMA.FTZ R224, R32, R133.reuse, -R170 ;  /* 0x0000008520e07223 */ /* 0x080fe400000108aa */
[----:B------:R-:W-:Y:S02]  /*1cef0*/  FFMA.FTZ R226, R34, R133, -R168 ;  /* 0x0000008522e27223 */ /* 0x000fe400000108a8 */
[C---:B------:R-:W-:Y:S01]  /*1cf00*/  FMUL.FTZ R48, R2.reuse, R48 ;  /* 0x0000003002307220 */ /* 0x040fe20000410000 */
[----:B------:R-:W-:Y:S01]  /*1cf10*/  MUFU.EX2 R166, R166 ;  /* 0x000000a600a67308 */ /* 0x000fe20000000800 */
[----:B------:R-:W-:Y:S02]  /*1cf20*/  FMUL.FTZ R49, R2, R49 ;  /* 0x0000003102317220 */ /* 0x000fe40000410000 */
[C---:B------:R-:W-:Y:S02]  /*1cf30*/  FMUL.FTZ R50, R0.reuse, R50 ;  /* 0x0000003200327220 */ /* 0x040fe40000410000 */
[----:B------:R-:W-:Y:S02]  /*1cf40*/  FMUL.FTZ R51, R0, R51 ;  /* 0x0000003300337220 */ /* 0x000fe40000410000 */
[C---:B------:R-:W-:Y:S02]  /*1cf50*/  FMUL.FTZ R52, R2.reuse, R52 ;  /* 0x0000003402347220 */ /* 0x040fe40000410000 */
[----:B------:R-:W-:Y:S01]  /*1cf60*/  FMUL.FTZ R53, R2, R53 ;  /* 0x0000003502357220 */ /* 0x000fe20000410000 */
        /* <DEDUP_REMOVED lines=16> */
[----:B----4-:R-:W-:Y:S01]  /*1d070*/  F2FP.BF16.PACK_AB R131, R167, R166 ;  /* 0x000000a6a783723e */ /* 0x010fe200000010ff */
[C---:B------:R-:W-:Y:S02]  /*1d080*/  FMUL.FTZ R66, R0.reuse, R66 ;  /* 0x0000004200427220 */ /* 0x040fe40000410000 */
[----:B------:R-:W-:Y:S02]  /*1d090*/  FMUL.FTZ R67, R0, R67 ;  /* 0x0000004300437220 */ /* 0x000fe40000410000 */
[C---:B------:R-:W-:Y:S01]  /*1d0a0*/  FMUL.FTZ R68, R2.reuse, R68 ;  /* 0x0000004402447220 */ /* 0x040fe20000410000 */
[----:B------:R-:W-:Y:S01]  /*1d0b0*/  MUFU.EX2 R222, R222 ;  /* 0x000000de00de7308 */ /* 0x000fe20000000800 */
[C---:B---3--:R-:W-:Y:S05]  /*1d0c0*/  HMMA.16816.F32.BF16 R4, R128.reuse, R136, R4 ;  /* 0x000000888004723c */ /* 0x048fea0000041804 */
[----:B------:R-:W-:Y:S02]  /*1d0d0*/  FMUL.FTZ R69, R2, R69 ;  /* 0x0000004502457220 */ /* 0x000fe40000410000 */
[C---:B------:R-:W-:Y:S01]  /*1d0e0*/  FMUL.FTZ R70, R0.reuse, R70 ;  /* 0x0000004600467220 */ /* 0x040fe20000410000 */
[C---:B------:R-:W-:Y:S01]  /*1d0f0*/  HMMA.16816.F32.BF16 R8, R128.reuse, R138, R8 ;  /* 0x0000008a8008723c */ /* 0x040fe20000041808 */
[----:B------:R-:W1:Y:S01]  /*1d100*/  LDSM.16.MT88.4 R136, [R198+0xe000] ;  /* 0x00e00000c688783b */ /* 0x000e620000004200 */
[----:B------:R-:W-:Y:S02]  /*1d110*/  MUFU.EX2 R223, R223 ;  /* 0x000000df00df7308 */ /* 0x000fe40000000800 */
[----:B------:R-:W-:Y:S02]  /*1d120*/  FMUL.FTZ R71, R0, R71 ;  /* 0x0000004700477220 */ /* 0x000fe40000410000 */
[C---:B------:R-:W-:Y:S02]  /*1d130*/  FMUL.FTZ R72, R2.reuse, R72 ;  /* 0x0000004802487220 */ /* 0x040fe40000410000 */
[C---:B------:R-:W-:Y:S04]  /*1d140*/  HMMA.16816.F32.BF16 R36, R128.reuse, R140, R36 ;  /* 0x0000008c8024723c */ /* 0x040fe80000041824 */
[----:B------:R-:W-:Y:S01]  /*1d150*/  FMUL.FTZ R73, R2, R73 ;  /* 0x0000004902497220 */ /* 0x000fe20000410000 */
[----:B------:R-:W-:Y:S01]  /*1d160*/  MUFU.EX2 R224, R224 ;  /* 0x000000e000e07308 */ /* 0x000fe20000000800 */
[C---:B------:R-:W-:Y:S02]  /*1d170*/  FMUL.FTZ R74, R0.reuse, R74 ;  /* 0x0000004a004a7220 */ /* 0x040fe40000410000 */
[C---:B------:R-:W-:Y:S01]  /*1d180*/  HMMA.16816.F32.BF16 R40, R128.reuse, R142, R40 ;  /* 0x0000008e8028723c */ /* 0x040fe20000041828 */
[----:B------:R-:W3:Y:S03]  /*1d190*/  LDSM.16.MT88.4 R140, [R197+0xe000] ;  /* 0x00e00000c58c783b */ /* 0x000ee60000004200 */
[----:B------:R-:W-:Y:S02]  /*1d1a0*/  FMUL.FTZ R75, R0, R75 ;  /* 0x0000004b004b7220 */ /* 0x000fe40000410000 */
[C---:B------:R-:W-:Y:S01]  /*1d1b0*/  FMUL.FTZ R76, R2.reuse, R76 ;  /* 0x0000004c024c7220 */ /* 0x040fe20000410000 */
[----:B------:R-:W-:Y:S01]  /*1d1c0*/  MUFU.EX2 R226, R226 ;  /* 0x000000e200e27308 */ /* 0x000fe20000000800 */
[C---:B------:R-:W-:Y:S04]  /*1d1d0*/  HMMA.16816.F32.BF16 R44, R128.reuse, R144, R44 ;  /* 0x00000090802c723c */ /* 0x040fe8000004182c */
[----:B------:R-:W-:Y:S02]  /*1d1e0*/  FMUL.FTZ R77, R2, R77 ;  /* 0x0000004d024d7220 */ /* 0x000fe40000410000 */
[C---:B------:R-:W-:Y:S02]  /*1d1f0*/  FMUL.FTZ R78, R0.reuse, R78 ;  /* 0x0000004e004e7220 */ /* 0x040fe40000410000 */
[C---:B------:R-:W-:Y:S01]  /*1d200*/  HMMA.16816.F32.BF16 R48, R128.reuse, R146, R48 ;  /* 0x000000928030723c */ /* 0x040fe20000041830 */
[----:B------:R-:W-:Y:S03]  /*1d210*/  LDSM.16.MT88.4 R144, [R195+0xc800] ;  /* 0x00c80000c390783b */ /* 0x000fe60000004200 */
        /* <DEDUP_REMOVED lines=9> */
[C---:B-1----:R-:W-:Y:S04]  /*1d2b0*/  HMMA.16816.F32.BF16 R60, R128.reuse, R136, R60 ;  /* 0x00000088803c723c */ /* 0x042fe8000004183c */
[----:B------:R-:W-:Y:S02]  /*1d2c0*/  FMUL.FTZ R85, R2, R85 ;  /* 0x0000005502557220 */ /* 0x000fe40000410000 */
[C---:B------:R-:W-:Y:S02]  /*1d2d0*/  FMUL.FTZ R86, R0.reuse, R86 ;  /* 0x0000005600567220 */ /* 0x040fe40000410000 */
[C---:B------:R-:W-:Y:S01]  /*1d2e0*/  HMMA.16816.F32.BF16 R64, R128.reuse, R138, R64 ;  /* 0x0000008a8040723c */ /* 0x040fe20000041840 */
[----:B------:R-:W1:Y:S03]  /*1d2f0*/  LDSM.16.MT88.4 R136, [R195+0xe000] ;  /* 0x00e00000c388783b */ /* 0x000e660000004200 */
        /* <DEDUP_REMOVED lines=8> */
[C---:B------:R-:W-:Y:S02]  /*1d380*/  FMUL.FTZ R92, R2.reuse, R92 ;  /* 0x0000005c025c7220 */ /* 0x040fe40000410000 */
[----:B------:R-:W-:Y:S01]  /*1d390*/  FMUL.FTZ R93, R2, R93 ;  /* 0x0000005d025d7220 */ /* 0x000fe20000410000 */
[C---:B--2---:R-:W-:Y:S03]  /*1d3a0*/  HMMA.16816.F32.BF16 R76, R128.reuse, R124, R76 ;  /* 0x0000007c804c723c */ /* 0x044fe6000004184c */
[C---:B------:R-:W-:Y:S02]  /*1d3b0*/  FMUL.FTZ R94, R0.reuse, R94 ;  /* 0x0000005e005e7220 */ /* 0x040fe40000410000 */
[----:B------:R-:W-:Y:S02]  /*1d3c0*/  FMUL.FTZ R95, R0, R95 ;  /* 0x0000005f005f7220 */ /* 0x000fe40000410000 */
[C---:B------:R-:W-:Y:S01]  /*1d3d0*/  FMUL.FTZ R96, R2.reuse, R96 ;  /* 0x0000006002607220 */ /* 0x040fe20000410000 */
[C---:B------:R-:W-:Y:S01]  /*1d3e0*/  HMMA.16816.F32.BF16 R80, R128.reuse, R126, R80 ;  /* 0x0000007e8050723c */ /* 0x040fe20000041850 */
[----:B------:R-:W2:Y:S03]  /*1d3f0*/  LDSM.16.MT88.4 R124, [R197+0x10000] ;  /* 0x01000000c57c783b */ /* 0x000ea60000004200 */
[----:B------:R-:W-:Y:S02]  /*1d400*/  FMUL.FTZ R97, R2, R97 ;  /* 0x0000006102617220 */ /* 0x000fe40000410000 */
[C---:B------:R-:W-:Y:S02]  /*1d410*/  FMUL.FTZ R98, R0.reuse, R98 ;  /* 0x0000006200627220 */ /* 0x040fe40000410000 */
[C---:B-1----:R-:W-:Y:S04]  /*1d420*/  HMMA.16816.F32.BF16 R84, R128.reuse, R136, R84 ;  /* 0x000000888054723c */ /* 0x042fe80000041854 */
[----:B------:R-:W-:Y:S02]  /*1d430*/  FMUL.FTZ R99, R0, R99 ;  /* 0x0000006300637220 */ /* 0x000fe40000410000 */
[-CC-:B------:R-:W-:Y:S02]  /*1d440*/  FFMA.FTZ R169, R12, R133.reuse, -R170.reuse ;  /* 0x000000850ca97223 */ /* 0x180fe400000108aa */
[C---:B------:R-:W-:Y:S01]  /*1d450*/  HMMA.16816.F32.BF16 R88, R128.reuse, R138, R88 ;  /* 0x0000008a8058723c */ /* 0x040fe20000041858 */
[----:B------:R-:W1:Y:S03]  /*1d460*/  LDSM.16.MT88.4 R136, [R196+0x10000] ;  /* 0x01000000c488783b */ /* 0x000e660000004200 */
[C---:B------:R-:W-:Y:S01]  /*1d470*/  FMUL.FTZ R12, R2.reuse, R120 ;  /* 0x00000078020c7220 */ /* 0x040fe20000410000 */
[----:B------:R-:W-:Y:S01]  /*1d480*/  MUFU.EX2 R169, R169 ;  /* 0x000000a900a97308 */ /* 0x000fe20000000800 */
[----:B------:R-:W-:Y:S02]  /*1d490*/  FFMA.FTZ R172, R13, R133, -R170 ;  /* 0x000000850dac7223 */ /* 0x000fe400000108aa */
[C---:B---3--:R-:W-:Y:S04]  /*1d4a0*/  HMMA.16816.F32.BF16 R92, R128.reuse, R140, R92 ;  /* 0x0000008c805c723c */ /* 0x048fe8000004185c */
[----:B------:R-:W-:Y:S02]  /*1d4b0*/  FMUL.FTZ R13, R2, R121 ;  /* 0x00000079020d7220 */ /* 0x000fe40000410000 */
[-CC-:B------:R-:W-:Y:S01]  /*1d4c0*/  FFMA.FTZ R171, R14, R133.reuse, -R168.reuse ;  /* 0x000000850eab7223 */ /* 0x180fe200000108a8 */
[----:B------:R-:W3:Y:S01]  /*1d4d0*/  MUFU.EX2 R172, R172 ;  /* 0x000000ac00ac7308 */ /* 0x000ee20000000800 */
[C---:B------:R-:W-:Y:S01]  /*1d4e0*/  HMMA.16816.F32.BF16 R96, R128.reuse, R142, R96 ;  /* 0x0000008e8060723c */ /* 0x040fe20000041860 */
[----:B------:R-:W-:Y:S03]  /*1d4f0*/  LDSM.16.MT88.4 R140, [R197+0xc800] ;  /* 0x00c80000c58c783b */ /* 0x000fe60000004200 */
[C---:B------:R-:W-:Y:S02]  /*1d500*/  FMUL.FTZ R14, R0.reuse, R122 ;  /* 0x0000007a000e7220 */ /* 0x040fe40000410000 */
[----:B------:R-:W-:Y:S02]  /*1d510*/  FFMA.FTZ R174, R15, R133, -R168 ;  /* 0x000000850fae7223 */ /* 0x000fe400000108a8 */
[----:B------:R-:W-:Y:S01]  /*1d520*/  FMUL.FTZ R15, R0, R123 ;  /* 0x0000007b000f7220 */ /* 0x000fe20000410000 */
[----:B------:R-:W-:Y:S01]  /*1d530*/  MUFU.EX2 R171, R171 ;  /* 0x000000ab00ab7308 */ /* 0x000fe20000000800 */
[----:B------:R-:W4:Y:S02]  /*1d540*/  LDSM.16.MT88.4 R120, [R195+0x10000] ;  /* 0x01000000c378783b */ /* 0x000f240000004200 */
[C---:B------:R-:W-:Y:S02]  /*1d550*/  FMUL.FTZ R100, R2.reuse, R100 ;  /* 0x0000006402647220 */ /* 0x040fe40000410000 */
[----:B------:R-:W-:Y:S02]  /*1d560*/  FMUL.FTZ R101, R2, R101 ;  /* 0x0000006502657220 */ /* 0x000fe40000410000 */
[C---:B------:R-:W-:Y:S02]  /*1d570*/  FMUL.FTZ R102, R0.reuse, R102 ;  /* 0x0000006600667220 */ /* 0x040fe40000410000 */
[----:B------:R-:W-:Y:S01]  /*1d580*/  FMUL.FTZ R103, R0, R103 ;  /* 0x0000006700677220 */ /* 0x000fe20000410000 */
[----:B------:R-:W5:Y:S01]  /*1d590*/  MUFU.EX2 R174, R174 ;  /* 0x000000ae00ae7308 */ /* 0x000f620000000800 */
[C---:B------:R-:W-:Y:S02]  /*1d5a0*/  FMUL.FTZ R104, R2.reuse, R104 ;  /* 0x0000006802687220 */ /* 0x040fe40000410000 */
[----:B------:R-:W-:Y:S02]  /*1d5b0*/  FMUL.FTZ R105, R2, R105 ;  /* 0x0000006902697220 */ /* 0x000fe40000410000 */
[C---:B------:R-:W-:Y:S01]  /*1d5c0*/  FMUL.FTZ R106, R0.reuse, R106 ;  /* 0x0000006a006a7220 */ /* 0x040fe20000410000 */
[C---:B--2---:R-:W-:Y:S03]  /*1d5d0*/  HMMA.16816.F32.BF16 R100, R128.reuse, R124, R100 ;  /* 0x0000007c8064723c */ /* 0x044fe60000041864 */
[----:B------:R-:W-:Y:S02]  /*1d5e0*/  FMUL.FTZ R107, R0, R107 ;  /* 0x0000006b006b7220 */ /* 0x000fe40000410000 */
[-CC-:B------:R-:W-:Y:S02]  /*1d5f0*/  FFMA.FTZ R173, R16, R133.reuse, -R170.reuse ;  /* 0x0000008510ad7223 */ /* 0x180fe400000108aa */
[-C--:B------:R-:W-:Y:S01]  /*1d600*/  FFMA.FTZ R216, R17, R133.reuse, -R170 ;  /* 0x0000008511d87223 */ /* 0x080fe200000108aa */
[C---:B------:R-:W-:Y:S01]  /*1d610*/  HMMA.16816.F32.BF16 R12, R128.reuse, R126, R12 ;  /* 0x0000007e800c723c */ /* 0x040fe2000004180c */
[----:B------:R-:W2:Y:S02]  /*1d620*/  LDSM.16.MT88.4 R124, [R198+0xc800] ;  /* 0x00c80000c67c783b */ /* 0x000ea40000004200 */
[----:B------:R-:W-:Y:S01]  /*1d630*/  MUFU.EX2 R173, R173 ;  /* 0x000000ad00ad7308 */ /* 0x000fe20000000800 */
[-CC-:B------:R-:W-:Y:S02]  /*1d640*/  FFMA.FTZ R175, R18, R133.reuse, -R168.reuse ;  /* 0x0000008512af7223 */ /* 0x180fe400000108a8 */
[----:B------:R-:W-:Y:S02]  /*1d650*/  FFMA.FTZ R218, R19, R133, -R168 ;  /* 0x0000008513da7223 */ /* 0x000fe400000108a8 */
[C---:B-1----:R-:W-:Y:S04]  /*1d660*/  HMMA.16816.F32.BF16 R104, R128.reuse, R136, R104 ;  /* 0x000000888068723c */ /* 0x042fe80000041868 */
[C---:B------:R-:W-:Y:S01]  /*1d670*/  FMUL.FTZ R108, R2.reuse, R108 ;  /* 0x0000006c026c7220 */ /* 0x040fe20000410000 */
[----:B------:R-:W1:Y:S01]  /*1d680*/  MUFU.EX2 R216, R216 ;  /* 0x000000d800d87308 */ /* 0x000e620000000800 */
[----:B------:R-:W-:Y:S02]  /*1d690*/  FMUL.FTZ R109, R2, R109 ;  /* 0x0000006d026d7220 */ /* 0x000fe40000410000 */
[C---:B------:R-:W-:Y:S04]  /*1d6a0*/  FMUL.FTZ R110, R0.reuse, R110 ;  /* 0x0000006e006e7220 */ /* 0x040fe80000410000 */
[----:B------:R-:W-:Y:S02]  /*1d6b0*/  FMUL.FTZ R111, R0, R111 ;  /* 0x0000006f006f7220 */ /* 0x000fe40000410000 */
[----:B------:R-:W-:Y:S01]  /*1d6c0*/  FMUL.FTZ R16, R2, R116 ;  /* 0x0000007402107220 */ /* 0x000fe20000410000 */
[----:B------:R-:W-:Y:S01]  /*1d6d0*/  MUFU.EX2 R175, R175 ;  /* 0x000000af00af7308 */ /* 0x000fe20000000800 */
[----:B---3--:R-:W-:Y:S01]  /*1d6e0*/  F2FP.BF16.PACK_AB R116, R172, R169 ;  /* 0x000000a9ac74723e */ /* 0x008fe200000010ff */
[----:B------:R-:W-:Y:S01]  /*1d6f0*/  FMUL.FTZ R17, R2, R117 ;  /* 0x0000007502117220 */ /* 0x000fe20000410000 */
[----:B-----5:R-:W-:Y:S01]  /*1d700*/  F2FP.BF16.PACK_AB R117, R174, R171 ;  /* 0x000000abae75723e */ /* 0x020fe200000010ff */
[C---:B------:R-:W-:Y:S01]  /*1d710*/  HMMA.16816.F32.BF16 R108, R128.reuse, R138, R108 ;  /* 0x0000008a806c723c */ /* 0x040fe2000004186c */
[----:B------:R-:W3:Y:S02]  /*1d720*/  LDSM.16.MT88.4 R136, [R196+0xc800] ;  /* 0x00c80000c488783b */ /* 0x000ee40000004200 */
[C---:B------:R-:W-:Y:S02]  /*1d730*/  FMUL.FTZ R18, R0.reuse, R118 ;  /* 0x0000007600127220 */ /* 0x040fe40000410000 */
[----:B------:R-:W-:Y:S01]  /*1d740*/  FMUL.FTZ R19, R0, R119 ;  /* 0x0000007700137220 */ /* 0x000fe20000410000 */
[----:B------:R-:W5:Y:S01]  /*1d750*/  MUFU.EX2 R218, R218 ;  /* 0x000000da00da7308 */ /* 0x000f620000000800 */
[C---:B------:R-:W-:Y:S02]  /*1d760*/  FMUL.FTZ R112, R2.reuse, R112 ;  /* 0x0000007002707220 */ /* 0x040fe40000410000 */
[----:B------:R-:W-:Y:S03]  /*1d770*/  FMUL.FTZ R113, R2, R113 ;  /* 0x0000007102717220 */ /* 0x000fe60000410000 */
[C---:B----4-:R-:W-:Y:S03]  /*1d780*/  HMMA.16816.F32.BF16 R16, R128.reuse, R120, R16 ;  /* 0x000000788010723c */ /* 0x050fe60000041810 */
[----:B------:R-:W-:Y:S01]  /*1d790*/  FMUL.FTZ R114, R0, R114 ;  /* 0x0000007200727220 */ /* 0x000fe20000410000 */
[----:B-1----:R-:W-:Y:S01]  /*1d7a0*/  F2FP.BF16.PACK_AB R118, R216, R173 ;  /* 0x000000add876723e */ /* 0x002fe200000010ff */
[----:B------:R-:W-:Y:S02]  /*1d7b0*/  FMUL.FTZ R115, R0, R115 ;  /* 0x0000007300737220 */ /* 0x000fe40000410000 */
[----:B------:R-:W-:Y:S02]  /*1d7c0*/  FFMA.FTZ R165, R2, R219, R165 ;  /* 0x000000db02a57223 */ /* 0x000fe400000100a5 */
[----:B------:R-:W-:Y:S03]  /*1d7d0*/  FFMA.FTZ R135, R0, R217, R135 ;  /* 0x000000d900877223 */ /* 0x000fe60000010087 */
[----:B------:R-:W-:Y:S01]  /*1d7e0*/  HMMA.16816.F32.BF16 R112, R128, R122, R112 ;  /* 0x0000007a8070723c */ /* 0x000fe20000041870 */
[----:B------:R-:W1:Y:S02]  /*1d7f0*/  LDSM.16.MT88.4 R120, [R195+0xe800] ;  /* 0x00e80000c378783b */ /* 0x000e640000004200 */
[----:B------:R-:W-:Y:S02]  /*1d800*/  FADD.FTZ R134, R134, R165 ;  /* 0x000000a586867221 */ /* 0x000fe40000010000 */
[----:B------:R-:W-:Y:S01]  /*1d810*/  FADD.FTZ R135, R162, R135 ;  /* 0x00000087a2877221 */ /* 0x000fe20000010000 */
[----:B-----5:R-:W-:Y:S01]  /*1d820*/  F2FP.BF16.PACK_AB R119, R218, R175 ;  /* 0x000000afda77723e */ /* 0x020fe200000010ff */
[----:B------:R-:W-:Y:S02]  /*1d830*/  FADD.FTZ R163, R163, R134 ;  /* 0x00000086a3a37221 */ /* 0x000fe40000010000 */
[----:B------:R-:W-:Y:S03]  /*1d840*/  LDSM.16.MT88.4 R128, [R197+0x10800] ;  /* 0x01080000c580783b */ /* 0x000fe60000004200 */
[----:B------:R-:W-:Y:S01]  /*1d850*/  FADD.FTZ R0, R166, R135 ;  /* 0x00000087a6007221 */ /* 0x000fe20000010000 */
[C---:B--2---:R-:W-:Y:S05]  /*1d860*/  HMMA.16816.F32.BF16 R4, R116.reuse, R124, R4 ;  /* 0x0000007c7404723c */ /* 0x044fea0000041804 */
[----:B------:R-:W-:Y:S01]  /*1d870*/  MOV R135, R132 ;  /* 0x0000008400877202 */ /* 0x000fe20000000f00 */
[----:B------:R-:W-:Y:S02]  /*1d880*/  FADD.FTZ R164, R164, R163 ;  /* 0x000000a3a4a47221 */ /* 0x000fe40000010000 */
[C---:B------:R-:W-:Y:S01]  /*1d890*/  HMMA.16816.F32.BF16 R8, R116.reuse, R126, R8 ;  /* 0x0000007e7408723c */ /* 0x040fe20000041808 */
[----:B------:R-:W2:Y:S03]  /*1d8a0*/  LDSM.16.MT88.4 R124, [R198+0x10800] ;  /* 0x01080000c67c783b */ /* 0x000ea60000004200 */
[----:B------:R-:W-:Y:S02]  /*1d8b0*/  FADD.FTZ R0, R167, R0 ;  /* 0x00000000a7007221 */ /* 0x000fe40000010000 */
[----:B------:R-:W-:Y:S02]  /*1d8c0*/  FADD.FTZ R169, R169, R164 ;  /* 0x000000a4a9a97221 */ /* 0x000fe40000010000 */
[C---:B------:R-:W-:Y:S04]  /*1d8d0*/  HMMA.16816.F32.BF16 R36, R116.reuse, R140, R36 ;  /* 0x0000008c7424723c */ /* 0x040fe80000041824 */
[----:B------:R-:W-:Y:S01]  /*1d8e0*/  FADD.FTZ R171, R171, R0 ;  /* 0x00000000abab7221 */ /* 0x000fe20000010000 */
[----:B------:R-:W-:Y:S01]  /*1d8f0*/  IADD3 R0, R214, -0x1, RZ ;  /* 0xffffffffd6007810 */ /* 0x000fe20007ffe0ff */
[----:B------:R-:W-:Y:S02]  /*1d900*/  FADD.FTZ R172, R172, R169 ;  /* 0x000000a9acac7221 */ /* 0x000fe40000010000 */
[C---:B------:R-:W-:Y:S01]  /*1d910*/  HMMA.16816.F32.BF16 R40, R116.reuse, R142, R40 ;  /* 0x0000008e7428723c */ /* 0x040fe20000041828 */
[----:B------:R-:W-:Y:S03]  /*1d920*/  LDSM.16.MT88.4 R140, [R197+0xf000] ;  /* 0x00f00000c58c783b */ /* 0x000fe60000004200 */
[----:B------:R-:W-:Y:S01]  /*1d930*/  FADD.FTZ R174, R174, R171 ;  /* 0x000000abaeae7221 */ /* 0x000fe20000010000 */
[----:B------:R-:W-:Y:S01]  /*1d940*/  MOV R214, R0 ;  /* 0x0000000000d67202 */ /* 0x000fe20000000f00 */
[----:B------:R-:W-:Y:S01]  /*1d950*/  FADD.FTZ R173, R173, R172 ;  /* 0x000000acadad7221 */ /* 0x000fe20000010000 */
[----:B------:R-:W-:Y:S01]  /*1d960*/  MOV R0, R3 ;  /* 0x0000000300007202 */ /* 0x000fe20000000f00 */
[C---:B---3--:R-:W-:Y:S04]  /*1d970*/  HMMA.16816.F32.BF16 R44, R116.reuse, R136, R44 ;  /* 0x00000088742c723c */ /* 0x048fe8000004182c */
[----:B------:R-:W-:Y:S04]  /*1d980*/  FADD.FTZ R173, R216, R173 ;  /* 0x000000add8ad7221 */ /* 0x000fe80000010000 */
        /* <DEDUP_REMOVED lines=8> */
[C---:B------:R-:W-:Y:S07]  /*1da10*/  HMMA.16816.F32.BF16 R68, R116.reuse, R152, R68 ;  /* 0x000000987444723c */ /* 0x040fee0000041844 */
[-CC-:B------:R-:W-:Y:S01]  /*1da20*/  FFMA.FTZ R152, R20, R133.reuse, -R170.reuse ;  /* 0x0000008514987223 */ /* 0x180fe200000108aa */
[C---:B------:R-:W-:Y:S04]  /*1da30*/  HMMA.16816.F32.BF16 R72, R116.reuse, R154, R72 ;  /* 0x0000009a7448723c */ /* 0x040fe80000041848 */
[-C--:B------:R-:W-:Y:S01]  /*1da40*/  FFMA.FTZ R153, R21, R133.reuse, -R170 ;  /* 0x0000008515997223 */ /* 0x080fe200000108aa */
[----:B------:R-:W-:Y:S02]  /*1da50*/  MUFU.EX2 R152, R152 ;  /* 0x0000009800987308 */ /* 0x000fe40000000800 */
[-CC-:B------:R-:W-:Y:S01]  /*1da60*/  FFMA.FTZ R154, R22, R133.reuse, -R168.reuse ;  /* 0x00000085169a7223 */ /* 0x180fe200000108a8 */
[C---:B------:R-:W-:Y:S04]  /*1da70*/  HMMA.16816.F32.BF16 R76, R116.reuse, R156, R76 ;  /* 0x0000009c744c723c */ /* 0x040fe8000004184c */
[-C--:B------:R-:W-:Y:S02]  /*1da80*/  FFMA.FTZ R155, R23, R133.reuse, -R168 ;  /* 0x00000085179b7223 */ /* 0x080fe400000108a8 */
[----:B------:R-:W4:Y:S01]  /*1da90*/  LDSM.16.MT88.4 R20, [R195+0x10800] ;  /* 0x01080000c314783b */ /* 0x000f220000004200 */
[-CC-:B------:R-:W-:Y:S01]  /*1daa0*/  FFMA.FTZ R156, R24, R133.reuse, -R170.reuse ;  /* 0x00000085189c7223 */ /* 0x180fe200000108aa */
[C---:B------:R-:W-:Y:S01]  /*1dab0*/  HMMA.16816.F32.BF16 R80, R116.reuse, R158, R80 ;  /* 0x0000009e7450723c */ /* 0x040fe20000041850 */
[----:B------:R-:W5:Y:S03]  /*1dac0*/  MUFU.EX2 R153, R153 ;  /* 0x0000009900997308 */ /* 0x000f660000000800 */
[-CC-:B------:R-:W-:Y:S02]  /*1dad0*/  FFMA.FTZ R157, R25, R133.reuse, -R170.reuse ;  /* 0x00000085199d7223 */ /* 0x180fe400000108aa */
[-C--:B------:R-:W-:Y:S02]  /*1dae0*/  FFMA.FTZ R170, R33, R133.reuse, -R170 ;  /* 0x0000008521aa7223 */ /* 0x080fe400000108aa */
[C---:B-1----:R-:W-:Y:S03]  /*1daf0*/  HMMA.16816.F32.BF16 R84, R116.reuse, R120, R84 ;  /* 0x000000787454723c */ /* 0x042fe60000041854 */
[----:B------:R-:W-:Y:S01]  /*1db00*/  MUFU.EX2 R154, R154 ;  /* 0x0000009a009a7308 */ /* 0x000fe20000000800 */
[-CC-:B------:R-:W-:Y:S02]  /*1db10*/  FFMA.FTZ R158, R26, R133.reuse, -R168.reuse ;  /* 0x000000851a9e7223 */ /* 0x180fe400000108a8 */
[-CC-:B------:R-:W-:Y:S02]  /*1db20*/  FFMA.FTZ R159, R27, R133.reuse, -R168.reuse ;  /* 0x000000851b9f7223 */ /* 0x180fe400000108a8 */
[C---:B------:R-:W-:Y:S01]  /*1db30*/  HMMA.16816.F32.BF16 R88, R116.reuse, R122, R88 ;  /* 0x0000007a7458723c */ /* 0x040fe20000041858 */
[----:B------:R-:W1:Y:S03]  /*1db40*/  LDSM.16.MT88.4 R120, [R198+0xd000] ;  /* 0x00d00000c678783b */ /* 0x000e660000004200 */
[----:B------:R-:W-:Y:S01]  /*1db50*/  FFMA.FTZ R168, R35, R133, -R168 ;  /* 0x0000008523a87223 */ /* 0x000fe200000108a8 */
[----:B------:R-:W1:Y:S03]  /*1db60*/  MUFU.EX2 R155, R155 ;  /* 0x0000009b009b7308 */ /* 0x000e660000000800 */
[C---:B--2---:R-:W-:Y:S01]  /*1db70*/  HMMA.16816.F32.BF16 R92, R116.reuse, R124, R92 ;  /* 0x0000007c745c723c */ /* 0x044fe2000004185c */
[----:B------:R-:W-:Y:S06]  /*1db80*/  LDSM.16.MT88.4 R24, [R196+0xd000] ;  /* 0x00d00000c418783b */ /* 0x000fec0000004200 */
[----:B------:R-:W-:Y:S01]  /*1db90*/  MUFU.EX2 R156, R156 ;  /* 0x0000009c009c7308 */ /* 0x000fe20000000800 */
[C---:B------:R-:W-:Y:S01]  /*1dba0*/  HMMA.16816.F32.BF16 R96, R116.reuse, R126, R96 ;  /* 0x0000007e7460723c */ /* 0x040fe20000041860 */
[----:B------:R-:W2:Y:S07]  /*1dbb0*/  LDSM.16.MT88.4 R124, [R197+0xd000] ;  /* 0x00d00000c57c783b */ /* 0x000eae0000004200 */
[C---:B------:R-:W-:Y:S01]  /*1dbc0*/  HMMA.16816.F32.BF16 R100, R116.reuse, R128, R100 ;  /* 0x000000807464723c */ /* 0x040fe20000041864 */
[----:B------:R-:W-:Y:S01]  /*1dbd0*/  LDSM.16.MT88.4 R32, [R196+0xd800] ;  /* 0x00d80000c420783b */ /* 0x000fe20000004200 */
[----:B------:R-:W1:Y:S06]  /*1dbe0*/  MUFU.EX2 R157, R157 ;  /* 0x0000009d009d7308 */ /* 0x000e6c0000000800 */
[C---:B------:R-:W-:Y:S01]  /*1dbf0*/  HMMA.16816.F32.BF16 R12, R116.reuse, R130, R12 ;  /* 0x00000082740c723c */ /* 0x040fe2000004180c */
[----:B------:R-:W2:Y:S03]  /*1dc00*/  LDSM.16.MT88.4 R128, [R195+0xd000] ;  /* 0x00d00000c380783b */ /* 0x000ea60000004200 */
[----:B------:R-:W-:Y:S04]  /*1dc10*/  MUFU.EX2 R158, R158 ;  /* 0x0000009e009e7308 */ /* 0x000fe80000000800 */
[C---:B---3--:R-:W-:Y:S06]  /*1dc20*/  HMMA.16816.F32.BF16 R104, R116.reuse, R136, R104 ;  /* 0x000000887468723c */ /* 0x048fec0000041868 */
[----:B------:R-:W3:Y:S02]  /*1dc30*/  MUFU.EX2 R159, R159 ;  /* 0x0000009f009f7308 */ /* 0x000ee40000000800 */
[C---:B------:R-:W-:Y:S01]  /*1dc40*/  HMMA.16816.F32.BF16 R108, R116.reuse, R138, R108 ;  /* 0x0000008a746c723c */ /* 0x040fe2000004186c */
[----:B------:R-:W2:Y:S07]  /*1dc50*/  LDSM.16.MT88.4 R136, [R198+0xf000] ;  /* 0x00f00000c688783b */ /* 0x000eae0000004200 */
[C---:B----4-:R-:W-:Y:S01]  /*1dc60*/  HMMA.16816.F32.BF16 R16, R116.reuse, R20, R16 ;  /* 0x000000147410723c */ /* 0x050fe20000041810 */
[----:B------:R-:W4:Y:S06]  /*1dc70*/  MUFU.EX2 R225, R170 ;  /* 0x000000aa00e17308 */ /* 0x000f2c0000000800 */
[----:B-----5:R-:W-:Y:S01]  /*1dc80*/  F2FP.BF16.PACK_AB R20, R153, R152 ;  /* 0x000000989914723e */ /* 0x020fe200000010ff */
[----:B------:R-:W-:Y:S01]  /*1dc90*/  HMMA.16816.F32.BF16 R112, R116, R22, R112 ;  /* 0x000000167470723c */ /* 0x000fe20000041870 */
[----:B------:R-:W5:Y:S02]  /*1dca0*/  LDSM.16.MT88.4 R116, [R195+0xf000] ;  /* 0x00f00000c374783b */ /* 0x000f640000004200 */
[----:B------:R-:W2:Y:S01]  /*1dcb0*/  MUFU.EX2 R133, R168 ;  /* 0x000000a800857308 */ /* 0x000ea20000000800 */
[----:B-1----:R-:W-:Y:S01]  /*1dcc0*/  F2FP.BF16.PACK_AB R21, R155, R154 ;  /* 0x0000009a9b15723e */ /* 0x002fe200000010ff */
[----:B------:R-:W-:Y:S02]  /*1dcd0*/  FADD.FTZ R152, R152, R173 ;  /* 0x000000ad98987221 */ /* 0x000fe40000010000 */
[----:B------:R-:W-:Y:S02]  /*1dce0*/  F2FP.BF16.PACK_AB R22, R157, R156 ;  /* 0x0000009c9d16723e */ /* 0x000fe400000010ff */
[----:B---3--:R-:W-:Y:S03]  /*1dcf0*/  F2FP.BF16.PACK_AB R23, R159, R158 ;  /* 0x0000009e9f17723e */ /* 0x008fe600000010ff */
[----:B------:R-:W-:Y:S04]  /*1dd00*/  FADD.FTZ R153, R153, R152 ;  /* 0x0000009899997221 */ /* 0x000fe80000010000 */
[C---:B------:R-:W-:Y:S05]  /*1dd10*/  HMMA.16816.F32.BF16 R4, R20.reuse, R120, R4 ;  /* 0x000000781404723c */ /* 0x040fea0000041804 */
[----:B------:R-:W-:Y:S03]  /*1dd20*/  FADD.FTZ R156, R156, R153 ;  /* 0x000000999c9c7221 */ /* 0x000fe60000010000 */
[C---:B------:R-:W-:Y:S01]  /*1dd30*/  HMMA.16816.F32.BF16 R8, R20.reuse, R122, R8 ;  /* 0x0000007a1408723c */ /* 0x040fe20000041808 */
[----:B------:R-:W-:Y:S03]  /*1dd40*/  LDSM.16.MT88.4 R120, [R197+0x11000] ;  /* 0x01100000c578783b */ /* 0x000fe60000004200 */
[----:B------:R-:W-:Y:S04]  /*1dd50*/  FADD.FTZ R157, R157, R156 ;  /* 0x0000009c9d9d7221 */ /* 0x000fe80000010000 */
[C---:B--2---:R-:W-:Y:S08]  /*1dd60*/  HMMA.16816.F32.BF16 R36, R20.reuse, R124, R36 ;  /* 0x0000007c1424723c */ /* 0x044ff00000041824 */
[C---:B------:R-:W-:Y:S01]  /*1dd70*/  HMMA.16816.F32.BF16 R40, R20.reuse, R126, R40 ;  /* 0x0000007e1428723c */ /* 0x040fe20000041828 */
[----:B------:R-:W-:Y:S07]  /*1dd80*/  LDSM.16.MT88.4 R124, [R196+0x11000] ;  /* 0x01100000c47c783b */ /* 0x000fee0000004200 */
[C---:B------:R-:W-:Y:S08]  /*1dd90*/  HMMA.16816.F32.BF16 R44, R20.reuse, R24, R44 ;  /* 0x00000018142c723c */ /* 0x040ff0000004182c */
[C---:B------:R-:W-:Y:S01]  /*1dda0*/  HMMA.16816.F32.BF16 R48, R20.reuse, R26, R48 ;  /* 0x0000001a1430723c */ /* 0x040fe20000041830 */
[----:B------:R-:W1:Y:S07]  /*1ddb0*/  LDSM.16.MT88.4 R24, [R198+0x11000] ;  /* 0x01100000c618783b */ /* 0x000e6e0000004200 */
[C---:B------:R-:W-:Y:S08]  /*1ddc0*/  HMMA.16816.F32.BF16 R52, R20.reuse, R128, R52 ;  /* 0x000000801434723c */ /* 0x040ff00000041834 */
[C---:B------:R-:W-:Y:S08]  /*1ddd0*/  HMMA.16816.F32.BF16 R56, R20.reuse, R130, R56 ;  /* 0x000000821438723c */ /* 0x040ff00000041838 */
        /* <DEDUP_REMOVED lines=12> */
[C---:B-1----:R-:W-:Y:S08]  /*1dea0*/  HMMA.16816.F32.BF16 R92, R20.reuse, R24, R92 ;  /* 0x00000018145c723c */ /* 0x042ff0000004185c */
        /* <DEDUP_REMOVED lines=9> */
[----:B------:R-:W3:Y:S06]  /*1df40*/  LDSM.16.MT88.4 R28, [R196+0xf800] ;  /* 0x00f80000c41c783b */ /* 0x000eec0000004200 */
[----:B------:R-:W-:Y:S01]  /*1df50*/  F2FP.BF16.PACK_AB R20, R221, R220 ;  /* 0x000000dcdd14723e */ /* 0x000fe200000010ff */
[----:B------:R-:W-:Y:S01]  /*1df60*/  FADD.FTZ R220, R220, R157 ;  /* 0x0000009ddcdc7221 */ /* 0x000fe20000010000 */
[----:B------:R-:W-:Y:S03]  /*1df70*/  F2FP.BF16.PACK_AB R21, R223, R222 ;  /* 0x000000dedf15723e */ /* 0x000fe600000010ff */
[----:B----4-:R-:W-:Y:S01]  /*1df80*/  F2FP.BF16.PACK_AB R22, R225, R224 ;  /* 0x000000e0e116723e */ /* 0x010fe200000010ff */
[----:B------:R-:W-:Y:S01]  /*1df90*/  FADD.FTZ R221, R221, R220 ;  /* 0x000000dcdddd7221 */ /* 0x000fe20000010000 */
[----:B------:R-:W-:Y:S03]  /*1dfa0*/  F2FP.BF16.PACK_AB R23, R133, R226 ;  /* 0x000000e28517723e */ /* 0x000fe600000010ff */
[----:B------:R-:W-:Y:S04]  /*1dfb0*/  FADD.FTZ R224, R224, R221 ;  /* 0x000000dde0e07221 */ /* 0x000fe80000010000 */
[C---:B-1----:R-:W-:Y:S01]  /*1dfc0*/  HMMA.16816.F32.BF16 R128, R20.reuse, R24, R4 ;  /* 0x000000181480723c */ /* 0x042fe20000041804 */
[----:B------:R-:W1:Y:S02]  /*1dfd0*/  LDSM.16.MT88.4 R4, [R197+0x11800] ;  /* 0x01180000c504783b */ /* 0x000e640000004200 */
[----:B------:R-:W-:Y:S05]  /*1dfe0*/  FADD.FTZ R219, R225, R224 ;  /* 0x000000e0e1db7221 */ /* 0x000fea0000010000 */
[C---:B------:R-:W-:Y:S01]  /*1dff0*/  HMMA.16816.F32.BF16 R124, R20.reuse, R26, R8 ;  /* 0x0000001a147c723c */ /* 0x040fe20000041808 */
[----:B------:R-:W4:Y:S07]  /*1e000*/  LDSM.16.MT88.4 R8, [R196+0x11800] ;  /* 0x01180000c408783b */ /* 0x000f2e0000004200 */
[C---:B------:R-:W-:Y:S01]  /*1e010*/  HMMA.16816.F32.BF16 R36, R20.reuse, R116, R36 ;  /* 0x000000741424723c */ /* 0x040fe20000041824 */
[----:B------:R-:W5:Y:S07]  /*1e020*/  LDSM.16.MT88.4 R24, [R195+0x11800] ;  /* 0x01180000c318783b */ /* 0x000f6e0000004200 */
        /* <DEDUP_REMOVED lines=9> */
[C---:B---3--:R-:W-:Y:S08]  /*1e0c0*/  HMMA.16816.F32.BF16 R76, R20.reuse, R28, R76 ;  /* 0x0000001c144c723c */ /* 0x048ff0000004184c */
        /* <DEDUP_REMOVED lines=9> */
[C---:B----4-:R-:W-:Y:S04]  /*1e160*/  HMMA.16816.F32.BF16 R104, R20.reuse, R8, R104 ;  /* 0x000000081468723c */ /* 0x050fe80000041868 */
[----:B------:R-:W-:Y:S04]  /*1e170*/  FADD.FTZ R154, R154, R5 ;  /* 0x000000059a9a7221 */ /* 0x000fe80000010000 */
[C---:B------:R-:W-:Y:S04]  /*1e180*/  HMMA.16816.F32.BF16 R108, R20.reuse, R10, R108 ;  /* 0x0000000a146c723c */ /* 0x040fe8000004186c */
[----:B------:R-:W-:Y:S04]  /*1e190*/  FADD.FTZ R155, R155, R154 ;  /* 0x0000009a9b9b7221 */ /* 0x000fe80000010000 */
[C---:B-----5:R-:W-:Y:S04]  /*1e1a0*/  HMMA.16816.F32.BF16 R116, R20.reuse, R24, R16 ;  /* 0x000000181474723c */ /* 0x060fe80000041810 */
[----:B------:R-:W-:Y:S04]  /*1e1b0*/  FADD.FTZ R158, R158, R155 ;  /* 0x0000009b9e9e7221 */ /* 0x000fe80000010000 */
[----:B------:R-:W-:Y:S01]  /*1e1c0*/  FADD.FTZ R159, R159, R158 ;  /* 0x0000009e9f9f7221 */ /* 0x000fe20000010000 */
[----:B------:R-:W-:Y:S03]  /*1e1d0*/  HMMA.16816.F32.BF16 R112, R20, R26, R112 ;  /* 0x0000001a1470723c */ /* 0x000fe60000041870 */
[----:B------:R-:W-:Y:S04]  /*1e1e0*/  FADD.FTZ R222, R222, R159 ;  /* 0x0000009fdede7221 */ /* 0x000fe80000010000 */
[----:B------:R-:W-:Y:S05]  /*1e1f0*/  FADD.FTZ R223, R223, R222 ;  /* 0x000000dedfdf7221 */ /* 0x000fea0000010000 */
[----:B------:R-:W-:Y:S04]  /*1e200*/  FADD.FTZ R226, R226, R223 ;  /* 0x000000dfe2e27221 */ /* 0x000fe80000010000 */
[----:B------:R-:W-:Y:S01]  /*1e210*/  FADD.FTZ R217, R133, R226 ;  /* 0x000000e285d97221 */ /* 0x000fe20000010000 */
[----:B------:R-:W-:-:S05]  /*1e220*/  @P0 BRA `(.L_x_1070) ;  /* 0xffffc71000000947 */ /* 0x000fca000383ffff */
.L_x_1061:
[----:B------:R-:W-:Y:S02]  /*1e230*/  ULDC.64 UR4, c[0x0][0x40] ;  /* 0x0000100000047ab9 */ /* 0x000fe40000000a00 */
[----:B------:R-:W-:-:S04]  /*1e240*/  UIADD3 UR4, UP0, UR4, 0x160, URZ ;  /* 0x0000016004047890 */ /* 0x000fc8000ff1e03f */
[----:B------:R-:W-:Y:S02]  /*1e250*/  UIADD3.X UR5, URZ, UR5, URZ, UP0, !UPT ;  /* 0x000000053f057290 */ /* 0x000fe400087fe43f */
[----:B------:R-:W-:-:S04]  /*1e260*/  IMAD.U32 R8, RZ, RZ, UR4 ;  /* 0x00000004ff087e24 */ /* 0x000fc8000f8e00ff */
[----:B------:R-:W-:Y:S01]  /*1e270*/  IMAD.U32 R9, RZ, RZ, UR5 ;  /* 0x00000005ff097e24 */ /* 0x000fe2000f8e00ff */
[----:B------:R-:W-:Y:S01]  /*1e280*/  ULDC.64 UR4, c[0x0][0x118] ;  /* 0x0000460000047ab9 */ /* 0x000fe20000000a00 */
[----:B------:R-:W-:-:S03]  /*1e290*/  MOV R5, 0x1f ;  /* 0x0000001f00057802 */ /* 0x000fc60000000f00 */
[----:B------:R1:W5:Y:S01]  /*1e2a0*/  LD.E R2, [R8.64+0xd8] ;  /* 0x0000d80408027980 */ /* 0x000362000c101900 */
[----:B------:R-:W-:Y:S01]  /*1e2b0*/  MOV R0, 0xffffffff ;  /* 0xffffffff00007802 */ /* 0x000fe20000000f00 */
[----:B------:R-:W-:Y:S05]  /*1e2c0*/  BRA.DIV ~URZ, `(.L_x_1071) ;  /* 0x00001bd27f007947 */ /* 0x000fea000b800000 */
[----:B------:R2:W3:Y:S02]  /*1e2d0*/  SHFL.BFLY PT, R6, R219, 0x2, 0x1f ;  /* 0x0c401f00db067f89 */ /* 0x0004e400000e0000 */
.L_x_1084:
[----:B--23--:R-:W-:Y:S01]  /*1e2e0*/  FADD.FTZ R219, R6, R219 ;  /* 0x000000db06db7221 */ /* 0x00cfe20000010000 */
[----:B------:R-:W-:Y:S05]  /*1e2f0*/  BRA.DIV ~URZ, `(.L_x_1072) ;  /* 0x00001be27f007947 */ /* 0x000fea000b800000 */
[----:B------:R-:W2:Y:S04]  /*1e300*/  SHFL.BFLY PT, R0, R217, 0x2, 0x1f ;  /* 0x0c401f00d9007f89 */ /* 0x000ea800000e0000 */
[----:B------:R-:W3:Y:S01]  /*1e310*/  SHFL.BFLY PT, R10, R219, 0x1, 0x1f ;  /* 0x0c201f00db0a7f89 */ /* 0x000ee200000e0000 */
[----:B--2---:R-:W-:Y:S02]  /*1e320*/  FADD.FTZ R7, R0, R217 ;  /* 0x000000d900077221 */ /* 0x004fe40000010000 */
[----:B---3--:R-:W-:-:S03]  /*1e330*/  FADD.FTZ R10, R219, R10 ;  /* 0x0000000adb0a7221 */ /* 0x008fc60000010000 */
[----:B------:R2:W3:Y:S04]  /*1e340*/  SHFL.BFLY PT, R6, R7, 0x1, 0x1f ;  /* 0x0c201f0007067f89 */ /* 0x0004e800000e0000 */
.L_x_1085:
[----:B------:R-:W4:Y:S01]  /*1e350*/  S2R R4, SR_TID.X ;  /* 0x0000000000047919 */ /* 0x000f220000002100 */
[----:B------:R-:W-:Y:S01]  /*1e360*/  FSETP.NE.FTZ.AND P4, PT, R10, RZ, PT ;  /* 0x000000ff0a00720b */ /* 0x000fe20003f95000 */
[----:B---3--:R-:W-:Y:S01]  /*1e370*/  FADD.FTZ R6, R6, R7 ;  /* 0x0000000706067221 */ /* 0x008fe20000010000 */
[----:B------:R-:W-:Y:S01]  /*1e380*/  MOV R0, 0x3f800000 ;  /* 0x3f80000000007802 */ /* 0x000fe20000000f00 */
[----:B------:R-:W-:-:S03]  /*1e390*/  ULDC.64 UR4, c[0x0][0x118] ;  /* 0x0000460000047ab9 */ /* 0x000fc60000000a00 */
[----:B------:R-:W-:-:S07]  /*1e3a0*/  FSETP.NE.FTZ.AND P3, PT, R6, RZ, PT ;  /* 0x000000ff0600720b */ /* 0x000fce0003f75000 */
[----:B------:R-:W3:Y:S01]  /*1e3b0*/  @P4 MUFU.RCP R0, R10 ;  /* 0x0000000a00004308 */ /* 0x000ee20000001000 */
[----:B----4-:R-:W-:-:S04]  /*1e3c0*/  SHF.R.S32.HI R5, RZ, 0x1f, R4 ;  /* 0x0000001fff057819 */ /* 0x010fc80000011404 */
[----:B--2---:R-:W-:Y:S01]  /*1e3d0*/  LEA.HI R7, R5, R4, RZ, 0x2 ;  /* 0x0000000405077211 */ /* 0x004fe200078f10ff */
[----:B---3--:R-:W-:-:S03]  /*1e3e0*/  FMUL.FTZ R128, R0, R128 ;  /* 0x0000008000807220 */ /* 0x008fc60000410000 */
[--C-:B------:R-:W-:Y:S01]  /*1e3f0*/  SHF.R.S32.HI R12, RZ, 0x2, R7.reuse ;  /* 0x00000002ff0c7819 */ /* 0x100fe20000011407 */
[C---:B------:R-:W-:Y:S01]  /*1e400*/  FMUL.FTZ R129, R0.reuse, R129 ;  /* 0x0000008100817220 */ /* 0x040fe20000410000 */
[----:B------:R-:W-:Y:S01]  /*1e410*/  SHF.R.S32.HI R11, RZ, 0x1f, R7 ;  /* 0x0000001fff0b7819 */ /* 0x000fe20000011407 */
[C---:B------:R-:W-:Y:S01]  /*1e420*/  FMUL.FTZ R124, R0.reuse, R124 ;  /* 0x0000007c007c7220 */ /* 0x040fe20000410000 */
[----:B------:R-:W-:Y:S01]  /*1e430*/  LOP3.LUT R7, R7, 0x3ffffffc, RZ, 0xc0, !PT ;  /* 0x3ffffffc07077812 */ /* 0x000fe200078ec0ff */
[C---:B------:R-:W-:Y:S01]  /*1e440*/  FMUL.FTZ R125, R0.reuse, R125 ;  /* 0x0000007d007d7220 */ /* 0x040fe20000410000 */
[----:B------:R-:W-:Y:S01]  /*1e450*/  LEA.HI R11, R11, R12, RZ, 0x3 ;  /* 0x0000000c0b0b7211 */ /* 0x000fe200078f18ff */
[C---:B------:R-:W-:Y:S01]  /*1e460*/  FMUL.FTZ R36, R0.reuse, R36 ;  /* 0x0000002400247220 */ /* 0x040fe20000410000 */
[----:B------:R-:W-:Y:S01]  /*1e470*/  IADD3 R16, -R7, R4, RZ ;  /* 0x0000000407107210 */ /* 0x000fe20007ffe1ff */
[C---:B------:R-:W-:Y:S01]  /*1e480*/  FMUL.FTZ R37, R0.reuse, R37 ;  /* 0x0000002500257220 */ /* 0x040fe20000410000 */
[----:B------:R-:W-:Y:S01]  /*1e490*/  LOP3.LUT R11, R11, 0xfffffff8, RZ, 0xc0, !PT ;  /* 0xfffffff80b0b7812 */ /* 0x000fe200078ec0ff */
[C---:B------:R-:W-:Y:S01]  /*1e4a0*/  FMUL.FTZ R40, R0.reuse, R40 ;  /* 0x0000002800287220 */ /* 0x040fe20000410000 */
[----:B------:R-:W-:Y:S01]  /*1e4b0*/  F2FP.BF16.PACK_AB R128, R129, R128 ;  /* 0x000000808180723e */ /* 0x000fe200000010ff */
[----:B------:R-:W-:Y:S01]  /*1e4c0*/  FMUL.FTZ R41, R0, R41 ;  /* 0x0000002900297220 */ /* 0x000fe20000410000 */
[----:B------:R-:W-:Y:S01]  /*1e4d0*/  IADD3 R12, R12, -R11, RZ ;  /* 0x8000000b0c0c7210 */ /* 0x000fe20007ffe0ff */
[C---:B------:R-:W-:Y:S01]  /*1e4e0*/  FMUL.FTZ R44, R0.reuse, R44 ;  /* 0x0000002c002c7220 */ /* 0x040fe20000410000 */
[----:B------:R-:W-:Y:S01]  /*1e4f0*/  LEA.HI R11, R5, R4, RZ, 0x5 ;  /* 0x00000004050b7211 */ /* 0x000fe200078f28ff */
[----:B------:R-:W-:Y:S01]  /*1e500*/  FMUL.FTZ R45, R0, R45 ;  /* 0x0000002d002d7220 */ /* 0x000fe20000410000 */
[----:B------:R-:W-:Y:S01]  /*1e510*/  SHF.L.U32 R14, R12, 0x6, RZ ;  /* 0x000000060c0e7819 */ /* 0x000fe200000006ff */
[C---:B------:R-:W-:Y:S01]  /*1e520*/  FMUL.FTZ R48, R0.reuse, R48 ;  /* 0x0000003000307220 */ /* 0x040fe20000410000 */
[----:B------:R-:W-:Y:S01]  /*1e530*/  SHF.R.S32.HI R13, RZ, 0x5, R11 ;  /* 0x00000005ff0d7819 */ /* 0x000fe2000001140b */
[----:B------:R-:W-:Y:S01]  /*1e540*/  FMUL.FTZ R49, R0, R49 ;  /* 0x0000003100317220 */ /* 0x000fe20000410000 */
[----:B------:R-:W-:Y:S01]  /*1e550*/  LOP3.LUT R14, R14, 0x1c0, RZ, 0xc0, !PT ;  /* 0x000001c00e0e7812 */ /* 0x000fe200078ec0ff */
[----:B------:R-:W-:Y:S01]  /*1e560*/  FMUL.FTZ R52, R0, R52 ;  /* 0x0000003400347220 */ /* 0x000fe20000410000 */
[----:B------:R-:W-:Y:S01]  /*1e570*/  LOP3.LUT R7, R12, 0x1, RZ, 0xc0, !PT ;  /* 0x000000010c077812 */ /* 0x000fe200078ec0ff */
[C---:B------:R-:W-:Y:S01]  /*1e580*/  FMUL.FTZ R53, R0.reuse, R53 ;  /* 0x0000003500357220 */ /* 0x040fe20000410000 */
[----:B------:R-:W-:Y:S01]  /*1e590*/  LEA R16, R13, R16, 0x9 ;  /* 0x000000100d107211 */ /* 0x000fe200078e48ff */
[----:B------:R-:W-:Y:S01]  /*1e5a0*/  FMUL.FTZ R56, R0, R56 ;  /* 0x0000003800387220 */ /* 0x000fe20000410000 */
[----:B------:R-:W-:Y:S01]  /*1e5b0*/  LEA.HI R15, R14, R14, RZ, 0x1d ;  /* 0x0000000e0e0f7211 */ /* 0x000fe200078fe8ff */
[C---:B------:R-:W-:Y:S01]  /*1e5c0*/  FMUL.FTZ R57, R0.reuse, R57 ;  /* 0x0000003900397220 */ /* 0x040fe20000410000 */
[----:B------:R-:W-:Y:S01]  /*1e5d0*/  ISETP.NE.U32.AND P0, PT, R7, 0x1, PT ;  /* 0x000000010700780c */ /* 0x000fe20003f05070 */
[----:B------:R-:W-:Y:S01]  /*1e5e0*/  FMUL.FTZ R60, R0, R60 ;  /* 0x0000003c003c7220 */ /* 0x000fe20000410000 */
[----:B------:R-:W-:Y:S01]  /*1e5f0*/  LEA R15, R16, R15, 0x1 ;  /* 0x0000000f100f7211 */ /* 0x000fe200078e08ff */
[----:B------:R-:W-:Y:S01]  /*1e600*/  FMUL.FTZ R61, R0, R61 ;  /* 0x0000003d003d7220 */ /* 0x000fe20000410000 */
[----:B------:R-:W-:Y:S01]  /*1e610*/  R2P PR, R12, 0x6 ;  /* 0x000000060c007804 */ /* 0x000fe20000000000 */
[C---:B------:R-:W-:Y:S01]  /*1e620*/  FMUL.FTZ R64, R0.reuse, R64 ;  /* 0x0000004000407220 */ /* 0x040fe20000410000 */
[----:B------:R-:W-:Y:S01]  /*1e630*/  MOV R7, 0x20 ;  /* 0x0000002000077802 */ /* 0x000fe20000000f00 */
[C---:B------:R-:W-:Y:S01]  /*1e640*/  FMUL.FTZ R65, R0.reuse, R65 ;  /* 0x0000004100417220 */ /* 0x040fe20000410000 */
[----:B------:R-:W-:Y:S01]  /*1e650*/  SHF.L.U32 R15, R15, 0x1, RZ ;  /* 0x000000010f0f7819 */ /* 0x000fe200000006ff */
[C---:B------:R-:W-:Y:S01]  /*1e660*/  FMUL.FTZ R68, R0.reuse, R68 ;  /* 0x0000004400447220 */ /* 0x040fe20000410000 */
[----:B------:R-:W-:Y:S01]  /*1e670*/  SEL R12, R7, 0xffffffe0, !P1 ;  /* 0xffffffe0070c7807 */ /* 0x000fe20004800000 */
[C---:B------:R-:W-:Y:S01]  /*1e680*/  FMUL.FTZ R69, R0.reuse, R69 ;  /* 0x0000004500457220 */ /* 0x040fe20000410000 */
[----:B------:R-:W-:Y:S01]  /*1e690*/  MOV R7, 0x40 ;  /* 0x0000004000077802 */ /* 0x000fe20000000f00 */
[C---:B------:R-:W-:Y:S01]  /*1e6a0*/  FMUL.FTZ R72, R0.reuse, R72 ;  /* 0x0000004800487220 */ /* 0x040fe20000410000 */
[C---:B------:R-:W-:Y:S01]  /*1e6b0*/  IADD3 R17, R15.reuse, -0x10, RZ ;  /* 0xfffffff00f117810 */ /* 0x040fe20007ffe0ff */
[C---:B------:R-:W-:Y:S01]  /*1e6c0*/  FMUL.FTZ R73, R0.reuse, R73 ;  /* 0x0000004900497220 */ /* 0x040fe20000410000 */
[----:B------:R-:W-:Y:S01]  /*1e6d0*/  @P0 IADD3 R17, R15, 0x10, RZ ;  /* 0x000000100f110810 */ /* 0x000fe20007ffe0ff */
[C---:B------:R-:W-:Y:S01]  /*1e6e0*/  FMUL.FTZ R76, R0.reuse, R76 ;  /* 0x0000004c004c7220 */ /* 0x040fe20000410000 */
[----:B------:R-:W-:Y:S01]  /*1e6f0*/  SEL R14, R7, 0xffffffc0, !P2 ;  /* 0xffffffc0070e7807 */ /* 0x000fe20005000000 */
[C---:B------:R-:W-:Y:S01]  /*1e700*/  FMUL.FTZ R77, R0.reuse, R77 ;  /* 0x0000004d004d7220 */ /* 0x040fe20000410000 */
[----:B------:R-:W-:Y:S01]  /*1e710*/  F2FP.BF16.PACK_AB R124, R125, R124 ;  /* 0x0000007c7d7c723e */ /* 0x000fe200000010ff */
[C---:B------:R-:W-:Y:S01]  /*1e720*/  FMUL.FTZ R80, R0.reuse, R80 ;  /* 0x0000005000507220 */ /* 0x040fe20000410000 */
[----:B------:R-:W-:Y:S01]  /*1e730*/  F2FP.BF16.PACK_AB R36, R37, R36 ;  /* 0x000000242524723e */ /* 0x000fe200000010ff */
[C---:B------:R-:W-:Y:S01]  /*1e740*/  FMUL.FTZ R81, R0.reuse, R81 ;  /* 0x0000005100517220 */ /* 0x040fe20000410000 */
[----:B------:R-:W-:Y:S01]  /*1e750*/  IADD3 R19, R15, R12, RZ ;  /* 0x0000000c0f137210 */ /* 0x000fe20007ffe0ff */
[C---:B------:R-:W-:Y:S01]  /*1e760*/  FMUL.FTZ R84, R0.reuse, R84 ;  /* 0x0000005400547220 */ /* 0x040fe20000410000 */
[----:B------:R-:W-:Y:S01]  /*1e770*/  F2FP.BF16.PACK_AB R40, R41, R40 ;  /* 0x000000282928723e */ /* 0x000fe200000010ff */
[----:B------:R-:W-:Y:S01]  /*1e780*/  FMUL.FTZ R85, R0, R85 ;  /* 0x0000005500557220 */ /* 0x000fe20000410000 */
[----:B------:R-:W-:Y:S01]  /*1e790*/  IADD3 R7, R12, R17, RZ ;  /* 0x000000110c077210 */ /* 0x000fe20007ffe0ff */
[C---:B------:R-:W-:Y:S01]  /*1e7a0*/  FMUL.FTZ R88, R0.reuse, R88 ;  /* 0x0000005800587220 */ /* 0x040fe20000410000 */
[----:B------:R-:W-:Y:S01]  /*1e7b0*/  F2FP.BF16.PACK_AB R44, R45, R44 ;  /* 0x0000002c2d2c723e */ /* 0x000fe200000010ff */
[C---:B------:R-:W-:Y:S01]  /*1e7c0*/  FMUL.FTZ R89, R0.reuse, R89 ;  /* 0x0000005900597220 */ /* 0x040fe20000410000 */
[----:B------:R-:W-:Y:S01]  /*1e7d0*/  IADD3 R21, R15, R14, RZ ;  /* 0x0000000e0f157210 */ /* 0x000fe20007ffe0ff */
[C---:B------:R-:W-:Y:S01]  /*1e7e0*/  FMUL.FTZ R92, R0.reuse, R92 ;  /* 0x0000005c005c7220 */ /* 0x040fe20000410000 */
[----:B------:R-:W-:Y:S01]  /*1e7f0*/  F2FP.BF16.PACK_AB R48, R49, R48 ;  /* 0x000000303130723e */ /* 0x000fe200000010ff */
[C---:B------:R-:W-:Y:S01]  /*1e800*/  FMUL.FTZ R93, R0.reuse, R93 ;  /* 0x0000005d005d7220 */ /* 0x040fe20000410000 */
[----:B------:R-:W-:Y:S01]  /*1e810*/  STS [R15], R128 ;  /* 0x000000800f007388 */ /* 0x000fe20000000800 */
        /* <DEDUP_REMOVED lines=26> */
[----:B------:R-:W-:Y:S01]  /*1e9c0*/  FMUL.FTZ R113, R0, R113 ;  /* 0x0000007100717220 */ /* 0x000fe20000410000 */
[----:B------:R-:W-:-:S02]  /*1e9d0*/  MOV R0, 0x3f800000 ;  /* 0x3f80000000007802 */ /* 0x000fc40000000f00 */
[----:B------:R-:W-:Y:S02]  /*1e9e0*/  F2FP.BF16.PACK_AB R92, R93, R92 ;  /* 0x0000005c5d5c723e */ /* 0x000fe400000010ff */
[----:B------:R-:W-:Y:S02]  /*1e9f0*/  F2FP.BF16.PACK_AB R96, R97, R96 ;  /* 0x000000606160723e */ /* 0x000fe400000010ff */
[----:B------:R-:W2:Y:S01]  /*1ea00*/  @P3 MUFU.RCP R0, R6 ;  /* 0x0000000600003308 */ /* 0x000ea20000001000 */
[----:B------:R-:W-:Y:S02]  /*1ea10*/  F2FP.BF16.PACK_AB R100, R101, R100 ;  /* 0x000000646564723e */ /* 0x000fe400000010ff */
[----:B------:R-:W-:Y:S02]  /*1ea20*/  F2FP.BF16.PACK_AB R120, R121, R120 ;  /* 0x000000787978723e */ /* 0x000fe400000010ff */
[----:B------:R-:W-:Y:S02]  /*1ea30*/  F2FP.BF16.PACK_AB R104, R105, R104 ;  /* 0x000000686968723e */ /* 0x000fe400000010ff */
[----:B------:R-:W-:-:S02]  /*1ea40*/  F2FP.BF16.PACK_AB R108, R109, R108 ;  /* 0x0000006c6d6c723e */ /* 0x000fc400000010ff */
[----:B------:R-:W-:Y:S02]  /*1ea50*/  ISETP.NE.AND P0, PT, R210, -0x1, PT ;  /* 0xffffffffd200780c */ /* 0x000fe40003f05270 */
[----:B------:R-:W-:Y:S02]  /*1ea60*/  F2FP.BF16.PACK_AB R116, R117, R116 ;  /* 0x000000747574723e */ /* 0x000fe400000010ff */
[----:B------:R-:W-:Y:S01]  /*1ea70*/  F2FP.BF16.PACK_AB R112, R113, R112 ;  /* 0x000000707170723e */ /* 0x000fe200000010ff */
[C---:B--2---:R-:W-:Y:S02]  /*1ea80*/  FMUL.FTZ R131, R0.reuse, R131 ;  /* 0x0000008300837220 */ /* 0x044fe40000410000 */
[C---:B------:R-:W-:Y:S02]  /*1ea90*/  FMUL.FTZ R130, R0.reuse, R130 ;  /* 0x0000008200827220 */ /* 0x040fe40000410000 */
[C---:B------:R-:W-:Y:S02]  /*1eaa0*/  FMUL.FTZ R127, R0.reuse, R127 ;  /* 0x0000007f007f7220 */ /* 0x040fe40000410000 */
[C---:B------:R-:W-:Y:S01]  /*1eab0*/  FMUL.FTZ R126, R0.reuse, R126 ;  /* 0x0000007e007e7220 */ /* 0x040fe20000410000 */
[----:B------:R-:W-:Y:S01]  /*1eac0*/  F2FP.BF16.PACK_AB R130, R131, R130 ;  /* 0x000000828382723e */ /* 0x000fe200000010ff */
[----:B------:R-:W-:-:S02]  /*1ead0*/  FMUL.FTZ R39, R0, R39 ;  /* 0x0000002700277220 */ /* 0x000fc40000410000 */
[C---:B------:R-:W-:Y:S01]  /*1eae0*/  FMUL.FTZ R38, R0.reuse, R38 ;  /* 0x0000002600267220 */ /* 0x040fe20000410000 */
[----:B------:R-:W-:Y:S01]  /*1eaf0*/  F2FP.BF16.PACK_AB R126, R127, R126 ;  /* 0x0000007e7f7e723e */ /* 0x000fe200000010ff */
[C---:B------:R-:W-:Y:S01]  /*1eb00*/  FMUL.FTZ R43, R0.reuse, R43 ;  /* 0x0000002b002b7220 */ /* 0x040fe20000410000 */
[----:B------:R-:W-:Y:S01]  /*1eb10*/  STS [R15+0x400], R130 ;  /* 0x000400820f007388 */ /* 0x000fe20000000800 */
[C---:B------:R-:W-:Y:S01]  /*1eb20*/  FMUL.FTZ R42, R0.reuse, R42 ;  /* 0x0000002a002a7220 */ /* 0x040fe20000410000 */
[----:B------:R-:W-:Y:S01]  /*1eb30*/  F2FP.BF16.PACK_AB R38, R39, R38 ;  /* 0x000000262726723e */ /* 0x000fe200000010ff */
[C---:B------:R-:W-:Y:S01]  /*1eb40*/  FMUL.FTZ R47, R0.reuse, R47 ;  /* 0x0000002f002f7220 */ /* 0x040fe20000410000 */
[----:B------:R-:W-:Y:S01]  /*1eb50*/  STS [R17], R124 ;  /* 0x0000007c11007388 */ /* 0x000fe20000000800 */
        /* <DEDUP_REMOVED lines=76> */
[----:B------:R-:W-:Y:S01]  /*1f020*/  FMUL.FTZ R0, R0, R114 ;  /* 0x0000007200007220 */ /* 0x000fe20000410000 */
[----:B------:R-:W-:-:S02]  /*1f030*/  F2FP.BF16.PACK_AB R118, R119, R118 ;  /* 0x000000767776723e */ /* 0x000fc400000010ff */
[----:B------:R-:W-:Y:S02]  /*1f040*/  STS [R7+0x2000], R72 ;  /* 0x0020004807007388 */ /* 0x000fe40000000800 */
[----:B------:R-:W-:Y:S02]  /*1f050*/  F2FP.BF16.PACK_AB R0, R115, R0 ;  /* 0x000000007300723e */ /* 0x000fe400000010ff */
        /* <DEDUP_REMOVED lines=25> */
[----:B--2---:R-:W2:Y:S04]  /*1f1f0*/  LD.E.U8 R7, [R8.64+0x1c8] ;  /* 0x0001c80408077980 */ /* 0x004ea8000c101100 */
[----:B------:R-:W4:Y:S04]  /*1f200*/  @!P0 LD.E.64 R16, [R8.64+0x80] ;  /* 0x0000800408108980 */ /* 0x000f28000c101b00 */
[----:B------:R-:W3:Y:S01]  /*1f210*/  LD.E.64 R68, [R8.64+0x88] ;  /* 0x0000880408447980 */ /* 0x000ee2000c101b00 */
[----:B------:R-:W1:Y:S08]  /*1f220*/  @P4 MUFU.LG2 R15, R10 ;  /* 0x0000000a000f4308 */ /* 0x000e700000000c00 */
[----:B------:R-:W1:Y:S01]  /*1f230*/  @P3 MUFU.LG2 R6, R6 ;  /* 0x0000000600063308 */ /* 0x000e620000000c00 */
[----:B------:R-:W-:Y:S01]  /*1f240*/  @!P0 SHF.R.S32.HI R14, RZ, 0x1f, R207 ;  /* 0x0000001fff0e8819 */ /* 0x000fe200000114cf */
[----:B------:R2:W5:Y:S01]  /*1f250*/  LD.E.64 R66, [R8.64+0x90] ;  /* 0x0000900408427980 */ /* 0x000562000c101b00 */
[----:B------:R-:W-:Y:S01]  /*1f260*/  BSSY B0, `(.L_x_1073) ;  /* 0x000001e000007945 */ /* 0x000fe20003800000 */
[----:B------:R-:W-:Y:S01]  /*1f270*/  MOV R12, 0x7f800000 ;  /* 0x7f800000000c7802 */ /* 0x000fe20000000f00 */
[----:B-1----:R-:W-:-:S02]  /*1f280*/  @P4 FMUL.FTZ R15, R15, 0.69314718246459960938 ;  /* 0x3f3172180f0f4820 */ /* 0x002fc40000410000 */
[----:B------:R-:W-:-:S04]  /*1f290*/  @P3 FMUL.FTZ R10, R6, 0.69314718246459960938 ;  /* 0x3f317218060a3820 */ /* 0x000fc80000410000 */
[----:B-----5:R-:W-:Y:S01]  /*1f2a0*/  @P3 FFMA.FTZ R12, R3, R2, R10 ;  /* 0x00000002030c3223 */ /* 0x020fe2000001000a */
[----:B--2---:R-:W-:Y:S01]  /*1f2b0*/  ISETP.NE.AND P1, PT, R7, RZ, PT ;  /* 0x000000ff0700720c */ /* 0x004fe20003f25270 */
[----:B----4-:R-:W-:-:S04]  /*1f2c0*/  @!P0 IMAD R17, R17, R207, RZ ;  /* 0x000000cf11118224 */ /* 0x010fc800078e02ff */
[----:B------:R-:W-:Y:S02]  /*1f2d0*/  @!P0 IMAD R14, R16, R14, R17 ;  /* 0x0000000e100e8224 */ /* 0x000fe400078e0211 */
[-C--:B---3--:R-:W-:Y:S02]  /*1f2e0*/  @P0 IMAD R0, R69, R210.reuse, RZ ;  /* 0x000000d245000224 */ /* 0x088fe400078e02ff */
[----:B------:R-:W-:-:S04]  /*1f2f0*/  @P0 IMAD.WIDE.U32 R18, R68, R210, RZ ;  /* 0x000000d244120225 */ /* 0x000fc800078e00ff */
[----:B------:R-:W-:Y:S01]  /*1f300*/  @!P0 IMAD.WIDE.U32 R16, R16, R207, RZ ;  /* 0x000000cf10108225 */ /* 0x000fe200078e00ff */
[----:B------:R-:W-:Y:S02]  /*1f310*/  MOV R7, 0x7f800000 ;  /* 0x7f80000000077802 */ /* 0x000fe40000000f00 */
[----:B------:R-:W-:Y:S01]  /*1f320*/  @P0 IADD3 R0, R19, R0, RZ ;  /* 0x0000000013000210 */ /* 0x000fe20007ffe0ff */
[----:B------:R-:W-:Y:S01]  /*1f330*/  @P4 FFMA.FTZ R7, R132, R2, R15 ;  /* 0x0000000284074223 */ /* 0x000fe2000001000f */
[----:B------:R-:W-:Y:S02]  /*1f340*/  @P0 MOV R6, R18 ;  /* 0x0000001200060202 */ /* 0x000fe40000000f00 */
[----:B------:R-:W-:Y:S02]  /*1f350*/  @!P0 IADD3 R0, R17, R14, RZ ;  /* 0x0000000e11008210 */ /* 0x000fe40007ffe0ff */
[----:B------:R-:W-:Y:S01]  /*1f360*/  @!P0 MOV R6, R16 ;  /* 0x0000001000068202 */ /* 0x000fe20000000f00 */
[----:B------:R-:W-:Y:S05]  /*1f370*/  @!P1 BRA `(.L_x_1074) ;  /* 0x0000007000009947 */ /* 0x000fea0003800000 */
[----:B------:R-:W-:Y:S01]  /*1f380*/  ISETP.NE.AND P0, PT, R210, -0x1, PT ;  /* 0xffffffffd200780c */ /* 0x000fe20003f05270 */
[----:B------:R-:W-:-:S02]  /*1f390*/  ULDC.64 UR4, c[0x0][0x118] ;  /* 0x0000460000047ab9 */ /* 0x000fc40000000a00 */
[----:B------:R-:W2:Y:S10]  /*1f3a0*/  LD.E R3, [R8.64+0xd4] ;  /* 0x0000d40408037980 */ /* 0x000eb4000c101900 */
[----:B------:R-:W3:Y:S02]  /*1f3b0*/  @!P0 LD.E R2, [R8.64+0xb4] ;  /* 0x0000b40408028980 */ /* 0x000ee4000c101900 */
[----:B---3--:R-:W-:-:S04]  /*1f3c0*/  @!P0 IMAD R210, R2, R207, RZ ;  /* 0x000000cf02d28224 */ /* 0x008fc800078e02ff */
[----:B--2---:R-:W-:Y:S01]  /*1f3d0*/  IMAD R3, R3, R205, R210 ;  /* 0x000000cd03037224 */ /* 0x004fe200078e02d2 */
[----:B------:R-:W-:Y:S05]  /*1f3e0*/  BRA `(.L_x_1075) ;  /* 0x0000005000007947 */ /* 0x000fea0003800000 */
.L_x_1074:
[----:B------:R-:W-:Y:S02]  /*1f3f0*/  ULDC.64 UR4, c[0x0][0x118] ;  /* 0x0000460000047ab9 */ /* 0x000fe40000000a00 */
[----:B------:R-:W2:Y:S04]  /*1f400*/  LD.E R2, [R8.64+0x60] ;  /* 0x0000600408027980 */ /* 0x000ea8000c101900 */
[----:B------:R-:W3:Y:S01]  /*1f410*/  LD.E R3, [R8.64+0xb4] ;  /* 0x0000b40408037980 */ /* 0x000ee2000c101900 */
[----:B--2---:R-:W-:-:S04]  /*1f420*/  IMAD R2, R2, R207, R205 ;  /* 0x000000cf02027224 */ /* 0x004fc800078e02cd */
[----:B---3--:R-:W-:Y:S02]  /*1f430*/  IMAD R3, R3, R2, RZ ;  /* 0x0000000203037224 */ /* 0x008fe400078e02ff */
.L_x_1075:
[----:B------:R-:W-:Y:S05]  /*1f440*/  BSYNC B0 ;  /* 0x0000000000007941 */ /* 0x000fea0003800000 */
.L_x_1073:
[----:B------:R-:W-:Y:S01]  /*1f450*/  ULDC.64 UR4, c[0x0][0x118] ;  /* 0x0000460000047ab9 */ /* 0x000fe20000000a00 */
[----:B------:R-:W1:Y:S04]  /*1f460*/  S2R R2, SR_TID.X ;  /* 0x0000000000027919 */ /* 0x000e680000002100 */
[----:B------:R2:W5:Y:S04]  /*1f470*/  LD.E.64 R70, [R8.64+0x70] ;  /* 0x0000700408467980 */ /* 0x000568000c101b00 */
[----:B------:R2:W5:Y:S01]  /*1f480*/  LD.E.64 R72, [R8.64+0xa0] ;  /* 0x0000a00408487980 */ /* 0x000562000c101b00 */
[----:B------:R-:W-:Y:S01]  /*1f490*/  WARPSYNC 0xffffffff ;  /* 0xffffffff00007948 */ /* 0x000fe20003800000 */
[----:B------:R-:W-:Y:S01]  /*1f4a0*/  SHF.R.S32.HI R64, RZ, 0x1f, R13 ;  /* 0x0000001fff407819 */ /* 0x000fe2000001140d */
[----:B------:R-:W-:Y:S01]  /*1f4b0*/  BSSY B0, `(.L_x_1076) ;  /* 0x000002a000007945 */ /* 0x000fe20003800000 */
[----:B------:R-:W-:Y:S02]  /*1f4c0*/  BAR.SYNC.DEFER_BLOCKING 0x0 ;  /* 0x0000000000007b1d */ /* 0x000fe40000010000 */
[----:B------:R-:W-:-:S04]  /*1f4d0*/  LEA.HI R64, R64, R13, RZ, 0x2 ;  /* 0x0000000d40407211 */ /* 0x000fc800078f10ff */
[----:B------:R-:W-:Y:S02]  /*1f4e0*/  LOP3.LUT R64, R64, 0xffffffc, RZ, 0xc0, !PT ;  /* 0x0ffffffc40407812 */ /* 0x000fe400078ec0ff */
[----:B-1----:R-:W-:-:S04]  /*1f4f0*/  SHF.R.S32.HI R15, RZ, 0x1f, R2 ;  /* 0x0000001fff0f7819 */ /* 0x002fc80000011402 */
[----:B------:R-:W-:-:S04]  /*1f500*/  LEA.HI R65, R15, R2, RZ, 0x5 ;  /* 0x000000020f417211 */ /* 0x000fc800078f28ff */
[----:B------:R-:W-:Y:S01]  /*1f510*/  LOP3.LUT R65, R65, 0xffffffe0, RZ, 0xc0, !PT ;  /* 0xffffffe041417812 */ /* 0x000fe200078ec0ff */
[----:B------:R2:W1:Y:S04]  /*1f520*/  LDS.128 R56, [R211] ;  /* 0x00000000d3387984 */ /* 0x0004680000000c00 */
[----:B------:R-:W-:Y:S01]  /*1f530*/  IMAD.IADD R10, R2, 0x1, -R65 ;  /* 0x00000001020a7824 */ /* 0x000fe200078e0a41 */
[----:B------:R-:W-:Y:S01]  /*1f540*/  LOP3.LUT R65, R11, 0xffffffe0, RZ, 0xc0, !PT ;  /* 0xffffffe00b417812 */ /* 0x000fe200078ec0ff */
[----:B------:R2:W3:Y:S03]  /*1f550*/  LDS.128 R52, [R211+0x800] ;  /* 0x00080000d3347984 */ /* 0x0004e60000000c00 */
[----:B------:R-:W-:Y:S01]  /*1f560*/  SHF.R.S32.HI R11, RZ, 0x1f, R10 ;  /* 0x0000001fff0b7819 */ /* 0x000fe2000001140a */
[----:B------:R-:W-:Y:S01]  /*1f570*/  IMAD.IADD R14, R4, 0x1, -R65 ;  /* 0x00000001040e7824 */ /* 0x000fe200078e0a41 */
[----:B------:R2:W4:Y:S02]  /*1f580*/  LDS.128 R48, [R211+0x1000] ;  /* 0x00100000d3307984 */ /* 0x0005240000000c00 */
[----:B------:R-:W-:Y:S01]  /*1f590*/  LEA.HI R11, R11, R10, RZ, 0x2 ;  /* 0x0000000a0b0b7211 */ /* 0x000fe200078f10ff */
[----:B------:R-:W-:Y:S01]  /*1f5a0*/  IMAD.IADD R10, R13, 0x1, -R64 ;  /* 0x000000010d0a7824 */ /* 0x000fe200078e0a40 */
[----:B------:R2:W1:Y:S01]  /*1f5b0*/  LDS.128 R44, [R211+0x1800] ;  /* 0x00180000d32c7984 */ /* 0x0004620000000c00 */
[----:B------:R-:W-:-:S02]  /*1f5c0*/  LOP3.LUT P0, RZ, R14, 0x3, RZ, 0xc0, !PT ;  /* 0x000000030eff7812 */ /* 0x000fc4000780c0ff */
[----:B------:R-:W-:Y:S01]  /*1f5d0*/  SHF.R.S32.HI R11, RZ, 0x2, R11 ;  /* 0x00000002ff0b7819 */ /* 0x000fe2000001140b */
[----:B------:R2:W1:Y:S04]  /*1f5e0*/  LDS.128 R40, [R211+0x2000] ;  /* 0x00200000d3287984 */ /* 0x0004680000000c00 */
[----:B------:R2:W1:Y:S01]  /*1f5f0*/  LDS.128 R36, [R211+0x2800] ;  /* 0x00280000d3247984 */ /* 0x0004620000000c00 */
[----:B------:R-:W-:-:S03]  /*1f600*/  IMAD R10, R10, 0x10, R11 ;  /* 0x000000100a0a7824 */ /* 0x000fc600078e020b */
[----:B------:R2:W1:Y:S04]  /*1f610*/  LDS.128 R32, [R211+0x3000] ;  /* 0x00300000d3207984 */ /* 0x0004680000000c00 */
[----:B------:R2:W1:Y:S04]  /*1f620*/  LDS.128 R28, [R211+0x3800] ;  /* 0x00380000d31c7984 */ /* 0x0004680000000c00 */
[----:B------:R2:W1:Y:S04]  /*1f630*/  LDS.128 R24, [R211+0x4000] ;  /* 0x00400000d3187984 */ /* 0x0004680000000c00 */
[----:B------:R2:W1:Y:S04]  /*1f640*/  LDS.128 R20, [R211+0x4800] ;  /* 0x00480000d3147984 */ /* 0x0004680000000c00 */
[----:B------:R2:W1:Y:S04]  /*1f650*/  LDS.128 R16, [R211+0x5000] ;  /* 0x00500000d3107984 */ /* 0x0004680000000c00 */
[----:B------:R2:W1:Y:S01]  /*1f660*/  LDS.128 R60, [R211+0x5800] ;  /* 0x00580000d33c7984 */ /* 0x0004620000000c00 */
[----:B------:R-:W-:Y:S05]  /*1f670*/  @P0 BRA `(.L_x_1077) ;  /* 0x000000d000000947 */ /* 0x000fea0003800000 */
[----:B---3--:R-:W-:Y:S01]  /*1f680*/  IMAD R11, R208, 0x40, R3 ;  /* 0x00000040d00b7824 */ /* 0x008fe200078e0203 */
[----:B------:R-:W-:Y:S01]  /*1f690*/  IADD3 R14, R10, 0x8, RZ ;  /* 0x000000080a0e7810 */ /* 0x000fe20007ffe0ff */
[----:B------:R-:W-:Y:S01]  /*1f6a0*/  IMAD R3, R208, -0x40, R209 ;  /* 0xffffffc0d0037824 */ /* 0x000fe200078e02d1 */
[----:B------:R-:W-:-:S02]  /*1f6b0*/  ULDC.64 UR4, c[0x0][0x118] ;  /* 0x0000460000047ab9 */ /* 0x000fc40000000a00 */
[----:B------:R-:W-:Y:S02]  /*1f6c0*/  SHF.R.S32.HI R13, RZ, 0x1f, R11 ;  /* 0x0000001fff0d7819 */ /* 0x000fe4000001140b */
[C---:B------:R-:W-:Y:S02]  /*1f6d0*/  IADD3 R11, P0, R10.reuse, R11, RZ ;  /* 0x0000000b0a0b7210 */ /* 0x040fe40007f1e0ff */
[-C--:B------:R-:W-:Y:S02]  /*1f6e0*/  ISETP.GE.AND P2, PT, R10, R3.reuse, PT ;  /* 0x000000030a00720c */ /* 0x080fe40003f46270 */
[----:B------:R-:W-:Y:S02]  /*1f6f0*/  ISETP.GE.AND P1, PT, R14, R3, PT ;  /* 0x000000030e00720c */ /* 0x000fe40003f26270 */
[----:B------:R-:W-:Y:S02]  /*1f700*/  LEA.HI.X.SX32 R10, R10, R13, 0x1, P0 ;  /* 0x0000000d0a0a7211 */ /* 0x000fe400000f0eff */
[----:B-----5:R-:W-:-:S04]  /*1f710*/  LEA R64, P0, R11, R72, 0x2 ;  /* 0x000000480b407211 */ /* 0x020fc800078010ff */
[----:B------:R-:W-:-:S05]  /*1f720*/  LEA.HI.X R65, R11, R73, R10, 0x2, P0 ;  /* 0x000000490b417211 */ /* 0x000fca00000f140a */
[----:B------:R3:W-:Y:S04]  /*1f730*/  @!P2 ST.E [R64.64], R7 ;  /* 0x000000074000a985 */ /* 0x0007e8000c101904 */
[----:B------:R3:W-:Y:S02]  /*1f740*/  @!P1 ST.E [R64.64+0x20], R12 ;  /* 0x0000200c40009985 */ /* 0x0007e4000c101904 */
.L_x_1077:
[----:B---3--:R-:W-:Y:S05]  /*1f750*/  BSYNC B0 ;  /* 0x0000000000007941 */ /* 0x008fea0003800000 */
.L_x_1076:
[----:B------:R-:W-:Y:S01]  /*1f760*/  LEA.HI R3, R5, R4, RZ, 0x3 ;  /* 0x0000000405037211 */ /* 0x000fe200078f18ff */
[----:B------:R-:W-:Y:S01]  /*1f770*/  ULDC.64 UR4, c[0x0][0x118] ;  /* 0x0000460000047ab9 */ /* 0x000fe20000000a00 */
[----:B------:R-:W-:Y:S01]  /*1f780*/  LEA.HI R15, R15, R2, RZ, 0x3 ;  /* 0x000000020f0f7211 */ /* 0x000fe200078f18ff */
[----:B--2---:R2:W5:Y:S01]  /*1f790*/  LD.E R8, [R8.64+0xc0] ;  /* 0x0000c00408087980 */ /* 0x004562000c101900 */
[----:B------:R-:W-:Y:S01]  /*1f7a0*/  LOP3.LUT R3, R3, 0xfffffff8, RZ, 0xc0, !PT ;  /* 0xfffffff803037812 */ /* 0x000fe200078ec0ff */
[----:B------:R-:W-:Y:S01]  /*1f7b0*/  BSSY B0, `(.L_x_1078) ;  /* 0x0000028000007945 */ /* 0x000fe20003800000 */
[----:B------:R-:W-:-:S02]  /*1f7c0*/  LOP3.LUT R5, R15, 0xfffffff8, RZ, 0xc0, !PT ;  /* 0xfffffff80f057812 */ /* 0x000fc400078ec0ff */
[----:B------:R-:W-:Y:S01]  /*1f7d0*/  SHF.R.S32.HI R15, RZ, 0x3, R15 ;  /* 0x00000003ff0f7819 */ /* 0x000fe2000001140f */
[----:B------:R-:W-:Y:S02]  /*1f7e0*/  IMAD.IADD R3, R4, 0x1, -R3 ;  /* 0x0000000104037824 */ /* 0x000fe400078e0a03 */
[----:B------:R-:W-:Y:S01]  /*1f7f0*/  IMAD.IADD R5, R2, 0x1, -R5 ;  /* 0x0000000102057824 */ /* 0x000fe200078e0a05 */
[----:B------:R-:W-:Y:S01]  /*1f800*/  SHF.R.S32.HI R2, RZ, 0x1f, R205 ;  /* 0x0000001fff027819 */ /* 0x000fe200000114cd */
[----:B------:R-:W-:Y:S02]  /*1f810*/  IMAD.SHL.U32 R12, R3, 0x8, RZ ;  /* 0x00000008030c7824 */ /* 0x000fe400078e00ff */
[----:B------:R-:W-:Y:S02]  /*1f820*/  IMAD.SHL.U32 R3, R208, 0x40, RZ ;  /* 0x00000040d0037824 */ /* 0x000fe400078e00ff */
[----:B------:R-:W-:Y:S01]  /*1f830*/  IMAD.SHL.U32 R5, R5, 0x8, RZ ;  /* 0x0000000805057824 */ /* 0x000fe200078e00ff */
[----:B------:R-:W-:Y:S01]  /*1f840*/  SHF.R.S32.HI R13, RZ, 0x1f, R12 ;  /* 0x0000001fff0d7819 */ /* 0x000fe2000001140c */
[----:B------:R-:W-:Y:S01]  /*1f850*/  IMAD R7, R69, R3, RZ ;  /* 0x0000000345077224 */ /* 0x000fe200078e02ff */
[----:B------:R-:W-:-:S03]  /*1f860*/  SHF.R.S32.HI R4, RZ, 0x1f, R3 ;  /* 0x0000001fff047819 */ /* 0x000fc60000011403 */
[----:B------:R-:W-:-:S04]  /*1f870*/  IMAD.WIDE.U32 R10, R68, R3, R12 ;  /* 0x00000003440a7225 */ /* 0x000fc800078e000c */
[----:B------:R-:W-:Y:S01]  /*1f880*/  IMAD R7, R68, R4, R7 ;  /* 0x0000000444077224 */ /* 0x000fe200078e0207 */
[----:B------:R-:W-:Y:S01]  /*1f890*/  IADD3 R6, P0, R6, R10, RZ ;  /* 0x0000000a06067210 */ /* 0x000fe20007f1e0ff */
[----:B------:R-:W-:Y:S02]  /*1f8a0*/  IMAD.IADD R3, R209, 0x1, -R3 ;  /* 0x00000001d1037824 */ /* 0x000fe400078e0a03 */
[----:B--2---:R-:W-:Y:S01]  /*1f8b0*/  IMAD R9, R67, R205, RZ ;  /* 0x000000cd43097224 */ /* 0x004fe200078e02ff */
[----:B------:R-:W-:Y:S02]  /*1f8c0*/  IADD3.X R7, R0, R11, R7, P0, !PT ;  /* 0x0000000b00077210 */ /* 0x000fe400007fe407 */
[----:B------:R-:W-:Y:S01]  /*1f8d0*/  ISETP.GE.AND P0, PT, R15, R3, PT ;  /* 0x000000030f00720c */ /* 0x000fe20003f06270 */
[C---:B------:R-:W-:Y:S01]  /*1f8e0*/  IMAD R2, R66.reuse, R2, R9 ;  /* 0x0000000242027224 */ /* 0x040fe200078e0209 */
[----:B------:R-:W-:Y:S01]  /*1f8f0*/  IADD3 R9, R5, 0x40, RZ ;  /* 0x0000004005097810 */ /* 0x000fe20007ffe0ff */
[----:B------:R-:W-:Y:S01]  /*1f900*/  IMAD.WIDE.U32 R66, R66, R205, R6 ;  /* 0x000000cd42427225 */ /* 0x000fe200078e0006 */
[----:B------:R-:W-:-:S02]  /*1f910*/  SHF.R.S32.HI R7, RZ, 0x1f, R15 ;  /* 0x0000001fff077819 */ /* 0x000fc4000001140f */
[----:B------:R-:W-:Y:S01]  /*1f920*/  IADD3 R5, R5, 0x80, RZ ;  /* 0x0000008005057810 */ /* 0x000fe20007ffe0ff */
[----:B------:R-:W-:-:S06]  /*1f930*/  IMAD.IADD R65, R67, 0x1, R2 ;  /* 0x0000000143417824 */ /* 0x000fcc00078e0202 */
[----:B------:R-:W-:Y:S05]  /*1f940*/  @P0 BRA `(.L_x_1079) ;  /* 0x000000e000000947 */ /* 0x000fea0003800000 */
[----:B------:R-:W-:Y:S01]  /*1f950*/  IMAD R0, R69, R15, RZ ;  /* 0x0000000f45007224 */ /* 0x000fe200078e02ff */
[-C--:B-----5:R-:W-:Y:S01]  /*1f960*/  ISETP.GE.AND P3, PT, R12, R8.reuse, PT ;  /* 0x000000080c00720c */ /* 0x0a0fe20003f66270 */
[----:B------:R-:W-:Y:S01]  /*1f970*/  IMAD.MOV.U32 R64, RZ, RZ, R66 ;  /* 0x000000ffff407224 */ /* 0x000fe200078e0042 */
[-C--:B------:R-:W-:Y:S01]  /*1f980*/  ISETP.GE.AND P2, PT, R9, R8.reuse, PT ;  /* 0x000000080900720c */ /* 0x080fe20003f46270 */
[----:B------:R-:W-:Y:S01]  /*1f990*/  IMAD R0, R68, R7, R0 ;  /* 0x0000000744007224 */ /* 0x000fe200078e0200 */
[----:B------:R-:W-:Y:S01]  /*1f9a0*/  ISETP.GE.AND P1, PT, R5, R8, PT ;  /* 0x000000080500720c */ /* 0x000fe20003f26270 */
[----:B------:R-:W-:Y:S01]  /*1f9b0*/  IMAD.WIDE.U32 R10, R15, R68, R64 ;  /* 0x000000440f0a7225 */ /* 0x000fe200078e0040 */
[----:B------:R-:W-:-:S03]  /*1f9c0*/  ULDC.64 UR4, c[0x0][0x118] ;  /* 0x0000460000047ab9 */ /* 0x000fc60000000a00 */
[----:B------:R-:W-:Y:S01]  /*1f9d0*/  IMAD.IADD R11, R11, 0x1, R0 ;  /* 0x000000010b0b7824 */ /* 0x000fe200078e0200 */
[----:B------:R-:W-:-:S04]  /*1f9e0*/  LEA R72, P0, R10, R70, 0x1 ;  /* 0x000000460a487211 */ /* 0x000fc800078008ff */
[----:B------:R-:W-:-:S05]  /*1f9f0*/  LEA.HI.X R73, R10, R71, R11, 0x1, P0 ;  /* 0x000000470a497211 */ /* 0x000fca00000f0c0b */
[----:B-1----:R1:W-:Y:S04]  /*1fa00*/  @!P3 ST.E.128 [R72.64], R56 ;  /* 0x000000384800b985 */ /* 0x0023e8000c101d04 */
[----:B------:R1:W-:Y:S04]  /*1fa10*/  @!P2 ST.E.128 [R72.64+0x80], R40 ;  /* 0x000080284800a985 */ /* 0x0003e8000c101d04 */
[----:B------:R1:W-:Y:S02]  /*1fa20*/  @!P1 ST.E.128 [R72.64+0x100], R24 ;  /* 0x0001001848009985 */ /* 0x0003e4000c101d04 */
.L_x_1079:
[----:B------:R-:W-:Y:S05]  /*1fa30*/  BSYNC B0 ;  /* 0x0000000000007941 */ /* 0x000fea0003800000 */
.L_x_1078:
[----:B------:R-:W-:Y:S01]  /*1fa40*/  IADD3 R0, R15, 0x10, RZ ;  /* 0x000000100f007810 */ /* 0x000fe20007ffe0ff */
[----:B------:R-:W-:Y:S03]  /*1fa50*/  BSSY B0, `(.L_x_1080) ;  /* 0x0000014000007945 */ /* 0x000fe60003800000 */
[----:B------:R-:W-:-:S13]  /*1fa60*/  ISETP.GE.AND P0, PT, R0, R3, PT ;  /* 0x000000030000720c */ /* 0x000fda0003f06270 */
[----:B------:R-:W-:Y:S05]  /*1fa70*/  @P0 BRA `(.L_x_1081) ;  /* 0x0000011000000947 */ /* 0x000fea0003800000 */
[----:B-1----:R-:W-:Y:S01]  /*1fa80*/  IADD3 R25, P0, R15, 0x10, RZ ;  /* 0x000000100f197810 */ /* 0x002fe20007f1e0ff */
[----:B------:R-:W-:Y:S01]  /*1fa90*/  IMAD.MOV.U32 R26, RZ, RZ, R66 ;  /* 0x000000ffff1a7224 */ /* 0x000fe200078e0042 */
[----:B------:R-:W-:Y:S01]  /*1faa0*/  MOV R27, R65 ;  /* 0x00000041001b7202 */ /* 0x000fe20000000f00 */
[----:B------:R-:W-:Y:S01]  /*1fab0*/  ULDC.64 UR4, c[0x0][0x118] ;  /* 0x0000460000047ab9 */ /* 0x000fe20000000a00 */
        /* <DEDUP_REMOVED lines=10> */
[----:B------:R1:W-:Y:S04]  /*1fb60*/  @!P2 ST.E.128 [R10.64], R52 ;  /* 0x000000340a00a985 */ /* 0x0003e8000c101d04 */
[----:B------:R1:W-:Y:S04]  /*1fb70*/  @!P1 ST.E.128 [R10.64+0x80], R36 ;  /* 0x000080240a009985 */ /* 0x0003e8000c101d04 */
[----:B------:R1:W-:Y:S02]  /*1fb80*/  @!P0 ST.E.128 [R10.64+0x100], R20 ;  /* 0x000100140a008985 */ /* 0x0003e4000c101d04 */
.L_x_1081:
[----:B------:R-:W-:Y:S05]  /*1fb90*/  BSYNC B0 ;  /* 0x0000000000007941 */ /* 0x000fea0003800000 */
.L_x_1080:
        /* <DEDUP_REMOVED lines=18> */
[----:B----4-:R1:W-:Y:S04]  /*1fcc0*/  @!P2 ST.E.128 [R10.64], R48 ;  /* 0x000000300a00a985 */ /* 0x0103e8000c101d04 */
[----:B------:R1:W-:Y:S04]  /*1fcd0*/  @!P1 ST.E.128 [R10.64+0x80], R32 ;  /* 0x000080200a009985 */ /* 0x0003e8000c101d04 */
[----:B------:R1:W-:Y:S02]  /*1fce0*/  @!P0 ST.E.128 [R10.64+0x100], R16 ;  /* 0x000100100a008985 */ /* 0x0003e4000c101d04 */
.L_x_1083:
[----:B------:R-:W-:Y:S05]  /*1fcf0*/  BSYNC B0 ;  /* 0x0000000000007941 */ /* 0x000fea0003800000 */
.L_x_1082:
[----:B------:R-:W-:Y:S01]  /*1fd00*/  IADD3 R0, R15, 0x30, RZ ;  /* 0x000000300f007810 */ /* 0x000fe20007ffe0ff */
[----:B------:R-:W-:-:S03]  /*1fd10*/  IMAD.MOV.U32 R207, RZ, RZ, 0x0 ;  /* 0x00000000ffcf7424 */ /* 0x000fc600078e00ff */
[----:B------:R-:W-:-:S13]  /*1fd20*/  ISETP.GE.AND P0, PT, R0, R3, PT ;  /* 0x000000030000720c */ /* 0x000fda0003f06270 */
[----:B------:R-:W-:Y:S05]  /*1fd30*/  @P0 RET.REL.NODEC R206 `(_ZN5flash24flash_fwd_splitkv_kernelI23Flash_fwd_kernel_traitsILi192ELi64ELi64ELi4ELb0ELb0EN7cutlass10bfloat16_tE19Flash_kernel_traitsILi192ELi64ELi64ELi4ES3_EELb1ELb0ELb0ELb0ELb0ELb0ELb0ELb1EEEvNS_16Flash_fwd_paramsE) ;  /* 0xfffe02c0ce000950 */ /* 0x000fea0003c3ffff */
[----:B------:R-:W-:Y:S01]  /*1fd40*/  IADD3 R15, P0, R15, 0x30, RZ ;  /* 0x000000300f0f7810 */ /* 0x000fe20007f1e0ff */
[----:B------:R-:W-:Y:S01]  /*1fd50*/  IMAD.MOV.U32 R2, RZ, RZ, R66 ;  /* 0x000000ffff027224 */ /* 0x000fe200078e0042 */
[----:B------:R-:W-:Y:S01]  /*1fd60*/  MOV R3, R65 ;  /* 0x0000004100037202 */ /* 0x000fe20000000f00 */
[----:B------:R-:W-:Y:S01]  /*1fd70*/  ULDC.64 UR4, c[0x0][0x118] ;  /* 0x0000460000047ab9 */ /* 0x000fe20000000a00 */
[-C--:B-----5:R-:W-:Y:S01]  /*1fd80*/  ISETP.GE.AND P1, PT, R12, R8.reuse, PT ;  /* 0x000000080c00720c */ /* 0x0a0fe20003f26270 */
[----:B------:R-:W-:Y:S01]  /*1fd90*/  IMAD.X R7, RZ, RZ, R7, P0 ;  /* 0x000000ffff077224 */ /* 0x000fe200000e0607 */
[----:B------:R-:W-:Y:S01]  /*1fda0*/  ISETP.GE.AND P0, PT, R9, R8, PT ;  /* 0x000000080900720c */ /* 0x000fe20003f06270 */
[----:B------:R-:W-:Y:S01]  /*1fdb0*/  IMAD.WIDE.U32 R2, R68, R15, R2 ;  /* 0x0000000f44027225 */ /* 0x000fe200078e0002 */
[----:B------:R-:W-:-:S03]  /*1fdc0*/  MOV R207, 0x0 ;  /* 0x0000000000cf7802 */ /* 0x000fc60000000f00 */
[----:B------:R-:W-:Y:S01]  /*1fdd0*/  IMAD R7, R7, R68, RZ ;  /* 0x0000004407077224 */ /* 0x000fe200078e02ff */
[----:B------:R-:W-:-:S03]  /*1fde0*/  LEA R6, P2, R2, R70, 0x1 ;  /* 0x0000004602067211 */ /* 0x000fc600078408ff */
[----:B------:R-:W-:-:S04]  /*1fdf0*/  IMAD R7, R69, R15, R7 ;  /* 0x0000000f45077224 */ /* 0x000fc800078e0207 */
[----:B------:R-:W-:-:S05]  /*1fe00*/  IMAD.IADD R7, R3, 0x1, R7 ;  /* 0x0000000103077824 */ /* 0x000fca00078e0207 */
[----:B------:R-:W-:-:S05]  /*1fe10*/  LEA.HI.X R7, R2, R71, R7, 0x1, P2 ;  /* 0x0000004702077211 */ /* 0x000fca00010f0c07 */
[----:B-1----:R1:W-:Y:S01]  /*1fe20*/  @!P0 ST.E.128 [R6.64+0x80], R28 ;  /* 0x0000801c06008985 */ /* 0x0023e2000c101d04 */
[----:B------:R-:W-:-:S03]  /*1fe30*/  ISETP.GE.AND P0, PT, R5, R8, PT ;  /* 0x000000080500720c */ /* 0x000fc60003f06270 */
[----:B------:R1:W-:Y:S10]  /*1fe40*/  @!P1 ST.E.128 [R6.64], R44 ;  /* 0x0000002c06009985 */ /* 0x0003f4000c101d04 */
[----:B------:R-:W-:Y:S05]  /*1fe50*/  @P0 RET.REL.NODEC R206 `(_ZN5flash24flash_fwd_splitkv_kernelI23Flash_fwd_kernel_traitsILi192ELi64ELi64ELi4ELb0ELb0EN7cutlass10bfloat16_tE19Flash_kernel_traitsILi192ELi64ELi64ELi4ES3_EELb1ELb0ELb0ELb0ELb0ELb0ELb0ELb1EEEvNS_16Flash_fwd_paramsE) ;  /* 0xfffe01a0ce000950 */ /* 0x000fea0003c3ffff */
[----:B------:R-:W-:Y:S01]  /*1fe60*/  MOV R207, 0x0 ;  /* 0x0000000000cf7802 */ /* 0x000fe20000000f00 */
[----:B------:R-:W-:-:S02]  /*1fe70*/  ULDC.64 UR4, c[0x0][0x118] ;  /* 0x0000460000047ab9 */ /* 0x000fc40000000a00 */
[----:B------:R2:W-:Y:S01]  /*1fe80*/  ST.E.128 [R6.64+0x100], R60 ;  /* 0x0001003c06007985 */ /* 0x0005e2000c101d04 */
[----:B------:R-:W-:Y:S05]  /*1fe90*/  RET.REL.NODEC R206 `(_ZN5flash24flash_fwd_splitkv_kernelI23Flash_fwd_kernel_traitsILi192ELi64ELi64ELi4ELb0ELb0EN7cutlass10bfloat16_tE19Flash_kernel_traitsILi192ELi64ELi64ELi4ES3_EELb1ELb0ELb0ELb0ELb0ELb0ELb0ELb1EEEvNS_16Flash_fwd_paramsE) ;  /* 0xfffe0160ce007950 */ /* 0x000fea0003c3ffff */
.L_x_1071:
[----:B------:R-:W-:Y:S02]  /*1fea0*/  MOV R6, 0x2 ;  /* 0x0000000200067802 */ /* 0x000fe40000000f00 */
[----:B------:R-:W-:Y:S02]  /*1feb0*/  MOV R4, 0x1fed0 ;  /* 0x0001fed000047802 */ /* 0x000fe40000000f00 */
[----:B-1---5:R-:W-:Y:S05]  /*1fec0*/  CALL.REL.NOINC `($__internal_14_$__cuda_sm70_shflsync_bfly_p) ;  /* 0x000000f000007944 */ /* 0x022fea0003c00000 */
[----:B-12---:R-:W-:Y:S05]  /*1fed0*/  BRA `(.L_x_1084) ;  /* 0xffffe40000007947 */ /* 0x006fea000383ffff */
.L_x_1072:
[----:B------:R-:W-:Y:S02]  /*1fee0*/  MOV R6, 0x1 ;  /* 0x0000000100067802 */ /* 0x000fe40000000f00 */
[----:B------:R-:W-:Y:S02]  /*1fef0*/  MOV R4, 0x1ff10 ;  /* 0x0001ff1000047802 */ /* 0x000fe40000000f00 */
[----:B-1---5:R-:W-:Y:S05]  /*1ff00*/  CALL.REL.NOINC `($__internal_14_$__cuda_sm70_shflsync_bfly_p) ;  /* 0x000000b000007944 */ /* 0x022fea0003c00000 */
[----:B--2---:R-:W-:Y:S01]  /*1ff10*/  FADD.FTZ R10, R219, R6 ;  /* 0x00000006db0a7221 */ /* 0x004fe20000010000 */
[----:B-1----:R-:W-:Y:S02]  /*1ff20*/  MOV R219, R217 ;  /* 0x000000d900db7202 */ /* 0x002fe40000000f00 */
[----:B------:R-:W-:Y:S02]  /*1ff30*/  MOV R6, 0x2 ;  /* 0x0000000200067802 */ /* 0x000fe40000000f00 */
[----:B------:R-:W-:-:S02]  /*1ff40*/  MOV R4, 0x1ff60 ;  /* 0x0001ff6000047802 */ /* 0x000fc40000000f00 */
[----:B------:R-:W-:Y:S05]  /*1ff50*/  CALL.REL.NOINC `($__internal_14_$__cuda_sm70_shflsync_bfly_p) ;  /* 0x0000006000007944 */ /* 0x000fea0003c00000 */
[----:B--2---:R-:W-:Y:S01]  /*1ff60*/  FADD.FTZ R7, R217, R6 ;  /* 0x00000006d9077221 */ /* 0x004fe20000010000 */
[----:B------:R-:W-:-:S02]  /*1ff70*/  MOV R6, 0x1 ;  /* 0x0000000100067802 */ /* 0x000fc40000000f00 */
[----:B------:R-:W-:Y:S02]  /*1ff80*/  MOV R4, 0x1ffb0 ;  /* 0x0001ffb000047802 */ /* 0x000fe40000000f00 */
[----:B-1----:R-:W-:Y:S02]  /*1ff90*/  MOV R219, R7 ;  /* 0x0000000700db7202 */ /* 0x002fe40000000f00 */
[----:B------:R-:W-:Y:S05]  /*1ffa0*/  CALL.REL.NOINC `($__internal_14_$__cuda_sm70_shflsync_bfly_p) ;  /* 0x0000001000007944 */ /* 0x000fea0003c00000 */
[----:B-12---:R-:W-:Y:S05]  /*1ffb0*/  BRA `(.L_x_1085) ;  /* 0xffffe39000007947 */ /* 0x006fea000383ffff */
        .weak           $__internal_14_$__cuda_sm70_shflsync_bfly_p
        .type           $__internal_14_$__cuda_sm70_shflsync_bfly_p,@function
        .size           $__internal_14_$__cuda_sm70_shflsync_bfly_p,(.L_x_4383 - $__internal_14_$__cuda_sm70_shflsync_bfly_p)
$__internal_14_$__cuda_sm70_shflsync_bfly_p:
[----:B------:R-:W-:Y:S01]  /*1ffc0*/  MOV R12, R4 ;  /* 0x00000004000c7202 */ /* 0x000fe20000000f00 */
[----:B------:R-:W-:Y:S04]  /*1ffd0*/  WARPSYNC R0 ;  /* 0x0000000000007348 */ /* 0x000fe80003800000 */
[----:B------:R-:W-:Y:S01]  /*1ffe0*/  MOV R13, 0x0 ;  /* 0x00000000000d7802 */ /* 0x000fe20000000f00 */
[----:B------:R1:W2:Y:S03]  /*1fff0*/  SHFL.BFLY PT, R6, R219, R6, R5 ;  /* 0x0c000006db067389 */ /* 0x0002a600000e0005 */
[----:B------:R-:W-:Y:S05]  /*20000*/  RET.REL.NODEC R12 `(_ZN5flash24flash_fwd_splitkv_kernelI23Flash_fwd_kernel_traitsILi192ELi64ELi64ELi4ELb0ELb0EN7cutlass10bfloat16_tE19Flash_kernel_traitsILi192ELi64ELi64ELi4ES3_EELb1ELb0ELb0ELb0ELb0ELb0ELb0ELb1EEEvNS_16Flash_fwd_paramsE) ;  /* 0xfffdfff00c007950 */ /* 0x000fea0003c3ffff */
.L_x_1086:
        /* <DEDUP_REMOVED lines=15> */
.L_x_4383:


//--------------------- .text._ZN5flash24flash_fwd_splitkv_kernelI23Flash_fwd_kernel_traitsILi192ELi64ELi64ELi4ELb0ELb0EN7cutlass10bfloat16_tE19Flash_kernel_traitsILi192ELi64ELi64ELi4ES3_EELb1ELb0ELb0ELb0ELb0ELb1ELb0ELb1EEEvNS_16Flash_fwd_paramsE --------------------------
	.section	.text._ZN5flash24flash_fwd_splitkv_kernelI23Flash_fwd_kernel_traitsILi192ELi64ELi64ELi4ELb0ELb0EN7cutlass10bfloat16_tE19Flash_kernel_traitsILi192ELi64ELi64ELi4ES3_EELb1ELb0ELb0ELb0ELb0ELb1ELb0ELb1EEEvNS_16Flash_fwd_paramsE,"ax",@progbits
	.sectioninfo	@"SHI_REGISTERS=246"
	.align	128
        .global         _ZN5flash24flash_fwd_splitkv_kernelI23Flash_fwd_kernel_traitsILi192ELi64ELi64ELi4ELb0ELb0EN7cutlass10bfloat16_tE19Flash_kernel_traitsILi192ELi64ELi64ELi4ES3_EELb1ELb0ELb0ELb0ELb0ELb1ELb0ELb1EEEvNS_16Flash_fwd_paramsE
        .type           _ZN5flash24flash_fwd_splitkv_kernelI23Flash_fwd_kernel_traitsILi192ELi64ELi64ELi4ELb0ELb0EN7cutlass10bfloat16_tE19Flash_kernel_traitsILi192ELi64ELi64ELi4ES3_EELb1ELb0ELb0ELb0ELb0ELb1ELb0ELb1EEEvNS_16Flash_fwd_paramsE,@function
        .size           _ZN5flash24flash_fwd_splitkv_kernelI23Flash_fwd_kernel_traitsILi192ELi64ELi64ELi4ELb0ELb0EN7cutlass10bfloat16_tE19Flash_kernel_traitsILi192ELi64ELi64ELi4ES3_EELb1ELb0ELb0ELb0ELb0ELb1ELb0ELb1EEEvNS_16Flash_fwd_paramsE,(.L_x_4385 - _ZN5flash24flash_fwd_splitkv_kernelI23Flash_fwd_kernel_traitsILi192ELi64ELi64ELi4ELb0ELb0EN7cutlass10bfloat16_tE19Flash_kernel_traitsILi192ELi64ELi64ELi4ES3_EELb1ELb0ELb0ELb0ELb0ELb1ELb0ELb1EEEvNS_16Flash_fwd_paramsE)
        .other          _ZN5flash24flash_fwd_splitkv_kernelI23Flash_fwd_kernel_traitsILi192ELi64ELi64ELi4ELb0ELb0EN7cutlass10bfloat16_tE19Flash_kernel_traitsILi192ELi64ELi64ELi4ES3_EELb1ELb0ELb0ELb0ELb0ELb1ELb0ELb1EEEvNS_16Flash_fwd_paramsE,@"STO_CUDA_ENTRY STV_DEFAULT"
_ZN5flash24flash_fwd_splitkv_kernelI23Flash_fwd_kernel_traitsILi192ELi64ELi64ELi4ELb0ELb0EN7cutlass10bfloat16_tE19Flash_kernel_traitsILi192ELi64ELi64ELi4ES3_EELb1ELb0ELb0ELb0ELb0ELb1ELb0ELb1EEEvNS_16Flash_fwd_paramsE:
.text._ZN5flash24flash_fwd_splitkv_kernelI23Flash_fwd_kernel_traitsILi192ELi64ELi64ELi4ELb0ELb0EN7cutlass10bfloat16_tE19Flash_kernel_traitsILi192ELi64ELi64ELi4ES3_EELb1ELb0ELb0ELb0ELb0ELb1ELb0ELb1EEEvNS_16Flash_fwd_paramsE:
        /* <DEDUP_REMOVED lines=9> */
[----:B-123--:R-:W-:Y:S05]  /*0090*/  CALL.REL.NOINC `($_ZN5flash24flash_fwd_splitkv_kernelI23Flash_fwd_kernel_traitsILi192ELi64ELi64ELi4ELb0ELb0EN7cutlass10bfloat16_tE19Flash_kernel_traitsILi192ELi64ELi64ELi4ES3_EELb1ELb0ELb0ELb0ELb0ELb1ELb0ELb1EEEvNS_16Flash_fwd_paramsE$_ZN5flash30compute_attn_1rowblock_splitkvI23Flash_fwd_kernel_traitsILi192ELi64ELi64ELi4ELb0ELb0EN7cutlass10bfloat16_tE19Flash_kernel_traitsILi192ELi64ELi64ELi4ES3_EELb1ELb0ELb0ELb0ELb0ELb1ELb0ELb1ENS_16Flash_fwd_paramsEEEvRKT8_iiiii) ;  /* 0x0000002000007944 */ /* 0x00efea0003c00000 */
[----:B------:R-:W-:Y:S05]  /*00a0*/  BSYNC B4 ;  /* 0x0000000000047941 */ /* 0x000fea0003800000 */
.L_x_1087:
[----:B------:R-:W-:Y:S05]  /*00b0*/  EXIT ;  /* 0x000000000000794d */ /* 0x000fea0003800000 */
        .type           $_ZN5flash24flash_fwd_splitkv_kernelI23Flash_fwd_kernel_traitsILi192ELi64ELi64ELi4ELb0ELb0EN7cutlass10bfloat16_tE19Flash_kernel_traitsILi192ELi64ELi64ELi4ES3_EELb1ELb0ELb0ELb0ELb0ELb1ELb0ELb1EEEvNS_16Flash_fwd_paramsE$_ZN5flash30compute_attn_1rowblock_splitkvI23Flash_fwd_kernel_traitsILi192ELi64ELi64ELi4ELb0ELb0EN7cutlass10bfloat16_tE19Flash_kernel_traitsILi192ELi64ELi64ELi4ES3_EELb1ELb0ELb0ELb0ELb0ELb1ELb0ELb1ENS_16Flash_fwd_paramsEEEvRKT8_iiiii,@function
        .size           $_ZN5flash24flash_fwd_splitkv_kernelI23Flash_fwd_kernel_traitsILi192ELi64ELi64ELi4ELb0ELb0EN7cutlass10bfloat16_tE19Flash_kernel_traitsILi192ELi64ELi64ELi4ES3_EELb1ELb0ELb0ELb0ELb0ELb1ELb0ELb1EEEvNS_16Flash_fwd_paramsE$_ZN5flash30compute_attn_1rowblock_splitkvI23Flash_fwd_kernel_traitsILi192ELi64ELi64ELi4ELb0ELb0EN7cutlass10bfloat16_tE19Flash_kernel_traitsILi192ELi64ELi64ELi4ES3_EELb1ELb0ELb0ELb0ELb0ELb1ELb0ELb1ENS_16Flash_fwd_paramsEEEvRKT8_iiiii,($__internal_15_$__cuda_sm70_shflsync_bfly_p - $_ZN5flash24flash_fwd_splitkv_kernelI23Flash_fwd_kernel_traitsILi192ELi64ELi64ELi4ELb0ELb0EN7cutlass10bfloat16_tE19Flash_kernel_traitsILi192ELi64ELi64ELi4ES3_EELb1ELb0ELb0ELb0ELb0ELb1ELb0ELb1EEEvNS_16Flash_fwd_paramsE$_ZN5flash30compute_attn_1rowblock_splitkvI23Flash_fwd_kernel_traitsILi192ELi64ELi64ELi4ELb0ELb0EN7cutlass10bfloat16_tE19Flash_kernel_traitsILi192ELi64ELi64ELi4ES3_EELb1ELb0ELb0ELb0ELb0ELb1ELb0ELb1ENS_16Flash_fwd_paramsEEEvRKT8_iiiii)
$_ZN5flash24flash_fwd_splitkv_kernelI23Flash_fwd_kernel_traitsILi192ELi64ELi64ELi4ELb0ELb0EN7cutlass10bfloat16_tE19Flash_kernel_traitsILi192ELi64ELi64ELi4ES3_EELb1ELb0ELb0ELb0ELb0ELb1ELb0ELb1EEEvNS_16Flash_fwd_paramsE$_ZN5flash30compute_attn_1rowblock_splitkvI23Flash_fwd_kernel_traitsILi192ELi64ELi64ELi4ELb0ELb0EN7cutlass10bfloat16_tE19Flash_kernel_traitsILi192ELi64ELi64ELi4ES3_EELb1ELb0ELb0ELb0ELb0ELb1ELb0ELb1ENS_16Flash_fwd_paramsEEEvRKT8_iiiii:
        /* <DEDUP_REMOVED lines=20> */
.L_x_1089:
[----:B------:R-:W-:Y:S05]  /*0200*/  BSYNC B0 ;  /* 0x0000000000007941 */ /* 0x000fea0003800000 */
.L_x_1088:
        /* <DEDUP_REMOVED lines=17> */
.L_x_1091:
[----:B------:R4:W5:Y:S02]  /*0320*/  LD.E R0, [R18.64+0xb8] ;  /* 0x0000b80612007980 */ /* 0x000964000c101900 */
.L_x_1092:
[----:B------:R-:W-:Y:S05]  /*0330*/  BSYNC B0 ;  /* 0x0000000000007941 */ /* 0x000fea0003800000 */
.L_x_1090:
        /* <DEDUP_REMOVED lines=10> */
.L_x_1094:
[----:B------:R-:W2:Y:S01]  /*03e0*/  LD.E.64 R2, [R18.64+0x108] ;  /* 0x0001080612027980 */ /* 0x000ea2000c101b00 */
[----:B------:R-:W-:Y:S01]  /*03f0*/  BSSY B0, `(.L_x_1096) ;  /* 0x0000006000007945 */ /* 0x000fe20003800000 */
[----:B------:R-:W-:Y:S01]  /*0400*/  IMAD.MOV.U32 R68, RZ, RZ, RZ ;  /* 0x000000ffff447224 */ /* 0x000fe200078e00ff */
[----:B--2---:R-:W-:-:S04]  /*0410*/  ISETP.NE.U32.AND P0, PT, R2, RZ, PT ;  /* 0x000000ff0200720c */ /* 0x004fc80003f05070 */
[----:B------:R-:W-:-:S13]  /*0420*/  ISETP.NE.AND.EX P0, PT, R3, RZ, PT, P0 ;  /* 0x000000ff0300720c */ /* 0x000fda0003f05300 */
[----:B------:R-:W-:Y:S05]  /*0430*/  @!P0 BRA `(.L_x_1097) ;  /* 0x0000001000008947 */ /* 0x000fea0003800000 */
[----:B------:R1:W5:Y:S02]  /*0440*/  LD.E R68, [R18.64+0xbc] ;  /* 0x0000bc0612447980 */ /* 0x000364000c101900 */
.L_x_1097:
[----:B------:R-:W-:Y:S05]  /*0450*/  BSYNC B0 ;  /* 0x0000000000007941 */ /* 0x000fea0003800000 */
.L_x_1096:
[----:B-----5:R-:W-:Y:S02]  /*0460*/  IADD3 R68, R75, R68, RZ ;  /* 0x000000444b447210 */ /* 0x020fe40007ffe0ff */
.L_x_1095:
[----:B------:R-:W-:Y:S05]  /*0470*/  BSYNC B1 ;  /* 0x0000000000017941 */ /* 0x000fea0003800000 */
.L_x_1093:
[----:B------:R-:W-:Y:S01]  /*0480*/  IMAD.SHL.U32 R56, R216, 0x40, RZ ;  /* 0x00000040d8387824 */ /* 0x000fe200078e00ff */
[----:B------:R-:W-:Y:S01]  /*0490*/  MOV R2, R214 ;  /* 0x000000d600027202 */ /* 0x000fe20000000f00 */
[----:B------:R-:W-:-:S03]  /*04a0*/  IMAD.MOV.U32 R3, RZ, RZ, 0x0 ;  /* 0x00000000ff037424 */ /* 0x000fc600078e00ff */
[----:B------:R-:W-:-:S13]  /*04b0*/  ISETP.GT.AND P0, PT, R217, R56, PT ;  /* 0x00000038d900720c */ /* 0x000fda0003f04270 */
[----:B------:R-:W-:Y:S05]  /*04c0*/  @!P0 RET.REL.NODEC R2 `(_ZN5flash24flash_fwd_splitkv_kernelI23Flash_fwd_kernel_traitsILi192ELi64ELi64ELi4ELb0ELb0EN7cutlass10bfloat16_tE19Flash_kernel_traitsILi192ELi64ELi64ELi4ES3_EELb1ELb0ELb0ELb0ELb0ELb1ELb0ELb1EEEvNS_16Flash_fwd_paramsE) ;  /* 0xfffffb3002008950 */ /* 0x000fea0003c3ffff */
        /* <DEDUP_REMOVED lines=78> */
.L_x_1100:
[----:B------:R-:W-:Y:S05]  /*09b0*/  BSYNC B0 ;  /* 0x0000000000007941 */ /* 0x000fea0003800000 */
.L_x_1099:
        /* <DEDUP_REMOVED lines=20> */
.L_x_1102:
[----:B------:R-:W-:Y:S05]  /*0b00*/  BSYNC B0 ;  /* 0x0000000000007941 */ /* 0x000fea0003800000 */
.L_x_1101:
        /* <DEDUP_REMOVED lines=20> */
.L_x_1104:
[----:B------:R-:W-:Y:S05]  /*0c50*/  BSYNC B0 ;  /* 0x0000000000007941 */ /* 0x000fea0003800000 */
.L_x_1103:
        /* <DEDUP_REMOVED lines=20> */
.L_x_1106:
[----:B------:R-:W-:Y:S05]  /*0da0*/  BSYNC B0 ;  /* 0x0000000000007941 */ /* 0x000fea0003800000 */
.L_x_1105:
        /* <DEDUP_REMOVED lines=16> */
[----:B------:R-:W-:Y:S05]  /*0eb0*/  @P4 RET.REL.NODEC R214 `(_ZN5flash24flash_fwd_splitkv_kernelI23Flash_fwd_kernel_traitsILi192ELi64ELi64ELi4ELb0ELb0EN7cutlass10bfloat16_tE19Flash_kernel_traitsILi192ELi64ELi64ELi4ES3_EELb1ELb0ELb0ELb0ELb0ELb1ELb0ELb1EEEvNS_16Flash_fwd_paramsE) ;  /* 0xfffff140d6004950 */ /* 0x000fea0003c3ffff */
[----:B--2---:R-:W-:Y:S02]  /*0ec0*/  MOV R3, 0x7f800000 ;  /* 0x7f80000000037802 */ /* 0x004fe40000000f00 */
[----:B------:R-:W-:-:S03]  /*0ed0*/  MOV R215, 0x0 ;  /* 0x0000000000d77802 */ /* 0x000fc60000000f00 */
[----:B------:R2:W-:Y:S01]  /*0ee0*/  ST.E [R4.64+0xc0], R3 ;  /* 0x0000c00304007985 */ /* 0x0005e2000c101906 */
[----:B------:R-:W-:Y:S05]  /*0ef0*/  RET.REL.NODEC R214 `(_ZN5flash24flash_fwd_splitkv_kernelI23Flash_fwd_kernel_traitsILi192ELi64ELi64ELi4ELb0ELb0EN7cutlass10bfloat16_tE19Flash_kernel_traitsILi192ELi64ELi64ELi4ES3_EELb1ELb0ELb0ELb0ELb0ELb1ELb0ELb1EEEvNS_16Flash_fwd_paramsE) ;  /* 0xfffff100d6007950 */ /* 0x000fea0003c3ffff */
.L_x_1098:
        /* <DEDUP_REMOVED lines=105> */
.L_x_1108:
        /* <DEDUP_REMOVED lines=80> */
.L_x_1109:
[----:B-1----:R-:W-:Y:S05]  /*1a90*/  BSYNC B0 ;  /* 0x0000000000007941 */ /* 0x002fea0003800000 */
.L_x_1107:
        /* <DEDUP_REMOVED lines=275> */
.L_x_1204:
        /* <DEDUP_REMOVED lines=19> */
.L_x_1112:
[----:B------:R-:W-:Y:S05]  /*2d00*/  BSYNC B0 ;  /* 0x0000000000007941 */ /* 0x000fea0003800000 */
.L_x_1111:
        /* <DEDUP_REMOVED lines=18> */
.L_x_1114:
[----:B------:R-:W-:Y:S05]  /*2e30*/  BSYNC B0 ;  /* 0x0000000000007941 */ /* 0x000fea0003800000 */
.L_x_1113:
        /* <DEDUP_REMOVED lines=18> */
.L_x_1116:
[----:B------:R-:W-:Y:S05]  /*2f60*/  BSYNC B0 ;  /* 0x0000000000007941 */ /* 0x000fea0003800000 */
.L_x_1115:
        /* <DEDUP_REMOVED lines=18> */
.L_x_1118:
[----:B------:R-:W-:Y:S05]  /*3090*/  BSYNC B0 ;  /* 0x0000000000007941 */ /* 0x000fea0003800000 */
.L_x_1117:
        /* <DEDUP_REMOVED lines=65> */
.L_x_1125:
[----:B------:R-:W-:Y:S05]  /*34b0*/  BSYNC B0 ;  /* 0x0000000000007941 */ /* 0x000fea0003800000 */
.L_x_1124:
        /* <DEDUP_REMOVED lines=50> */
.L_x_1127:
[----:B------:R-:W-:Y:S05]  /*37e0*/  BSYNC B0 ;  /* 0x0000000000007941 */ /* 0x000fea0003800000 */
.L_x_1126:
        /* <DEDUP_REMOVED lines=49> */
.L_x_1123:
[----:B------:R-:W-:Y:S05]  /*3b00*/  BSYNC B1 ;  /* 0x0000000000017941 */ /* 0x000fea0003800000 */
.L_x_1122:
        /* <DEDUP_REMOVED lines=63> */
.L_x_1131:
[----:B------:R-:W-:Y:S05]  /*3f00*/  BSYNC B0 ;  /* 0x0000000000007941 */ /* 0x000fea0003800000 */
.L_x_1130:
        /* <DEDUP_REMOVED lines=53> */
.L_x_1133:
[----:B------:R-:W-:Y:S05]  /*4260*/  BSYNC B0 ;  /* 0x0000000000007941 */ /* 0x000fea0003800000 */
.L_x_1132:
        /* <DEDUP_REMOVED lines=52> */
.L_x_1129:
[----:B------:R-:W-:Y:S05]  /*45b0*/  BSYNC B1 ;  /* 0x0000000000017941 */ /* 0x000fea0003800000 */
.L_x_1128:
        /* <DEDUP_REMOVED lines=63> */
.L_x_1137:
[----:B------:R-:W-:Y:S05]  /*49b0*/  BSYNC B0 ;  /* 0x0000000000007941 */ /* 0x000fea0003800000 */
.L_x_1136:
        /* <DEDUP_REMOVED lines=53> */
.L_x_1139:
[----:B------:R-:W-:Y:S05]  /*4d10*/  BSYNC B0 ;  /* 0x0000000000007941 */ /* 0x000fea0003800000 */
.L_x_1138:
        /* <DEDUP_REMOVED lines=52> */
.L_x_1135:
[----:B------:R-:W-:Y:S05]  /*5060*/  BSYNC B1 ;  /* 0x0000000000017941 */ /* 0x000fea0003800000 */
.L_x_1134:
        /* <DEDUP_REMOVED lines=65> */
.L_x_1143:
[----:B------:R-:W-:Y:S05]  /*5480*/  BSYNC B0 ;  /* 0x0000000000007941 */ /* 0x000fea0003800000 */
.L_x_1142:
        /* <DEDUP_REMOVED lines=53> */
.L_x_1145:
[----:B------:R-:W-:Y:S05]  /*57e0*/  BSYNC B0 ;  /* 0x0000000000007941 */ /* 0x000fea0003800000 */
.L_x_1144:
        /* <DEDUP_REMOVED lines=52> */
.L_x_1141:
[----:B------:R-:W-:Y:S05]  /*5b30*/  BSYNC B1 ;  /* 0x0000000000017941 */ /* 0x000fea0003800000 */
.L_x_1140:
[----:B------:R-:W2:Y:S02]  /*5b40*/  LD.E R3, [R18.64+0xd0] ;  /* 0x0000d00612037980 */ /* 0x000ea4000c101900 */
[----:B--2---:R-:W-:Y:S05]  /*5b50*/  IMAD.U32 R3, R3, -0x20, RZ ;  /* 0xffffffe003037824 */ /* 0x004fea00078e00ff */
[C---:B------:R-:W-:Y:S02]  /*5b60*/  LEA R16, P1, R3.reuse, R16, 0x1 ;  /* 0x0000001003107211 */ /* 0x040fe400078208ff */
[C---:B------:R-:W-:Y:S02]  /*5b70*/  LEA R58, P0, R3.reuse, R58, 0x1 ;  /* 0x0000003a033a7211 */ /* 0x040fe400078008ff */
[C---:B------:R-:W-:Y:S02]  /*5b80*/  LEA.HI.X.SX32 R17, R3.reuse, R17, 0x1, P1 ;  /* 0x0000001103117211 */ /* 0x040fe400008f0eff */
[----:B------:R-:W-:Y:S01]  /*5b90*/  LEA.HI.X.SX32 R59, R3, R59, 0x1, P0 ;  /* 0x0000003b033b7211 */ /* 0x000fe200000f0eff */
[----:B------:R-:W-:-:S05]  /*5ba0*/  BRA `(.L_x_1146) ;  /* 0x00004ec000007947 */ /* 0x000fca0003800000 */
.L_x_1121:
        /* <DEDUP_REMOVED lines=89> */
.L_x_1152:
[----:B------:R-:W-:Y:S05]  /*6140*/  BSYNC B0 ;  /* 0x0000000000007941 */ /* 0x000fea0003800000 */
.L_x_1151:
[----:B-----5:R2:W-:Y:S02]  /*6150*/  ST.E.128 [R130.64], R48 ;  /* 0x0000003082007985 */ /* 0x0205e4000c101d06 */
.L_x_1150:
[----:B------:R-:W-:Y:S05]  /*6160*/  BSYNC B1 ;  /* 0x0000000000017941 */ /* 0x000fea0003800000 */
.L_x_1149:
        /* <DEDUP_REMOVED lines=87> */
.L_x_1156:
[----:B------:R-:W-:Y:S05]  /*66e0*/  BSYNC B0 ;  /* 0x0000000000007941 */ /* 0x000fea0003800000 */
.L_x_1155:
[----:B-----5:R3:W-:Y:S02]  /*66f0*/  ST.E.128 [R130.64+0x80], R48 ;  /* 0x0000803082007985 */ /* 0x0207e4000c101d06 */
.L_x_1154:
[----:B------:R-:W-:Y:S05]  /*6700*/  BSYNC B1 ;  /* 0x0000000000017941 */ /* 0x000fea0003800000 */
.L_x_1153:
        /* <DEDUP_REMOVED lines=86> */
.L_x_1158:
[----:B------:R-:W-:Y:S05]  /*6c70*/  BSYNC B0 ;  /* 0x0000000000007941 */ /* 0x000fea0003800000 */
.L_x_1157:
[----:B-----5:R3:W-:Y:S02]  /*6c80*/  ST.E.128 [R130.64+0x100], R48 ;  /* 0x0001003082007985 */ /* 0x0207e4000c101d06 */
.L_x_1148:
[----:B------:R-:W-:Y:S05]  /*6c90*/  BSYNC B2 ;  /* 0x0000000000027941 */ /* 0x000fea0003800000 */
.L_x_1147:
        /* <DEDUP_REMOVED lines=97> */
.L_x_1164:
[----:B------:R-:W-:Y:S05]  /*72b0*/  BSYNC B0 ;  /* 0x0000000000007941 */ /* 0x000fea0003800000 */
.L_x_1163:
[C---:B------:R-:W-:Y:S04]  /*72c0*/  LEA R2, P0, R209.reuse, R130, 0x1 ;  /* 0x00000082d1027211 */ /* 0x040fe800078008ff */
[----:B------:R-:W-:Y:S05]  /*72d0*/  LEA.HI.X R3, R209, R131, R210, 0x1, P0 ;  /* 0x00000083d1037211 */ /* 0x000fea00000f0cd2 */
[----:B-----5:R3:W-:Y:S04]  /*72e0*/  ST.E.128 [R2.64], R48 ;  /* 0x0000003002007985 */ /* 0x0207e8000c101d06 */
.L_x_1162:
[----:B------:R-:W-:Y:S05]  /*72f0*/  BSYNC B1 ;  /* 0x0000000000017941 */ /* 0x000fea0003800000 */
.L_x_1161:
        /* <DEDUP_REMOVED lines=92> */
.L_x_1168:
[----:B------:R-:W-:Y:S05]  /*78c0*/  BSYNC B0 ;  /* 0x0000000000007941 */ /* 0x000fea0003800000 */
.L_x_1167:
[C---:B------:R-:W-:Y:S04]  /*78d0*/  LEA R2, P0, R96.reuse, R130, 0x1 ;  /* 0x0000008260027211 */ /* 0x040fe800078008ff */
[----:B------:R-:W-:Y:S05]  /*78e0*/  LEA.HI.X R3, R96, R131, R95, 0x1, P0 ;  /* 0x0000008360037211 */ /* 0x000fea00000f0c5f */
[----:B-----5:R3:W-:Y:S04]  /*78f0*/  ST.E.128 [R2.64], R48 ;  /* 0x0000003002007985 */ /* 0x0207e8000c101d06 */
.L_x_1166:
[----:B------:R-:W-:Y:S05]  /*7900*/  BSYNC B1 ;  /* 0x0000000000017941 */ /* 0x000fea0003800000 */
.L_x_1165:
        /* <DEDUP_REMOVED lines=91> */
.L_x_1170:
[----:B------:R-:W-:Y:S05]  /*7ec0*/  BSYNC B0 ;  /* 0x0000000000007941 */ /* 0x000fea0003800000 */
.L_x_1169:
[C---:B------:R-:W-:Y:S04]  /*7ed0*/  LEA R2, P0, R92.reuse, R130, 0x1 ;  /* 0x000000825c027211 */ /* 0x040fe800078008ff */
[----:B------:R-:W-:Y:S05]  /*7ee0*/  LEA.HI.X R3, R92, R131, R91, 0x1, P0 ;  /* 0x000000835c037211 */ /* 0x000fea00000f0c5b */
[----:B-----5:R3:W-:Y:S04]  /*7ef0*/  ST.E.128 [R2.64], R48 ;  /* 0x0000003002007985 */ /* 0x0207e8000c101d06 */
.L_x_1160:
[----:B------:R-:W-:Y:S05]  /*7f00*/  BSYNC B2 ;  /* 0x0000000000027941 */ /* 0x000fea0003800000 */
.L_x_1159:
        /* <DEDUP_REMOVED lines=97> */
.L_x_1176:
[----:B------:R-:W-:Y:S05]  /*8520*/  BSYNC B0 ;  /* 0x0000000000007941 */ /* 0x000fea0003800000 */
.L_x_1175:
[C---:B------:R-:W-:Y:S04]  /*8530*/  LEA R2, P0, R97.reuse, R130, 0x1 ;  /* 0x0000008261027211 */ /* 0x040fe800078008ff */
[----:B------:R-:W-:Y:S05]  /*8540*/  LEA.HI.X R3, R97, R131, R98, 0x1, P0 ;  /* 0x0000008361037211 */ /* 0x000fea00000f0c62 */
[----:B-----5:R3:W-:Y:S04]  /*8550*/  ST.E.128 [R2.64], R48 ;  /* 0x0000003002007985 */ /* 0x0207e8000c101d06 */
.L_x_1174:
[----:B------:R-:W-:Y:S05]  /*8560*/  BSYNC B1 ;  /* 0x0000000000017941 */ /* 0x000fea0003800000 */
.L_x_1173:
        /* <DEDUP_REMOVED lines=92> */
.L_x_1180:
[----:B------:R-:W-:Y:S05]  /*8b30*/  BSYNC B0 ;  /* 0x0000000000007941 */ /* 0x000fea0003800000 */
.L_x_1179:
[C---:B------:R-:W-:Y:S04]  /*8b40*/  LEA R2, P0, R94.reuse, R130, 0x1 ;  /* 0x000000825e027211 */ /* 0x040fe800078008ff */
[----:B------:R-:W-:Y:S05]  /*8b50*/  LEA.HI.X R3, R94, R131, R93, 0x1, P0 ;  /* 0x000000835e037211 */ /* 0x000fea00000f0c5d */
[----:B-----5:R3:W-:Y:S04]  /*8b60*/  ST.E.128 [R2.64], R48 ;  /* 0x0000003002007985 */ /* 0x0207e8000c101d06 */
.L_x_1178:
[----:B------:R-:W-:Y:S05]  /*8b70*/  BSYNC B1 ;  /* 0x0000000000017941 */ /* 0x000fea0003800000 */
.L_x_1177:
        /* <DEDUP_REMOVED lines=91> */
.L_x_1182:
[----:B------:R-:W-:Y:S05]  /*9130*/  BSYNC B0 ;  /* 0x0000000000007941 */ /* 0x000fea0003800000 */
.L_x_1181:
[C---:B------:R-:W-:Y:S04]  /*9140*/  LEA R2, P0, R90.reuse, R130, 0x1 ;  /* 0x000000825a027211 */ /* 0x040fe800078008ff */
[----:B------:R-:W-:Y:S05]  /*9150*/  LEA.HI.X R3, R90, R131, R89, 0x1, P0 ;  /* 0x000000835a037211 */ /* 0x000fea00000f0c59 */
[----:B-----5:R3:W-:Y:S04]  /*9160*/  ST.E.128 [R2.64], R48 ;  /* 0x0000003002007985 */ /* 0x0207e8000c101d06 */
.L_x_1172:
[----:B------:R-:W-:Y:S05]  /*9170*/  BSYNC B2 ;  /* 0x0000000000027941 */ /* 0x000fea0003800000 */
.L_x_1171:
        /* <DEDUP_REMOVED lines=98> */
.L_x_1188:
[----:B------:R-:W-:Y:S05]  /*97a0*/  BSYNC B0 ;  /* 0x0000000000007941 */ /* 0x000fea0003800000 */
.L_x_1187:
[----:B------:R-:W-:Y:S02]  /*97b0*/  IMAD R0, R65, 0x60, RZ ;  /* 0x0000006041007824 */ /* 0x000fe400078e02ff */
[----:B------:R-:W-:Y:S05]  /*97c0*/  IMAD.WIDE.U32 R2, R64, 0x60, R130 ;  /* 0x0000006040027825 */ /* 0x000fea00078e0082 */
[----:B------:R-:W-:Y:S05]  /*97d0*/  IADD3 R3, R3, R0, RZ ;  /* 0x0000000003037210 */ /* 0x000fea0007ffe0ff */
[----:B-----5:R3:W-:Y:S02]  /*97e0*/  ST.E.128 [R2.64], R48 ;  /* 0x0000003002007985 */ /* 0x0207e4000c101d06 */
.L_x_1186:
[----:B------:R-:W-:Y:S05]  /*97f0*/  BSYNC B1 ;  /* 0x0000000000017941 */ /* 0x000fea0003800000 */
.L_x_1185:
        /* <DEDUP_REMOVED lines=92> */
.L_x_1192:
[----:B------:R-:W-:Y:S05]  /*9dc0*/  BSYNC B0 ;  /* 0x0000000000007941 */ /* 0x000fea0003800000 */
.L_x_1191:
[C---:B------:R-:W-:Y:S04]  /*9dd0*/  LEA R2, P0, R88.reuse, R130, 0x1 ;  /* 0x0000008258027211 */ /* 0x040fe800078008ff */
[----:B------:R-:W-:Y:S05]  /*9de0*/  LEA.HI.X R3, R88, R131, R87, 0x1, P0 ;  /* 0x0000008358037211 */ /* 0x000fea00000f0c57 */
[----:B-----5:R3:W-:Y:S04]  /*9df0*/  ST.E.128 [R2.64], R48 ;  /* 0x0000003002007985 */ /* 0x0207e8000c101d06 */
.L_x_1190:
[----:B------:R-:W-:Y:S05]  /*9e00*/  BSYNC B1 ;  /* 0x0000000000017941 */ /* 0x000fea0003800000 */
.L_x_1189:
        /* <DEDUP_REMOVED lines=91> */
.L_x_1194:
[----:B------:R-:W-:Y:S05]  /*a3c0*/  BSYNC B0 ;  /* 0x0000000000007941 */ /* 0x000fea0003800000 */
.L_x_1193:
[C---:B------:R-:W-:Y:S04]  /*a3d0*/  LEA R2, P0, R86.reuse, R130, 0x1 ;  /* 0x0000008256027211 */ /* 0x040fe800078008ff */
[----:B------:R-:W-:Y:S05]  /*a3e0*/  LEA.HI.X R3, R86, R131, R85, 0x1, P0 ;  /* 0x0000008356037211 */ /* 0x000fea00000f0c55 */
[----:B-----5:R3:W-:Y:S04]  /*a3f0*/  ST.E.128 [R2.64], R48 ;  /* 0x0000003002007985 */ /* 0x0207e8000c101d06 */
.L_x_1184:
[----:B------:R-:W-:Y:S05]  /*a400*/  BSYNC B2 ;  /* 0x0000000000027941 */ /* 0x000fea0003800000 */
.L_x_1183:
[----:B---3--:R-:W3:Y:S02]  /*a410*/  LD.E R3, [R18.64+0xd0] ;  /* 0x0000d00612037980 */ /* 0x008ee4000c101900 */
[----:B---3--:R-:W-:Y:S05]  /*a420*/  IMAD.U32 R3, R3, -0x20, RZ ;  /* 0xffffffe003037824 */ /* 0x008fea00078e00ff */
[C---:B------:R-:W-:Y:S02]  /*a430*/  LEA R128, P1, R3.reuse, R128, 0x1 ;  /* 0x0000008003807211 */ /* 0x040fe400078208ff */
[C---:B------:R-:W-:Y:S02]  /*a440*/  LEA R126, P0, R3.reuse, R126, 0x1 ;  /* 0x0000007e037e7211 */ /* 0x040fe400078008ff */
[C---:B------:R-:W-:Y:S02]  /*a450*/  LEA.HI.X.SX32 R129, R3.reuse, R129, 0x1, P1 ;  /* 0x0000008103817211 */ /* 0x040fe400008f0eff */
[----:B------:R-:W-:Y:S01]  /*a460*/  LEA.HI.X.SX32 R127, R3, R127, 0x1, P0 ;  /* 0x0000007f037f7211 */ /* 0x000fe200000f0eff */
[----:B------:R-:W-:-:S05]  /*a470*/  BRA `(.L_x_1146) ;  /* 0x000005f000007947 */ /* 0x000fca0003800000 */
.L_x_1120:
        /* <DEDUP_REMOVED lines=11> */
.L_x_1196:
[----:B------:R-:W-:Y:S05]  /*a530*/  BSYNC B0 ;  /* 0x0000000000007941 */ /* 0x000fea0003800000 */
.L_x_1195:
        /* <DEDUP_REMOVED lines=27> */
.L_x_1198:
[----:B------:R-:W-:Y:S05]  /*a6f0*/  BSYNC B0 ;  /* 0x0000000000007941 */ /* 0x000fea0003800000 */
.L_x_1197:
        /* <DEDUP_REMOVED lines=27> */
.L_x_1200:
[----:B------:R-:W-:Y:S05]  /*a8b0*/  BSYNC B0 ;  /* 0x0000000000007941 */ /* 0x000fea0003800000 */
.L_x_1199:
        /* <DEDUP_REMOVED lines=27> */
.L_x_1146:
[----:B------:R-:W-:Y:S05]  /*aa70*/  BSYNC B3 ;  /* 0x0000000000037941 */ /* 0x000fea0003800000 */
.L_x_1119:
        /* <DEDUP_REMOVED lines=89> */
.L_x_1202:
        /* <DEDUP_REMOVED lines=8> */
.L_x_1203:
[----:B------:R-:W-:Y:S05]  /*b090*/  BSYNC B0 ;  /* 0x0000000000007941 */ /* 0x000fea0003800000 */
.L_x_1201:
[----:B------:R-:W-:Y:S04]  /*b0a0*/  IADD3 R11, R11, -0x1, RZ ;  /* 0xffffffff0b0b7810 */ /* 0x000fe80007ffe0ff */
[----:B------:R-:W-:Y:S11]  /*b0b0*/  ISETP.GT.AND P0, PT, R11, R100, PT ;  /* 0x000000640b00720c */ /* 0x000ff60003f04270 */
[----:B------:R-:W-:Y:S02]  /*b0c0*/  @!UPT UIADD3 URZ, URZ, URZ, URZ ;  /* 0x0000003f3f3ff290 */ /* 0x000fe4000fffe03f */
[----:B------:R-:W-:-:S05]  /*b0d0*/  @P0 BRA `(.L_x_1204) ;  /* 0xffff7af000000947 */ /* 0x000fca000383ffff */
.L_x_1110:
        /* <DEDUP_REMOVED lines=108> */
.L_x_1213:
[----:B------:R-:W-:Y:S05]  /*b7a0*/  BSYNC B0 ;  /* 0x0000000000007941 */ /* 0x000fea0003800000 */
.L_x_1212:
[----:B-----5:R3:W-:Y:S02]  /*b7b0*/  STS.128 [R219], R20 ;  /* 0x00000014db007388 */ /* 0x0207e40000000c00 */
.L_x_1211:
[----:B------:R-:W-:Y:S05]  /*b7c0*/  BSYNC B1 ;  /* 0x0000000000017941 */ /* 0x000fea0003800000 */
.L_x_1210:
        /* <DEDUP_REMOVED lines=47> */
.L_x_1217:
[----:B------:R-:W-:Y:S05]  /*bac0*/  BSYNC B0 ;  /* 0x0000000000007941 */ /* 0x000fea0003800000 */
.L_x_1216:
[----:B-----5:R1:W-:Y:S02]  /*bad0*/  STS.128 [R219+0x2000], R20 ;  /* 0x00200014db007388 */ /* 0x0203e40000000c00 */
.L_x_1215:
[----:B------:R-:W-:Y:S05]  /*bae0*/  BSYNC B1 ;  /* 0x0000000000017941 */ /* 0x000fea0003800000 */
.L_x_1214:
        /* <DEDUP_REMOVED lines=46> */
.L_x_1219:
[----:B------:R-:W-:Y:S05]  /*bdd0*/  BSYNC B0 ;  /* 0x0000000000007941 */ /* 0x000fea0003800000 */
.L_x_1218:
[----:B-----5:R3:W-:Y:S02]  /*bde0*/  STS.128 [R219+0x4000], R20 ;  /* 0x00400014db007388 */ /* 0x0207e40000000c00 */
.L_x_1209:
[----:B------:R-:W-:Y:S05]  /*bdf0*/  BSYNC B2 ;  /* 0x0000000000027941 */ /* 0x000fea0003800000 */
.L_x_1208:
        /* <DEDUP_REMOVED lines=60> */
.L_x_1225:
[----:B------:R-:W-:Y:S05]  /*c1c0*/  BSYNC B0 ;  /* 0x0000000000007941 */ /* 0x000fea0003800000 */
.L_x_1224:
[----:B-----5:R3:W-:Y:S02]  /*c1d0*/  STS.128 [R219+0x800], R20 ;  /* 0x00080014db007388 */ /* 0x0207e40000000c00 */
.L_x_1223:
[----:B------:R-:W-:Y:S05]  /*c1e0*/  BSYNC B1 ;  /* 0x0000000000017941 */ /* 0x000fea0003800000 */
.L_x_1222:
        /* <DEDUP_REMOVED lines=47> */
.L_x_1229:
[----:B------:R-:W-:Y:S05]  /*c4e0*/  BSYNC B0 ;  /* 0x0000000000007941 */ /* 0x000fea0003800000 */
.L_x_1228:
[----:B-----5:R3:W-:Y:S02]  /*c4f0*/  STS.128 [R219+0x2800], R20 ;  /* 0x00280014db007388 */ /* 0x0207e40000000c00 */
.L_x_1227:
[----:B------:R-:W-:Y:S05]  /*c500*/  BSYNC B1 ;  /* 0x0000000000017941 */ /* 0x000fea0003800000 */
.L_x_1226:
        /* <DEDUP_REMOVED lines=45> */
.L_x_1231:
[----:B------:R-:W-:Y:S05]  /*c7e0*/  BSYNC B0 ;  /* 0x0000000000007941 */ /* 0x000fea0003800000 */
.L_x_1230:
[----:B-----5:R1:W-:Y:S02]  /*c7f0*/  STS.128 [R219+0x4800], R44 ;  /* 0x0048002cdb007388 */ /* 0x0203e40000000c00 */
.L_x_1221:
[----:B------:R-:W-:Y:S05]  /*c800*/  BSYNC B2 ;  /* 0x0000000000027941 */ /* 0x000fea0003800000 */
.L_x_1220:
        /* <DEDUP_REMOVED lines=62> */
.L_x_1237:
[----:B------:R-:W-:Y:S05]  /*cbf0*/  BSYNC B0 ;  /* 0x0000000000007941 */ /* 0x000fea0003800000 */
.L_x_1236:
[----:B-----5:R1:W-:Y:S02]  /*cc00*/  STS.128 [R219+0x1000], R20 ;  /* 0x00100014db007388 */ /* 0x0203e40000000c00 */
.L_x_1235:
[----:B------:R-:W-:Y:S05]  /*cc10*/  BSYNC B1 ;  /* 0x0000000000017941 */ /* 0x000fea0003800000 */
.L_x_1234:
        /* <DEDUP_REMOVED lines=48> */
.L_x_1241:
[----:B------:R-:W-:Y:S05]  /*cf20*/  BSYNC B0 ;  /* 0x0000000000007941 */ /* 0x000fea0003800000 */
.L_x_1240:
[----:B-----5:R3:W-:Y:S02]  /*cf30*/  STS.128 [R219+0x3000], R20 ;  /* 0x00300014db007388 */ /* 0x0207e40000000c00 */
.L_x_1239:
[----:B------:R-:W-:Y:S05]  /*cf40*/  BSYNC B1 ;  /* 0x0000000000017941 */ /* 0x000fea0003800000 */
.L_x_1238:
        /* <DEDUP_REMOVED lines=47> */
.L_x_1243:
[----:B------:R-:W-:Y:S05]  /*d240*/  BSYNC B0 ;  /* 0x0000000000007941 */ /* 0x000fea0003800000 */
.L_x_1242:
[----:B-----5:R3:W-:Y:S02]  /*d250*/  STS.128 [R219+0x5000], R20 ;  /* 0x00500014db007388 */ /* 0x0207e40000000c00 */
.L_x_1233:
[----:B------:R-:W-:Y:S05]  /*d260*/  BSYNC B2 ;  /* 0x0000000000027941 */ /* 0x000fea0003800000 */
.L_x_1232:
        /* <DEDUP_REMOVED lines=59> */
.L_x_1248:
[----:B------:R-:W-:Y:S05]  /*d620*/  BSYNC B0 ;  /* 0x0000000000007941 */ /* 0x000fea0003800000 */
.L_x_1247:
[----:B-----5:R3:W-:Y:S02]  /*d630*/  STS.128 [R219+0x1800], R20 ;  /* 0x00180014db007388 */ /* 0x0207e40000000c00 */
.L_x_1246:
[----:B------:R-:W-:Y:S05]  /*d640*/  BSYNC B1 ;  /* 0x0000000000017941 */ /* 0x000fea0003800000 */
.L_x_1245:
        /* <DEDUP_REMOVED lines=46> */
.L_x_1252:
[----:B------:R-:W-:Y:S05]  /*d930*/  BSYNC B0 ;  /* 0x0000000000007941 */ /* 0x000fea0003800000 */
.L_x_1251:
[----:B-----5:R3:W-:Y:S02]  /*d940*/  STS.128 [R219+0x3800], R20 ;  /* 0x00380014db007388 */ /* 0x0207e40000000c00 */
.L_x_1250:
[----:B------:R-:W-:Y:S05]  /*d950*/  BSYNC B1 ;  /* 0x0000000000017941 */ /* 0x000fea0003800000 */
.L_x_1249:
        /* <DEDUP_REMOVED lines=45> */
.L_x_1254:
[----:B------:R-:W-:Y:S05]  /*dc30*/  BSYNC B0 ;  /* 0x0000000000007941 */ /* 0x000fea0003800000 */
.L_x_1253:
[----:B-----5:R1:W-:Y:S01]  /*dc40*/  STS.128 [R219+0x5800], R40 ;  /* 0x00580028db007388 */ /* 0x0203e20000000c00 */
[----:B------:R-:W-:Y:S05]  /*dc50*/  BRA `(.L_x_1244) ;  /* 0x00004dd000007947 */ /* 0x000fea0003800000 */
.L_x_1207:
        /* <DEDUP_REMOVED lines=89> */
.L_x_1260:
[----:B------:R-:W-:Y:S05]  /*e1f0*/  BSYNC B0 ;  /* 0x0000000000007941 */ /* 0x000fea0003800000 */
.L_x_1259:
[----:B-----5:R3:W-:Y:S02]  /*e200*/  STS.128 [R219], R32 ;  /* 0x00000020db007388 */ /* 0x0207e40000000c00 */
.L_x_1258:
[----:B------:R-:W-:Y:S05]  /*e210*/  BSYNC B1 ;  /* 0x0000000000017941 */ /* 0x000fea0003800000 */
.L_x_1257:
        /* <DEDUP_REMOVED lines=87> */
.L_x_1264:
[----:B------:R-:W-:Y:S05]  /*e790*/  BSYNC B0 ;  /* 0x0000000000007941 */ /* 0x000fea0003800000 */
.L_x_1263:
[----:B-----5:R1:W-:Y:S02]  /*e7a0*/  STS.128 [R219+0x2000], R32 ;  /* 0x00200020db007388 */ /* 0x0203e40000000c00 */
.L_x_1262:
[----:B------:R-:W-:Y:S05]  /*e7b0*/  BSYNC B1 ;  /* 0x0000000000017941 */ /* 0x000fea0003800000 */
.L_x_1261:
        /* <DEDUP_REMOVED lines=86> */
.L_x_1266:
[----:B------:R-:W-:Y:S05]  /*ed20*/  BSYNC B0 ;  /* 0x0000000000007941 */ /* 0x000fea0003800000 */
.L_x_1265:
[----:B-----5:R3:W-:Y:S02]  /*ed30*/  STS.128 [R219+0x4000], R32 ;  /* 0x00400020db007388 */ /* 0x0207e40000000c00 */
.L_x_1256:
[----:B------:R-:W-:Y:S05]  /*ed40*/  BSYNC B2 ;  /* 0x0000000000027941 */ /* 0x000fea0003800000 */
.L_x_1255:
        /* <DEDUP_REMOVED lines=94> */
.L_x_1272:
[----:B------:R-:W-:Y:S05]  /*f330*/  BSYNC B0 ;  /* 0x0000000000007941 */ /* 0x000fea0003800000 */
.L_x_1271:
[----:B-----5:R3:W-:Y:S02]  /*f340*/  STS.128 [R219+0x800], R32 ;  /* 0x00080020db007388 */ /* 0x0207e40000000c00 */
.L_x_1270:
[----:B------:R-:W-:Y:S05]  /*f350*/  BSYNC B1 ;  /* 0x0000000000017941 */ /* 0x000fea0003800000 */
.L_x_1269:
        /* <DEDUP_REMOVED lines=90> */
.L_x_1276:
[----:B------:R-:W-:Y:S05]  /*f900*/  BSYNC B0 ;  /* 0x0000000000007941 */ /* 0x000fea0003800000 */
.L_x_1275:
[----:B-----5:R3:W-:Y:S02]  /*f910*/  STS.128 [R219+0x2800], R32 ;  /* 0x00280020db007388 */ /* 0x0207e40000000c00 */
.L_x_1274:
[----:B------:R-:W-:Y:S05]  /*f920*/  BSYNC B1 ;  /* 0x0000000000017941 */ /* 0x000fea0003800000 */
.L_x_1273:
        /* <DEDUP_REMOVED lines=90> */
.L_x_1278:
[----:B------:R-:W-:Y:S05]  /*fed0*/  BSYNC B0 ;  /* 0x0000000000007941 */ /* 0x000fea0003800000 */
.L_x_1277:
[----:B-----5:R1:W-:Y:S02]  /*fee0*/  STS.128 [R219+0x4800], R20 ;  /* 0x00480014db007388 */ /* 0x0203e40000000c00 */
.L_x_1268:
[----:B------:R-:W-:Y:S05]  /*fef0*/  BSYNC B2 ;  /* 0x0000000000027941 */ /* 0x000fea0003800000 */
.L_x_1267:
        /* <DEDUP_REMOVED lines=95> */
.L_x_1284:
[----:B------:R-:W-:Y:S05]  /*104f0*/  BSYNC B0 ;  /* 0x0000000000007941 */ /* 0x000fea0003800000 */
.L_x_1283:
[----:B-----5:R3:W-:Y:S02]  /*10500*/  STS.128 [R219+0x1000], R32 ;  /* 0x00100020db007388 */ /* 0x0207e40000000c00 */
.L_x_1282:
[----:B------:R-:W-:Y:S05]  /*10510*/  BSYNC B1 ;  /* 0x0000000000017941 */ /* 0x000fea0003800000 */
.L_x_1281:
        /* <DEDUP_REMOVED lines=90> */
.L_x_1288:
[----:B------:R-:W-:Y:S05]  /*10ac0*/  BSYNC B0 ;  /* 0x0000000000007941 */ /* 0x000fea0003800000 */
.L_x_1287:
[----:B-----5:R3:W-:Y:S02]  /*10ad0*/  STS.128 [R219+0x3000], R32 ;  /* 0x00300020db007388 */ /* 0x0207e40000000c00 */
.L_x_1286:
[----:B------:R-:W-:Y:S05]  /*10ae0*/  BSYNC B1 ;  /* 0x0000000000017941 */ /* 0x000fea0003800000 */
.L_x_1285:
        /* <DEDUP_REMOVED lines=90> */
.L_x_1290:
[----:B------:R-:W-:Y:S05]  /*11090*/  BSYNC B0 ;  /* 0x0000000000007941 */ /* 0x000fea0003800000 */
.L_x_1289:
[----:B-----5:R1:W-:Y:S02]  /*110a0*/  STS.128 [R219+0x5000], R24 ;  /* 0x00500018db007388 */ /* 0x0203e40000000c00 */
.L_x_1280:
[----:B------:R-:W-:Y:S05]  /*110b0*/  BSYNC B2 ;  /* 0x0000000000027941 */ /* 0x000fea0003800000 */
.L_x_1279:
        /* <DEDUP_REMOVED lines=94> */
.L_x_1294:
[----:B------:R-:W-:Y:S05]  /*116a0*/  BSYNC B0 ;  /* 0x0000000000007941 */ /* 0x000fea0003800000 */
.L_x_1293:
[----:B-----5:R1:W-:Y:S02]  /*116b0*/  STS.128 [R219+0x1800], R20 ;  /* 0x00180014db007388 */ /* 0x0203e40000000c00 */
.L_x_1292:
[----:B------:R-:W-:Y:S05]  /*116c0*/  BSYNC B1 ;  /* 0x0000000000017941 */ /* 0x000fea0003800000 */
.L_x_1291:
        /* <DEDUP_REMOVED lines=92> */
.L_x_1298:
[----:B------:R-:W-:Y:S05]  /*11c90*/  BSYNC B0 ;  /* 0x0000000000007941 */ /* 0x000fea0003800000 */
.L_x_1297:
[----:B-----5:R1:W-:Y:S02]  /*11ca0*/  STS.128 [R219+0x3800], R20 ;  /* 0x00380014db007388 */ /* 0x0203e40000000c00 */
.L_x_1296:
[----:B------:R-:W-:Y:S05]  /*11cb0*/  BSYNC B1 ;  /* 0x0000000000017941 */ /* 0x000fea0003800000 */
.L_x_1295:
        /* <DEDUP_REMOVED lines=92> */
.L_x_1300:
[----:B------:R-:W-:Y:S05]  /*12280*/  BSYNC B0 ;  /* 0x0000000000007941 */ /* 0x000fea0003800000 */
.L_x_1299:
[----:B-----5:R1:W-:Y:S01]  /*12290*/  STS.128 [R219+0x5800], R20 ;  /* 0x00580014db007388 */ /* 0x0203e20000000c00 */
[----:B------:R-:W-:Y:S05]  /*122a0*/  BRA `(.L_x_1244) ;  /* 0x0000078000007947 */ /* 0x000fea0003800000 */
.L_x_1206:
        /* <DEDUP_REMOVED lines=29> */
.L_x_1302:
[----:B------:R-:W-:Y:S05]  /*12480*/  BSYNC B0 ;  /* 0x0000000000007941 */ /* 0x000fea0003800000 */
.L_x_1301:
        /* <DEDUP_REMOVED lines=29> */
.L_x_1304:
[----:B------:R-:W-:Y:S05]  /*12660*/  BSYNC B0 ;  /* 0x0000000000007941 */ /* 0x000fea0003800000 */
.L_x_1303:
        /* <DEDUP_REMOVED lines=29> */
.L_x_1306:
[----:B------:R-:W-:Y:S05]  /*12840*/  BSYNC B0 ;  /* 0x0000000000007941 */ /* 0x000fea0003800000 */
.L_x_1305:
        /* <DEDUP_REMOVED lines=30> */
.L_x_1244:
[----:B------:R-:W-:Y:S05]  /*12a30*/  BSYNC B3 ;  /* 0x0000000000037941 */ /* 0x000fea0003800000 */
.L_x_1205:
        /* <DEDUP_REMOVED lines=32> */
.L_x_1309:
[----:B------:R2:W-:Y:S02]  /*12c40*/  STS.128 [R219+0xa000], RZ ;  /* 0x00a000ffdb007388 */ /* 0x0005e40000000c00 */
.L_x_1308:
[----:B------:R-:W-:Y:S05]  /*12c50*/  BSYNC B0 ;  /* 0x0000000000007941 */ /* 0x000fea0003800000 */
.L_x_1307:
        /* <DEDUP_REMOVED lines=31> */
.L_x_1312:
[----:B------:R1:W-:Y:S02]  /*12e50*/  STS.128 [R219+0xa800], RZ ;  /* 0x00a800ffdb007388 */ /* 0x0003e40000000c00 */
.L_x_1311:
[----:B------:R-:W-:Y:S05]  /*12e60*/  BSYNC B0 ;  /* 0x0000000000007941 */ /* 0x000fea0003800000 */
.L_x_1310:
        /* <DEDUP_REMOVED lines=33> */
.L_x_1315:
[----:B------:R1:W-:Y:S02]  /*13080*/  STS.128 [R219+0xb000], RZ ;  /* 0x00b000ffdb007388 */ /* 0x0003e40000000c00 */
.L_x_1314:
[----:B------:R-:W-:Y:S05]  /*13090*/  BSYNC B0 ;  /* 0x0000000000007941 */ /* 0x000fea0003800000 */
.L_x_1313:
        /* <DEDUP_REMOVED lines=35> */
.L_x_1317:
[----:B------:R-:W-:Y:S05]  /*132d0*/  BSYNC B0 ;  /* 0x0000000000007941 */ /* 0x000fea0003800000 */
.L_x_1316:
        /* <DEDUP_REMOVED lines=36> */
.L_x_1320:
[----:B------:R1:W-:Y:S02]  /*13520*/  STS.128 [R219+0x10000], RZ ;  /* 0x010000ffdb007388 */ /* 0x0003e40000000c00 */
.L_x_1319:
[----:B------:R-:W-:Y:S05]  /*13530*/  BSYNC B0 ;  /* 0x0000000000007941 */ /* 0x000fea0003800000 */
.L_x_1318:
        /* <DEDUP_REMOVED lines=32> */
.L_x_1323:
[----:B------:R1:W-:Y:S02]  /*13740*/  STS.128 [R219+0x10800], RZ ;  /* 0x010800ffdb007388 */ /* 0x0003e40000000c00 */
.L_x_1322:
[----:B------:R-:W-:Y:S05]  /*13750*/  BSYNC B0 ;  /* 0x0000000000007941 */ /* 0x000fea0003800000 */
.L_x_1321:
        /* <DEDUP_REMOVED lines=34> */
.L_x_1326:
[----:B------:R1:W-:Y:S02]  /*13980*/  STS.128 [R219+0x11000], RZ ;  /* 0x011000ffdb007388 */ /* 0x0003e40000000c00 */
.L_x_1325:
[----:B------:R-:W-:Y:S05]  /*13990*/  BSYNC B0 ;  /* 0x0000000000007941 */ /* 0x000fea0003800000 */
.L_x_1324:
        /* <DEDUP_REMOVED lines=35> */
.L_x_1329:
[----:B------:R1:W-:Y:S02]  /*13bd0*/  STS.128 [R219+0x11800], RZ ;  /* 0x011800ffdb007388 */ /* 0x0003e40000000c00 */
.L_x_1328:
[----:B------:R-:W-:Y:S05]  /*13be0*/  BSYNC B0 ;  /* 0x0000000000007941 */ /* 0x000fea0003800000 */
.L_x_1327:
[----:B------:R-:W-:Y:S01]  /*13bf0*/  SHF.L.U32 R0, R70, 0x6, RZ ;  /* 0x0000000646007819 */ /* 0x000fe200000006ff */
[----:B------:R-:W-:Y:S01]  /*13c00*/  IMAD.SHL.U32 R160, R160, 0x8, RZ ;  /* 0x00000008a0a07824 */ /* 0x000fe200078e00ff */
[----:B------:R-:W-:Y:S01]  /*13c10*/  LEA R202, R69, R54, 0xa ;  /* 0x0000003645ca7211 */ /* 0x000fe200078e50ff */
[----:B--2---:R-:W2:Y:S01]  /*13c20*/  LD.E R17, [R18.64+0x18c] ;  /* 0x00018c0612117980 */ /* 0x004ea2000c101900 */
[----:B-1----:R-:W-:Y:S02]  /*13c30*/  LOP3.LUT R5, R0, 0x1c0, RZ, 0xc0, !PT ;  /* 0x000001c000057812 */ /* 0x002fe400078ec0ff */
[----:B------:R-:W-:Y:S01]  /*13c40*/  SHF.L.U32 R202, R202, 0x1, RZ ;  /* 0x00000001caca7819 */ /* 0x000fe200000006ff */
[----:B------:R-:W0:Y:S01]  /*13c50*/  LDGDEPBAR ;  /* 0x00000000000079af */ /* 0x000e220000000000 */
[----:B------:R-:W-:Y:S02]  /*13c60*/  LOP3.LUT R0, R5, 0x8, R160, 0xf8, !PT ;  /* 0x0000000805007812 */ /* 0x000fe400078ef8a0 */
[----:B------:R-:W-:Y:S01]  /*13c70*/  SHF.R.U32.HI R5, RZ, 0x3, R5 ;  /* 0x00000003ff057819 */ /* 0x000fe20000011605 */
[----:B------:R-:W-:Y:S01]  /*13c80*/  LDSM.16.M88.4 R64, [R202] ;  /* 0x00000000ca40783b */ /* 0x000fe20000000200 */
[----:B------:R-:W-:Y:S01]  /*13c90*/  R2P PR, R70, 0x6 ;  /* 0x0000000646007804 */ /* 0x000fe20000000000 */
[----:B------:R-:W-:Y:S01]  /*13ca0*/  IMAD R198, R55, 0x2, R202 ;  /* 0x0000000237c67824 */ /* 0x000fe200078e02ca */
[----:B------:R-:W-:-:S02]  /*13cb0*/  LOP3.LUT R0, R0, R5, RZ, 0x3c, !PT ;  /* 0x0000000500007212 */ /* 0x000fc400078e3cff */
[----:B------:R-:W-:Y:S02]  /*13cc0*/  LEA R200, R57, R202, 0x1 ;  /* 0x000000ca39c87211 */ /* 0x000fe400078e08ff */
[----:B------:R-:W-:Y:S01]  /*13cd0*/  LDSM.16.M88.4 R4, [R198] ;  /* 0x00000000c604783b */ /* 0x000fe20000000200 */
[----:B------:R-:W-:-:S03]  /*13ce0*/  IMAD R201, R71, 0x200, R0 ;  /* 0x0000020047c97824 */ /* 0x000fc600078e0200 */
[----:B------:R-:W-:Y:S01]  /*13cf0*/  LDSM.16.M88.4 R36, [R200] ;  /* 0x00000000c824783b */ /* 0x000fe20000000200 */
[----:B------:R-:W-:-:S05]  /*13d00*/  IMAD.SHL.U32 R201, R201, 0x2, RZ ;  /* 0x00000002c9c97824 */ /* 0x000fca00078e00ff */
[----:B------:R-:W1:Y:S01]  /*13d10*/  LDSM.16.M88.4 R12, [R201+0x6000] ;  /* 0x00600000c90c783b */ /* 0x000e620000000200 */
[C---:B------:R-:W-:Y:S02]  /*13d20*/  IADD3 R0, R201.reuse, 0x6000, RZ ;  /* 0x00006000c9007810 */ /* 0x040fe40007ffe0ff */
[C---:B------:R-:W-:Y:S01]  /*13d30*/  IADD3 R199, R201.reuse, 0x6020, RZ ;  /* 0x00006020c9c77810 */ /* 0x040fe20007ffe0ff */
[----:B---3--:R-:W3:Y:S01]  /*13d40*/  LDSM.16.M88.4 R44, [R201+0x6800] ;  /* 0x00680000c92c783b */ /* 0x008ee20000000200 */
[----:B------:R-:W-:Y:S02]  /*13d50*/  @P1 IADD3 R199, R0, -0x20, RZ ;  /* 0xffffffe000c71810 */ /* 0x000fe40007ffe0ff */
[----:B------:R-:W-:Y:S01]  /*13d60*/  MOV R0, 0x40 ;  /* 0x0000004000007802 */ /* 0x000fe20000000f00 */
[----:B------:R-:W4:Y:S03]  /*13d70*/  LDSM.16.M88.4 R76, [R201+0x7000] ;  /* 0x00700000c94c783b */ /* 0x000f260000000200 */
[----:B------:R-:W-:Y:S01]  /*13d80*/  SEL R0, R0, 0xffffffc0, !P2 ;  /* 0xffffffc000007807 */ /* 0x000fe20005000000 */
[----:B------:R-:W4:Y:S03]  /*13d90*/  LDSM.16.M88.4 R60, [R199] ;  /* 0x00000000c73c783b */ /* 0x000f260000000200 */
[----:B------:R-:W-:Y:S01]  /*13da0*/  IADD3 R196, R201, R0, RZ ;  /* 0x00000000c9c47210 */ /* 0x000fe20007ffe0ff */
[----:B------:R-:W4:Y:S04]  /*13db0*/  LDSM.16.M88.4 R28, [R201+0x7800] ;  /* 0x00780000c91c783b */ /* 0x000f280000000200 */
[----:B------:R-:W4:Y:S04]  /*13dc0*/  LDSM.16.M88.4 R8, [R199+0x800] ;  /* 0x00080000c708783b */ /* 0x000f280000000200 */
[----:B------:R-:W4:Y:S04]  /*13dd0*/  LDSM.16.M88.4 R48, [R199+0x1000] ;  /* 0x00100000c730783b */ /* 0x000f280000000200 */
[----:B------:R-:W4:Y:S04]  /*13de0*/  LDSM.16.M88.4 R24, [R196+0x6000] ;  /* 0x00600000c418783b */ /* 0x000f280000000200 */
[----:B------:R-:W4:Y:S01]  /*13df0*/  LDSM.16.M88.4 R40, [R199+0x1800] ;  /* 0x00180000c728783b */ /* 0x000f220000000200 */
[----:B------:R-:W-:-:S03]  /*13e00*/  LEA R197, R55, R200, 0x1 ;  /* 0x000000c837c57211 */ /* 0x000fc600078e08ff */
[----:B------:R-:W-:Y:S01]  /*13e10*/  LDSM.16.M88.4 R88, [R199+0x2000] ;  /* 0x00200000c758783b */ /* 0x000fe20000000200 */
[C---:B-1---5:R-:W-:Y:S03]  /*13e20*/  HMMA.16816.F32.BF16 R20, R64.reuse, R12, RZ ;  /* 0x0000000c4014723c */ /* 0x062fe600000418ff */
[----:B------:R-:W-:Y:S05]  /*13e30*/  LDSM.16.M88.4 R96, [R201+0xa800] ;  /* 0x00a80000c960783b */ /* 0x000fea0000000200 */
[C---:B---3--:R-:W-:Y:S08]  /*13e40*/  HMMA.16816.F32.BF16 R32, R64.reuse, R44, RZ ;  /* 0x0000002c4020723c */ /* 0x048ff000000418ff */
[C---:B----4-:R-:W-:Y:S01]  /*13e50*/  HMMA.16816.F32.BF16 R80, R64.reuse, R76, RZ ;  /* 0x0000004c4050723c */ /* 0x050fe200000418ff */
[----:B------:R-:W-:Y:S01]  /*13e60*/  IMAD.IADD R192, R0, 0x1, R199 ;  /* 0x0000000100c07824 */ /* 0x000fe200078e02c7 */
[----:B------:R-:W-:Y:S04]  /*13e70*/  LDSM.16.M88.4 R92, [R197+0x2000] ;  /* 0x00200000c55c783b */ /* 0x000fe80000000200 */
[----:B------:R-:W-:Y:S02]  /*13e80*/  LDSM.16.M88.4 R84, [R192] ;  /* 0x00000000c054783b */ /* 0x000fe40000000200 */
[C---:B------:R-:W-:Y:S02]  /*13e90*/  HMMA.16816.F32.BF16 R12, R64.reuse, R14, RZ ;  /* 0x0000000e400c723c */ /* 0x040fe400000418ff */
[----:B------:R-:W-:Y:S06]  /*13ea0*/  LDSM.16.M88.4 R100, [R192+0x2800] ;  /* 0x00280000c064783b */ /* 0x000fec0000000200 */
[C---:B------:R-:W-:Y:S08]  /*13eb0*/  HMMA.16816.F32.BF16 R44, R64.reuse, R46, RZ ;  /* 0x0000002e402c723c */ /* 0x040ff000000418ff */
[----:B------:R-:W-:Y:S08]  /*13ec0*/  HMMA.16816.F32.BF16 R76, R64, R78, RZ ;  /* 0x0000004e404c723c */ /* 0x000ff000000418ff */
[C---:B------:R-:W-:Y:S08]  /*13ed0*/  HMMA.16816.F32.BF16 R20, R36.reuse, R60, R20 ;  /* 0x0000003c2414723c */ /* 0x040ff00000041814 */
[----:B------:R-:W-:Y:S01]  /*13ee0*/  HMMA.16816.F32.BF16 R12, R36, R62, R12 ;  /* 0x0000003e240c723c */ /* 0x000fe2000004180c */
[----:B------:R-:W-:Y:S07]  /*13ef0*/  LDSM.16.M88.4 R60, [R192+0x800] ;  /* 0x00080000c03c783b */ /* 0x000fee0000000200 */
[C---:B------:R-:W-:Y:S08]  /*13f00*/  HMMA.16816.F32.BF16 R72, R64.reuse, R28, RZ ;  /* 0x0000001c4048723c */ /* 0x040ff000000418ff */
[----:B------:R-:W-:Y:S01]  /*13f10*/  HMMA.16816.F32.BF16 R64, R64, R30, RZ ;  /* 0x0000001e4040723c */ /* 0x000fe200000418ff */
[----:B------:R-:W1:Y:S07]  /*13f20*/  LDSM.16.M88.4 R28, [R196+0x6800] ;  /* 0x00680000c41c783b */ /* 0x000e6e0000000200 */
[C---:B------:R-:W-:Y:S08]  /*13f30*/  HMMA.16816.F32.BF16 R32, R36.reuse, R8, R32 ;  /* 0x000000082420723c */ /* 0x040ff00000041820 */
[C---:B------:R-:W-:Y:S01]  /*13f40*/  HMMA.16816.F32.BF16 R44, R36.reuse, R10, R44 ;  /* 0x0000000a242c723c */ /* 0x040fe2000004182c */
[----:B------:R-:W3:Y:S07]  /*13f50*/  LDSM.16.M88.4 R8, [R196+0x7000] ;  /* 0x00700000c408783b */ /* 0x000eee0000000200 */
[C---:B------:R-:W-:Y:S08]  /*13f60*/  HMMA.16816.F32.BF16 R80, R36.reuse, R48, R80 ;  /* 0x000000302450723c */ /* 0x040ff00000041850 */
[----:B------:R-:W-:Y:S01]  /*13f70*/  HMMA.16816.F32.BF16 R76, R36, R50, R76 ;  /* 0x00000032244c723c */ /* 0x000fe2000004184c */
[----:B------:R-:W4:Y:S07]  /*13f80*/  LDSM.16.M88.4 R48, [R196+0x7800] ;  /* 0x00780000c430783b */ /* 0x000f2e0000000200 */
[C---:B------:R-:W-:Y:S08]  /*13f90*/  HMMA.16816.F32.BF16 R20, R4.reuse, R24, R20 ;  /* 0x000000180414723c */ /* 0x040ff00000041814 */
[----:B------:R-:W-:Y:S01]  /*13fa0*/  HMMA.16816.F32.BF16 R12, R4, R26, R12 ;  /* 0x0000001a040c723c */ /* 0x000fe2000004180c */
[----:B------:R-:W4:Y:S07]  /*13fb0*/  LDSM.16.M88.4 R24, [R197] ;  /* 0x00000000c518783b */ /* 0x000f2e0000000200 */
[C---:B------:R-:W-:Y:S08]  /*13fc0*/  HMMA.16816.F32.BF16 R72, R36.reuse, R40, R72 ;  /* 0x000000282448723c */ /* 0x040ff00000041848 */
[----:B------:R-:W-:Y:S01]  /*13fd0*/  HMMA.16816.F32.BF16 R64, R36, R42, R64 ;  /* 0x0000002a2440723c */ /* 0x000fe20000041840 */
[----:B------:R-:W4:Y:S04]  /*13fe0*/  LDSM.16.M88.4 R40, [R192+0x1000] ;  /* 0x00100000c028783b */ /* 0x000f280000000200 */
[----:B------:R-:W-:Y:S03]  /*13ff0*/  LDSM.16.M88.4 R36, [R202+0x2000] ;  /* 0x00200000ca24783b */ /* 0x000fe60000000200 */
[C---:B-1----:R-:W-:Y:S08]  /*14000*/  HMMA.16816.F32.BF16 R32, R4.reuse, R28, R32 ;  /* 0x0000001c0420723c */ /* 0x042ff00000041820 */
        /* <DEDUP_REMOVED lines=8> */
[----:B------:R-:W-:Y:S03]  /*14090*/  LDSM.16.M88.4 R48, [R201+0x9000] ;  /* 0x00900000c930783b */ /* 0x000fe60000000200 */
[C---:B------:R-:W-:Y:S08]  /*140a0*/  HMMA.16816.F32.BF16 R20, R24.reuse, R84, R20 ;  /* 0x000000541814723c */ /* 0x040ff00000041814 */
[C---:B------:R-:W-:Y:S01]  /*140b0*/  HMMA.16816.F32.BF16 R12, R24.reuse, R86, R12 ;  /* 0x00000056180c723c */ /* 0x040fe2000004180c */
[----:B------:R-:W-:Y:S07]  /*140c0*/  LDSM.16.M88.4 R84, [R192+0x2000] ;  /* 0x00200000c054783b */ /* 0x000fee0000000200 */
[C---:B------:R-:W-:Y:S08]  /*140d0*/  HMMA.16816.F32.BF16 R32, R24.reuse, R60, R32 ;  /* 0x0000003c1820723c */ /* 0x040ff00000041820 */
[C---:B------:R-:W-:Y:S01]  /*140e0*/  HMMA.16816.F32.BF16 R44, R24.reuse, R62, R44 ;  /* 0x0000003e182c723c */ /* 0x040fe2000004182c */
[----:B------:R-:W-:Y:S07]  /*140f0*/  LDSM.16.M88.4 R60, [R201+0x9800] ;  /* 0x00980000c93c783b */ /* 0x000fee0000000200 */
[C---:B------:R-:W-:Y:S08]  /*14100*/  HMMA.16816.F32.BF16 R80, R24.reuse, R40, R80 ;  /* 0x000000281850723c */ /* 0x040ff00000041850 */
[----:B------:R-:W-:Y:S01]  /*14110*/  HMMA.16816.F32.BF16 R76, R24, R42, R76 ;  /* 0x0000002a184c723c */ /* 0x000fe2000004184c */
[----:B------:R-:W4:Y:S07]  /*14120*/  LDSM.16.M88.4 R40, [R200+0x2000] ;  /* 0x00200000c828783b */ /* 0x000f2e0000000200 */
[C---:B-1----:R-:W-:Y:S08]  /*14130*/  HMMA.16816.F32.BF16 R20, R36.reuse, R8, R20 ;  /* 0x000000082414723c */ /* 0x042ff00000041814 */
[C---:B------:R-:W-:Y:S01]  /*14140*/  HMMA.16816.F32.BF16 R12, R36.reuse, R10, R12 ;  /* 0x0000000a240c723c */ /* 0x040fe2000004180c */
[----:B------:R-:W-:Y:S07]  /*14150*/  LDSM.16.M88.4 R8, [R196+0x8000] ;  /* 0x00800000c408783b */ /* 0x000fee0000000200 */
[C---:B---3--:R-:W-:Y:S08]  /*14160*/  HMMA.16816.F32.BF16 R32, R36.reuse, R4, R32 ;  /* 0x000000042420723c */ /* 0x048ff00000041820 */
[----:B------:R-:W-:Y:S01]  /*14170*/  HMMA.16816.F32.BF16 R44, R36, R6, R44 ;  /* 0x00000006242c723c */ /* 0x000fe2000004182c */
[----:B------:R-:W1:Y:S07]  /*14180*/  LDSM.16.M88.4 R4, [R198+0x2000] ;  /* 0x00200000c604783b */ /* 0x000e6e0000000200 */
[C---:B------:R-:W-:Y:S08]  /*14190*/  HMMA.16816.F32.BF16 R72, R24.reuse, R28, R72 ;  /* 0x0000001c1848723c */ /* 0x040ff00000041848 */
[----:B------:R-:W-:Y:S01]  /*141a0*/  HMMA.16816.F32.BF16 R64, R24, R30, R64 ;  /* 0x0000001e1840723c */ /* 0x000fe20000041840 */
[----:B------:R-:W3:Y:S04]  /*141b0*/  LDSM.16.M88.4 R28, [R199+0x2800] ;  /* 0x00280000c71c783b */ /* 0x000ee80000000200 */
[----:B------:R-:W2:Y:S03]  /*141c0*/  LDSM.16.M88.4 R24, [R199+0x3000] ;  /* 0x00300000c718783b */ /* 0x000ea60000000200 */
[C---:B----4-:R-:W-:Y:S08]  /*141d0*/  HMMA.16816.F32.BF16 R20, R40.reuse, R88, R20 ;  /* 0x000000582814723c */ /* 0x050ff00000041814 */
[----:B------:R-:W-:Y:S01]  /*141e0*/  HMMA.16816.F32.BF16 R12, R40, R90, R12 ;  /* 0x0000005a280c723c */ /* 0x000fe2000004180c */
[----:B------:R-:W-:Y:S07]  /*141f0*/  LDSM.16.M88.4 R88, [R192+0x3000] ;  /* 0x00300000c058783b */ /* 0x000fee0000000200 */
[C---:B------:R-:W-:Y:S08]  /*14200*/  HMMA.16816.F32.BF16 R80, R36.reuse, R48, R80 ;  /* 0x000000302450723c */ /* 0x040ff00000041850 */
[----:B------:R-:W-:Y:S01]  /*14210*/  HMMA.16816.F32.BF16 R76, R36, R50, R76 ;  /* 0x00000032244c723c */ /* 0x000fe2000004184c */
[----:B------:R-:W4:Y:S07]  /*14220*/  LDSM.16.M88.4 R48, [R199+0x3800] ;  /* 0x00380000c730783b */ /* 0x000f2e0000000200 */
[C---:B-1----:R-:W-:Y:S08]  /*14230*/  HMMA.16816.F32.BF16 R20, R4.reuse, R8, R20 ;  /* 0x000000080414723c */ /* 0x042ff00000041814 */
[----:B------:R-:W-:Y:S01]  /*14240*/  HMMA.16816.F32.BF16 R12, R4, R10, R12 ;  /* 0x0000000a040c723c */ /* 0x000fe2000004180c */
[----:B------:R-:W-:Y:S07]  /*14250*/  LDSM.16.M88.4 R8, [R196+0x9800] ;  /* 0x00980000c408783b */ /* 0x000fee0000000200 */
[C---:B------:R-:W-:Y:S08]  /*14260*/  HMMA.16816.F32.BF16 R72, R36.reuse, R60, R72 ;  /* 0x0000003c2448723c */ /* 0x040ff00000041848 */
[----:B------:R-:W-:Y:S01]  /*14270*/  HMMA.16816.F32.BF16 R64, R36, R62, R64 ;  /* 0x0000003e2440723c */ /* 0x000fe20000041840 */
[----:B------:R-:W-:Y:S04]  /*14280*/  LDSM.16.M88.4 R60, [R202+0x4000] ;  /* 0x00400000ca3c783b */ /* 0x000fe80000000200 */
[----:B------:R-:W1:Y:S03]  /*14290*/  LDSM.16.M88.4 R36, [R201+0xa000] ;  /* 0x00a00000c924783b */ /* 0x000e660000000200 */
[C---:B---3--:R-:W-:Y:S08]  /*142a0*/  HMMA.16816.F32.BF16 R32, R40.reuse, R28, R32 ;  /* 0x0000001c2820723c */ /* 0x048ff00000041820 */
[C---:B------:R-:W-:Y:S01]  /*142b0*/  HMMA.16816.F32.BF16 R44, R40.reuse, R30, R44 ;  /* 0x0000001e282c723c */ /* 0x040fe2000004182c */
[----:B------:R-:W3:Y:S07]  /*142c0*/  LDSM.16.M88.4 R28, [R196+0x8800] ;  /* 0x00880000c41c783b */ /* 0x000eee0000000200 */
[C---:B--2---:R-:W-:Y:S08]  /*142d0*/  HMMA.16816.F32.BF16 R80, R40.reuse, R24, R80 ;  /* 0x000000182850723c */ /* 0x044ff00000041850 */
[----:B------:R-:W-:Y:S01]  /*142e0*/  HMMA.16816.F32.BF16 R76, R40, R26, R76 ;  /* 0x0000001a284c723c */ /* 0x000fe2000004184c */
[----:B------:R-:W2:Y:S07]  /*142f0*/  LDSM.16.M88.4 R24, [R196+0x9000] ;  /* 0x00900000c418783b */ /* 0x000eae0000000200 */
[C---:B------:R-:W-:Y:S08]  /*14300*/  HMMA.16816.F32.BF16 R20, R92.reuse, R84, R20 ;  /* 0x000000545c14723c */ /* 0x040ff00000041814 */
[----:B------:R-:W-:Y:S01]  /*14310*/  HMMA.16816.F32.BF16 R12, R92, R86, R12 ;  /* 0x000000565c0c723c */ /* 0x000fe2000004180c */
[----:B------:R-:W-:Y:S07]  /*14320*/  LDSM.16.M88.4 R84, [R192+0x3800] ;  /* 0x00380000c054783b */ /* 0x000fee0000000200 */
[C---:B----4-:R-:W-:Y:S08]  /*14330*/  HMMA.16816.F32.BF16 R72, R40.reuse, R48, R72 ;  /* 0x000000302848723c */ /* 0x050ff00000041848 */
[----:B------:R-:W-:Y:S01]  /*14340*/  HMMA.16816.F32.BF16 R64, R40, R50, R64 ;  /* 0x000000322840723c */ /* 0x000fe20000041840 */
[----:B------:R-:W-:Y:S04]  /*14350*/  LDSM.16.M88.4 R40, [R200+0x4000] ;  /* 0x00400000c828783b */ /* 0x000fe80000000200 */
[----:B------:R-:W4:Y:S03]  /*14360*/  LDSM.16.M88.4 R48, [R199+0x4000] ;  /* 0x00400000c730783b */ /* 0x000f260000000200 */
[C---:B-1----:R-:W-:Y:S08]  /*14370*/  HMMA.16816.F32.BF16 R20, R60.reuse, R36, R20 ;  /* 0x000000243c14723c */ /* 0x042ff00000041814 */
[----:B------:R-:W-:Y:S01]  /*14380*/  HMMA.16816.F32.BF16 R12, R60, R38, R12 ;  /* 0x000000263c0c723c */ /* 0x000fe2000004180c */
[----:B------:R-:W-:Y:S07]  /*14390*/  LDSM.16.M88.4 R36, [R199+0x4800] ;  /* 0x00480000c724783b */ /* 0x000fee0000000200 */
[C---:B---3--:R-:W-:Y:S08]  /*143a0*/  HMMA.16816.F32.BF16 R32, R4.reuse, R28, R32 ;  /* 0x0000001c0420723c */ /* 0x048ff00000041820 */
[C---:B------:R-:W-:Y:S01]  /*143b0*/  HMMA.16816.F32.BF16 R44, R4.reuse, R30, R44 ;  /* 0x0000001e042c723c */ /* 0x040fe2000004182c */
[----:B------:R-:W-:Y:S07]  /*143c0*/  LDSM.16.M88.4 R28, [R198+0x4000] ;  /* 0x00400000c61c783b */ /* 0x000fee0000000200 */
[C---:B--2---:R-:W-:Y:S08]  /*143d0*/  HMMA.16816.F32.BF16 R80, R4.reuse, R24, R80 ;  /* 0x000000180450723c */ /* 0x044ff00000041850 */
[----:B------:R-:W-:Y:S01]  /*143e0*/  HMMA.16816.F32.BF16 R76, R4, R26, R76 ;  /* 0x0000001a044c723c */ /* 0x000fe2000004184c */
[----:B------:R-:W1:Y:S07]  /*143f0*/  LDSM.16.M88.4 R24, [R196+0xa000] ;  /* 0x00a00000c418783b */ /* 0x000e6e0000000200 */
[C---:B----4-:R-:W-:Y:S08]  /*14400*/  HMMA.16816.F32.BF16 R20, R40.reuse, R48, R20 ;  /* 0x000000302814723c */ /* 0x050ff00000041814 */
[----:B------:R-:W-:Y:S01]  /*14410*/  HMMA.16816.F32.BF16 R12, R40, R50, R12 ;  /* 0x00000032280c723c */ /* 0x000fe2000004180c */
[----:B------:R-:W2:Y:S07]  /*14420*/  LDSM.16.M88.4 R48, [R201+0xb000] ;  /* 0x00b00000c930783b */ /* 0x000eae0000000200 */
        /* <DEDUP_REMOVED lines=8> */
[C---:B-1----:R-:W-:Y:S08]  /*144b0*/  HMMA.16816.F32.BF16 R20, R28.reuse, R24, R20 ;  /* 0x000000181c14723c */ /* 0x042ff00000041814 */
[----:B------:R-:W-:Y:S01]  /*144c0*/  HMMA.16816.F32.BF16 R12, R28, R26, R12 ;  /* 0x0000001a1c0c723c */ /* 0x000fe2000004180c */
[----:B------:R-:W1:Y:S07]  /*144d0*/  LDSM.16.M88.4 R24, [R199+0x5000] ;  /* 0x00500000c718783b */ /* 0x000e6e0000000200 */
[----:B------:R-:W-:Y:S01]  /*144e0*/  HMMA.16816.F32.BF16 R76, R92, R90, R76 ;  /* 0x0000005a5c4c723c */ /* 0x000fe2000004184c */
[----:B------:R-:W4:Y:S07]  /*144f0*/  LDSM.16.M88.4 R88, [R201+0xb800] ;  /* 0x00b80000c958783b */ /* 0x000f2e0000000200 */
[----:B--2---:R-:W-:Y:S08]  /*14500*/  HMMA.16816.F32.BF16 R100, R60, R48, R100 ;  /* 0x000000303c64723c */ /* 0x004ff00000041864 */
[----:B---3--:R-:W-:Y:S08]  /*14510*/  HMMA.16816.F32.BF16 R20, R8, R4, R20 ;  /* 0x000000040814723c */ /* 0x008ff00000041814 */
[C---:B------:R-:W-:Y:S08]  /*14520*/  HMMA.16816.F32.BF16 R72, R92.reuse, R84, R72 ;  /* 0x000000545c48723c */ /* 0x040ff00000041848 */
[----:B------:R-:W-:Y:S01]  /*14530*/  HMMA.16816.F32.BF16 R84, R92, R86, R64 ;  /* 0x000000565c54723c */ /* 0x000fe20000041840 */
[----:B------:R-:W-:Y:S07]  /*14540*/  LDSM.16.M88.4 R64, [R192+0x4800] ;  /* 0x00480000c040783b */ /* 0x000fee0000000200 */
[----:B------:R-:W-:Y:S01]  /*14550*/  HMMA.16816.F32.BF16 R12, R8, R6, R12 ;  /* 0x00000006080c723c */ /* 0x000fe2000004180c */
[-C--:B------:R-:W-:Y:S01]  /*14560*/  FMUL.FTZ R48, R20, R17.reuse ;  /* 0x0000001114307220 */ /* 0x080fe20000410000 */
[----:B------:R-:W-:Y:S01]  /*14570*/  LDSM.16.M88.4 R4, [R196+0xb000] ;  /* 0x00b00000c404783b */ /* 0x000fe20000000200 */
[----:B------:R-:W-:-:S05]  /*14580*/  FMUL.FTZ R49, R21, R17 ;  /* 0x0000001115317220 */ /* 0x000fca0000410000 */
[----:B------:R-:W-:Y:S08]  /*14590*/  HMMA.16816.F32.BF16 R76, R60, R50, R76 ;  /* 0x000000323c4c723c */ /* 0x000ff0000004184c */
[----:B-1----:R-:W-:Y:S07]  /*145a0*/  HMMA.16816.F32.BF16 R100, R40, R24, R100 ;  /* 0x000000182864723c */ /* 0x002fee0000041864 */
[----:B------:R-:W-:-:S02]  /*145b0*/  FMUL.FTZ R24, R22, R17 ;  /* 0x0000001116187220 */ /* 0x000fc40000410000 */
[-C--:B------:R-:W-:Y:S02]  /*145c0*/  FMUL.FTZ R25, R23, R17.reuse ;  /* 0x0000001117197220 */ /* 0x080fe40000410000 */
[----:B------:R-:W1:Y:S01]  /*145d0*/  LDSM.16.M88.4 R20, [R199+0x5800] ;  /* 0x00580000c714783b */ /* 0x000e620000000200 */
[----:B------:R-:W-:Y:S01]  /*145e0*/  HMMA.16816.F32.BF16 R32, R60, R96, R32 ;  /* 0x000000603c20723c */ /* 0x000fe20000041820 */
[----:B------:R-:W-:-:S07]  /*145f0*/  FMUL.FTZ R12, R12, R17 ;  /* 0x000000110c0c7220 */ /* 0x000fce0000410000 */
[C---:B------:R-:W-:Y:S01]  /*14600*/  HMMA.16816.F32.BF16 R44, R60.reuse, R98, R44 ;  /* 0x000000623c2c723c */ /* 0x040fe2000004182c */
[----:B------:R2:W3:Y:S07]  /*14610*/  MUFU.TANH R50, R12 ;  /* 0x0000000c00327308 */ /* 0x0004ee0000002400 */
[----:B----4-:R-:W-:Y:S01]  /*14620*/  HMMA.16816.F32.BF16 R72, R60, R88, R72 ;  /* 0x000000583c48723c */ /* 0x010fe20000041848 */
[----:B------:R-:W-:-:S07]  /*14630*/  FMUL.FTZ R51, R13, R17 ;  /* 0x000000110d337220 */ /* 0x000fce0000410000 */
[----:B------:R-:W-:Y:S08]  /*14640*/  HMMA.16816.F32.BF16 R84, R60, R90, R84 ;  /* 0x0000005a3c54723c */ /* 0x000ff00000041854 */
[----:B------:R-:W-:Y:S07]  /*14650*/  HMMA.16816.F32.BF16 R76, R40, R26, R76 ;  /* 0x0000001a284c723c */ /* 0x000fee000004184c */
[----:B------:R-:W-:-:S02]  /*14660*/  FMUL.FTZ R26, R14, R17 ;  /* 0x000000110e1a7220 */ /* 0x000fc40000410000 */
[----:B------:R-:W-:Y:S02]  /*14670*/  FMUL.FTZ R27, R15, R17 ;  /* 0x000000110f1b7220 */ /* 0x000fe40000410000 */
[----:B--2---:R-:W2:Y:S01]  /*14680*/  LDSM.16.M88.4 R12, [R196+0xb800] ;  /* 0x00b80000c40c783b */ /* 0x004ea20000000200 */
[C---:B------:R-:W-:Y:S08]  /*14690*/  HMMA.16816.F32.BF16 R32, R40.reuse, R36, R32 ;  /* 0x000000242820723c */ /* 0x040ff00000041820 */
[C---:B------:R-:W-:Y:S01]  /*146a0*/  HMMA.16816.F32.BF16 R44, R40.reuse, R38, R44 ;  /* 0x00000026282c723c */ /* 0x040fe2000004182c */
[----:B------:R-:W4:Y:S07]  /*146b0*/  LDSM.16.M88.4 R36, [R192+0x5000] ;  /* 0x00500000c024783b */ /* 0x000f2e0000000200 */
[C---:B-1----:R-:W-:Y:S08]  /*146c0*/  HMMA.16816.F32.BF16 R72, R40.reuse, R20, R72 ;  /* 0x000000142848723c */ /* 0x042ff00000041848 */
[----:B------:R-:W-:Y:S08]  /*146d0*/  HMMA.16816.F32.BF16 R84, R40, R22, R84 ;  /* 0x000000162854723c */ /* 0x000ff00000041854 */
[C---:B------:R-:W-:Y:S08]  /*146e0*/  HMMA.16816.F32.BF16 R100, R28.reuse, R4, R100 ;  /* 0x000000041c64723c */ /* 0x040ff00000041864 */
[----:B------:R-:W-:Y:S01]  /*146f0*/  HMMA.16816.F32.BF16 R76, R28, R6, R76 ;  /* 0x000000061c4c723c */ /* 0x000fe2000004184c */
[----:B------:R-:W1:Y:S01]  /*14700*/  LDSM.16.M88.4 R4, [R192+0x5800] ;  /* 0x00580000c004783b */ /* 0x000e620000000200 */
[----:B------:R-:W-:-:S02]  /*14710*/  LEA R69, R69, R52, 0x4 ;  /* 0x0000003445457211 */ /* 0x000fc400078e20ff */
[----:B------:R-:W-:Y:S01]  /*14720*/  ISETP.GE.AND P5, PT, R133, 0x2, PT ;  /* 0x000000028500780c */ /* 0x000fe20003fa6270 */
[----:B------:R-:W1:Y:S01]  /*14730*/  MUFU.TANH R48, R48 ;  /* 0x0000003000307308 */ /* 0x000e620000002400 */
[----:B------:R-:W-:Y:S01]  /*14740*/  ISETP.NE.U32.AND P0, PT, R220, RZ, PT ;  /* 0x000000ffdc00720c */ /* 0x000fe20003f05070 */
[----:B------:R-:W-:-:S04]  /*14750*/  DEPBAR.LE SB0, 0x0 ;  /* 0x000080000000791a */ /* 0x000fc80000000000 */
[C---:B------:R-:W-:Y:S08]  /*14760*/  HMMA.16816.F32.BF16 R32, R28.reuse, R80, R32 ;  /* 0x000000501c20723c */ /* 0x040ff00000041820 */
[C---:B------:R-:W-:Y:S08]  /*14770*/  HMMA.16816.F32.BF16 R44, R28.reuse, R82, R44 ;  /* 0x000000521c2c723c */ /* 0x040ff0000004182c */
[C---:B--2---:R-:W-:Y:S08]  /*14780*/  HMMA.16816.F32.BF16 R72, R28.reuse, R12, R72 ;  /* 0x0000000c1c48723c */ /* 0x044ff00000041848 */
[----:B------:R-:W-:Y:S08]  /*14790*/  HMMA.16816.F32.BF16 R84, R28, R14, R84 ;  /* 0x0000000e1c54723c */ /* 0x000ff00000041854 */
[C---:B------:R-:W-:Y:S08]  /*147a0*/  HMMA.16816.F32.BF16 R32, R8.reuse, R64, R32 ;  /* 0x000000400820723c */ /* 0x040ff00000041820 */
[C---:B------:R-:W-:Y:S08]  /*147b0*/  HMMA.16816.F32.BF16 R44, R8.reuse, R66, R44 ;  /* 0x00000042082c723c */ /* 0x040ff0000004182c */
[C---:B----4-:R-:W-:Y:S08]  /*147c0*/  HMMA.16816.F32.BF16 R100, R8.reuse, R36, R100 ;  /* 0x000000240864723c */ /* 0x050ff00000041864 */
[C---:B------:R-:W-:Y:S08]  /*147d0*/  HMMA.16816.F32.BF16 R76, R8.reuse, R38, R76 ;  /* 0x00000026084c723c */ /* 0x040ff0000004184c */
[C---:B-1----:R-:W-:Y:S08]  /*147e0*/  HMMA.16816.F32.BF16 R72, R8.reuse, R4, R72 ;  /* 0x000000040848723c */ /* 0x042ff00000041848 */
[----:B------:R-:W-:Y:S01]  /*147f0*/  HMMA.16816.F32.BF16 R84, R8, R6, R84 ;  /* 0x000000060854723c */ /* 0x000fe20000041854 */
[----:B------:R-:W-:-:S02]  /*14800*/  FMUL.FTZ R20, R34, R17 ;  /* 0x0000001122147220 */ /* 0x000fc40000410000 */
[-C--:B------:R-:W-:Y:S02]  /*14810*/  FMUL.FTZ R21, R35, R17.reuse ;  /* 0x0000001123157220 */ /* 0x080fe40000410000 */
[-C--:B------:R-:W-:Y:S02]  /*14820*/  FMUL.FTZ R32, R32, R17.reuse ;  /* 0x0000001120207220 */ /* 0x080fe40000410000 */
[-C--:B------:R-:W-:Y:S02]  /*14830*/  FMUL.FTZ R33, R33, R17.reuse ;  /* 0x0000001121217220 */ /* 0x080fe40000410000 */
[-C--:B------:R-:W-:Y:S02]  /*14840*/  FMUL.FTZ R35, R44, R17.reuse ;  /* 0x000000112c237220 */ /* 0x080fe40000410000 */
[-C--:B------:R-:W-:Y:S02]  /*14850*/  FMUL.FTZ R34, R45, R17.reuse ;  /* 0x000000112d227220 */ /* 0x080fe40000410000 */
[----:B------:R-:W-:-:S02]  /*14860*/  FMUL.FTZ R22, R46, R17 ;  /* 0x000000112e167220 */ /* 0x000fc40000410000 */
[-C--:B------:R-:W-:Y:S01]  /*14870*/  FMUL.FTZ R12, R47, R17.reuse ;  /* 0x000000112f0c7220 */ /* 0x080fe20000410000 */
[----:B------:R-:W-:Y:S01]  /*14880*/  IADD3 R7, R69, 0x1, R56 ;  /* 0x0000000145077810 */ /* 0x000fe20007ffe038 */
[-C--:B------:R-:W-:Y:S02]  /*14890*/  FMUL.FTZ R100, R100, R17.reuse ;  /* 0x0000001164647220 */ /* 0x080fe40000410000 */
[-C--:B------:R-:W-:Y:S02]  /*148a0*/  FMUL.FTZ R101, R101, R17.reuse ;  /* 0x0000001165657220 */ /* 0x080fe40000410000 */
[-C--:B------:R-:W-:Y:S02]  /*148b0*/  FMUL.FTZ R102, R102, R17.reuse ;  /* 0x0000001166667220 */ /* 0x080fe40000410000 */
[-C--:B------:R-:W-:Y:S02]  /*148c0*/  FMUL.FTZ R103, R103, R17.reuse ;  /* 0x0000001167677220 */ /* 0x080fe40000410000 */
[----:B------:R-:W-:-:S02]  /*148d0*/  FMUL.FTZ R76, R76, R17 ;  /* 0x000000114c4c7220 */ /* 0x000fc40000410000 */
[-C--:B------:R-:W-:Y:S02]  /*148e0*/  FMUL.FTZ R77, R77, R17.reuse ;  /* 0x000000114d4d7220 */ /* 0x080fe40000410000 */
        /* <DEDUP_REMOVED lines=9> */
[----:B------:R-:W-:Y:S01]  /*14980*/  FMUL.FTZ R87, R87, R17 ;  /* 0x0000001157577220 */ /* 0x000fe20000410000 */
[----:B------:R-:W1:Y:S01]  /*14990*/  MUFU.TANH R49, R49 ;  /* 0x0000003100317308 */ /* 0x000e620000002400 */
[----:B------:R-:W-:-:S07]  /*149a0*/  IADD3 R7, R68, R7, -R217 ;  /* 0x0000000744077210 */ /* 0x000fce0007ffe8d9 */
[----:B------:R-:W2:Y:S01]  /*149b0*/  MUFU.TANH R24, R24 ;  /* 0x0000001800187308 */ /* 0x000ea20000002400 */
[----:B------:R-:W-:-:S07]  /*149c0*/  IADD3 R7, R2, R7, RZ ;  /* 0x0000000702077210 */ /* 0x000fce0007ffe0ff */
[----:B------:R-:W4:Y:S08]  /*149d0*/  MUFU.TANH R25, R25 ;  /* 0x0000001900197308 */ /* 0x000f300000002400 */
[----:B------:R-:W1:Y:S08]  /*149e0*/  MUFU.TANH R51, R51 ;  /* 0x0000003300337308 */ /* 0x000e700000002400 */
        /* <DEDUP_REMOVED lines=26> */
[C---:B------:R-:W-:Y:S01]  /*14b90*/  IADD3 R5, R7.reuse, 0x8, RZ ;  /* 0x0000000807057810 */ /* 0x040fe20007ffe0ff */
[----:B------:R-:W-:Y:S01]  /*14ba0*/  BSSY B1, `(.L_x_1330) ;  /* 0x00000b3000017945 */ /* 0x000fe20003800000 */
[----:B------:R-:W-:-:S02]  /*14bb0*/  IMNMX R0, R7, R68, PT ;  /* 0x0000004407007217 */ /* 0x000fc40003800200 */
[----:B------:R-:W-:Y:S02]  /*14bc0*/  IMNMX R2, R5, R68, PT ;  /* 0x0000004405027217 */ /* 0x000fe40003800200 */
[----:B------:R-:W-:Y:S02]  /*14bd0*/  ISETP.NE.AND.EX P0, PT, R221, RZ, PT, P0 ;  /* 0x000000ffdd00720c */ /* 0x000fe40003f05300 */
[C---:B------:R-:W-:Y:S02]  /*14be0*/  IADD3 R195, R199.reuse, 0x800, RZ ;  /* 0x00000800c7c37810 */ /* 0x040fe40007ffe0ff */
[C---:B------:R-:W-:Y:S02]  /*14bf0*/  IADD3 R194, R199.reuse, 0x1000, RZ ;  /* 0x00001000c7c27810 */ /* 0x040fe40007ffe0ff */
[C---:B------:R-:W-:Y:S02]  /*14c00*/  IADD3 R193, R199.reuse, 0x1800, RZ ;  /* 0x00001800c7c17810 */ /* 0x040fe40007ffe0ff */
[----:B------:R-:W-:-:S02]  /*14c10*/  IADD3 R191, R199, 0x2000, RZ ;  /* 0x00002000c7bf7810 */ /* 0x000fc40007ffe0ff */
[C---:B------:R-:W-:Y:S02]  /*14c20*/  IADD3 R190, R199.reuse, 0x2800, RZ ;  /* 0x00002800c7be7810 */ /* 0x040fe40007ffe0ff */
[C---:B------:R-:W-:Y:S02]  /*14c30*/  IADD3 R189, R199.reuse, 0x3000, RZ ;  /* 0x00003000c7bd7810 */ /* 0x040fe40007ffe0ff */
[C---:B------:R-:W-:Y:S02]  /*14c40*/  IADD3 R188, R199.reuse, 0x3800, RZ ;  /* 0x00003800c7bc7810 */ /* 0x040fe40007ffe0ff */
[C---:B------:R-:W-:Y:S02]  /*14c50*/  IADD3 R187, R199.reuse, 0x4000, RZ ;  /* 0x00004000c7bb7810 */ /* 0x040fe40007ffe0ff */
[C---:B------:R-:W-:Y:S02]  /*14c60*/  IADD3 R186, R199.reuse, 0x4800, RZ ;  /* 0x00004800c7ba7810 */ /* 0x040fe40007ffe0ff */
[----:B------:R-:W-:-:S02]  /*14c70*/  IADD3 R185, R199, 0x5000, RZ ;  /* 0x00005000c7b97810 */ /* 0x000fc40007ffe0ff */
[----:B------:R-:W-:Y:S01]  /*14c80*/  IADD3 R184, R199, 0x5800, RZ ;  /* 0x00005800c7b87810 */ /* 0x000fe20007ffe0ff */
[----:B------:R-:W-:Y:S06]  /*14c90*/  BAR.SYNC.DEFER_BLOCKING 0x0 ;  /* 0x0000000000007b1d */ /* 0x000fec0000010000 */
[----:B------:R-:W-:Y:S05]  /*14ca0*/  @!P5 BRA `(.L_x_1331) ;  /* 0x00000a200000d947 */ /* 0x000fea0003800000 */
[----:B-1234-:R-:W-:Y:S01]  /*14cb0*/  BSSY B0, `(.L_x_1332) ;  /* 0x0000041000007945 */ /* 0x01efe20003800000 */
[----:B------:R-:W-:Y:S05]  /*14cc0*/  @!P0 BRA `(.L_x_1333) ;  /* 0x000003c000008947 */ /* 0x000fea0003800000 */
[----:B------:R-:W2:Y:S01]  /*14cd0*/  LD.E R6, [R18.64+0x170] ;  /* 0x0001700612067980 */ /* 0x000ea2000c101900 */
[----:B------:R-:W-:Y:S02]  /*14ce0*/  IADD3 R11, R3, -0x40, RZ ;  /* 0xffffffc0030b7810 */ /* 0x000fe40007ffe0ff */
[----:B------:R-:W-:-:S02]  /*14cf0*/  IABS R8, R3 ;  /* 0x0000000300087213 */ /* 0x000fc40000000000 */
        /* <DEDUP_REMOVED lines=57> */
.L_x_1333:
[----:B------:R-:W2:Y:S02]  /*15090*/  LD.E R4, [R18.64+0x38] ;  /* 0x0000380612047980 */ /* 0x000ea4000c101900 */
[----:B--2---:R-:W-:-:S04]  /*150a0*/  LEA R4, -R4, RZ, 0x6 ;  /* 0x000000ff04047211 */ /* 0x004fc800078e31ff */
[----:B------:R-:W-:Y:S02]  /*150b0*/  SHF.R.S32.HI R5, RZ, 0x1f, R4 ;  /* 0x0000001fff057819 */ /* 0x000fe40000011404 */
.L_x_1334:
[----:B------:R-:W-:Y:S05]  /*150c0*/  BSYNC B0 ;  /* 0x0000000000007941 */ /* 0x000fea0003800000 */
.L_x_1332:
        /* <DEDUP_REMOVED lines=96> */
.L_x_1331:
[----:B-1234-:R-:W-:Y:S05]  /*156d0*/  BSYNC B1 ;  /* 0x0000000000017941 */ /* 0x01efea0003800000 */
.L_x_1330:
[----:B------:R1:W2:Y:S01]  /*156e0*/  LD.E R163, [R18.64+0xdc] ;  /* 0x0000dc0612a37980 */ /* 0x0002a2000c101900 */
[----:B------:R-:W-:-:S02]  /*156f0*/  IMAD.IADD R3, R3, 0x1, R16 ;  /* 0x0000000103037824 */ /* 0x000fc400078e0210 */
[----:B------:R-:W-:-:S03]  /*15700*/  IMAD.SHL.U32 R206, R54, 0x2, RZ ;  /* 0x0000000236ce7824 */ /* 0x000fc600078e00ff */
[----:B------:R-:W-:Y:S01]  /*15710*/  IADD3 R5, R3, 0x1, RZ ;  /* 0x0000000103057810 */ /* 0x000fe20007ffe0ff */
[--C-:B------:R-:W-:Y:S01]  /*15720*/  IMAD R204, R55, 0x2, R206.reuse ;  /* 0x0000000237cc7824 */ /* 0x100fe200078e02ce */
[----:B------:R-:W-:Y:S01]  /*15730*/  IADD3 R7, R3, 0x8, RZ ;  /* 0x0000000803077810 */ /* 0x000fe20007ffe0ff */
[----:B------:R-:W-:Y:S01]  /*15740*/  IMAD R205, R57, 0x2, R206 ;  /* 0x0000000239cd7824 */ /* 0x000fe200078e02ce */
[C---:B------:R-:W-:Y:S01]  /*15750*/  ISETP.GE.AND P4, PT, R5.reuse, R0, PT ;  /* 0x000000000500720c */ /* 0x040fe20003f86270 */
[----:B------:R-:W-:Y:S01]  /*15760*/  LDSM.16.MT88.4 R40, [R206+0xe000] ;  /* 0x00e00000ce28783b */ /* 0x000fe20000004200 */
[----:B------:R-:W-:Y:S01]  /*15770*/  ISETP.GE.AND P1, PT, R5, R2, PT ;  /* 0x000000020500720c */ /* 0x000fe20003f26270 */
[----:B------:R-:W-:Y:S01]  /*15780*/  IMAD R203, R55, 0x2, R205 ;  /* 0x0000000237cb7824 */ /* 0x000fe200078e02cd */
[----:B------:R-:W-:Y:S01]  /*15790*/  IADD3 R5, R3, 0x9, RZ ;  /* 0x0000000903057810 */ /* 0x000fe20007ffe0ff */
[----:B------:R-:W-:Y:S01]  /*157a0*/  LDSM.16.MT88.4 R56, [R204+0xe000] ;  /* 0x00e00000cc38783b */ /* 0x000fe20000004200 */
[----:B------:R-:W-:-:S02]  /*157b0*/  FSEL R49, R49, -INF , !P4 ;  /* 0xff80000031317808 */ /* 0x000fc40006000000 */
[C---:B------:R-:W-:Y:S01]  /*157c0*/  ISETP.GE.AND P6, PT, R5.reuse, R0, PT ;  /* 0x000000000500720c */ /* 0x040fe20003fc6270 */
[----:B------:R-:W-:Y:S01]  /*157d0*/  LDSM.16.MT88.4 R124, [R206+0xc000] ;  /* 0x00c00000ce7c783b */ /* 0x000fe20000004200 */
[----:B------:R-:W-:Y:S02]  /*157e0*/  ISETP.GE.AND P4, PT, R5, R2, PT ;  /* 0x000000020500720c */ /* 0x000fe40003f86270 */
[----:B------:R-:W-:Y:S01]  /*157f0*/  IADD3 R5, R3, 0x11, RZ ;  /* 0x0000001103057810 */ /* 0x000fe20007ffe0ff */
[----:B------:R-:W-:Y:S01]  /*15800*/  LDSM.16.MT88.4 R116, [R205+0xc000] ;  /* 0x00c00000cd74783b */ /* 0x000fe20000004200 */
[C---:B------:R-:W-:Y:S02]  /*15810*/  ISETP.GE.AND P2, PT, R7.reuse, R0, PT ;  /* 0x000000000700720c */ /* 0x040fe40003f46270 */
[----:B------:R-:W-:Y:S01]  /*15820*/  ISETP.GE.AND P3, PT, R7, R2, PT ;  /* 0x000000020700720c */ /* 0x000fe20003f66270 */
[----:B------:R-:W-:Y:S01]  /*15830*/  LDSM.16.MT88.4 R108, [R204+0xc000] ;  /* 0x00c00000cc6c783b */ /* 0x000fe20000004200 */
[----:B------:R-:W-:-:S02]  /*15840*/  IADD3 R7, R3, 0x10, RZ ;  /* 0x0000001003077810 */ /* 0x000fc40007ffe0ff */
[----:B------:R-:W-:Y:S01]  /*15850*/  FSEL R51, R51, -INF , !P6 ;  /* 0xff80000033337808 */ /* 0x000fe20007000000 */
[----:B------:R-:W-:Y:S01]  /*15860*/  LDSM.16.MT88.4 R100, [R203+0xc000] ;  /* 0x00c00000cb64783b */ /* 0x000fe20000004200 */
[----:B------:R-:W-:Y:S02]  /*15870*/  ISETP.GE.AND P6, PT, R5, R2, PT ;  /* 0x000000020500720c */ /* 0x000fe40003fc6270 */
[----:B------:R-:W-:Y:S01]  /*15880*/  FSEL R25, R25, -INF , !P1 ;  /* 0xff80000019197808 */ /* 0x000fe20004800000 */
[----:B------:R-:W-:Y:S01]  /*15890*/  LDSM.16.MT88.4 R64, [R203+0xe000] ;  /* 0x00e00000cb40783b */ /* 0x000fe20000004200 */
[----:B------:R-:W-:Y:S02]  /*158a0*/  ISETP.GE.AND P1, PT, R7, R0, PT ;  /* 0x000000000700720c */ /* 0x000fe40003f26270 */
[----:B------:R-:W-:Y:S01]  /*158b0*/  IADD3 R9, R3, 0x18, RZ ;  /* 0x0000001803097810 */ /* 0x000fe20007ffe0ff */
[----:B------:R-:W-:Y:S01]  /*158c0*/  LDSM.16.MT88.4 R72, [R206+0x10000] ;  /* 0x01000000ce48783b */ /* 0x000fe20000004200 */
[----:B------:R-:W-:-:S02]  /*158d0*/  FSEL R50, R50, -INF , !P2 ;  /* 0xff80000032327808 */ /* 0x000fc40005000000 */
[----:B------:R-:W-:Y:S01]  /*158e0*/  FSEL R26, R26, -INF , !P3 ;  /* 0xff8000001a1a7808 */ /* 0x000fe20005800000 */
[----:B------:R-:W-:Y:S01]  /*158f0*/  LDSM.16.MT88.4 R80, [R205+0x10000] ;  /* 0x01000000cd50783b */ /* 0x000fe20000004200 */
[----:B------:R-:W-:Y:S02]  /*15900*/  FSEL R10, R21, -INF , !P6 ;  /* 0xff800000150a7808 */ /* 0x000fe40007000000 */
[----:B------:R-:W-:Y:S01]  /*15910*/  ISETP.GE.AND P2, PT, R7, R2, PT ;  /* 0x000000020700720c */ /* 0x000fe20003f46270 */
[----:B------:R-:W-:Y:S01]  /*15920*/  LDSM.16.MT88.4 R88, [R204+0x10000] ;  /* 0x01000000cc58783b */ /* 0x000fe20000004200 */
[-C--:B------:R-:W-:Y:S02]  /*15930*/  ISETP.GE.AND P3, PT, R5, R0.reuse, PT ;  /* 0x000000000500720c */ /* 0x080fe40003f66270 */
[C---:B------:R-:W-:Y:S01]  /*15940*/  ISETP.GE.AND P6, PT, R3.reuse, R0, PT ;  /* 0x000000000300720c */ /* 0x040fe20003fc6270 */
[----:B------:R-:W-:Y:S01]  /*15950*/  LDSM.16.MT88.4 R136, [R205+0xc800] ;  /* 0x00c80000cd88783b */ /* 0x000fe20000004200 */
[----:B------:R-:W-:-:S02]  /*15960*/  IADD3 R5, R3, 0x19, RZ ;  /* 0x0000001903057810 */ /* 0x000fc40007ffe0ff */
[----:B------:R-:W-:Y:S01]  /*15970*/  FSEL R27, R27, -INF , !P4 ;  /* 0xff8000001b1b7808 */ /* 0x000fe20006000000 */
[----:B------:R-:W-:Y:S01]  /*15980*/  LDSM.16.MT88.4 R28, [R203+0xc800] ;  /* 0x00c80000cb1c783b */ /* 0x000fe20000004200 */
[----:B------:R-:W-:Y:S02]  /*15990*/  FSEL R7, R32, -INF , !P1 ;  /* 0xff80000020077808 */ /* 0x000fe40004800000 */
[C---:B------:R-:W-:Y:S02]  /*159a0*/  ISETP.GE.AND P4, PT, R9.reuse, R0, PT ;  /* 0x000000000900720c */ /* 0x040fe40003f86270 */
[----:B------:R-:W-:Y:S02]  /*159b0*/  ISETP.GE.AND P1, PT, R9, R2, PT ;  /* 0x000000020900720c */ /* 0x000fe40003f26270 */
[----:B------:R-:W-:Y:S02]  /*159c0*/  IADD3 R15, R3, 0x20, RZ ;  /* 0x00000020030f7810 */ /* 0x000fe40007ffe0ff */
[----:B------:R-:W-:-:S02]  /*159d0*/  FSEL R11, R20, -INF , !P2 ;  /* 0xff800000140b7808 */ /* 0x000fc40005000000 */
[----:B------:R-:W-:Y:S02]  /*159e0*/  FSEL R6, R33, -INF , !P3 ;  /* 0xff80000021067808 */ /* 0x000fe40005800000 */
[----:B------:R-:W-:Y:S02]  /*159f0*/  FSEL R48, R48, -INF , !P6 ;  /* 0xff80000030307808 */ /* 0x000fe40007000000 */
[C---:B------:R-:W-:Y:S02]  /*15a00*/  ISETP.GE.AND P2, PT, R5.reuse, R0, PT ;  /* 0x000000000500720c */ /* 0x040fe40003f46270 */
[----:B------:R-:W-:Y:S02]  /*15a10*/  ISETP.GE.AND P3, PT, R5, R2, PT ;  /* 0x000000020500720c */ /* 0x000fe40003f66270 */
[----:B------:R-:W-:Y:S02]  /*15a20*/  FSEL R5, R35, -INF , !P4 ;  /* 0xff80000023057808 */ /* 0x000fe40006000000 */
[----:B------:R-:W-:-:S02]  /*15a30*/  FSEL R9, R22, -INF , !P1 ;  /* 0xff80000016097808 */ /* 0x000fc40004800000 */
[C---:B------:R-:W-:Y:S02]  /*15a40*/  ISETP.GE.AND P4, PT, R15.reuse, R0, PT ;  /* 0x000000000f00720c */ /* 0x040fe40003f86270 */
[----:B------:R-:W-:Y:S02]  /*15a50*/  ISETP.GE.AND P1, PT, R15, R2, PT ;  /* 0x000000020f00720c */ /* 0x000fe40003f26270 */
[----:B------:R-:W-:Y:S02]  /*15a60*/  FMNMX.FTZ R15, R48, R49, !PT ;  /* 0x00000031300f7209 */ /* 0x000fe40007810000 */
[----:B------:R-:W-:Y:S02]  /*15a70*/  IADD3 R13, R3, 0x21, RZ ;  /* 0x00000021030d7810 */ /* 0x000fe40007ffe0ff */
[----:B------:R-:W-:Y:S02]  /*15a80*/  FMNMX.FTZ R14, R50, R15, !PT ;  /* 0x0000000f320e7209 */ /* 0x000fe40007810000 */
[----:B------:R-:W-:-:S02]  /*15a90*/  FSEL R4, R34, -INF , !P2 ;  /* 0xff80000022047808 */ /* 0x000fc40005000000 */
[C---:B------:R-:W-:Y:S01]  /*15aa0*/  ISETP.GE.AND P6, PT, R13.reuse, R0, PT ;  /* 0x000000000d00720c */ /* 0x040fe20003fc6270 */
[----:B------:R-:W-:Y:S01]  /*15ab0*/  LDSM.16.MT88.4 R32, [R204+0xc800] ;  /* 0x00c80000cc20783b */ /* 0x000fe20000004200 */
        /* <DEDUP_REMOVED lines=10> */
[----:B------:R-:W-:-:S02]  /*15b60*/  FSEL R24, R24, -INF , !P3 ;  /* 0xff80000018187808 */ /* 0x000fc40005800000 */
[----:B------:R-:W-:Y:S02]  /*15b70*/  FMNMX.FTZ R12, R6, R13, !PT ;  /* 0x0000000d060c7209 */ /* 0x000fe40007810000 */
[----:B------:R-:W-:Y:S02]  /*15b80*/  FMNMX.FTZ R13, R24, R25, !PT ;  /* 0x00000019180d7209 */ /* 0x000fe40007810000 */
[----:B-1----:R-:W-:Y:S02]  /*15b90*/  FMNMX.FTZ R19, R5, R12, !PT ;  /* 0x0000000c05137209 */ /* 0x002fe40007810000 */
[----:B------:R-:W-:Y:S02]  /*15ba0*/  FMNMX.FTZ R12, R26, R13, !PT ;  /* 0x0000000d1a0c7209 */ /* 0x000fe40007810000 */
[----:B------:R-:W-:Y:S02]  /*15bb0*/  FMNMX.FTZ R19, R4, R19, !PT ;  /* 0x0000001304137209 */ /* 0x000fe40007810000 */
[----:B------:R-:W-:-:S02]  /*15bc0*/  FMNMX.FTZ R12, R27, R12, !PT ;  /* 0x0000000c1b0c7209 */ /* 0x000fc40007810000 */
[----:B------:R-:W-:Y:S02]  /*15bd0*/  IADD3 R15, R3, 0x29, RZ ;  /* 0x00000029030f7810 */ /* 0x000fe40007ffe0ff */
[----:B------:R-:W-:Y:S02]  /*15be0*/  FSEL R161, R161, -INF , !P6 ;  /* 0xff800000a1a17808 */ /* 0x000fe40007000000 */
[----:B------:R-:W-:Y:S02]  /*15bf0*/  FMNMX.FTZ R14, R158, R19, !PT ;  /* 0x000000139e0e7209 */ /* 0x000fe40007810000 */
[----:B------:R-:W-:Y:S02]  /*15c00*/  FMNMX.FTZ R19, R11, R12, !PT ;  /* 0x0000000c0b137209 */ /* 0x000fe40007810000 */
[----:B------:R-:W-:Y:S02]  /*15c10*/  ISETP.GE.AND P6, PT, R15, R0, PT ;  /* 0x000000000f00720c */ /* 0x000fe40003fc6270 */
[----:B------:R-:W-:-:S02]  /*15c20*/  IADD3 R17, R3, 0x30, RZ ;  /* 0x0000003003117810 */ /* 0x000fc40007ffe0ff */
[----:B------:R-:W-:Y:S02]  /*15c30*/  FSEL R159, R159, -INF , !P4 ;  /* 0xff8000009f9f7808 */ /* 0x000fe40006000000 */
[----:B------:R-:W-:Y:S02]  /*15c40*/  FMNMX.FTZ R14, R161, R14, !PT ;  /* 0x0000000ea10e7209 */ /* 0x000fe40007810000 */
[----:B------:R-:W-:Y:S02]  /*15c50*/  FMNMX.FTZ R12, R10, R19, !PT ;  /* 0x000000130a0c7209 */ /* 0x000fe40007810000 */
[----:B------:R-:W-:Y:S02]  /*15c60*/  FSEL R166, R166, -INF , !P2 ;  /* 0xff800000a6a67808 */ /* 0x000fe40005000000 */
[----:B------:R-:W-:Y:S02]  /*15c70*/  ISETP.GE.AND P2, PT, R17, R0, PT ;  /* 0x000000001100720c */ /* 0x000fe40003f46270 */
[----:B------:R-:W-:-:S02]  /*15c80*/  FSEL R160, R160, -INF , !P6 ;  /* 0xff800000a0a07808 */ /* 0x000fc40007000000 */
[----:B------:R-:W-:Y:S02]  /*15c90*/  FMNMX.FTZ R19, R159, R14, !PT ;  /* 0x0000000e9f137209 */ /* 0x000fe40007810000 */
[----:B------:R-:W-:Y:S02]  /*15ca0*/  FMNMX.FTZ R21, R9, R12, !PT ;  /* 0x0000000c09157209 */ /* 0x000fe40007810000 */
[----:B------:R-:W-:Y:S02]  /*15cb0*/  FSEL R174, R174, -INF , !P2 ;  /* 0xff800000aeae7808 */ /* 0x000fe40005000000 */
[----:B------:R-:W-:Y:S02]  /*15cc0*/  FMNMX.FTZ R19, R160, R19, !PT ;  /* 0x00000013a0137209 */ /* 0x000fe40007810000 */
[----:B------:R-:W-:Y:S02]  /*15cd0*/  FMNMX.FTZ R14, R8, R21, !PT ;  /* 0x00000015080e7209 */ /* 0x000fe40007810000 */
[----:B------:R-:W-:Y:S01]  /*15ce0*/  FMNMX.FTZ R12, R174, R19, !PT ;  /* 0x00000013ae0c7209 */ /* 0x000fe20007810000 */
[----:B------:R-:W-:Y:S01]  /*15cf0*/  LDSM.16.MT88.4 R20, [R206+0xc800] ;  /* 0x00c80000ce14783b */ /* 0x000fe20000004200 */
[----:B------:R-:W-:-:S02]  /*15d00*/  FMNMX.FTZ R19, R165, R14, !PT ;  /* 0x0000000ea5137209 */ /* 0x000fc40007810000 */
[----:B------:R-:W-:Y:S02]  /*15d10*/  ISETP.GE.AND P3, PT, R15, R2, PT ;  /* 0x000000020f00720c */ /* 0x000fe40003f66270 */
[C---:B------:R-:W-:Y:S02]  /*15d20*/  IADD3 R15, R3.reuse, 0x31, RZ ;  /* 0x00000031030f7810 */ /* 0x040fe40007ffe0ff */
[----:B------:R-:W-:Y:S02]  /*15d30*/  IADD3 R13, R3, 0x38, RZ ;  /* 0x00000038030d7810 */ /* 0x000fe40007ffe0ff */
[----:B------:R-:W-:Y:S02]  /*15d40*/  FSEL R167, R167, -INF , !P1 ;  /* 0xff800000a7a77808 */ /* 0x000fe40004800000 */
[----:B------:R-:W-:Y:S02]  /*15d50*/  FMNMX.FTZ R14, R166, R19, !PT ;  /* 0x00000013a60e7209 */ /* 0x000fe40007810000 */
[----:B------:R-:W-:-:S02]  /*15d60*/  ISETP.GE.AND P4, PT, R15, R0, PT ;  /* 0x000000000f00720c */ /* 0x000fc40003f86270 */
[----:B------:R-:W-:Y:S02]  /*15d70*/  ISETP.GE.AND P2, PT, R13, R0, PT ;  /* 0x000000000d00720c */ /* 0x000fe40003f46270 */
[----:B------:R-:W-:Y:S02]  /*15d80*/  ISETP.GE.AND P1, PT, R17, R2, PT ;  /* 0x000000021100720c */ /* 0x000fe40003f26270 */
[----:B------:R-:W-:Y:S02]  /*15d90*/  FSEL R170, R170, -INF , !P3 ;  /* 0xff800000aaaa7808 */ /* 0x000fe40005800000 */
[----:B------:R-:W-:Y:S02]  /*15da0*/  FMNMX.FTZ R17, R167, R14, !PT ;  /* 0x0000000ea7117209 */ /* 0x000fe40007810000 */
[----:B------:R-:W-:Y:S02]  /*15db0*/  IADD3 R3, R3, 0x39, RZ ;  /* 0x0000003903037810 */ /* 0x000fe40007ffe0ff */
[----:B------:R-:W-:-:S02]  /*15dc0*/  FSEL R173, R173, -INF , !P4 ;  /* 0xff800000adad7808 */ /* 0x000fc40006000000 */
[----:B------:R-:W-:Y:S02]  /*15dd0*/  FSEL R171, R171, -INF , !P2 ;  /* 0xff800000abab7808 */ /* 0x000fe40005000000 */
[----:B------:R-:W-:Y:S02]  /*15de0*/  ISETP.GE.AND P2, PT, R15, R2, PT ;  /* 0x000000020f00720c */ /* 0x000fe40003f46270 */
[----:B------:R-:W-:Y:S02]  /*15df0*/  FSEL R142, R142, -INF , !P1 ;  /* 0xff8000008e8e7808 */ /* 0x000fe40004800000 */
[----:B------:R-:W-:Y:S02]  /*15e00*/  FMNMX.FTZ R17, R170, R17, !PT ;  /* 0x00000011aa117209 */ /* 0x000fe40007810000 */
[----:B------:R-:W-:Y:S02]  /*15e10*/  ISETP.GE.AND P4, PT, R3, R0, PT ;  /* 0x000000000300720c */ /* 0x000fe40003f86270 */
[----:B------:R-:W-:-:S02]  /*15e20*/  FMNMX.FTZ R12, R173, R12, !PT ;  /* 0x0000000cad0c7209 */ /* 0x000fc40007810000 */
[----:B------:R-:W-:Y:S02]  /*15e30*/  ISETP.GE.AND P1, PT, R13, R2, PT ;  /* 0x000000020d00720c */ /* 0x000fe40003f26270 */
[----:B------:R-:W-:Y:S02]  /*15e40*/  FSEL R141, R141, -INF , !P2 ;  /* 0xff8000008d8d7808 */ /* 0x000fe40005000000 */
[----:B------:R-:W-:Y:S02]  /*15e50*/  FMNMX.FTZ R14, R142, R17, !PT ;  /* 0x000000118e0e7209 */ /* 0x000fe40007810000 */
[----:B------:R-:W-:Y:S01]  /*15e60*/  FSEL R143, R143, -INF , !P4 ;  /* 0xff8000008f8f7808 */ /* 0x000fe20006000000 */
[----:B------:R-:W-:Y:S01]  /*15e70*/  LDSM.16.MT88.4 R16, [R204+0xe800] ;  /* 0x00e80000cc10783b */ /* 0x000fe20000004200 */
[----:B------:R-:W-:Y:S02]  /*15e80*/  FMNMX.FTZ R12, R171, R12, !PT ;  /* 0x0000000cab0c7209 */ /* 0x000fe40007810000 */
        /* <DEDUP_REMOVED lines=8> */
[----:B------:R-:W3:Y:S01]  /*15f10*/  SHFL.BFLY PT, R3, R14, 0x2, 0x1f ;  /* 0x0c401f000e037f89 */ /* 0x000ee200000e0000 */
[----:B-1----:R-:W-:-:S05]  /*15f20*/  FMNMX.FTZ R15, R12, R15, !PT ;  /* 0x0000000f0c0f7209 */ /* 0x002fca0007810000 */
[----:B------:R-:W1:Y:S01]  /*15f30*/  SHFL.BFLY PT, R132, R15, 0x1, 0x1f ;  /* 0x0c201f000f847f89 */ /* 0x000e6200000e0000 */
[----:B---3--:R-:W-:-:S05]  /*15f40*/  FMNMX.FTZ R12, R14, R3, !PT ;  /* 0x000000030e0c7209 */ /* 0x008fca0007810000 */
[----:B------:R-:W3:Y:S01]  /*15f50*/  SHFL.BFLY PT, R3, R12, 0x1, 0x1f ;  /* 0x0c201f000c037f89 */ /* 0x000ee200000e0000 */
[----:B-1----:R-:W-:-:S04]  /*15f60*/  FMNMX.FTZ R132, R15, R132, !PT ;  /* 0x000000840f847209 */ /* 0x002fc80007810000 */
[----:B------:R-:W-:Y:S02]  /*15f70*/  FSETP.NEU.FTZ.AND P1, PT, R132, -INF , PT ;  /* 0xff8000008400780b */ /* 0x000fe40003f3d000 */
[----:B---3--:R-:W-:Y:S02]  /*15f80*/  FMNMX.FTZ R3, R12, R3, !PT ;  /* 0x000000030c037209 */ /* 0x008fe40007810000 */
[----:B------:R-:W-:Y:S01]  /*15f90*/  LDSM.16.MT88.4 R12, [R203+0xe800] ;  /* 0x00e80000cb0c783b */ /* 0x000fe20000004200 */
[C---:B--2---:R-:W-:Y:S02]  /*15fa0*/  FMUL.FTZ R172, R163.reuse, R132 ;  /* 0x00000084a3ac7220 */ /* 0x044fe40000410000 */
        /* <DEDUP_REMOVED lines=9> */
[-CC-:B------:R-:W-:Y:S01]  /*16040*/  FFMA.FTZ R155, R24, R163.reuse, -R162.reuse ;  /* 0x000000a3189b7223 */ /* 0x180fe200000108a2 */
[----:B------:R-:W1:Y:S01]  /*16050*/  LDSM.16.MT88.4 R48, [R205+0xe000] ;  /* 0x00e00000cd30783b */ /* 0x000e620000004200 */
[----:B------:R-:W-:-:S02]  /*16060*/  FFMA.FTZ R156, R25, R163, -R162 ;  /* 0x000000a3199c7223 */ /* 0x000fc400000108a2 */
[-CC-:B------:R-:W-:Y:S02]  /*16070*/  FFMA.FTZ R157, R26, R163.reuse, -R162.reuse ;  /* 0x000000a31a9d7223 */ /* 0x180fe400000108a2 */
        /* <DEDUP_REMOVED lines=8> */
[----:B------:R-:W3:Y:S01]  /*16100*/  LDSM.16.MT88.4 R4, [R203+0x10000] ;  /* 0x01000000cb04783b */ /* 0x000ee20000004200 */
[----:B------:R-:W-:-:S02]  /*16110*/  FFMA.FTZ R151, R11, R163, -R162 ;  /* 0x000000a30b977223 */ /* 0x000fc400000108a2 */
[-CC-:B------:R-:W-:Y:S02]  /*16120*/  FFMA.FTZ R144, R10, R163.reuse, -R162.reuse ;  /* 0x000000a30a907223 */ /* 0x180fe400000108a2 */
[-CC-:B------:R-:W-:Y:S02]  /*16130*/  FFMA.FTZ R149, R9, R163.reuse, -R162.reuse ;  /* 0x000000a309957223 */ /* 0x180fe400000108a2 */
[----:B------:R-:W4:Y:S01]  /*16140*/  MUFU.EX2 R147, R147 ;  /* 0x0000009300937308 */ /* 0x000f220000000800 */
[-C--:B------:R-:W-:Y:S01]  /*16150*/  FFMA.FTZ R134, R8, R163.reuse, -R162 ;  /* 0x000000a308867223 */ /* 0x080fe200000108a2 */
[----:B--2---:R-:W-:Y:S01]  /*16160*/  F2FP.BF16.PACK_AB R96, R153, R154 ;  /* 0x0000009a9960723e */ /* 0x004fe200000010ff */
[----:B------:R-:W2:Y:S01]  /*16170*/  LDSM.16.MT88.4 R8, [R206+0xe800] ;  /* 0x00e80000ce08783b */ /* 0x000ea20000004200 */
[-CC-:B------:R-:W-:Y:S02]  /*16180*/  FFMA.FTZ R158, R158, R163.reuse, -R172.reuse ;  /* 0x000000a39e9e7223 */ /* 0x180fe400000108ac */
[----:B------:R-:W-:-:S02]  /*16190*/  FFMA.FTZ R161, R161, R163, -R172 ;  /* 0x000000a3a1a17223 */ /* 0x000fc400000108ac */
[----:B------:R-:W-:Y:S01]  /*161a0*/  MUFU.EX2 R155, R155 ;  /* 0x0000009b009b7308 */ /* 0x000fe20000000800 */
[-CC-:B------:R-:W-:Y:S02]  /*161b0*/  FFMA.FTZ R159, R159, R163.reuse, -R172.reuse ;  /* 0x000000a39f9f7223 */ /* 0x180fe400000108ac */
[-C--:B------:R-:W-:Y:S02]  /*161c0*/  FFMA.FTZ R160, R160, R163.reuse, -R172 ;  /* 0x000000a3a0a07223 */ /* 0x080fe400000108ac */
[-CC-:B------:R-:W-:Y:S02]  /*161d0*/  FFMA.FTZ R165, R165, R163.reuse, -R162.reuse ;  /* 0x000000a3a5a57223 */ /* 0x180fe400000108a2 */
[-CC-:B------:R-:W-:Y:S01]  /*161e0*/  FFMA.FTZ R166, R166, R163.reuse, -R162.reuse ;  /* 0x000000a3a6a67223 */ /* 0x180fe200000108a2 */
[----:B------:R-:W5:Y:S01]  /*161f0*/  MUFU.EX2 R156, R156 ;  /* 0x0000009c009c7308 */ /* 0x000f620000000800 */
[----:B----4-:R-:W-:Y:S01]  /*16200*/  F2FP.BF16.PACK_AB R98, R147, R152 ;  /* 0x000000989362723e */ /* 0x010fe200000010ff */
[----:B------:R-:W-:-:S02]  /*16210*/  FFMA.FTZ R167, R167, R163, -R162 ;  /* 0x000000a3a7a77223 */ /* 0x000fc400000108a2 */
[-C--:B------:R-:W-:Y:S02]  /*16220*/  FFMA.FTZ R170, R170, R163.reuse, -R162 ;  /* 0x000000a3aaaa7223 */ /* 0x080fe400000108a2 */
[-CC-:B------:R-:W-:Y:S02]  /*16230*/  FFMA.FTZ R174, R174, R163.reuse, -R172.reuse ;  /* 0x000000a3aeae7223 */ /* 0x180fe400000108ac */
[----:B------:R-:W-:Y:S01]  /*16240*/  MUFU.EX2 R157, R157 ;  /* 0x0000009d009d7308 */ /* 0x000fe20000000800 */
[-CC-:B------:R-:W-:Y:S02]  /*16250*/  FFMA.FTZ R173, R173, R163.reuse, -R172.reuse ;  /* 0x000000a3adad7223 */ /* 0x180fe400000108ac */
[-C--:B------:R-:W-:Y:S02]  /*16260*/  FFMA.FTZ R171, R171, R163.reuse, -R172 ;  /* 0x000000a3abab7223 */ /* 0x080fe400000108ac */
[-CC-:B------:R-:W-:Y:S02]  /*16270*/  FFMA.FTZ R175, R142, R163.reuse, -R162.reuse ;  /* 0x000000a38eaf7223 */ /* 0x180fe400000108a2 */
[--C-:B------:R-:W-:Y:S01]  /*16280*/  FFMA.FTZ R176, R141, R163, -R162.reuse ;  /* 0x000000a38db07223 */ /* 0x100fe200000108a2 */
[----:B------:R-:W4:Y:S01]  /*16290*/  MUFU.EX2 R148, R148 ;  /* 0x0000009400947308 */ /* 0x000f220000000800 */
[----:B-----5:R-:W-:Y:S01]  /*162a0*/  F2FP.BF16.PACK_AB R97, R156, R155 ;  /* 0x0000009b9c61723e */ /* 0x020fe200000010ff */
[----:B------:R-:W-:-:S02]  /*162b0*/  FFMA.FTZ R177, R140, R163, -R162 ;  /* 0x000000a38cb17223 */ /* 0x000fc400000108a2 */
[-C--:B------:R-:W-:Y:S02]  /*162c0*/  FFMA.FTZ R172, R143, R163.reuse, -R172 ;  /* 0x000000a38fac7223 */ /* 0x080fe400000108ac */
[----:B------:R-:W-:Y:S01]  /*162d0*/  FFMA.FTZ R162, R164, R163, -R162 ;  /* 0x000000a3a4a27223 */ /* 0x000fe200000108a2 */
[----:B------:R-:W-:Y:S01]  /*162e0*/  LDSM.16.MT88.4 R140, [R205+0xd800] ;  /* 0x00d80000cd8c783b */ /* 0x000fe20000004200 */
[----:B------:R-:W-:Y:S01]  /*162f0*/  MUFU.EX2 R150, R150 ;  /* 0x0000009600967308 */ /* 0x000fe20000000800 */
[----:B------:R-:W-:Y:S02]  /*16300*/  FADD.FTZ R153, R154, R153 ;  /* 0x000000999a997221 */ /* 0x000fe40000010000 */
[----:B------:R-:W-:Y:S02]  /*16310*/  FADD.FTZ R156, R155, R156 ;  /* 0x0000009c9b9c7221 */ /* 0x000fe40000010000 */
[----:B------:R-:W-:Y:S01]  /*16320*/  FADD.FTZ R152, R152, R153 ;  /* 0x0000009998987221 */ /* 0x000fe20000010000 */
[----:B----4-:R-:W-:-:S02]  /*16330*/  F2FP.BF16.PACK_AB R99, R148, R157 ;  /* 0x0000009d9463723e */ /* 0x010fc400000010ff */
[----:B------:R-:W4:Y:S01]  /*16340*/  MUFU.EX2 R145, R145 ;  /* 0x0000009100917308 */ /* 0x000f220000000800 */
[----:B------:R-:W-:Y:S02]  /*16350*/  FADD.FTZ R157, R157, R156 ;  /* 0x0000009c9d9d7221 */ /* 0x000fe40000010000 */
[----:B------:R-:W-:Y:S02]  /*16360*/  FADD.FTZ R147, R147, R152 ;  /* 0x0000009893937221 */ /* 0x000fe40000010000 */
        /* <DEDUP_REMOVED lines=17> */
[C---:B-1----:R-:W-:Y:S02]  /*16480*/  HMMA.16816.F32.BF16 R44, R96.reuse, R48, RZ ;  /* 0x00000030602c723c */ /* 0x042fe400000418ff */
        /* <DEDUP_REMOVED lines=27> */
[C---:B---3--:R-:W-:Y:S07]  /*16640*/  HMMA.16816.F32.BF16 R92, R96.reuse, R4, RZ ;  /* 0x00000004605c723c */ /* 0x048fee00000418ff */
        /* <DEDUP_REMOVED lines=12> */
[----:B--2---:R-:W-:Y:S01]  /*16710*/  HMMA.16816.F32.BF16 R36, R4, R8, R36 ;  /* 0x000000080424723c */ /* 0x004fe20000041824 */
[----:B------:R-:W-:-:S07]  /*16720*/  FADD.FTZ R134, R134, R149 ;  /* 0x0000009586867221 */ /* 0x000fce0000010000 */
[C---:B------:R-:W-:Y:S01]  /*16730*/  HMMA.16816.F32.BF16 R40, R4.reuse, R10, R40 ;  /* 0x0000000a0428723c */ /* 0x040fe20000041828 */
[----:B------:R-:W2:Y:S07]  /*16740*/  LDSM.16.MT88.4 R8, [R205+0x10800] ;  /* 0x01080000cd08783b */ /* 0x000eae0000004200 */
[C---:B------:R-:W-:Y:S08]  /*16750*/  HMMA.16816.F32.BF16 R52, R4.reuse, R16, R52 ;  /* 0x000000100434723c */ /* 0x040ff00000041834 */
        /* <DEDUP_REMOVED lines=29> */
[C---:B-----5:R-:W-:Y:S08]  /*16930*/  HMMA.16816.F32.BF16 R92, R4.reuse, R12, R92 ;  /* 0x0000000c045c723c */ /* 0x060ff0000004185c */
[----:B------:R-:W-:Y:S01]  /*16940*/  HMMA.16816.F32.BF16 R96, R4, R14, R96 ;  /* 0x0000000e0460723c */ /* 0x000fe20000041860 */
[----:B------:R-:W4:Y:S06]  /*16950*/  LDSM.16.MT88.4 R12, [R206+0xf000] ;  /* 0x00f00000ce0c783b */ /* 0x000f2c0000004200 */
[----:B------:R-:W-:Y:S01]  /*16960*/  F2FP.BF16.PACK_AB R4, R161, R158 ;  /* 0x0000009ea104723e */ /* 0x000fe200000010ff */
[----:B------:R-:W-:Y:S01]  /*16970*/  FADD.FTZ R158, R158, R135 ;  /* 0x000000879e9e7221 */ /* 0x000fe20000010000 */
[----:B-1----:R-:W-:-:S02]  /*16980*/  F2FP.BF16.PACK_AB R6, R160, R159 ;  /* 0x0000009fa006723e */ /* 0x002fc400000010ff */
        /* <DEDUP_REMOVED lines=11> */
[----:B------:R-:W1:Y:S07]  /*16a40*/  LDSM.16.MT88.4 R8, [R204+0xf000] ;  /* 0x00f00000cc08783b */ /* 0x000e6e0000004200 */
[C---:B---3--:R-:W-:Y:S08]  /*16a50*/  HMMA.16816.F32.BF16 R120, R4.reuse, R16, R120 ;  /* 0x000000100478723c */ /* 0x048ff00000041878 */
[C---:B------:R-:W-:Y:S01]  /*16a60*/  HMMA.16816.F32.BF16 R116, R4.reuse, R18, R116 ;  /* 0x000000120474723c */ /* 0x040fe20000041874 */
[----:B------:R-:W2:Y:S07]  /*16a70*/  LDSM.16.MT88.4 R16, [R203+0xf000] ;  /* 0x00f00000cb10783b */ /* 0x000eae0000004200 */
[C---:B----4-:R-:W-:Y:S08]  /*16a80*/  HMMA.16816.F32.BF16 R36, R4.reuse, R12, R36 ;  /* 0x0000000c0424723c */ /* 0x050ff00000041824 */
[C---:B------:R-:W-:Y:S01]  /*16a90*/  HMMA.16816.F32.BF16 R40, R4.reuse, R14, R40 ;  /* 0x0000000e0428723c */ /* 0x040fe20000041828 */
[----:B------:R-:W3:Y:S07]  /*16aa0*/  LDSM.16.MT88.4 R12, [R205+0x11000] ;  /* 0x01100000cd0c783b */ /* 0x000eee0000004200 */
[C---:B------:R-:W-:Y:S08]  /*16ab0*/  HMMA.16816.F32.BF16 R68, R4.reuse, R20, R68 ;  /* 0x000000140444723c */ /* 0x040ff00000041844 */
[C---:B-1----:R-:W-:Y:S08]  /*16ac0*/  HMMA.16816.F32.BF16 R52, R4.reuse, R8, R52 ;  /* 0x000000080434723c */ /* 0x042ff00000041834 */
[C---:B------:R-:W-:Y:S01]  /*16ad0*/  HMMA.16816.F32.BF16 R56, R4.reuse, R10, R56 ;  /* 0x0000000a0438723c */ /* 0x040fe20000041838 */
[----:B------:R-:W1:Y:S07]  /*16ae0*/  LDSM.16.MT88.4 R8, [R204+0x11000] ;  /* 0x01100000cc08783b */ /* 0x000e6e0000004200 */
[C---:B--2---:R-:W-:Y:S08]  /*16af0*/  HMMA.16816.F32.BF16 R60, R4.reuse, R16, R60 ;  /* 0x00000010043c723c */ /* 0x044ff0000004183c */
[C---:B------:R-:W-:Y:S01]  /*16b00*/  HMMA.16816.F32.BF16 R64, R4.reuse, R18, R64 ;  /* 0x000000120440723c */ /* 0x040fe20000041840 */
[----:B------:R-:W2:Y:S07]  /*16b10*/  LDSM.16.MT88.4 R16, [R203+0x11000] ;  /* 0x01100000cb10783b */ /* 0x000eae0000004200 */
[C---:B---3--:R-:W-:Y:S08]  /*16b20*/  HMMA.16816.F32.BF16 R76, R4.reuse, R12, R76 ;  /* 0x0000000c044c723c */ /* 0x048ff0000004184c */
[C---:B------:R-:W-:Y:S01]  /*16b30*/  HMMA.16816.F32.BF16 R80, R4.reuse, R14, R80 ;  /* 0x0000000e0450723c */ /* 0x040fe20000041850 */
[----:B------:R-:W3:Y:S07]  /*16b40*/  LDSM.16.MT88.4 R12, [R206+0xd800] ;  /* 0x00d80000ce0c783b */ /* 0x000eee0000004200 */
[C---:B------:R-:W-:Y:S01]  /*16b50*/  HMMA.16816.F32.BF16 R72, R4.reuse, R22, R72 ;  /* 0x000000160448723c */ /* 0x040fe20000041848 */
[----:B------:R-:W-:Y:S07]  /*16b60*/  LDSM.16.MT88.4 R20, [R203+0xf800] ;  /* 0x00f80000cb14783b */ /* 0x000fee0000004200 */
        /* <DEDUP_REMOVED lines=24> */
[----:B---3--:R-:W-:Y:S01]  /*16cf0*/  HMMA.16816.F32.BF16 R128, R4, R12, R128 ;  /* 0x0000000c0480723c */ /* 0x008fe20000041880 */
[----:B------:R-:W-:-:S02]  /*16d00*/  FADD.FTZ R177, R177, R176 ;  /* 0x000000b0b1b17221 */ /* 0x000fc40000010000 */
[----:B------:R-:W-:Y:S02]  /*16d10*/  FADD.FTZ R227, R172, R171 ;  /* 0x000000abace37221 */ /* 0x000fe40000010000 */
[----:B------:R-:W-:-:S03]  /*16d20*/  FADD.FTZ R225, R162, R177 ;  /* 0x000000b1a2e17221 */ /* 0x000fc60000010000 */
        /* <DEDUP_REMOVED lines=22> */
[C---:B-1----:R-:W-:Y:S08]  /*16e90*/  HMMA.16816.F32.BF16 R84, R4.reuse, R8, R84 ;  /* 0x000000080454723c */ /* 0x042ff00000041854 */
[C---:B------:R-:W-:Y:S08]  /*16ea0*/  HMMA.16816.F32.BF16 R88, R4.reuse, R10, R88 ;  /* 0x0000000a0458723c */ /* 0x040ff00000041858 */
[C---:B--2---:R-:W-:Y:S08]  /*16eb0*/  HMMA.16816.F32.BF16 R92, R4.reuse, R16, R92 ;  /* 0x00000010045c723c */ /* 0x044ff0000004185c */
        /* <DEDUP_REMOVED lines=74> */
.L_x_1337:
[----:B------:R-:W-:Y:S02]  /*17360*/  ULDC.64 UR4, c[0x0][0x118] ;  /* 0x0000460000047ab9 */ /* 0x000fe40000000a00 */
[----:B------:R-:W2:Y:S02]  /*17370*/  LD.E R8, [R134.64+0x40] ;  /* 0x0000400486087980 */ /* 0x000ea4000c101900 */
[----:B--2---:R-:W-:-:S04]  /*17380*/  LEA R8, -R8, RZ, 0x6 ;  /* 0x000000ff08087211 */ /* 0x004fc800078e31ff */
[----:B------:R-:W-:Y:S02]  /*17390*/  SHF.R.S32.HI R4, RZ, 0x1f, R8 ;  /* 0x0000001fff047819 */ /* 0x000fe40000011408 */
.L_x_1338:
[----:B------:R-:W-:Y:S05]  /*173a0*/  BSYNC B0 ;  /* 0x0000000000007941 */ /* 0x000fea0003800000 */
.L_x_1336:
[C---:B------:R-:W-:Y:S01]  /*173b0*/  LOP3.LUT P5, RZ, R223.reuse, 0x1, RZ, 0xc0, !PT ;  /* 0x00000001dfff7812 */ /* 0x040fe200078ac0ff */
[----:B------:R-:W-:Y:S01]  /*173c0*/  ULDC.64 UR4, c[0x0][0x118] ;  /* 0x0000460000047ab9 */ /* 0x000fe20000000a00 */
        /* <DEDUP_REMOVED lines=34> */
[----:B------:R-:W-:-:S05]  /*175f0*/  @P2 IMAD.MOV.U32 R4, RZ, RZ, R236 ;  /* 0x000000ffff042224 */ /* 0x000fca00078e00ec */
        /* <DEDUP_REMOVED lines=60> */
[----:B------:R-:W-:Y:S04]  /*179c0*/  LDSM.16.M88.4 R144, [R200] ;  /* 0x00000000c890783b */ /* 0x000fe80000000200 */
[----:B-1----:R-:W1:Y:S04]  /*179d0*/  LDSM.16.M88.4 R20, [R199] ;  /* 0x00000000c714783b */ /* 0x002e680000000200 */
[----:B------:R-:W1:Y:S04]  /*179e0*/  LDSM.16.M88.4 R156, [R201+0x7000] ;  /* 0x00700000c99c783b */ /* 0x000e680000000200 */
[----:B------:R-:W1:Y:S04]  /*179f0*/  LDSM.16.M88.4 R164, [R201+0x7800] ;  /* 0x00780000c9a4783b */ /* 0x000e680000000200 */
[----:B----4-:R-:W3:Y:S04]  /*17a00*/  LDSM.16.M88.4 R8, [R195] ;  /* 0x00000000c308783b */ /* 0x010ee80000000200 */
[----:B------:R-:W4:Y:S01]  /*17a10*/  LD.E R224, [R134.64+0x18c] ;  /* 0x00018c0486e07980 */ /* 0x000f22000c101900 */
[----:B------:R-:W-:Y:S01]  /*17a20*/  ISETP.GE.AND P3, PT, R133, 0x3, PT ;  /* 0x000000038500780c */ /* 0x000fe20003f66270 */
[----:B------:R-:W-:Y:S02]  /*17a30*/  BSSY B1, `(.L_x_1339) ;  /* 0x00001d7000017945 */ /* 0x000fe40003800000 */
[----:B------:R-:W-:Y:S04]  /*17a40*/  LDSM.16.M88.4 R148, [R198] ;  /* 0x00000000c694783b */ /* 0x000fe80000000200 */
[----:B------:R-:W1:Y:S01]  /*17a50*/  LDSM.16.M88.4 R32, [R196+0x6000] ;  /* 0x00600000c420783b */ /* 0x000e620000000200 */
[C---:B-----5:R-:W-:Y:S03]  /*17a60*/  HMMA.16816.F32.BF16 R16, R172.reuse, R12, RZ ;  /* 0x0000000cac10723c */ /* 0x060fe600000418ff */
[----:B--2---:R-:W2:Y:S04]  /*17a70*/  LDSM.16.M88.4 R24, [R194] ;  /* 0x00000000c218783b */ /* 0x004ea80000000200 */
[----:B------:R-:W5:Y:S01]  /*17a80*/  LDSM.16.M88.4 R168, [R193] ;  /* 0x00000000c1a8783b */ /* 0x000f620000000200 */
[C---:B------:R-:W-:Y:S03]  /*17a90*/  HMMA.16816.F32.BF16 R12, R172.reuse, R14, RZ ;  /* 0x0000000eac0c723c */ /* 0x040fe600000418ff */
[----:B------:R-:W2:Y:S04]  /*17aa0*/  LDSM.16.M88.4 R4, [R196+0x6800] ;  /* 0x00680000c404783b */ /* 0x000ea80000000200 */
[----:B------:R-:W-:Y:S01]  /*17ab0*/  LDSM.16.M88.4 R136, [R196+0x7000] ;  /* 0x00700000c488783b */ /* 0x000fe20000000200 */
[C---:B---3--:R-:W-:Y:S03]  /*17ac0*/  HMMA.16816.F32.BF16 R28, R172.reuse, R140, RZ ;  /* 0x0000008cac1c723c */ /* 0x048fe600000418ff */
[----:B------:R-:W-:Y:S04]  /*17ad0*/  LDSM.16.M88.4 R176, [R196+0x7800] ;  /* 0x00780000c4b0783b */ /* 0x000fe80000000200 */
[----:B------:R-:W-:Y:S01]  /*17ae0*/  LDSM.16.M88.4 R232, [R192+0x2800] ;  /* 0x00280000c0e8783b */ /* 0x000fe20000000200 */
[----:B------:R-:W-:Y:S03]  /*17af0*/  HMMA.16816.F32.BF16 R140, R172, R142, RZ ;  /* 0x0000008eac8c723c */ /* 0x000fe600000418ff */
[----:B------:R-:W-:Y:S04]  /*17b00*/  LDSM.16.M88.4 R180, [R201+0xa800] ;  /* 0x00a80000c9b4783b */ /* 0x000fe80000000200 */
[----:B------:R-:W-:Y:S01]  /*17b10*/  LDSM.16.M88.4 R228, [R196+0x9800] ;  /* 0x00980000c4e4783b */ /* 0x000fe20000000200 */
[C---:B-1----:R-:W-:Y:S03]  /*17b20*/  HMMA.16816.F32.BF16 R16, R144.reuse, R20, R16 ;  /* 0x000000149010723c */ /* 0x042fe60000041810 */
[----:B------:R-:W0:Y:S05]  /*17b30*/  LDGDEPBAR ;  /* 0x00000000000079af */ /* 0x000e2a0000000000 */
[----:B------:R-:W-:Y:S01]  /*17b40*/  HMMA.16816.F32.BF16 R12, R144, R22, R12 ;  /* 0x00000016900c723c */ /* 0x000fe2000004180c */
[----:B------:R-:W-:Y:S07]  /*17b50*/  LDSM.16.M88.4 R20, [R192] ;  /* 0x00000000c014783b */ /* 0x000fee0000000200 */
[C---:B------:R-:W-:Y:S08]  /*17b60*/  HMMA.16816.F32.BF16 R160, R172.reuse, R156, RZ ;  /* 0x0000009caca0723c */ /* 0x040ff000000418ff */
[C---:B------:R-:W-:Y:S08]  /*17b70*/  HMMA.16816.F32.BF16 R156, R172.reuse, R158, RZ ;  /* 0x0000009eac9c723c */ /* 0x040ff000000418ff */
[C---:B------:R-:W-:Y:S08]  /*17b80*/  HMMA.16816.F32.BF16 R152, R172.reuse, R164, RZ ;  /* 0x000000a4ac98723c */ /* 0x040ff000000418ff */
[----:B------:R-:W-:Y:S01]  /*17b90*/  HMMA.16816.F32.BF16 R172, R172, R166, RZ ;  /* 0x000000a6acac723c */ /* 0x000fe200000418ff */
[----:B------:R-:W1:Y:S07]  /*17ba0*/  LDSM.16.M88.4 R164, [R197] ;  /* 0x00000000c5a4783b */ /* 0x000e6e0000000200 */
[C---:B------:R-:W-:Y:S08]  /*17bb0*/  HMMA.16816.F32.BF16 R28, R144.reuse, R8, R28 ;  /* 0x00000008901c723c */ /* 0x040ff0000004181c */
[----:B------:R-:W-:Y:S01]  /*17bc0*/  HMMA.16816.F32.BF16 R140, R144, R10, R140 ;  /* 0x0000000a908c723c */ /* 0x000fe2000004188c */
[----:B------:R-:W3:Y:S07]  /*17bd0*/  LDSM.16.M88.4 R8, [R192+0x800] ;  /* 0x00080000c008783b */ /* 0x000eee0000000200 */
[C---:B------:R-:W-:Y:S08]  /*17be0*/  HMMA.16816.F32.BF16 R16, R148.reuse, R32, R16 ;  /* 0x000000209410723c */ /* 0x040ff00000041810 */
[----:B------:R-:W-:Y:S01]  /*17bf0*/  HMMA.16816.F32.BF16 R12, R148, R34, R12 ;  /* 0x00000022940c723c */ /* 0x000fe2000004180c */
[----:B------:R-:W-:Y:S07]  /*17c00*/  LDSM.16.M88.4 R32, [R201+0x8000] ;  /* 0x00800000c920783b */ /* 0x000fee0000000200 */
[C---:B--2---:R-:W-:Y:S08]  /*17c10*/  HMMA.16816.F32.BF16 R160, R144.reuse, R24, R160 ;  /* 0x0000001890a0723c */ /* 0x044ff000000418a0 */
[C---:B------:R-:W-:Y:S01]  /*17c20*/  HMMA.16816.F32.BF16 R156, R144.reuse, R26, R156 ;  /* 0x0000001a909c723c */ /* 0x040fe2000004189c */
[----:B------:R-:W-:Y:S07]  /*17c30*/  LDSM.16.M88.4 R24, [R192+0x1000] ;  /* 0x00100000c018783b */ /* 0x000fee0000000200 */
[C---:B-----5:R-:W-:Y:S08]  /*17c40*/  HMMA.16816.F32.BF16 R152, R144.reuse, R168, R152 ;  /* 0x000000a89098723c */ /* 0x060ff00000041898 */
[----:B------:R-:W-:Y:S01]  /*17c50*/  HMMA.16816.F32.BF16 R172, R144, R170, R172 ;  /* 0x000000aa90ac723c */ /* 0x000fe200000418ac */
[----:B------:R-:W2:Y:S04]  /*17c60*/  LDSM.16.M88.4 R144, [R202+0x2000] ;  /* 0x00200000ca90783b */ /* 0x000ea80000000200 */
[----:B------:R-:W-:Y:S03]  /*17c70*/  LDSM.16.M88.4 R168, [R192+0x1800] ;  /* 0x00180000c0a8783b */ /* 0x000fe60000000200 */
[C---:B------:R-:W-:Y:S08]  /*17c80*/  HMMA.16816.F32.BF16 R28, R148.reuse, R4, R28 ;  /* 0x00000004941c723c */ /* 0x040ff0000004181c */
[----:B------:R-:W-:Y:S01]  /*17c90*/  HMMA.16816.F32.BF16 R140, R148, R6, R140 ;  /* 0x00000006948c723c */ /* 0x000fe2000004188c */
[----:B------:R-:W5:Y:S07]  /*17ca0*/  LDSM.16.M88.4 R4, [R201+0x8800] ;  /* 0x00880000c904783b */ /* 0x000f6e0000000200 */
[C---:B-1----:R-:W-:Y:S08]  /*17cb0*/  HMMA.16816.F32.BF16 R16, R164.reuse, R20, R16 ;  /* 0x00000014a410723c */ /* 0x042ff00000041810 */
[----:B------:R-:W-:Y:S01]  /*17cc0*/  HMMA.16816.F32.BF16 R12, R164, R22, R12 ;  /* 0x00000016a40c723c */ /* 0x000fe2000004180c */
[----:B------:R-:W-:Y:S07]  /*17cd0*/  LDSM.16.M88.4 R20, [R191] ;  /* 0x00000000bf14783b */ /* 0x000fee0000000200 */
[C---:B------:R-:W-:Y:S08]  /*17ce0*/  HMMA.16816.F32.BF16 R160, R148.reuse, R136, R160 ;  /* 0x0000008894a0723c */ /* 0x040ff000000418a0 */
[----:B------:R-:W-:Y:S01]  /*17cf0*/  HMMA.16816.F32.BF16 R156, R148, R138, R156 ;  /* 0x0000008a949c723c */ /* 0x000fe2000004189c */
[----:B------:R-:W-:Y:S07]  /*17d00*/  LDSM.16.M88.4 R136, [R201+0x9000] ;  /* 0x00900000c988783b */ /* 0x000fee0000000200 */
[C---:B---3--:R-:W-:Y:S08]  /*17d10*/  HMMA.16816.F32.BF16 R28, R164.reuse, R8, R28 ;  /* 0x00000008a41c723c */ /* 0x048ff0000004181c */
[----:B------:R-:W-:Y:S01]  /*17d20*/  HMMA.16816.F32.BF16 R140, R164, R10, R140 ;  /* 0x0000000aa48c723c */ /* 0x000fe2000004188c */
[----:B------:R-:W1:Y:S07]  /*17d30*/  LDSM.16.M88.4 R8, [R200+0x2000] ;  /* 0x00200000c808783b */ /* 0x000e6e0000000200 */
[C---:B------:R-:W-:Y:S08]  /*17d40*/  HMMA.16816.F32.BF16 R152, R148.reuse, R176, R152 ;  /* 0x000000b09498723c */ /* 0x040ff00000041898 */
[----:B------:R-:W-:Y:S01]  /*17d50*/  HMMA.16816.F32.BF16 R172, R148, R178, R172 ;  /* 0x000000b294ac723c */ /* 0x000fe200000418ac */
[----:B------:R-:W3:Y:S04]  /*17d60*/  LDSM.16.M88.4 R148, [R201+0x9800] ;  /* 0x00980000c994783b */ /* 0x000ee80000000200 */
[----:B------:R-:W-:Y:S03]  /*17d70*/  LDSM.16.M88.4 R176, [R198+0x2000] ;  /* 0x00200000c6b0783b */ /* 0x000fe60000000200 */
[C---:B--2---:R-:W-:Y:S08]  /*17d80*/  HMMA.16816.F32.BF16 R16, R144.reuse, R32, R16 ;  /* 0x000000209010723c */ /* 0x044ff00000041810 */
[----:B------:R-:W-:Y:S01]  /*17d90*/  HMMA.16816.F32.BF16 R12, R144, R34, R12 ;  /* 0x00000022900c723c */ /* 0x000fe2000004180c */
[----:B------:R-:W-:Y:S07]  /*17da0*/  LDSM.16.M88.4 R32, [R196+0x8000] ;  /* 0x00800000c420783b */ /* 0x000fee0000000200 */
[C---:B------:R-:W-:Y:S08]  /*17db0*/  HMMA.16816.F32.BF16 R160, R164.reuse, R24, R160 ;  /* 0x00000018a4a0723c */ /* 0x040ff000000418a0 */
[----:B------:R-:W-:Y:S01]  /*17dc0*/  HMMA.16816.F32.BF16 R156, R164, R26, R156 ;  /* 0x0000001aa49c723c */ /* 0x000fe2000004189c */
[----:B------:R-:W2:Y:S07]  /*17dd0*/  LDSM.16.M88.4 R24, [R190] ;  /* 0x00000000be18783b */ /* 0x000eae0000000200 */
[C---:B-----5:R-:W-:Y:S08]  /*17de0*/  HMMA.16816.F32.BF16 R28, R144.reuse, R4, R28 ;  /* 0x00000004901c723c */ /* 0x060ff0000004181c */
[----:B------:R-:W-:Y:S01]  /*17df0*/  HMMA.16816.F32.BF16 R140, R144, R6, R140 ;  /* 0x00000006908c723c */ /* 0x000fe2000004188c */
[----:B------:R-:W5:Y:S07]  /*17e00*/  LDSM.16.M88.4 R4, [R189] ;  /* 0x00000000bd04783b */ /* 0x000f6e0000000200 */
[C---:B------:R-:W-:Y:S08]  /*17e10*/  HMMA.16816.F32.BF16 R152, R164.reuse, R168, R152 ;  /* 0x000000a8a498723c */ /* 0x040ff00000041898 */
[----:B------:R-:W-:Y:S01]  /*17e20*/  HMMA.16816.F32.BF16 R172, R164, R170, R172 ;  /* 0x000000aaa4ac723c */ /* 0x000fe200000418ac */
[----:B------:R-:W-:Y:S04]  /*17e30*/  LDSM.16.M88.4 R168, [R197+0x2000] ;  /* 0x00200000c5a8783b */ /* 0x000fe80000000200 */
[----:B------:R-:W-:Y:S03]  /*17e40*/  LDSM.16.M88.4 R164, [R192+0x3000] ;  /* 0x00300000c0a4783b */ /* 0x000fe60000000200 */
[C---:B-1----:R-:W-:Y:S08]  /*17e50*/  HMMA.16816.F32.BF16 R16, R8.reuse, R20, R16 ;  /* 0x000000140810723c */ /* 0x042ff00000041810 */
[----:B------:R-:W-:Y:S01]  /*17e60*/  HMMA.16816.F32.BF16 R12, R8, R22, R12 ;  /* 0x00000016080c723c */ /* 0x000fe2000004180c */
[----:B------:R-:W-:Y:S07]  /*17e70*/  LDSM.16.M88.4 R20, [R192+0x2000] ;  /* 0x00200000c014783b */ /* 0x000fee0000000200 */
[C---:B------:R-:W-:Y:S08]  /*17e80*/  HMMA.16816.F32.BF16 R160, R144.reuse, R136, R160 ;  /* 0x0000008890a0723c */ /* 0x040ff000000418a0 */
[C---:B------:R-:W-:Y:S01]  /*17e90*/  HMMA.16816.F32.BF16 R156, R144.reuse, R138, R156 ;  /* 0x0000008a909c723c */ /* 0x040fe2000004189c */
[----:B------:R-:W1:Y:S07]  /*17ea0*/  LDSM.16.M88.4 R136, [R188] ;  /* 0x00000000bc88783b */ /* 0x000e6e0000000200 */
[C---:B---3--:R-:W-:Y:S08]  /*17eb0*/  HMMA.16816.F32.BF16 R152, R144.reuse, R148, R152 ;  /* 0x000000949098723c */ /* 0x048ff00000041898 */
[----:B------:R-:W-:Y:S01]  /*17ec0*/  HMMA.16816.F32.BF16 R172, R144, R150, R172 ;  /* 0x0000009690ac723c */ /* 0x000fe200000418ac */
[----:B------:R-:W-:Y:S04]  /*17ed0*/  LDSM.16.M88.4 R148, [R202+0x4000] ;  /* 0x00400000ca94783b */ /* 0x000fe80000000200 */
[----:B------:R-:W-:Y:S03]  /*17ee0*/  LDSM.16.M88.4 R144, [R187] ;  /* 0x00000000bb90783b */ /* 0x000fe60000000200 */
[C---:B--2---:R-:W-:Y:S08]  /*17ef0*/  HMMA.16816.F32.BF16 R28, R8.reuse, R24, R28 ;  /* 0x00000018081c723c */ /* 0x044ff0000004181c */
[----:B------:R-:W-:Y:S01]  /*17f00*/  HMMA.16816.F32.BF16 R140, R8, R26, R140 ;  /* 0x0000001a088c723c */ /* 0x000fe2000004188c */
[----:B------:R-:W2:Y:S07]  /*17f10*/  LDSM.16.M88.4 R24, [R196+0x8800] ;  /* 0x00880000c418783b */ /* 0x000eae0000000200 */
[C---:B------:R-:W-:Y:S08]  /*17f20*/  HMMA.16816.F32.BF16 R16, R176.reuse, R32, R16 ;  /* 0x00000020b010723c */ /* 0x040ff00000041810 */
[----:B------:R-:W-:Y:S01]  /*17f30*/  HMMA.16816.F32.BF16 R12, R176, R34, R12 ;  /* 0x00000022b00c723c */ /* 0x000fe2000004180c */
[----:B------:R-:W-:Y:S07]  /*17f40*/  LDSM.16.M88.4 R32, [R186] ;  /* 0x00000000ba20783b */ /* 0x000fee0000000200 */
[C---:B-----5:R-:W-:Y:S08]  /*17f50*/  HMMA.16816.F32.BF16 R160, R8.reuse, R4, R160 ;  /* 0x0000000408a0723c */ /* 0x060ff000000418a0 */
[C---:B------:R-:W-:Y:S01]  /*17f60*/  HMMA.16816.F32.BF16 R156, R8.reuse, R6, R156 ;  /* 0x00000006089c723c */ /* 0x040fe2000004189c */
[----:B------:R-:W3:Y:S07]  /*17f70*/  LDSM.16.M88.4 R4, [R201+0xa000] ;  /* 0x00a00000c904783b */ /* 0x000eee0000000200 */
[C---:B-1----:R-:W-:Y:S08]  /*17f80*/  HMMA.16816.F32.BF16 R152, R8.reuse, R136, R152 ;  /* 0x000000880898723c */ /* 0x042ff00000041898 */
[----:B------:R-:W-:Y:S01]  /*17f90*/  HMMA.16816.F32.BF16 R172, R8, R138, R172 ;  /* 0x0000008a08ac723c */ /* 0x000fe200000418ac */
[----:B------:R-:W1:Y:S04]  /*17fa0*/  LDSM.16.M88.4 R8, [R196+0x9000] ;  /* 0x00900000c408783b */ /* 0x000e680000000200 */
[----:B------:R-:W5:Y:S03]  /*17fb0*/  LDSM.16.M88.4 R136, [R200+0x4000] ;  /* 0x00400000c888783b */ /* 0x000f660000000200 */
[C---:B------:R-:W-:Y:S08]  /*17fc0*/  HMMA.16816.F32.BF16 R16, R168.reuse, R20, R16 ;  /* 0x00000014a810723c */ /* 0x040ff00000041810 */
[----:B------:R-:W-:Y:S01]  /*17fd0*/  HMMA.16816.F32.BF16 R12, R168, R22, R12 ;  /* 0x00000016a80c723c */ /* 0x000fe2000004180c */
[----:B------:R-:W-:Y:S07]  /*17fe0*/  LDSM.16.M88.4 R20, [R196+0xa000] ;  /* 0x00a00000c414783b */ /* 0x000fee0000000200 */
[C---:B--2---:R-:W-:Y:S08]  /*17ff0*/  HMMA.16816.F32.BF16 R28, R176.reuse, R24, R28 ;  /* 0x00000018b01c723c */ /* 0x044ff0000004181c */
[----:B------:R-:W-:Y:S01]  /*18000*/  HMMA.16816.F32.BF16 R140, R176, R26, R140 ;  /* 0x0000001ab08c723c */ /* 0x000fe2000004188c */
[----:B------:R-:W2:Y:S07]  /*18010*/  LDSM.16.M88.4 R24, [R198+0x4000] ;  /* 0x00400000c618783b */ /* 0x000eae0000000200 */
[C---:B---3--:R-:W-:Y:S08]  /*18020*/  HMMA.16816.F32.BF16 R16, R148.reuse, R4, R16 ;  /* 0x000000049410723c */ /* 0x048ff00000041810 */
[----:B------:R-:W-:Y:S01]  /*18030*/  HMMA.16816.F32.BF16 R12, R148, R6, R12 ;  /* 0x00000006940c723c */ /* 0x000fe2000004180c */
[----:B------:R-:W-:Y:S07]  /*18040*/  LDSM.16.M88.4 R4, [R192+0x4000] ;  /* 0x00400000c004783b */ /* 0x000fee0000000200 */
[----:B-1----:R-:W-:Y:S08]  /*18050*/  HMMA.16816.F32.BF16 R160, R176, R8, R160 ;  /* 0x00000008b0a0723c */ /* 0x002ff000000418a0 */
[----:B------:R-:W-:Y:S08]  /*18060*/  HMMA.16816.F32.BF16 R28, R168, R232, R28 ;  /* 0x000000e8a81c723c */ /* 0x000ff0000004181c */
[----:B------:R-:W-:Y:S01]  /*18070*/  HMMA.16816.F32.BF16 R156, R176, R10, R156 ;  /* 0x0000000ab09c723c */ /* 0x000fe2000004189c */
[----:B------:R-:W-:Y:S07]  /*18080*/  LDSM.16.M88.4 R8, [R197+0x4000] ;  /* 0x00400000c508783b */ /* 0x000fee0000000200 */
[----:B------:R-:W-:Y:S08]  /*18090*/  HMMA.16816.F32.BF16 R140, R168, R234, R140 ;  /* 0x000000eaa88c723c */ /* 0x000ff0000004188c */
[C---:B-----5:R-:W-:Y:S08]  /*180a0*/  HMMA.16816.F32.BF16 R16, R136.reuse, R144, R16 ;  /* 0x000000908810723c */ /* 0x060ff00000041810 */
[----:B------:R-:W-:Y:S01]  /*180b0*/  HMMA.16816.F32.BF16 R12, R136, R146, R12 ;  /* 0x00000092880c723c */ /* 0x000fe2000004180c */
[----:B------:R-:W1:Y:S07]  /*180c0*/  LDSM.16.M88.4 R144, [R201+0xb000] ;  /* 0x00b00000c990783b */ /* 0x000e6e0000000200 */
[----:B------:R-:W-:Y:S08]  /*180d0*/  HMMA.16816.F32.BF16 R28, R148, R180, R28 ;  /* 0x000000b4941c723c */ /* 0x000ff0000004181c */
[----:B------:R-:W-:Y:S08]  /*180e0*/  HMMA.16816.F32.BF16 R160, R168, R164, R160 ;  /* 0x000000a4a8a0723c */ /* 0x000ff000000418a0 */
[----:B------:R-:W-:Y:S01]  /*180f0*/  HMMA.16816.F32.BF16 R140, R148, R182, R140 ;  /* 0x000000b6948c723c */ /* 0x000fe2000004188c */
[----:B------:R-:W3:Y:S07]  /*18100*/  LDSM.16.M88.4 R180, [R192+0x3800] ;  /* 0x00380000c0b4783b */ /* 0x000eee0000000200 */
[----:B------:R-:W-:Y:S01]  /*18110*/  HMMA.16816.F32.BF16 R164, R168, R166, R156 ;  /* 0x000000a6a8a4723c */ /* 0x000fe2000004189c */
[----:B------:R-:W-:Y:S07]  /*18120*/  LDSM.16.M88.4 R156, [R192+0x4800] ;  /* 0x00480000c09c783b */ /* 0x000fee0000000200 */
[C---:B------:R-:W-:Y:S08]  /*18130*/  HMMA.16816.F32.BF16 R152, R176.reuse, R228, R152 ;  /* 0x000000e4b098723c */ /* 0x040ff00000041898 */
[----:B------:R-:W-:Y:S01]  /*18140*/  HMMA.16816.F32.BF16 R176, R176, R230, R172 ;  /* 0x000000e6b0b0723c */ /* 0x000fe200000418ac */
[----:B------:R-:W5:Y:S07]  /*18150*/  LDSM.16.M88.4 R172, [R196+0xa800] ;  /* 0x00a80000c4ac783b */ /* 0x000f6e0000000200 */
[C---:B--2---:R-:W-:Y:S08]  /*18160*/  HMMA.16816.F32.BF16 R16, R24.reuse, R20, R16 ;  /* 0x000000141810723c */ /* 0x044ff00000041810 */
[----:B------:R-:W-:Y:S01]  /*18170*/  HMMA.16816.F32.BF16 R12, R24, R22, R12 ;  /* 0x00000016180c723c */ /* 0x000fe2000004180c */
[----:B------:R-:W2:Y:S07]  /*18180*/  LDSM.16.M88.4 R20, [R185] ;  /* 0x00000000b914783b */ /* 0x000eae0000000200 */
[----:B------:R-:W-:Y:S08]  /*18190*/  HMMA.16816.F32.BF16 R28, R136, R32, R28 ;  /* 0x00000020881c723c */ /* 0x000ff0000004181c */
[----:B-1----:R-:W-:Y:S08]  /*181a0*/  HMMA.16816.F32.BF16 R160, R148, R144, R160 ;  /* 0x0000009094a0723c */ /* 0x002ff000000418a0 */
[----:B------:R-:W-:Y:S01]  /*181b0*/  HMMA.16816.F32.BF16 R140, R136, R34, R140 ;  /* 0x00000022888c723c */ /* 0x000fe2000004188c */
[----:B------:R-:W1:Y:S07]  /*181c0*/  LDSM.16.M88.4 R32, [R201+0xb800] ;  /* 0x00b80000c920783b */ /* 0x000e6e0000000200 */
[----:B------:R-:W-:Y:S08]  /*181d0*/  HMMA.16816.F32.BF16 R164, R148, R146, R164 ;  /* 0x0000009294a4723c */ /* 0x000ff000000418a4 */
[----:B---3--:R-:W-:Y:S08]  /*181e0*/  HMMA.16816.F32.BF16 R152, R168, R180, R152 ;  /* 0x000000b4a898723c */ /* 0x008ff00000041898 */
[----:B------:R-:W-:Y:S08]  /*181f0*/  HMMA.16816.F32.BF16 R12, R8, R6, R12 ;  /* 0x00000006080c723c */ /* 0x000ff0000004180c */
[----:B-----5:R-:W-:Y:S08]  /*18200*/  HMMA.16816.F32.BF16 R28, R24, R172, R28 ;  /* 0x000000ac181c723c */ /* 0x020ff0000004181c */
[C---:B--2---:R-:W-:Y:S08]  /*18210*/  HMMA.16816.F32.BF16 R160, R136.reuse, R20, R160 ;  /* 0x0000001488a0723c */ /* 0x044ff000000418a0 */
[----:B------:R-:W-:Y:S01]  /*18220*/  HMMA.16816.F32.BF16 R164, R136, R22, R164 ;  /* 0x0000001688a4723c */ /* 0x000fe200000418a4 */
[----:B------:R-:W2:Y:S01]  /*18230*/  LDSM.16.M88.4 R20, [R184] ;  /* 0x00000000b814783b */ /* 0x000ea20000000200 */
[----:B----4-:R-:W-:-:S02]  /*18240*/  FMUL.FTZ R12, R12, R224 ;  /* 0x000000e00c0c7220 */ /* 0x010fc40000410000 */
[-C--:B------:R-:W-:Y:S02]  /*18250*/  FMUL.FTZ R13, R13, R224.reuse ;  /* 0x000000e00d0d7220 */ /* 0x080fe40000410000 */
[-C--:B------:R-:W-:Y:S02]  /*18260*/  FMUL.FTZ R14, R14, R224.reuse ;  /* 0x000000e00e0e7220 */ /* 0x080fe40000410000 */
[----:B------:R-:W-:Y:S01]  /*18270*/  HMMA.16816.F32.BF16 R176, R168, R182, R176 ;  /* 0x000000b6a8b0723c */ /* 0x000fe200000418b0 */
[----:B------:R-:W-:Y:S01]  /*18280*/  FMUL.FTZ R173, R15, R224 ;  /* 0x000000e00fad7220 */ /* 0x000fe20000410000 */
[----:B------:R-:W-:Y:S05]  /*18290*/  MUFU.TANH R172, R14 ;  /* 0x0000000e00ac7308 */ /* 0x000fea0000002400 */
[----:B------:R-:W-:Y:S01]  /*182a0*/  IMAD.MOV.U32 R168, RZ, RZ, R236 ;  /* 0x000000ffffa87224 */ /* 0x000fe200078e00ec */
[----:B------:R-:W-:Y:S01]  /*182b0*/  HMMA.16816.F32.BF16 R16, R8, R4, R16 ;  /* 0x000000040810723c */ /* 0x000fe20000041810 */
[----:B------:R-:W3:Y:S01]  /*182c0*/  LDSM.16.M88.4 R4, [R196+0xb000] ;  /* 0x00b00000c404783b */ /* 0x000ee20000000200 */
[----:B------:R-:W-:Y:S01]  /*182d0*/  MUFU.TANH R173, R173 ;  /* 0x000000ad00ad7308 */ /* 0x000fe20000002400 */
[----:B------:R-:W-:-:S05]  /*182e0*/  IMAD.MOV.U32 R169, RZ, RZ, R237 ;  /* 0x000000ffffa97224 */ /* 0x000fca00078e00ed */
[----:B-1----:R-:W-:Y:S01]  /*182f0*/  HMMA.16816.F32.BF16 R152, R148, R32, R152 ;  /* 0x000000209498723c */ /* 0x002fe20000041898 */
[----:B------:R-:W1:Y:S07]  /*18300*/  S2R R32, SR_TID.X ;  /* 0x0000000000207919 */ /* 0x000e6e0000002100 */
[----:B------:R-:W-:Y:S01]  /*18310*/  HMMA.16816.F32.BF16 R28, R8, R156, R28 ;  /* 0x0000009c081c723c */ /* 0x000fe2000004181c */
[----:B------:R-:W-:Y:S07]  /*18320*/  MUFU.TANH R156, R12 ;  /* 0x0000000c009c7308 */ /* 0x000fee0000002400 */
[----:B------:R-:W-:Y:S01]  /*18330*/  HMMA.16816.F32.BF16 R176, R148, R34, R176 ;  /* 0x0000002294b0723c */ /* 0x000fe200000418b0 */
[----:B------:R4:W-:Y:S01]  /*18340*/  MUFU.TANH R157, R13 ;  /* 0x0000000d009d7308 */ /* 0x0009e20000002400 */
[----:B------:R-:W-:-:S02]  /*18350*/  FMUL.FTZ R16, R16, R224 ;  /* 0x000000e010107220 */ /* 0x000fc40000410000 */
[-C--:B------:R-:W-:Y:S02]  /*18360*/  FMUL.FTZ R17, R17, R224.reuse ;  /* 0x000000e011117220 */ /* 0x080fe40000410000 */
[-C--:B------:R-:W-:Y:S02]  /*18370*/  FMUL.FTZ R145, R18, R224.reuse ;  /* 0x000000e012917220 */ /* 0x080fe40000410000 */
[-C--:B------:R-:W-:Y:S01]  /*18380*/  FMUL.FTZ R147, R19, R224.reuse ;  /* 0x000000e013937220 */ /* 0x080fe20000410000 */
[----:B------:R-:W-:Y:S01]  /*18390*/  MUFU.TANH R144, R16 ;  /* 0x0000001000907308 */ /* 0x000fe20000002400 */
[----:B--2---:R-:W-:Y:S06]  /*183a0*/  HMMA.16816.F32.BF16 R152, R136, R20, R152 ;  /* 0x000000148898723c */ /* 0x004fec0000041898 */
[-C--:B------:R-:W-:Y:S01]  /*183b0*/  FMUL.FTZ R28, R28, R224.reuse ;  /* 0x000000e01c1c7220 */ /* 0x080fe20000410000 */
[----:B----4-:R-:W2:Y:S01]  /*183c0*/  LDSM.16.M88.4 R12, [R196+0xb800] ;  /* 0x00b80000c40c783b */ /* 0x010ea20000000200 */
[----:B------:R4:W-:Y:S01]  /*183d0*/  MUFU.TANH R146, R17 ;  /* 0x0000001100927308 */ /* 0x0009e20000002400 */
[----:B------:R-:W-:Y:S01]  /*183e0*/  HMMA.16816.F32.BF16 R140, R24, R174, R140 ;  /* 0x000000ae188c723c */ /* 0x000fe2000004188c */
[----:B------:R-:W-:-:S02]  /*183f0*/  FMUL.FTZ R30, R30, R224 ;  /* 0x000000e01e1e7220 */ /* 0x000fc40000410000 */
[-C--:B------:R-:W-:Y:S02]  /*18400*/  FMUL.FTZ R29, R29, R224.reuse ;  /* 0x000000e01d1d7220 */ /* 0x080fe40000410000 */
[----:B------:R-:W-:Y:S02]  /*18410*/  FMUL.FTZ R31, R31, R224 ;  /* 0x000000e01f1f7220 */ /* 0x000fe40000410000 */
[----:B------:R-:W5:Y:S01]  /*18420*/  MUFU.TANH R147, R147 ;  /* 0x0000009300937308 */ /* 0x000f620000002400 */
[C---:B---3--:R-:W-:Y:S01]  /*18430*/  HMMA.16816.F32.BF16 R160, R24.reuse, R4, R160 ;  /* 0x0000000418a0723c */ /* 0x048fe200000418a0 */
[----:B----4-:R-:W3:Y:S07]  /*18440*/  LDSM.16.M88.4 R16, [R192+0x5000] ;  /* 0x00500000c010783b */ /* 0x010eee0000000200 */
[----:B------:R-:W-:Y:S01]  /*18450*/  HMMA.16816.F32.BF16 R164, R24, R6, R164 ;  /* 0x0000000618a4723c */ /* 0x000fe200000418a4 */
[----:B------:R-:W4:Y:S01]  /*18460*/  MUFU.TANH R28, R28 ;  /* 0x0000001c001c7308 */ /* 0x000f220000002400 */
[----:B------:R-:W4:Y:S01]  /*18470*/  LDSM.16.M88.4 R4, [R192+0x5800] ;  /* 0x00580000c004783b */ /* 0x000f220000000200 */
[----:B------:R-:W-:-:S05]  /*18480*/  DEPBAR.LE SB0, 0x0 ;  /* 0x000080000000791a */ /* 0x000fca0000000000 */
[----:B------:R-:W-:Y:S01]  /*18490*/  HMMA.16816.F32.BF16 R176, R136, R22, R176 ;  /* 0x0000001688b0723c */ /* 0x000fe200000418b0 */
[----:B------:R-:W1:Y:S07]  /*184a0*/  MUFU.TANH R30, R30 ;  /* 0x0000001e001e7308 */ /* 0x000e6e0000002400 */
[----:B------:R-:W-:Y:S01]  /*184b0*/  HMMA.16816.F32.BF16 R140, R8, R158, R140 ;  /* 0x0000009e088c723c */ /* 0x000fe2000004188c */
[----:B------:R-:W3:Y:S07]  /*184c0*/  MUFU.TANH R29, R29 ;  /* 0x0000001d001d7308 */ /* 0x000eee0000002400 */
[C---:B--2---:R-:W-:Y:S01]  /*184d0*/  HMMA.16816.F32.BF16 R152, R24.reuse, R12, R152 ;  /* 0x0000000c1898723c */ /* 0x044fe20000041898 */
[----:B------:R-:W2:Y:S06]  /*184e0*/  MUFU.TANH R31, R31 ;  /* 0x0000001f001f7308 */ /* 0x000eac0000002400 */
[----:B-1----:R-:W-:Y:S01]  /*184f0*/  IMAD.SHL.U32 R13, R32, 0x2, RZ ;  /* 0x00000002200d7824 */ /* 0x002fe200078e00ff */
[----:B------:R-:W-:Y:S01]  /*18500*/  HMMA.16816.F32.BF16 R176, R24, R14, R176 ;  /* 0x0000000e18b0723c */ /* 0x000fe200000418b0 */
[----:B------:R-:W-:Y:S03]  /*18510*/  MUFU.TANH R145, R145 ;  /* 0x0000009100917308 */ /* 0x000fe60000002400 */
[----:B------:R-:W-:-:S04]  /*18520*/  LOP3.LUT R13, R13, 0x6, RZ, 0xc0, !PT ;  /* 0x000000060d0d7812 */ /* 0x000fc800078ec0ff */
[C---:B---3--:R-:W-:Y:S01]  /*18530*/  HMMA.16816.F32.BF16 R160, R8.reuse, R16, R160 ;  /* 0x0000001008a0723c */ /* 0x048fe200000418a0 */
[----:B------:R-:W-:Y:S02]  /*18540*/  IMAD R13, R222, 0x40, R13 ;  /* 0x00000040de0d7824 */ /* 0x000fe400078e020d */
[-C--:B------:R-:W-:Y:S02]  /*18550*/  FMUL.FTZ R21, R142, R224.reuse ;  /* 0x000000e08e157220 */ /* 0x080fe40000410000 */
[-C--:B------:R-:W-:Y:S01]  /*18560*/  FMUL.FTZ R20, R143, R224.reuse ;  /* 0x000000e08f147220 */ /* 0x080fe20000410000 */
[C---:B------:R-:W-:Y:S01]  /*18570*/  IADD3 R23, R13.reuse, 0x1, RZ ;  /* 0x000000010d177810 */ /* 0x040fe20007ffe0ff */
[-C--:B------:R-:W-:Y:S01]  /*18580*/  FMUL.FTZ R16, R140, R224.reuse ;  /* 0x000000e08c107220 */ /* 0x080fe20000410000 */
[----:B------:R-:W-:Y:S01]  /*18590*/  HMMA.16816.F32.BF16 R164, R8, R18, R164 ;  /* 0x0000001208a4723c */ /* 0x000fe200000418a4 */
[----:B------:R-:W-:Y:S01]  /*185a0*/  IADD3 R33, R13, 0x9, RZ ;  /* 0x000000090d217810 */ /* 0x000fe20007ffe0ff */
[----:B------:R-:W-:Y:S01]  /*185b0*/  FMUL.FTZ R17, R141, R224 ;  /* 0x000000e08d117220 */ /* 0x000fe20000410000 */
[C---:B------:R-:W-:Y:S01]  /*185c0*/  ISETP.GE.AND P6, PT, R23.reuse, R0, PT ;  /* 0x000000001700720c */ /* 0x040fe20003fc6270 */
[----:B------:R-:W-:Y:S01]  /*185d0*/  MUFU.TANH R21, R21 ;  /* 0x0000001500157308 */ /* 0x000fe20000002400 */
[----:B------:R-:W-:-:S02]  /*185e0*/  ISETP.GE.AND P4, PT, R23, R2, PT ;  /* 0x000000021700720c */ /* 0x000fc40003f86270 */
[----:B------:R-:W-:Y:S01]  /*185f0*/  IADD3 R23, R13, 0x8, RZ ;  /* 0x000000080d177810 */ /* 0x000fe20007ffe0ff */
[C---:B----4-:R-:W-:Y:S01]  /*18600*/  HMMA.16816.F32.BF16 R152, R8.reuse, R4, R152 ;  /* 0x000000040898723c */ /* 0x050fe20000041898 */
[----:B-----5:R-:W-:Y:S02]  /*18610*/  FSEL R147, R147, -INF , !P4 ;  /* 0xff80000093937808 */ /* 0x020fe40006000000 */
[----:B------:R-:W-:Y:S01]  /*18620*/  ISETP.GE.AND P5, PT, R23, R0, PT ;  /* 0x000000001700720c */ /* 0x000fe20003fa6270 */
[----:B------:R-:W1:Y:S01]  /*18630*/  MUFU.TANH R16, R16 ;  /* 0x0000001000107308 */ /* 0x000e620000002400 */
[----:B------:R-:W-:Y:S02]  /*18640*/  IADD3 R25, R13, 0x10, RZ ;  /* 0x000000100d197810 */ /* 0x000fe40007ffe0ff */
[----:B------:R-:W-:Y:S01]  /*18650*/  FSEL R4, R146, -INF , !P6 ;  /* 0xff80000092047808 */ /* 0x000fe20007000000 */
[----:B------:R-:W-:Y:S01]  /*18660*/  HMMA.16816.F32.BF16 R176, R8, R6, R176 ;  /* 0x0000000608b0723c */ /* 0x000fe200000418b0 */
[----:B------:R-:W-:Y:S01]  /*18670*/  ISETP.GE.AND P6, PT, R23, R2, PT ;  /* 0x000000021700720c */ /* 0x000fe20003fc6270 */
[----:B------:R-:W-:Y:S01]  /*18680*/  FMUL.FTZ R18, R160, R224 ;  /* 0x000000e0a0127220 */ /* 0x000fe20000410000 */
[----:B------:R-:W-:Y:S01]  /*18690*/  ISETP.GE.AND P4, PT, R33, R0, PT ;  /* 0x000000002100720c */ /* 0x000fe20003f86270 */
[-C--:B------:R-:W-:Y:S01]  /*186a0*/  FMUL.FTZ R19, R162, R224.reuse ;  /* 0x000000e0a2137220 */ /* 0x080fe20000410000 */
[----:B------:R-:W-:Y:S01]  /*186b0*/  FSEL R5, R156, -INF , !P5 ;  /* 0xff8000009c057808 */ /* 0x000fe20006800000 */
[----:B------:R-:W3:Y:S01]  /*186c0*/  MUFU.TANH R17, R17 ;  /* 0x0000001100117308 */ /* 0x000ee20000002400 */
[----:B------:R-:W-:Y:S01]  /*186d0*/  FSEL R15, R172, -INF , !P6 ;  /* 0xff800000ac0f7808 */ /* 0x000fe20007000000 */
[----:B------:R-:W-:Y:S01]  /*186e0*/  FMUL.FTZ R161, R161, R224 ;  /* 0x000000e0a1a17220 */ /* 0x000fe20000410000 */
[----:B------:R-:W-:Y:S01]  /*186f0*/  ISETP.GE.AND P5, PT, R33, R2, PT ;  /* 0x000000022100720c */ /* 0x000fe20003fa6270 */
[----:B------:R-:W-:Y:S01]  /*18700*/  FMUL.FTZ R170, R165, R224 ;  /* 0x000000e0a5aa7220 */ /* 0x000fe20000410000 */
[----:B------:R-:W-:Y:S01]  /*18710*/  ISETP.GE.AND P6, PT, R25, R0, PT ;  /* 0x000000001900720c */ /* 0x000fe20003fc6270 */
[-C--:B------:R-:W-:Y:S01]  /*18720*/  FMUL.FTZ R32, R163, R224.reuse ;  /* 0x000000e0a3207220 */ /* 0x080fe20000410000 */
[----:B------:R-:W-:Y:S01]  /*18730*/  IADD3 R23, R13, 0x11, RZ ;  /* 0x000000110d177810 */ /* 0x000fe20007ffe0ff */
[----:B------:R-:W4:Y:S01]  /*18740*/  MUFU.TANH R20, R20 ;  /* 0x0000001400147308 */ /* 0x000f220000002400 */
[----:B------:R-:W-:Y:S01]  /*18750*/  FSEL R157, R157, -INF , !P4 ;  /* 0xff8000009d9d7808 */ /* 0x000fe20006000000 */
[----:B------:R-:W-:Y:S01]  /*18760*/  FMUL.FTZ R165, R166, R224 ;  /* 0x000000e0a6a57220 */ /* 0x000fe20000410000 */
[----:B------:R-:W-:Y:S01]  /*18770*/  ISETP.GE.AND P4, PT, R25, R2, PT ;  /* 0x000000021900720c */ /* 0x000fe20003f86270 */
[-C--:B------:R-:W-:Y:S01]  /*18780*/  FMUL.FTZ R164, R164, R224.reuse ;  /* 0x000000e0a4a47220 */ /* 0x080fe20000410000 */
[----:B------:R-:W-:Y:S01]  /*18790*/  IADD3 R25, R13, 0x18, RZ ;  /* 0x000000180d197810 */ /* 0x000fe20007ffe0ff */
[-C--:B------:R-:W-:Y:S01]  /*187a0*/  FMUL.FTZ R163, R167, R224.reuse ;  /* 0x000000e0a7a37220 */ /* 0x080fe20000410000 */
[----:B------:R-:W-:Y:S01]  /*187b0*/  FSEL R14, R173, -INF , !P5 ;  /* 0xff800000ad0e7808 */ /* 0x000fe20006800000 */
[----:B------:R-:W5:Y:S01]  /*187c0*/  MUFU.TANH R18, R18 ;  /* 0x0000001200127308 */ /* 0x000f620000002400 */
[----:B------:R-:W-:Y:S01]  /*187d0*/  FSEL R27, R28, -INF , !P6 ;  /* 0xff8000001c1b7808 */ /* 0x000fe20007000000 */
[----:B------:R-:W-:Y:S01]  /*187e0*/  FMUL.FTZ R28, R152, R224 ;  /* 0x000000e0981c7220 */ /* 0x000fe20000410000 */
[----:B------:R-:W-:Y:S01]  /*187f0*/  ISETP.GE.AND P5, PT, R23, R0, PT ;  /* 0x000000001700720c */ /* 0x000fe20003fa6270 */
[----:B------:R-:W-:Y:S01]  /*18800*/  FMUL.FTZ R139, R153, R224 ;  /* 0x000000e0998b7220 */ /* 0x000fe20000410000 */
[----:B------:R-:W-:Y:S01]  /*18810*/  ISETP.GE.AND P6, PT, R23, R2, PT ;  /* 0x000000021700720c */ /* 0x000fe20003fc6270 */
[----:B------:R-:W-:Y:S01]  /*18820*/  FMUL.FTZ R138, R154, R224 ;  /* 0x000000e09a8a7220 */ /* 0x000fe20000410000 */
[----:B------:R-:W-:Y:S01]  /*18830*/  FSEL R23, R30, -INF , !P4 ;  /* 0xff8000001e177808 */ /* 0x000fe20006000000 */
[----:B------:R-:W-:Y:S01]  /*18840*/  MUFU.TANH R12, R161 ;  /* 0x000000a1000c7308 */ /* 0x000fe20000002400 */
[----:B------:R-:W-:Y:S01]  /*18850*/  ISETP.GE.AND P4, PT, R25, R0, PT ;  /* 0x000000001900720c */ /* 0x000fe20003f86270 */
[-C--:B------:R-:W-:Y:S01]  /*18860*/  FMUL.FTZ R137, R155, R224.reuse ;  /* 0x000000e09b897220 */ /* 0x080fe20000410000 */
[----:B------:R-:W-:Y:S01]  /*18870*/  IADD3 R33, R13, 0x19, RZ ;  /* 0x000000190d217810 */ /* 0x000fe20007ffe0ff */
[-C--:B------:R-:W-:Y:S01]  /*18880*/  FMUL.FTZ R154, R176, R224.reuse ;  /* 0x000000e0b09a7220 */ /* 0x080fe20000410000 */
[----:B------:R-:W-:Y:S01]  /*18890*/  FSEL R26, R29, -INF , !P5 ;  /* 0xff8000001d1a7808 */ /* 0x000fe20006800000 */
[----:B------:R-:W-:Y:S01]  /*188a0*/  FMUL.FTZ R136, R178, R224 ;  /* 0x000000e0b2887220 */ /* 0x000fe20000410000 */
[----:B------:R-:W-:Y:S01]  /*188b0*/  ISETP.GE.AND P5, PT, R25, R2, PT ;  /* 0x000000021900720c */ /* 0x000fe20003fa6270 */
[----:B------:R-:W4:Y:S01]  /*188c0*/  MUFU.TANH R19, R19 ;  /* 0x0000001300137308 */ /* 0x000f220000002400 */
[----:B--2---:R-:W-:Y:S01]  /*188d0*/  FSEL R22, R31, -INF , !P6 ;  /* 0xff8000001f167808 */ /* 0x004fe20007000000 */
[-C--:B------:R-:W-:Y:S01]  /*188e0*/  FMUL.FTZ R152, R177, R224.reuse ;  /* 0x000000e0b1987220 */ /* 0x080fe20000410000 */
[----:B-1----:R-:W-:Y:S01]  /*188f0*/  FSEL R25, R16, -INF , !P4 ;  /* 0xff80000010197808 */ /* 0x002fe20006000000 */
[----:B------:R-:W-:Y:S01]  /*18900*/  FMUL.FTZ R149, R179, R224 ;  /* 0x000000e0b3957220 */ /* 0x000fe20000410000 */
[----:B------:R-:W-:-:S02]  /*18910*/  ISETP.GE.AND P6, PT, R33, R0, PT ;  /* 0x000000002100720c */ /* 0x000fc40003fc6270 */
[----:B------:R-:W-:Y:S01]  /*18920*/  ISETP.GE.AND P4, PT, R33, R2, PT ;  /* 0x000000022100720c */ /* 0x000fe20003f86270 */
[----:B------:R-:W1:Y:S01]  /*18930*/  MUFU.TANH R32, R32 ;  /* 0x0000002000207308 */ /* 0x000e620000002400 */
[C---:B------:R-:W-:Y:S02]  /*18940*/  IADD3 R9, R13.reuse, 0x20, RZ ;  /* 0x000000200d097810 */ /* 0x040fe40007ffe0ff */
[----:B------:R-:W-:Y:S02]  /*18950*/  IADD3 R7, R13, 0x21, RZ ;  /* 0x000000210d077810 */ /* 0x000fe40007ffe0ff */
[----:B------:R-:W-:Y:S02]  /*18960*/  FSEL R21, R21, -INF , !P5 ;  /* 0xff80000015157808 */ /* 0x000fe40006800000 */
[----:B---3--:R-:W-:Y:S01]  /*18970*/  FSEL R24, R17, -INF , !P6 ;  /* 0xff80000011187808 */ /* 0x008fe20007000000 */
[----:B------:R-:W2:Y:S01]  /*18980*/  MUFU.TANH R171, R164 ;  /* 0x000000a400ab7308 */ /* 0x000ea20000002400 */
[----:B----4-:R-:W-:-:S02]  /*18990*/  FSEL R20, R20, -INF , !P4 ;  /* 0xff80000014147808 */ /* 0x010fc40006000000 */
[C---:B------:R-:W-:Y:S02]  /*189a0*/  ISETP.GE.AND P5, PT, R9.reuse, R0, PT ;  /* 0x000000000900720c */ /* 0x040fe40003fa6270 */
[----:B------:R-:W-:Y:S02]  /*189b0*/  ISETP.GE.AND P6, PT, R9, R2, PT ;  /* 0x000000020900720c */ /* 0x000fe40003fc6270 */
[----:B------:R-:W-:Y:S01]  /*189c0*/  ISETP.GE.AND P4, PT, R7, R0, PT ;  /* 0x000000000700720c */ /* 0x000fe20003f86270 */
[----:B------:R-:W3:Y:S01]  /*189d0*/  MUFU.TANH R165, R165 ;  /* 0x000000a500a57308 */ /* 0x000ee20000002400 */
[----:B------:R-:W-:Y:S02]  /*189e0*/  IADD3 R9, R13, 0x28, RZ ;  /* 0x000000280d097810 */ /* 0x000fe40007ffe0ff */
[----:B-----5:R-:W-:Y:S02]  /*189f0*/  FSEL R172, R18, -INF , !P5 ;  /* 0xff80000012ac7808 */ /* 0x020fe40006800000 */
[----:B------:R-:W-:-:S02]  /*18a00*/  FSEL R167, R19, -INF , !P6 ;  /* 0xff80000013a77808 */ /* 0x000fc40007000000 */
[----:B------:R-:W-:Y:S01]  /*18a10*/  FSEL R173, R12, -INF , !P4 ;  /* 0xff8000000cad7808 */ /* 0x000fe20006000000 */
[----:B------:R-:W4:Y:S01]  /*18a20*/  MUFU.TANH R170, R170 ;  /* 0x000000aa00aa7308 */ /* 0x000f220000002400 */
[----:B------:R-:W-:Y:S02]  /*18a30*/  ISETP.GE.AND P5, PT, R7, R2, PT ;  /* 0x000000020700720c */ /* 0x000fe40003fa6270 */
[C---:B------:R-:W-:Y:S02]  /*18a40*/  ISETP.GE.AND P6, PT, R9.reuse, R0, PT ;  /* 0x000000000900720c */ /* 0x040fe40003fc6270 */
[----:B------:R-:W-:Y:S02]  /*18a50*/  ISETP.GE.AND P4, PT, R9, R2, PT ;  /* 0x000000020900720c */ /* 0x000fe40003f86270 */
[C---:B------:R-:W-:Y:S01]  /*18a60*/  IADD3 R7, R13.reuse, 0x29, RZ ;  /* 0x000000290d077810 */ /* 0x040fe20007ffe0ff */
[----:B------:R-:W5:Y:S01]  /*18a70*/  MUFU.TANH R163, R163 ;  /* 0x000000a300a37308 */ /* 0x000f620000002400 */
[----:B------:R-:W-:-:S02]  /*18a80*/  IADD3 R9, R13, 0x30, RZ ;  /* 0x000000300d097810 */ /* 0x000fc40007ffe0ff */
[----:B-1----:R-:W-:Y:S02]  /*18a90*/  FSEL R166, R32, -INF , !P5 ;  /* 0xff80000020a67808 */ /* 0x002fe40006800000 */
[----:B--2---:R-:W-:Y:S02]  /*18aa0*/  FSEL R171, R171, -INF , !P6 ;  /* 0xff800000abab7808 */ /* 0x004fe40007000000 */
[----:B---3--:R-:W-:Y:S01]  /*18ab0*/  FSEL R165, R165, -INF , !P4 ;  /* 0xff800000a5a57808 */ /* 0x008fe20006000000 */
[----:B------:R-:W1:Y:S01]  /*18ac0*/  MUFU.TANH R28, R28 ;  /* 0x0000001c001c7308 */ /* 0x000e620000002400 */
[C---:B------:R-:W-:Y:S02]  /*18ad0*/  ISETP.GE.AND P5, PT, R7.reuse, R0, PT ;  /* 0x000000000700720c */ /* 0x040fe40003fa6270 */
[----:B------:R-:W-:Y:S02]  /*18ae0*/  ISETP.GE.AND P6, PT, R7, R2, PT ;  /* 0x000000020700720c */ /* 0x000fe40003fc6270 */
[----:B------:R-:W-:-:S02]  /*18af0*/  ISETP.GE.AND P4, PT, R9, R0, PT ;  /* 0x000000000900720c */ /* 0x000fc40003f86270 */
[----:B------:R-:W-:Y:S01]  /*18b00*/  IADD3 R7, R13, 0x31, RZ ;  /* 0x000000310d077810 */ /* 0x000fe20007ffe0ff */
[----:B------:R-:W2:Y:S01]  /*18b10*/  MUFU.TANH R139, R139 ;  /* 0x0000008b008b7308 */ /* 0x000ea20000002400 */
[----:B----4-:R-:W-:Y:S02]  /*18b20*/  FSEL R170, R170, -INF , !P5 ;  /* 0xff800000aaaa7808 */ /* 0x010fe40006800000 */
[----:B-----5:R-:W-:Y:S02]  /*18b30*/  FSEL R163, R163, -INF , !P6 ;  /* 0xff800000a3a37808 */ /* 0x020fe40007000000 */
[----:B------:R-:W-:Y:S02]  /*18b40*/  ISETP.GE.AND P5, PT, R9, R2, PT ;  /* 0x000000020900720c */ /* 0x000fe40003fa6270 */
[----:B------:R-:W-:Y:S01]  /*18b50*/  ISETP.GE.AND P6, PT, R7, R0, PT ;  /* 0x000000000700720c */ /* 0x000fe20003fc6270 */
[----:B------:R-:W3:Y:S01]  /*18b60*/  MUFU.TANH R138, R138 ;  /* 0x0000008a008a7308 */ /* 0x000ee20000002400 */
[----:B-1----:R-:W-:-:S02]  /*18b70*/  FSEL R153, R28, -INF , !P4 ;  /* 0xff8000001c997808 */ /* 0x002fc40006000000 */
[-C--:B------:R-:W-:Y:S02]  /*18b80*/  ISETP.GE.AND P4, PT, R7, R2.reuse, PT ;  /* 0x000000020700720c */ /* 0x080fe40003f86270 */
[C---:B------:R-:W-:Y:S02]  /*18b90*/  IADD3 R7, R13.reuse, 0x38, RZ ;  /* 0x000000380d077810 */ /* 0x040fe40007ffe0ff */
[----:B------:R-:W-:Y:S01]  /*18ba0*/  IADD3 R9, R13, 0x39, RZ ;  /* 0x000000390d097810 */ /* 0x000fe20007ffe0ff */
[----:B------:R-:W1:Y:S01]  /*18bb0*/  MUFU.TANH R137, R137 ;  /* 0x0000008900897308 */ /* 0x000e620000002400 */
[----:B--2---:R-:W-:Y:S01]  /*18bc0*/  FSEL R139, R139, -INF , !P6 ;  /* 0xff8000008b8b7808 */ /* 0x004fe20007000000 */
[----:B------:R-:W-:Y:S01]  /*18bd0*/  BAR.SYNC.DEFER_BLOCKING 0x0 ;  /* 0x0000000000007b1d */ /* 0x000fe20000010000 */
[----:B------:R-:W-:-:S05]  /*18be0*/  ISETP.GE.AND P6, PT, R7, R2, PT ;  /* 0x000000020700720c */ /* 0x000fca0003fc6270 */
[----:B------:R-:W2:Y:S01]  /*18bf0*/  MUFU.TANH R154, R154 ;  /* 0x0000009a009a7308 */ /* 0x000ea20000002400 */
[----:B---3--:R-:W-:Y:S02]  /*18c00*/  FSEL R138, R138, -INF , !P5 ;  /* 0xff8000008a8a7808 */ /* 0x008fe40006800000 */
[----:B------:R-:W-:-:S05]  /*18c10*/  ISETP.GE.AND P5, PT, R7, R0, PT ;  /* 0x000000000700720c */ /* 0x000fca0003fa6270 */
[----:B------:R-:W3:Y:S01]  /*18c20*/  MUFU.TANH R136, R136 ;  /* 0x0000008800887308 */ /* 0x000ee20000002400 */
[----:B-1----:R-:W-:Y:S02]  /*18c30*/  FSEL R137, R137, -INF , !P4 ;  /* 0xff80000089897808 */ /* 0x002fe40006000000 */
[----:B------:R-:W-:-:S04]  /*18c40*/  ISETP.GE.AND P4, PT, R13, R0, PT ;  /* 0x000000000d00720c */ /* 0x000fc80003f86270 */
[----:B------:R-:W-:Y:S01]  /*18c50*/  FSEL R7, R144, -INF , !P4 ;  /* 0xff80000090077808 */ /* 0x000fe20006000000 */
[----:B------:R-:W1:Y:S01]  /*18c60*/  MUFU.TANH R152, R152 ;  /* 0x0000009800987308 */ /* 0x000e620000002400 */
[----:B--2---:R-:W-:Y:S02]  /*18c70*/  FSEL R154, R154, -INF , !P5 ;  /* 0xff8000009a9a7808 */ /* 0x004fe40006800000 */
[-C--:B------:R-:W-:Y:S02]  /*18c80*/  ISETP.GE.AND P5, PT, R13, R2.reuse, PT ;  /* 0x000000020d00720c */ /* 0x080fe40003fa6270 */
[----:B------:R-:W-:-:S03]  /*18c90*/  ISETP.GE.AND P4, PT, R9, R2, PT ;  /* 0x000000020900720c */ /* 0x000fc60003f86270 */
[----:B------:R-:W2:Y:S01]  /*18ca0*/  MUFU.TANH R149, R149 ;  /* 0x0000009500957308 */ /* 0x000ea20000002400 */
[----:B---3--:R-:W-:Y:S02]  /*18cb0*/  FSEL R136, R136, -INF , !P6 ;  /* 0xff80000088887808 */ /* 0x008fe40007000000 */
[----:B------:R-:W-:Y:S02]  /*18cc0*/  ISETP.GE.AND P6, PT, R9, R0, PT ;  /* 0x000000000900720c */ /* 0x000fe40003fc6270 */
[----:B------:R-:W-:Y:S02]  /*18cd0*/  FSEL R0, R145, -INF , !P5 ;  /* 0xff80000091007808 */ /* 0x000fe40006800000 */
[----:B-1----:R-:W-:Y:S02]  /*18ce0*/  FSEL R152, R152, -INF , !P6 ;  /* 0xff80000098987808 */ /* 0x002fe40007000000 */
[----:B--2---:R-:W-:Y:S01]  /*18cf0*/  FSEL R149, R149, -INF , !P4 ;  /* 0xff80000095957808 */ /* 0x004fe20006000000 */
        /* <DEDUP_REMOVED lines=34> */
[----:B------:R-:W2:Y:S01]  /*18f20*/  LD.E.64 R18, [R134.64+0x20] ;  /* 0x0000200486127980 */ /* 0x000ea2000c101b00 */
[----:B------:R-:W-:Y:S02]  /*18f30*/  @!P3 IADD3 R11, R11, 0x1, RZ ;  /* 0x000000010b0bb810 */ /* 0x000fe40007ffe0ff */
[----:B------:R-:W-:-:S02]  /*18f40*/  ISETP.GE.AND P0, PT, R12, RZ, PT ;  /* 0x000000ff0c00720c */ /* 0x000fc40003f06270 */
[----:B------:R-:W-:Y:S02]  /*18f50*/  ISETP.NE.AND P3, PT, R17, RZ, PT ;  /* 0x000000ff1100720c */ /* 0x000fe40003f65270 */
[----:B------:R-:W-:-:S03]  /*18f60*/  LOP3.LUT R9, RZ, R17, RZ, 0x33, !PT ;  /* 0x00000011ff097212 */ /* 0x000fc600078e33ff */
[----:B------:R-:W-:Y:S02]  /*18f70*/  @P6 IADD3 R13, R13, 0x1, RZ ;  /* 0x000000010d0d6810 */ /* 0x000fe40007ffe0ff */
[----:B------:R-:W-:-:S03]  /*18f80*/  @P5 IADD3 R11, R11, 0x1, RZ ;  /* 0x000000010b0b5810 */ /* 0x000fc60007ffe0ff */
[----:B------:R-:W-:Y:S02]  /*18f90*/  @!P4 IMAD.MOV R13, RZ, RZ, -R13 ;  /* 0x000000ffff0dc224 */ /* 0x000fe400078e0a0d */
[----:B------:R-:W-:-:S03]  /*18fa0*/  IMAD.MOV.U32 R6, RZ, RZ, R11 ;  /* 0x000000ffff067224 */ /* 0x000fc600078e000b */
[----:B------:R-:W-:Y:S02]  /*18fb0*/  SEL R11, R9, R13, !P3 ;  /* 0x0000000d090b7207 */ /* 0x000fe40005800000 */
[----:B------:R-:W-:Y:S01]  /*18fc0*/  @!P0 IADD3 R6, -R6, RZ, RZ ;  /* 0x000000ff06068210 */ /* 0x000fe20007ffe1ff */
[----:B------:R-:W3:Y:S02]  /*18fd0*/  LD.E.64 R12, [R134.64+0x38] ;  /* 0x00003804860c7980 */ /* 0x000ee4000c101b00 */
[----:B------:R-:W-:Y:S01]  /*18fe0*/  IMAD.WIDE R30, R11, 0x4, R220 ;  /* 0x000000040b1e7825 */ /* 0x000fe200078e02dc */
[----:B------:R-:W-:-:S04]  /*18ff0*/  SEL R6, R9, R6, !P3 ;  /* 0x0000000609067207 */ /* 0x000fc80005800000 */
[----:B------:R-:W4:Y:S01]  /*19000*/  LD.E R9, [R30.64] ;  /* 0x000000041e097980 */ /* 0x000f22000c101900 */
[----:B------:R-:W-:-:S05]  /*19010*/  IMAD.WIDE R28, R6, 0x4, R220 ;  /* 0x00000004061c7825 */ /* 0x000fca00078e02dc */
        /* <DEDUP_REMOVED lines=15> */
.L_x_1342:
[----:B------:R-:W-:Y:S02]  /*19110*/  ULDC.64 UR4, c[0x0][0x118] ;  /* 0x0000460000047ab9 */ /* 0x000fe40000000a00 */
[----:B------:R-:W2:Y:S02]  /*19120*/  LD.E R8, [R134.64+0x38] ;  /* 0x0000380486087980 */ /* 0x000ea4000c101900 */
[----:B--2---:R-:W-:-:S04]  /*19130*/  LEA R8, -R8, RZ, 0x6 ;  /* 0x000000ff08087211 */ /* 0x004fc800078e31ff */
[----:B------:R-:W-:Y:S02]  /*19140*/  SHF.R.S32.HI R13, RZ, 0x1f, R8 ;  /* 0x0000001fff0d7819 */ /* 0x000fe40000011408 */
.L_x_1343:
[----:B------:R-:W-:Y:S05]  /*19150*/  BSYNC B0 ;  /* 0x0000000000007941 */ /* 0x000fea0003800000 */
.L_x_1341:
[CC--:B------:R-:W-:Y:S01]  /*19160*/  @P2 IADD3 R11, P3, R8.reuse, R209.reuse, RZ ;  /* 0x000000d1080b2210 */ /* 0x0c0fe20007f7e0ff */
[----:B------:R-:W-:Y:S01]  /*19170*/  ULDC.64 UR4, c[0x0][0x118] ;  /* 0x0000460000047ab9 */ /* 0x000fe20000000a00 */
[----:B------:R-:W-:Y:S02]  /*19180*/  LOP3.LUT R2, R223, 0x1, RZ, 0xc0, !PT ;  /* 0x00000001df027812 */ /* 0x000fe400078ec0ff */
[----:B------:R-:W-:Y:S01]  /*19190*/  @P1 IADD3 R9, P0, R8, R209, RZ ;  /* 0x000000d108091210 */ /* 0x000fe20007f1e0ff */
[--C-:B------:R-:W-:Y:S01]  /*191a0*/  @P2 IMAD.X R6, R13, 0x1, R210.reuse, P3 ;  /* 0x000000010d062824 */ /* 0x100fe200018e06d2 */
[----:B------:R-:W-:Y:S02]  /*191b0*/  ISETP.NE.U32.AND P4, PT, R2, 0x1, PT ;  /* 0x000000010200780c */ /* 0x000fe40003f85070 */
        /* <DEDUP_REMOVED lines=11> */
[----:B------:R-:W-:Y:S01]  /*19270*/  @!P4 IADD3 R8, P3, R8, R209, RZ ;  /* 0x000000d10808c210 */ /* 0x000fe20007f7e0ff */
[----:B------:R-:W-:Y:S01]  /*19280*/  @!PT LDS RZ, [RZ] ;  /* 0x00000000fffff984 */ /* 0x000fe20000000800 */
[----:B------:R-:W-:Y:S01]  /*19290*/  @!PT LDS RZ, [RZ] ;  /* 0x00000000fffff984 */ /* 0x000fe20000000800 */
[----:B------:R-:W-:Y:S01]  /*192a0*/  @!PT LDS RZ, [RZ] ;  /* 0x00000000fffff984 */ /* 0x000fe20000000800 */
[----:B------:R1:W-:Y:S01]  /*192b0*/  @!P4 LDGSTS.E.BYPASS.LTC128B.128 [R219+0x6000], [R18.64] ;  /* 0x0600000012dbcfae */ /* 0x0003e2000b901d44 */
[CC--:B------:R-:W-:Y:S02]  /*192c0*/  @!P4 LEA R32, P6, R9.reuse, R212.reuse, 0x1 ;  /* 0x000000d40920c211 */ /* 0x0c0fe400078c08ff */
[-C--:B------:R-:W-:Y:S01]  /*192d0*/  @P1 LEA R28, P0, R9, R212.reuse, 0x1 ;  /* 0x000000d4091c1211 */ /* 0x080fe200078008ff */
[----:B------:R-:W-:Y:S01]  /*192e0*/  @!P4 IMAD.X R13, R13, 0x1, R210, P3 ;  /* 0x000000010d0dc824 */ /* 0x000fe200018e06d2 */
[----:B------:R-:W-:Y:S01]  /*192f0*/  @!P4 LEA.HI.X R33, R9, R211, R6, 0x1, P6 ;  /* 0x000000d30921c211 */ /* 0x000fe200030f0c06 */
[----:B------:R1:W-:Y:S01]  /*19300*/  @P4 STS.128 [R219+0x6000], RZ ;  /* 0x006000ffdb004388 */ /* 0x0003e20000000c00 */
[----:B------:R-:W-:-:S02]  /*19310*/  @!P4 LEA R12, P6, R8, R212, 0x1 ;  /* 0x000000d4080cc211 */ /* 0x000fc400078c08ff */
[C---:B------:R-:W-:Y:S02]  /*19320*/  IADD3 R2, P5, R9.reuse, R209, RZ ;  /* 0x000000d109027210 */ /* 0x040fe40007fbe0ff */
[-C--:B------:R-:W-:Y:S01]  /*19330*/  @P1 LEA.HI.X R29, R9, R211.reuse, R6, 0x1, P0 ;  /* 0x000000d3091d1211 */ /* 0x080fe200000f0c06 */
[----:B------:R-:W-:Y:S01]  /*19340*/  @P2 IMAD.MOV.U32 R9, RZ, RZ, R19 ;  /* 0x000000ffff092224 */ /* 0x000fe200078e0013 */
[-C--:B------:R-:W-:Y:S01]  /*19350*/  @!P4 LEA.HI.X R13, R8, R211.reuse, R13, 0x1, P6 ;  /* 0x000000d3080dc211 */ /* 0x080fe200030f0c0d */
[----:B------:R-:W-:Y:S01]  /*19360*/  @P2 IMAD.MOV.U32 R8, RZ, RZ, R18 ;  /* 0x000000ffff082224 */ /* 0x000fe200078e0012 */
[-C--:B------:R-:W-:Y:S01]  /*19370*/  @P2 LEA R34, P0, R2, R212.reuse, 0x1 ;  /* 0x000000d402222211 */ /* 0x080fe200078008ff */
[----:B------:R-:W-:Y:S01]  /*19380*/  IMAD.X R6, R6, 0x1, R210, P5 ;  /* 0x0000000106067824 */ /* 0x000fe200028e06d2 */
[CC--:B------:R-:W-:Y:S02]  /*19390*/  @!P4 LEA R140, P5, R2.reuse, R212.reuse, 0x1 ;  /* 0x000000d4028cc211 */ /* 0x0c0fe400078a08ff */
[----:B------:R-:W-:Y:S01]  /*193a0*/  @!PT LDS RZ, [RZ] ;  /* 0x00000000fffff984 */ /* 0x000fe20000000800 */
[----:B------:R-:W-:Y:S01]  /*193b0*/  @!PT LDS RZ, [RZ] ;  /* 0x00000000fffff984 */ /* 0x000fe20000000800 */
[----:B------:R-:W-:Y:S01]  /*193c0*/  @!PT LDS RZ, [RZ] ;  /* 0x00000000fffff984 */ /* 0x000fe20000000800 */
[----:B------:R2:W-:Y:S01]  /*193d0*/  @P2 LDGSTS.E.BYPASS.LTC128B.128 [R219+0x8000], [R8.64+0x80] ;  /* 0x0800008008db2fae */ /* 0x0005e2000b901d44 */
[C---:B------:R-:W-:Y:S01]  /*193e0*/  @P1 LEA R142, P3, R2.reuse, R212, 0x1 ;  /* 0x000000d4028e1211 */ /* 0x040fe200078608ff */
[----:B------:R-:W-:Y:S01]  /*193f0*/  IMAD.MOV.U32 R212, RZ, RZ, R18 ;  /* 0x000000ffffd47224 */ /* 0x000fe200078e0012 */
[CCC-:B------:R-:W-:Y:S01]  /*19400*/  @!P4 LEA.HI.X R141, R2.reuse, R211.reuse, R6.reuse, 0x1, P5 ;  /* 0x000000d3028dc211 */ /* 0x1c0fe200028f0c06 */
[----:B------:R1:W-:Y:S01]  /*19410*/  @!P2 STS.128 [R219+0x8000], RZ ;  /* 0x008000ffdb00a388 */ /* 0x0003e20000000c00 */
[----:B------:R-:W-:-:S02]  /*19420*/  @P2 LEA.HI.X R35, R2, R211, R6, 0x1, P0 ;  /* 0x000000d302232211 */ /* 0x000fc400000f0c06 */
[----:B------:R-:W-:Y:S01]  /*19430*/  @P1 LEA.HI.X R143, R2, R211, R6, 0x1, P3 ;  /* 0x000000d3028f1211 */ /* 0x000fe200018f0c06 */
[--C-:B------:R-:W-:Y:S02]  /*19440*/  IMAD.MOV.U32 R211, RZ, RZ, R19.reuse ;  /* 0x000000ffffd37224 */ /* 0x100fe400078e0013 */
        /* <DEDUP_REMOVED lines=53> */
.L_x_1340:
[----:B------:R-:W-:Y:S05]  /*197a0*/  BSYNC B1 ;  /* 0x0000000000017941 */ /* 0x000fea0003800000 */
.L_x_1339:
[----:B------:R-:W-:Y:S01]  /*197b0*/  ULDC.64 UR4, c[0x0][0x118] ;  /* 0x0000460000047ab9 */ /* 0x000fe20000000a00 */
[----:B-1----:R-:W-:Y:S01]  /*197c0*/  FMNMX.FTZ R9, R132, R7, !PT ;  /* 0x0000000784097209 */ /* 0x002fe20007810000 */
[----:B------:R-:W2:Y:S03]  /*197d0*/  LD.E R151, [R134.64+0xdc] ;  /* 0x0000dc0486977980 */ /* 0x000ea6000c101900 */
[----:B------:R-:W-:Y:S01]  /*197e0*/  FMNMX.FTZ R2, R4, R9, !PT ;  /* 0x0000000904027209 */ /* 0x000fe20007810000 */
[----:B------:R-:W-:Y:S03]  /*197f0*/  LDSM.16.MT88.4 R16, [R206+0xc000] ;  /* 0x00c00000ce10783b */ /* 0x000fe60000004200 */
[----:B------:R-:W-:Y:S01]  /*19800*/  FMNMX.FTZ R2, R5, R2, !PT ;  /* 0x0000000205027209 */ /* 0x000fe20007810000 */
[----:B------:R-:W-:Y:S03]  /*19810*/  LDSM.16.MT88.4 R32, [R204+0xc800] ;  /* 0x00c80000cc20783b */ /* 0x000fe60000004200 */
[----:B------:R-:W-:Y:S01]  /*19820*/  FMNMX.FTZ R2, R157, R2, !PT ;  /* 0x000000029d027209 */ /* 0x000fe20007810000 */
[----:B------:R-:W-:Y:S03]  /*19830*/  LDSM.16.MT88.4 R28, [R203+0xc800] ;  /* 0x00c80000cb1c783b */ /* 0x000fe60000004200 */
        /* <DEDUP_REMOVED lines=23> */
[----:B------:R-:W-:-:S03]  /*199b0*/  FMNMX.FTZ R11, R163, R2, !PT ;  /* 0x00000002a30b7209 */ /* 0x000fc60007810000 */
[----:B------:R-:W1:Y:S01]  /*199c0*/  SHFL.BFLY PT, R9, R6, 0x2, 0x1f ;  /* 0x0c401f0006097f89 */ /* 0x000e6200000e0000 */
[----:B------:R-:W-:-:S04]  /*199d0*/  FMNMX.FTZ R2, R138, R11, !PT ;  /* 0x0000000b8a027209 */ /* 0x000fc80007810000 */
[----:B------:R-:W-:-:S04]  /*199e0*/  FMNMX.FTZ R11, R137, R2, !PT ;  /* 0x00000002890b7209 */ /* 0x000fc80007810000 */
[----:B------:R-:W-:-:S04]  /*199f0*/  FMNMX.FTZ R2, R136, R11, !PT ;  /* 0x0000000b88027209 */ /* 0x000fc80007810000 */
[----:B------:R-:W-:-:S05]  /*19a00*/  FMNMX.FTZ R11, R149, R2, !PT ;  /* 0x00000002950b7209 */ /* 0x000fca0007810000 */
[----:B------:R-:W3:Y:S01]  /*19a10*/  SHFL.BFLY PT, R2, R11, 0x2, 0x1f ;  /* 0x0c401f000b027f89 */ /* 0x000ee200000e0000 */
[----:B-1----:R-:W-:-:S05]  /*19a20*/  FMNMX.FTZ R9, R6, R9, !PT ;  /* 0x0000000906097209 */ /* 0x002fca0007810000 */
[----:B------:R-:W1:Y:S01]  /*19a30*/  SHFL.BFLY PT, R146, R9, 0x1, 0x1f ;  /* 0x0c201f0009927f89 */ /* 0x000e6200000e0000 */
[----:B---3--:R-:W-:-:S05]  /*19a40*/  FMNMX.FTZ R2, R11, R2, !PT ;  /* 0x000000020b027209 */ /* 0x008fca0007810000 */
[----:B------:R-:W3:Y:S01]  /*19a50*/  SHFL.BFLY PT, R145, R2, 0x1, 0x1f ;  /* 0x0c201f0002917f89 */ /* 0x000ee200000e0000 */
[----:B-1----:R-:W-:-:S03]  /*19a60*/  FMNMX.FTZ R146, R9, R146, !PT ;  /* 0x0000009209927209 */ /* 0x002fc60007810000 */
[----:B------:R-:W-:Y:S01]  /*19a70*/  LDSM.16.MT88.4 R8, [R204+0xc000] ;  /* 0x00c00000cc08783b */ /* 0x000fe20000004200 */
        /* <DEDUP_REMOVED lines=12> */
[-CC-:B------:R-:W-:Y:S02]  /*19b40*/  FFMA.FTZ R2, R147, R151.reuse, -R150.reuse ;  /* 0x0000009793027223 */ /* 0x180fe40000010896 */
[-CC-:B------:R-:W-:Y:S02]  /*19b50*/  FFMA.FTZ R0, R15, R151.reuse, -R150.reuse ;  /* 0x000000970f007223 */ /* 0x180fe40000010896 */
[-C--:B------:R-:W-:Y:S02]  /*19b60*/  FFMA.FTZ R147, R14, R151.reuse, -R150 ;  /* 0x000000970e937223 */ /* 0x080fe40000010896 */
[----:B------:R-:W2:Y:S01]  /*19b70*/  LDSM.16.MT88.4 R12, [R205+0xc000] ;  /* 0x00c00000cd0c783b */ /* 0x000ea20000004200 */
[-CC-:B------:R-:W-:Y:S01]  /*19b80*/  FFMA.FTZ R142, R5, R151.reuse, -R156.reuse ;  /* 0x00000097058e7223 */ /* 0x180fe2000001089c */
[----:B------:R-:W-:Y:S01]  /*19b90*/  FSEL R5, R146, RZ, P1 ;  /* 0x000000ff92057208 */ /* 0x000fe20000800000 */
[-CC-:B------:R-:W-:Y:S01]  /*19ba0*/  FFMA.FTZ R143, R4, R151.reuse, -R156.reuse ;  /* 0x00000097048f7223 */ /* 0x180fe2000001089c */
[----:B------:R-:W-:Y:S01]  /*19bb0*/  MUFU.EX2 R140, R140 ;  /* 0x0000008c008c7308 */ /* 0x000fe20000000800 */
[----:B------:R-:W-:-:S02]  /*19bc0*/  FFMA.FTZ R144, R7, R151, -R156 ;  /* 0x0000009707907223 */ /* 0x000fc4000001089c */
[----:B------:R-:W-:Y:S02]  /*19bd0*/  FADD.FTZ R4, R132, -R5 ;  /* 0x8000000584047221 */ /* 0x000fe40000010000 */
[----:B------:R-:W-:Y:S01]  /*19be0*/  FFMA.FTZ R141, R157, R151, -R156 ;  /* 0x000000979d8d7223 */ /* 0x000fe2000001089c */
[----:B------:R-:W-:Y:S01]  /*19bf0*/  LDSM.16.MT88.4 R132, [R205+0xc800] ;  /* 0x00c80000cd84783b */ /* 0x000fe20000004200 */
[----:B------:R-:W-:Y:S01]  /*19c00*/  FMUL.FTZ R148, R151, R4 ;  /* 0x0000000497947220 */ /* 0x000fe20000410000 */
[----:B------:R-:W-:Y:S01]  /*19c10*/  MUFU.EX2 R144, R144 ;  /* 0x0000009000907308 */ /* 0x000fe20000000800 */
[-C--:B-1----:R-:W-:Y:S02]  /*19c20*/  FMUL.FTZ R122, R122, R3.reuse ;  /* 0x000000037a7a7220 */ /* 0x082fe40000410000 */
[-C--:B------:R-:W-:Y:S02]  /*19c30*/  FMUL.FTZ R123, R123, R3.reuse ;  /* 0x000000037b7b7220 */ /* 0x080fe40000410000 */
[----:B------:R-:W-:-:S02]  /*19c40*/  FMUL.FTZ R118, R118, R3 ;  /* 0x0000000376767220 */ /* 0x000fc40000410000 */
[-C--:B------:R-:W-:Y:S01]  /*19c50*/  FMUL.FTZ R119, R119, R3.reuse ;  /* 0x0000000377777220 */ /* 0x080fe20000410000 */
[----:B------:R-:W1:Y:S01]  /*19c60*/  MUFU.EX2 R143, R143 ;  /* 0x0000008f008f7308 */ /* 0x000e620000000800 */
[-C--:B------:R-:W-:Y:S02]  /*19c70*/  FMUL.FTZ R130, R130, R3.reuse ;  /* 0x0000000382827220 */ /* 0x080fe40000410000 */
[-C--:B------:R-:W-:Y:S02]  /*19c80*/  FMUL.FTZ R131, R131, R3.reuse ;  /* 0x0000000383837220 */ /* 0x080fe40000410000 */
[-C--:B------:R-:W-:Y:S02]  /*19c90*/  FMUL.FTZ R126, R126, R3.reuse ;  /* 0x000000037e7e7220 */ /* 0x080fe40000410000 */
[-C--:B------:R-:W-:Y:S01]  /*19ca0*/  FMUL.FTZ R127, R127, R3.reuse ;  /* 0x000000037f7f7220 */ /* 0x080fe20000410000 */
[----:B------:R-:W-:Y:S01]  /*19cb0*/  MUFU.EX2 R142, R142 ;  /* 0x0000008e008e7308 */ /* 0x000fe20000000800 */
[----:B------:R-:W-:-:S02]  /*19cc0*/  FMUL.FTZ R114, R114, R3 ;  /* 0x0000000372727220 */ /* 0x000fc40000410000 */
[-C--:B------:R-:W-:Y:S02]  /*19cd0*/  FMUL.FTZ R115, R115, R3.reuse ;  /* 0x0000000373737220 */ /* 0x080fe40000410000 */
[-C--:B------:R-:W-:Y:S02]  /*19ce0*/  FMUL.FTZ R110, R110, R3.reuse ;  /* 0x000000036e6e7220 */ /* 0x080fe40000410000 */
[-C--:B------:R-:W-:Y:S01]  /*19cf0*/  FMUL.FTZ R111, R111, R3.reuse ;  /* 0x000000036f6f7220 */ /* 0x080fe20000410000 */
[----:B------:R-:W3:Y:S01]  /*19d00*/  MUFU.EX2 R141, R141 ;  /* 0x0000008d008d7308 */ /* 0x000ee20000000800 */
[----:B-1----:R-:W-:Y:S01]  /*19d10*/  F2FP.BF16.PACK_AB R4, R143, R144 ;  /* 0x000000908f04723e */ /* 0x002fe200000010ff */
[-C--:B------:R-:W-:Y:S02]  /*19d20*/  FMUL.FTZ R38, R38, R3.reuse ;  /* 0x0000000326267220 */ /* 0x080fe40000410000 */
[-C--:B------:R-:W-:Y:S02]  /*19d30*/  FMUL.FTZ R39, R39, R3.reuse ;  /* 0x0000000327277220 */ /* 0x080fe40000410000 */
[----:B------:R-:W-:-:S02]  /*19d40*/  FMUL.FTZ R42, R42, R3 ;  /* 0x000000032a2a7220 */ /* 0x000fc40000410000 */
[----:B------:R-:W1:Y:S01]  /*19d50*/  MUFU.EX2 R2, R2 ;  /* 0x0000000200027308 */ /* 0x000e620000000800 */
[-C--:B------:R-:W-:Y:S02]  /*19d60*/  FMUL.FTZ R43, R43, R3.reuse ;  /* 0x000000032b2b7220 */ /* 0x080fe40000410000 */
[-C--:B------:R-:W-:Y:S02]  /*19d70*/  FMUL.FTZ R106, R106, R3.reuse ;  /* 0x000000036a6a7220 */ /* 0x080fe40000410000 */
[-C--:B------:R-:W-:Y:S02]  /*19d80*/  FMUL.FTZ R107, R107, R3.reuse ;  /* 0x000000036b6b7220 */ /* 0x080fe40000410000 */
[-C--:B------:R-:W-:Y:S01]  /*19d90*/  FMUL.FTZ R102, R102, R3.reuse ;  /* 0x0000000366667220 */ /* 0x080fe20000410000 */
[----:B------:R-:W-:Y:S01]  /*19da0*/  MUFU.EX2 R0, R0 ;  /* 0x0000000000007308 */ /* 0x000fe20000000800 */
[----:B---3--:R-:W-:Y:S01]  /*19db0*/  F2FP.BF16.PACK_AB R6, R141, R142 ;  /* 0x0000008e8d06723e */ /* 0x008fe200000010ff */
[----:B------:R-:W-:-:S02]  /*19dc0*/  FMUL.FTZ R103, R103, R3 ;  /* 0x0000000367677220 */ /* 0x000fc40000410000 */
[-C--:B------:R-:W-:Y:S02]  /*19dd0*/  FMUL.FTZ R46, R46, R3.reuse ;  /* 0x000000032e2e7220 */ /* 0x080fe40000410000 */
[-C--:B------:R-:W-:Y:S02]  /*19de0*/  FMUL.FTZ R47, R47, R3.reuse ;  /* 0x000000032f2f7220 */ /* 0x080fe40000410000 */
        /* <DEDUP_REMOVED lines=10> */
[----:B---3--:R-:W-:Y:S01]  /*19e90*/  F2FP.BF16.PACK_AB R7, R147, R0 ;  /* 0x000000009307723e */ /* 0x008fe200000010ff */
[-C--:B------:R-:W-:Y:S02]  /*19ea0*/  FMUL.FTZ R55, R55, R3.reuse ;  /* 0x0000000337377220 */ /* 0x080fe40000410000 */
[----:B------:R-:W-:-:S02]  /*19eb0*/  FMUL.FTZ R58, R58, R3 ;  /* 0x000000033a3a7220 */ /* 0x000fc40000410000 */
[-C--:B------:R-:W-:Y:S02]  /*19ec0*/  FMUL.FTZ R59, R59, R3.reuse ;  /* 0x000000033b3b7220 */ /* 0x080fe40000410000 */
[----:B------:R-:W-:Y:S02]  /*19ed0*/  FMUL.FTZ R70, R70, R3 ;  /* 0x0000000346467220 */ /* 0x000fe40000410000 */
[-C--:B-1----:R-:W-:Y:S02]  /*19ee0*/  FMUL.FTZ R120, R120, R148.reuse ;  /* 0x0000009478787220 */ /* 0x082fe40000410000 */
[-C--:B------:R-:W-:Y:S02]  /*19ef0*/  FMUL.FTZ R121, R121, R148.reuse ;  /* 0x0000009479797220 */ /* 0x080fe40000410000 */
[-C--:B------:R-:W-:Y:S02]  /*19f00*/  FMUL.FTZ R116, R116, R148.reuse ;  /* 0x0000009474747220 */ /* 0x080fe40000410000 */
[----:B------:R-:W-:-:S02]  /*19f10*/  FMUL.FTZ R117, R117, R148 ;  /* 0x0000009475757220 */ /* 0x000fc40000410000 */
[-C--:B------:R-:W-:Y:S01]  /*19f20*/  FMUL.FTZ R128, R128, R148.reuse ;  /* 0x0000009480807220 */ /* 0x080fe20000410000 */
[C---:B--2---:R-:W-:Y:S01]  /*19f30*/  HMMA.16816.F32.BF16 R120, R4.reuse, R12, R120 ;  /* 0x0000000c0478723c */ /* 0x044fe20000041878 */
        /* <DEDUP_REMOVED lines=15> */
[----:B------:R-:W2:Y:S01]  /*1a030*/  LDSM.16.MT88.4 R16, [R203+0xc000] ;  /* 0x00c00000cb10783b */ /* 0x000ea20000004200 */
        /* <DEDUP_REMOVED lines=14> */
[----:B-1----:R-:W-:Y:S01]  /*1a120*/  HMMA.16816.F32.BF16 R36, R4, R12, R36 ;  /* 0x0000000c0424723c */ /* 0x002fe20000041824 */
[-C--:B------:R-:W-:Y:S02]  /*1a130*/  FMUL.FTZ R65, R65, R148.reuse ;  /* 0x0000009441417220 */ /* 0x080fe40000410000 */
[-C--:B------:R-:W-:Y:S02]  /*1a140*/  FMUL.FTZ R52, R52, R148.reuse ;  /* 0x0000009434347220 */ /* 0x080fe40000410000 */
[----:B------:R-:W-:-:S02]  /*1a150*/  FMUL.FTZ R53, R53, R148 ;  /* 0x0000009435357220 */ /* 0x000fc40000410000 */
[-C--:B------:R-:W-:Y:S01]  /*1a160*/  FMUL.FTZ R56, R56, R148.reuse ;  /* 0x0000009438387220 */ /* 0x080fe20000410000 */
[C---:B------:R-:W-:Y:S01]  /*1a170*/  HMMA.16816.F32.BF16 R40, R4.reuse, R14, R40 ;  /* 0x0000000e0428723c */ /* 0x040fe20000041828 */
[----:B------:R-:W1:Y:S01]  /*1a180*/  LDSM.16.MT88.4 R12, [R203+0xe000] ;  /* 0x00e00000cb0c783b */ /* 0x000e620000004200 */
[-C--:B------:R-:W-:Y:S02]  /*1a190*/  FMUL.FTZ R57, R57, R148.reuse ;  /* 0x0000009439397220 */ /* 0x080fe40000410000 */
[-C--:B------:R-:W-:Y:S02]  /*1a1a0*/  FMUL.FTZ R68, R68, R148.reuse ;  /* 0x0000009444447220 */ /* 0x080fe40000410000 */
[----:B------:R-:W-:Y:S02]  /*1a1b0*/  FMUL.FTZ R69, R69, R148 ;  /* 0x0000009445457220 */ /* 0x000fe40000410000 */
[----:B--2---:R-:W-:Y:S01]  /*1a1c0*/  HMMA.16816.F32.BF16 R104, R4, R16, R104 ;  /* 0x000000100468723c */ /* 0x004fe20000041868 */
[----:B------:R-:W-:-:S02]  /*1a1d0*/  FMUL.FTZ R71, R71, R3 ;  /* 0x0000000347477220 */ /* 0x000fc40000410000 */
[-C--:B------:R-:W-:Y:S02]  /*1a1e0*/  FMUL.FTZ R72, R72, R148.reuse ;  /* 0x0000009448487220 */ /* 0x080fe40000410000 */
[-C--:B------:R-:W-:Y:S02]  /*1a1f0*/  FMUL.FTZ R73, R73, R148.reuse ;  /* 0x0000009449497220 */ /* 0x080fe40000410000 */
[-C--:B------:R-:W-:Y:S01]  /*1a200*/  FMUL.FTZ R74, R74, R3.reuse ;  /* 0x000000034a4a7220 */ /* 0x080fe20000410000 */
[----:B------:R-:W-:Y:S01]  /*1a210*/  HMMA.16816.F32.BF16 R100, R4, R18, R100 ;  /* 0x000000120464723c */ /* 0x000fe20000041864 */
[----:B------:R-:W2:Y:S01]  /*1a220*/  LDSM.16.MT88.4 R16, [R204+0xe000] ;  /* 0x00e00000cc10783b */ /* 0x000ea20000004200 */
        /* <DEDUP_REMOVED lines=12> */
[-CC-:B------:R-:W-:Y:S02]  /*1a2f0*/  FFMA.FTZ R155, R27, R151.reuse, -R156.reuse ;  /* 0x000000971b9b7223 */ /* 0x180fe4000001089c */
[-CC-:B------:R-:W-:Y:S01]  /*1a300*/  FFMA.FTZ R158, R26, R151.reuse, -R156.reuse ;  /* 0x000000971a9e7223 */ /* 0x180fe2000001089c */
[C---:B-1----:R-:W-:Y:S01]  /*1a310*/  HMMA.16816.F32.BF16 R60, R4.reuse, R12, R60 ;  /* 0x0000000c043c723c */ /* 0x042fe2000004183c */
[-CC-:B------:R-:W-:Y:S02]  /*1a320*/  FFMA.FTZ R157, R25, R151.reuse, -R156.reuse ;  /* 0x00000097199d7223 */ /* 0x180fe4000001089c */
[-C--:B------:R-:W-:Y:S01]  /*1a330*/  FFMA.FTZ R160, R24, R151.reuse, -R156 ;  /* 0x0000009718a07223 */ /* 0x080fe2000001089c */
[----:B------:R-:W-:Y:S01]  /*1a340*/  MUFU.EX2 R155, R155 ;  /* 0x0000009b009b7308 */ /* 0x000fe20000000800 */
[-CC-:B------:R-:W-:Y:S01]  /*1a350*/  FFMA.FTZ R159, R23, R151.reuse, -R150.reuse ;  /* 0x00000097179f7223 */ /* 0x180fe20000010896 */
[----:B------:R-:W-:Y:S01]  /*1a360*/  LDSM.16.MT88.4 R24, [R206+0xe800] ;  /* 0x00e80000ce18783b */ /* 0x000fe20000004200 */
[-CC-:B------:R-:W-:Y:S01]  /*1a370*/  FFMA.FTZ R162, R22, R151.reuse, -R150.reuse ;  /* 0x0000009716a27223 */ /* 0x180fe20000010896 */
[C---:B------:R-:W-:Y:S01]  /*1a380*/  HMMA.16816.F32.BF16 R64, R4.reuse, R14, R64 ;  /* 0x0000000e0440723c */ /* 0x040fe20000041840 */
[-CC-:B------:R-:W-:Y:S01]  /*1a390*/  FFMA.FTZ R161, R21, R151.reuse, -R150.reuse ;  /* 0x0000009715a17223 */ /* 0x180fe20000010896 */
[----:B------:R-:W1:Y:S01]  /*1a3a0*/  LDSM.16.MT88.4 R12, [R204+0x10000] ;  /* 0x01000000cc0c783b */ /* 0x000e620000004200 */
[----:B------:R-:W-:Y:S01]  /*1a3b0*/  FFMA.FTZ R164, R20, R151, -R150 ;  /* 0x0000009714a47223 */ /* 0x000fe20000010896 */
[----:B------:R-:W4:Y:S01]  /*1a3c0*/  MUFU.EX2 R158, R158 ;  /* 0x0000009e009e7308 */ /* 0x000f220000000800 */
[-C--:B------:R-:W-:Y:S01]  /*1a3d0*/  FMUL.FTZ R76, R76, R148.reuse ;  /* 0x000000944c4c7220 */ /* 0x080fe20000410000 */
[----:B------:R-:W-:Y:S01]  /*1a3e0*/  LDSM.16.MT88.4 R20, [R205+0xe800] ;  /* 0x00e80000cd14783b */ /* 0x000fe20000004200 */
[----:B------:R-:W-:Y:S01]  /*1a3f0*/  FMUL.FTZ R77, R77, R148 ;  /* 0x000000944d4d7220 */ /* 0x000fe20000410000 */
[----:B--2---:R-:W-:Y:S01]  /*1a400*/  HMMA.16816.F32.BF16 R52, R4, R16, R52 ;  /* 0x000000100434723c */ /* 0x004fe20000041834 */
[----:B------:R-:W-:-:S02]  /*1a410*/  FMUL.FTZ R78, R78, R3 ;  /* 0x000000034e4e7220 */ /* 0x000fc40000410000 */
[-C--:B------:R-:W-:Y:S01]  /*1a420*/  FMUL.FTZ R79, R79, R3.reuse ;  /* 0x000000034f4f7220 */ /* 0x080fe20000410000 */
[----:B------:R-:W-:Y:S01]  /*1a430*/  MUFU.EX2 R157, R157 ;  /* 0x0000009d009d7308 */ /* 0x000fe20000000800 */
[-C--:B------:R-:W-:Y:S02]  /*1a440*/  FMUL.FTZ R80, R80, R148.reuse ;  /* 0x0000009450507220 */ /* 0x080fe40000410000 */
[----:B------:R-:W-:Y:S01]  /*1a450*/  FMUL.FTZ R81, R81, R148 ;  /* 0x0000009451517220 */ /* 0x000fe20000410000 */
[----:B------:R-:W-:Y:S01]  /*1a460*/  HMMA.16816.F32.BF16 R56, R4, R18, R56 ;  /* 0x000000120438723c */ /* 0x000fe20000041838 */
[----:B------:R-:W2:Y:S01]  /*1a470*/  LDSM.16.MT88.4 R16, [R205+0x10000] ;  /* 0x01000000cd10783b */ /* 0x000ea20000004200 */
        /* <DEDUP_REMOVED lines=17> */
[----:B-1----:R-:W-:Y:S01]  /*1a590*/  HMMA.16816.F32.BF16 R84, R4, R12, R84 ;  /* 0x0000000c0454723c */ /* 0x002fe20000041854 */
[-CC-:B------:R-:W-:Y:S01]  /*1a5a0*/  FFMA.FTZ R173, R173, R151.reuse, -R156.reuse ;  /* 0x00000097adad7223 */ /* 0x180fe2000001089c */
[----:B------:R-:W-:Y:S01]  /*1a5b0*/  MUFU.EX2 R161, R161 ;  /* 0x000000a100a17308 */ /* 0x000fe20000000800 */
[-CC-:B------:R-:W-:Y:S02]  /*1a5c0*/  FFMA.FTZ R171, R171, R151.reuse, -R156.reuse ;  /* 0x00000097abab7223 */ /* 0x180fe4000001089c */
[----:B------:R-:W-:-:S02]  /*1a5d0*/  FFMA.FTZ R170, R170, R151, -R156 ;  /* 0x00000097aaaa7223 */ /* 0x000fc4000001089c */
[-CC-:B------:R-:W-:Y:S01]  /*1a5e0*/  FFMA.FTZ R167, R167, R151.reuse, -R150.reuse ;  /* 0x00000097a7a77223 */ /* 0x180fe20000010896 */
[C---:B------:R-:W-:Y:S01]  /*1a5f0*/  HMMA.16816.F32.BF16 R88, R4.reuse, R14, R88 ;  /* 0x0000000e0458723c */ /* 0x040fe20000041858 */
[----:B------:R-:W1:Y:S01]  /*1a600*/  LDSM.16.MT88.4 R12, [R206+0xc800] ;  /* 0x00c80000ce0c783b */ /* 0x000e620000004200 */
[----:B------:R-:W1:Y:S01]  /*1a610*/  MUFU.EX2 R164, R164 ;  /* 0x000000a400a47308 */ /* 0x000e620000000800 */
[-CC-:B------:R-:W-:Y:S02]  /*1a620*/  FFMA.FTZ R166, R166, R151.reuse, -R150.reuse ;  /* 0x00000097a6a67223 */ /* 0x180fe40000010896 */
[-CC-:B------:R-:W-:Y:S02]  /*1a630*/  FFMA.FTZ R165, R165, R151.reuse, -R150.reuse ;  /* 0x00000097a5a57223 */ /* 0x180fe40000010896 */
[-C--:B------:R-:W-:Y:S01]  /*1a640*/  FFMA.FTZ R174, R163, R151.reuse, -R150 ;  /* 0x00000097a3ae7223 */ /* 0x080fe20000010896 */
[----:B--2---:R-:W-:Y:S01]  /*1a650*/  HMMA.16816.F32.BF16 R76, R4, R16, R76 ;  /* 0x00000010044c723c */ /* 0x004fe2000004184c */
[-CC-:B------:R-:W-:Y:S01]  /*1a660*/  FFMA.FTZ R153, R153, R151.reuse, -R156.reuse ;  /* 0x0000009799997223 */ /* 0x180fe2000001089c */
[----:B------:R-:W2:Y:S01]  /*1a670*/  MUFU.EX2 R172, R172 ;  /* 0x000000ac00ac7308 */ /* 0x000ea20000000800 */
[----:B------:R-:W-:-:S02]  /*1a680*/  FFMA.FTZ R176, R139, R151, -R156 ;  /* 0x000000978bb07223 */ /* 0x000fc4000001089c */
[-CC-:B------:R-:W-:Y:S02]  /*1a690*/  FFMA.FTZ R154, R154, R151.reuse, -R156.reuse ;  /* 0x000000979a9a7223 */ /* 0x180fe4000001089c */
[-C--:B------:R-:W-:Y:S01]  /*1a6a0*/  FFMA.FTZ R163, R152, R151.reuse, -R156 ;  /* 0x0000009798a37223 */ /* 0x080fe2000001089c */
[C---:B------:R-:W-:Y:S01]  /*1a6b0*/  HMMA.16816.F32.BF16 R80, R4.reuse, R18, R80 ;  /* 0x000000120450723c */ /* 0x040fe20000041850 */
[----:B------:R-:W2:Y:S01]  /*1a6c0*/  LDSM.16.MT88.4 R16, [R204+0xe800] ;  /* 0x00e80000cc10783b */ /* 0x000ea20000004200 */
        /* <DEDUP_REMOVED lines=22> */
[----:B-1----:R-:W-:Y:S01]  /*1a830*/  F2FP.BF16.PACK_AB R7, R164, R161 ;  /* 0x000000a1a407723e */ /* 0x002fe200000010ff */
[----:B------:R-:W-:-:S02]  /*1a840*/  FADD.FTZ R2, R147, R2 ;  /* 0x0000000293027221 */ /* 0x000fc40000010000 */
[----:B------:R-:W-:Y:S02]  /*1a850*/  FADD.FTZ R155, R155, R0 ;  /* 0x000000009b9b7221 */ /* 0x000fe40000010000 */
[----:B------:R-:W1:Y:S01]  /*1a860*/  MUFU.EX2 R166, R166 ;  /* 0x000000a600a67308 */ /* 0x000e620000000800 */
        /* <DEDUP_REMOVED lines=12> */
[----:B--2---:R-:W-:Y:S01]  /*1a930*/  FADD.FTZ R0, R172, R3 ;  /* 0x00000003ac007221 */ /* 0x004fe20000010000 */
[----:B------:R-:W-:Y:S03]  /*1a940*/  HMMA.16816.F32.BF16 R36, R4, R24, R36 ;  /* 0x000000180424723c */ /* 0x000fe60000041824 */
[----:B------:R-:W-:-:S03]  /*1a950*/  FADD.FTZ R0, R173, R0 ;  /* 0x00000000ad007221 */ /* 0x000fc60000010000 */
[----:B------:R-:W-:Y:S02]  /*1a960*/  MUFU.EX2 R153, R153 ;  /* 0x0000009900997308 */ /* 0x000fe40000000800 */
[C---:B------:R-:W-:Y:S01]  /*1a970*/  HMMA.16816.F32.BF16 R40, R4.reuse, R26, R40 ;  /* 0x0000001a0428723c */ /* 0x040fe20000041828 */
[----:B------:R-:W2:Y:S05]  /*1a980*/  LDSM.16.MT88.4 R24, [R205+0x10800] ;  /* 0x01080000cd18783b */ /* 0x000eaa0000004200 */
        /* <DEDUP_REMOVED lines=27> */
[----:B------:R-:W3:Y:S07]  /*1ab40*/  LDSM.16.MT88.4 R8, [R205+0xd000] ;  /* 0x00d00000cd08783b */ /* 0x000eee0000004200 */
[C---:B--2---:R-:W-:Y:S08]  /*1ab50*/  HMMA.16816.F32.BF16 R76, R4.reuse, R24, R76 ;  /* 0x00000018044c723c */ /* 0x044ff0000004184c */
[C---:B------:R-:W-:Y:S01]  /*1ab60*/  HMMA.16816.F32.BF16 R80, R4.reuse, R26, R80 ;  /* 0x0000001a0450723c */ /* 0x040fe20000041850 */
[----:B------:R-:W2:Y:S07]  /*1ab70*/  LDSM.16.MT88.4 R24, [R206+0xf000] ;  /* 0x00f00000ce18783b */ /* 0x000eae0000004200 */
[C---:B-1----:R-:W-:Y:S08]  /*1ab80*/  HMMA.16816.F32.BF16 R84, R4.reuse, R20, R84 ;  /* 0x000000140454723c */ /* 0x042ff00000041854 */
[C---:B------:R-:W-:Y:S01]  /*1ab90*/  HMMA.16816.F32.BF16 R88, R4.reuse, R22, R88 ;  /* 0x000000160458723c */ /* 0x040fe20000041858 */
[----:B------:R-:W-:Y:S07]  /*1aba0*/  LDSM.16.MT88.4 R20, [R205+0xf000] ;  /* 0x00f00000cd14783b */ /* 0x000fee0000004200 */
[C---:B------:R-:W-:Y:S08]  /*1abb0*/  HMMA.16816.F32.BF16 R92, R4.reuse, R16, R92 ;  /* 0x00000010045c723c */ /* 0x040ff0000004185c */
[----:B------:R-:W-:Y:S01]  /*1abc0*/  HMMA.16816.F32.BF16 R96, R4, R18, R96 ;  /* 0x000000120460723c */ /* 0x000fe20000041860 */
[----:B------:R-:W1:Y:S06]  /*1abd0*/  LDSM.16.MT88.4 R16, [R204+0xf000] ;  /* 0x00f00000cc10783b */ /* 0x000e6c0000004200 */
[----:B------:R-:W-:-:S02]  /*1abe0*/  F2FP.BF16.PACK_AB R4, R173, R172 ;  /* 0x000000acad04723e */ /* 0x000fc400000010ff */
[----:B------:R-:W-:Y:S01]  /*1abf0*/  F2FP.BF16.PACK_AB R5, R166, R167 ;  /* 0x000000a7a605723e */ /* 0x000fe200000010ff */
        /* <DEDUP_REMOVED lines=18> */
[C---:B---3--:R-:W-:Y:S08]  /*1ad20*/  HMMA.16816.F32.BF16 R60, R4.reuse, R12, R60 ;  /* 0x0000000c043c723c */ /* 0x048ff0000004183c */
        /* <DEDUP_REMOVED lines=66> */
.L_x_1335:
[----:B------:R-:W-:-:S13]  /*1b150*/  ISETP.GE.AND P0, PT, R222, 0x1, PT ;  /* 0x00000001de00780c */ /* 0x000fda0003f06270 */
[----:B------:R-:W-:Y:S05]  /*1b160*/  @!P0 BRA `(.L_x_1344) ;  /* 0x00003d2000008947 */ /* 0x000fea0003800000 */
[----:B------:R-:W-:Y:S02]  /*1b170*/  MOV R0, R3 ;  /* 0x0000000300007202 */ /* 0x000fe40000000f00 */
[----:B------:R-:W-:Y:S02]  /*1b180*/  MOV R137, R132 ;  /* 0x0000008400897202 */ /* 0x000fe40000000f00 */
.L_x_1353:
        /* <DEDUP_REMOVED lines=75> */
.L_x_1346:
[----:B------:R-:W-:Y:S02]  /*1b640*/  ULDC.64 UR4, c[0x0][0x118] ;  /* 0x0000460000047ab9 */ /* 0x000fe40000000a00 */
[----:B------:R-:W2:Y:S02]  /*1b650*/  LD.E R10, [R2.64+0x40] ;  /* 0x00004004020a7980 */ /* 0x000ea4000c101900 */
[----:B--2---:R-:W-:Y:S04]  /*1b660*/  LEA R10, -R10, RZ, 0x6 ;  /* 0x000000ff0a0a7211 */ /* 0x004fe800078e31ff */
[----:B------:R-:W-:Y:S02]  /*1b670*/  SHF.R.S32.HI R7, RZ, 0x1f, R10 ;  /* 0x0000001fff077819 */ /* 0x000fe4000001140a */
.L_x_1347:
[----:B------:R-:W-:Y:S05]  /*1b680*/  BSYNC B0 ;  /* 0x0000000000007941 */ /* 0x000fea0003800000 */
.L_x_1345:
[C---:B------:R-:W-:Y:S01]  /*1b690*/  LOP3.LUT P5, RZ, R223.reuse, 0x1, RZ, 0xc0, !PT ;  /* 0x00000001dfff7812 */ /* 0x040fe200078ac0ff */
[----:B------:R-:W-:Y:S01]  /*1b6a0*/  ULDC.64 UR4, c[0x0][0x118] ;  /* 0x0000460000047ab9 */ /* 0x000fe20000000a00 */
[CC--:B------:R-:W-:Y:S01]  /*1b6b0*/  LEA R138, P0, R10.reuse, R168.reuse, 0x1 ;  /* 0x000000a80a8a7211 */ /* 0x0c0fe200078008ff */
[----:B------:R-:W-:Y:S01]  /*1b6c0*/  BSSY B1, `(.L_x_1348) ;  /* 0x00001e0000017945 */ /* 0x000fe20003800000 */
[C---:B------:R-:W-:Y:S02]  /*1b6d0*/  LOP3.LUT P4, RZ, R223.reuse, 0x2, RZ, 0xc0, !PT ;  /* 0x00000002dfff7812 */ /* 0x040fe4000788c0ff */
[C---:B------:R-:W-:Y:S02]  /*1b6e0*/  LEA.HI.X R139, R10.reuse, R169, R7, 0x1, P0 ;  /* 0x000000a90a8b7211 */ /* 0x040fe400000f0c07 */
[----:B------:R-:W-:Y:S02]  /*1b6f0*/  LOP3.LUT P3, RZ, R223, 0x4, RZ, 0xc0, !PT ;  /* 0x00000004dfff7812 */ /* 0x000fe4000786c0ff */
[----:B------:R-:W-:Y:S03]  /*1b700*/  IADD3 R5, P0, R10, R207, RZ ;  /* 0x000000cf0a057210 */ /* 0x000fe60007f1e0ff */
[----:B------:R-:W-:Y:S01]  /*1b710*/  @!PT LDS RZ, [RZ] ;  /* 0x00000000fffff984 */ /* 0x000fe20000000800 */
[----:B------:R-:W-:Y:S01]  /*1b720*/  @!PT LDS RZ, [RZ] ;  /* 0x00000000fffff984 */ /* 0x000fe20000000800 */
[----:B------:R-:W-:Y:S01]  /*1b730*/  @!PT LDS RZ, [RZ] ;  /* 0x00000000fffff984 */ /* 0x000fe20000000800 */
[----:B------:R1:W-:Y:S01]  /*1b740*/  @P5 LDGSTS.E.BYPASS.LTC128B.128 [R219+0xc000], [R138.64] ;  /* 0x0c0000008adb5fae */ /* 0x0003e2000b901d44 */
[----:B------:R-:W-:Y:S02]  /*1b750*/  @P5 LEA R22, P6, R5, R168, 0x1 ;  /* 0x000000a805165211 */ /* 0x000fe400078c08ff */
[----:B------:R-:W-:Y:S02]  /*1b760*/  IADD3.X R6, R7, R208, RZ, P0, !PT ;  /* 0x000000d007067210 */ /* 0x000fe400007fe4ff */
[----:B------:R-:W-:Y:S01]  /*1b770*/  @!P5 STS.128 [R219+0xc000], RZ ;  /* 0x00c000ffdb00d388 */ /* 0x000fe20000000c00 */
[CC--:B------:R-:W-:Y:S02]  /*1b780*/  @P4 LEA R16, P1, R5.reuse, R168.reuse, 0x1 ;  /* 0x000000a805104211 */ /* 0x0c0fe400078208ff */
[CCC-:B------:R-:W-:Y:S02]  /*1b790*/  @P5 LEA.HI.X R23, R5.reuse, R169.reuse, R6.reuse, 0x1, P6 ;  /* 0x000000a905175211 */ /* 0x1c0fe400030f0c06 */
[----:B------:R-:W-:Y:S01]  /*1b7a0*/  @!PT LDS RZ, [RZ] ;  /* 0x00000000fffff984 */ /* 0x000fe20000000800 */
[----:B------:R-:W-:Y:S01]  /*1b7b0*/  @!PT LDS RZ, [RZ] ;  /* 0x00000000fffff984 */ /* 0x000fe20000000800 */
[----:B------:R-:W-:Y:S01]  /*1b7c0*/  @!PT LDS RZ, [RZ] ;  /* 0x00000000fffff984 */ /* 0x000fe20000000800 */
[----:B------:R1:W-:Y:S01]  /*1b7d0*/  @P4 LDGSTS.E.BYPASS.LTC128B.128 [R219+0xe000], [R138.64+0x80] ;  /* 0x0e0000808adb4fae */ /* 0x0003e2000b901d44 */
[C-C-:B------:R-:W-:Y:S02]  /*1b7e0*/  @P4 LEA.HI.X R17, R5.reuse, R169, R6.reuse, 0x1, P1 ;  /* 0x000000a905114211 */ /* 0x140fe400008f0c06 */
[CC--:B------:R-:W-:Y:S02]  /*1b7f0*/  @P3 LEA R14, P0, R5.reuse, R168.reuse, 0x1 ;  /* 0x000000a8050e3211 */ /* 0x0c0fe400078008ff */
[----:B------:R-:W-:Y:S01]  /*1b800*/  @!P4 STS.128 [R219+0xe000], RZ ;  /* 0x00e000ffdb00c388 */ /* 0x000fe20000000c00 */
[C---:B------:R-:W-:Y:S02]  /*1b810*/  IADD3 R7, P2, R5.reuse, R207, RZ ;  /* 0x000000cf05077210 */ /* 0x040fe40007f5e0ff */
[-C--:B------:R-:W-:Y:S02]  /*1b820*/  @P3 LEA.HI.X R15, R5, R169.reuse, R6, 0x1, P0 ;  /* 0x000000a9050f3211 */ /* 0x080fe400000f0c06 */
[----:B------:R-:W-:Y:S01]  /*1b830*/  @!PT LDS RZ, [RZ] ;  /* 0x00000000fffff984 */ /* 0x000fe20000000800 */
[----:B------:R-:W-:Y:S01]  /*1b840*/  @!PT LDS RZ, [RZ] ;  /* 0x00000000fffff984 */ /* 0x000fe20000000800 */
[----:B------:R-:W-:Y:S01]  /*1b850*/  @!PT LDS RZ, [RZ] ;  /* 0x00000000fffff984 */ /* 0x000fe20000000800 */
[----:B------:R1:W-:Y:S01]  /*1b860*/  @P3 LDGSTS.E.BYPASS.LTC128B.128 [R219+0x10000], [R138.64+0x100] ;  /* 0x100001008adb3fae */ /* 0x0003e2000b901d44 */
[C---:B------:R-:W-:Y:S02]  /*1b870*/  @P5 LEA R20, P1, R7.reuse, R168, 0x1 ;  /* 0x000000a807145211 */ /* 0x040fe400078208ff */
[----:B------:R-:W-:Y:S02]  /*1b880*/  IADD3.X R6, R6, R208, RZ, P2, !PT ;  /* 0x000000d006067210 */ /* 0x000fe400017fe4ff */
[----:B------:R-:W-:Y:S01]  /*1b890*/  @!P3 STS.128 [R219+0x10000], RZ ;  /* 0x010000ffdb00b388 */ /* 0x000fe20000000c00 */
[CC--:B------:R-:W-:Y:S02]  /*1b8a0*/  @P4 LEA R12, P0, R7.reuse, R168.reuse, 0x1 ;  /* 0x000000a8070c4211 */ /* 0x0c0fe400078008ff */
[CCC-:B------:R-:W-:Y:S02]  /*1b8b0*/  @P5 LEA.HI.X R21, R7.reuse, R169.reuse, R6.reuse, 0x1, P1 ;  /* 0x000000a907155211 */ /* 0x1c0fe400008f0c06 */
[----:B------:R-:W-:Y:S01]  /*1b8c0*/  @!PT LDS RZ, [RZ] ;  /* 0x00000000fffff984 */ /* 0x000fe20000000800 */
[----:B------:R-:W-:Y:S01]  /*1b8d0*/  @!PT LDS RZ, [RZ] ;  /* 0x00000000fffff984 */ /* 0x000fe20000000800 */
[----:B------:R-:W-:Y:S01]  /*1b8e0*/  @!PT LDS RZ, [RZ] ;  /* 0x00000000fffff984 */ /* 0x000fe20000000800 */
[----:B------:R2:W-:Y:S01]  /*1b8f0*/  @P5 LDGSTS.E.BYPASS.LTC128B.128 [R219+0xc800], [R22.64] ;  /* 0x0c80000016db5fae */ /* 0x0005e2000b901d44 */
[C-C-:B------:R-:W-:Y:S02]  /*1b900*/  @P4 LEA.HI.X R13, R7.reuse, R169, R6.reuse, 0x1, P0 ;  /* 0x000000a9070d4211 */ /* 0x140fe400000f0c06 */
[C---:B------:R-:W-:Y:S02]  /*1b910*/  @P3 LEA R10, P2, R7.reuse, R168, 0x1 ;  /* 0x000000a8070a3211 */ /* 0x040fe400078408ff */
[----:B------:R-:W-:Y:S01]  /*1b920*/  @!P5 STS.128 [R219+0xc800], RZ ;  /* 0x00c800ffdb00d388 */ /* 0x000fe20000000c00 */
[C---:B------:R-:W-:Y:S02]  /*1b930*/  IADD3 R5, P6, R7.reuse, R207, RZ ;  /* 0x000000cf07057210 */ /* 0x040fe40007fde0ff */
[-C--:B------:R-:W-:Y:S02]  /*1b940*/  @P3 LEA.HI.X R11, R7, R169.reuse, R6, 0x1, P2 ;  /* 0x000000a9070b3211 */ /* 0x080fe400010f0c06 */
[----:B------:R-:W-:Y:S01]  /*1b950*/  @!PT LDS RZ, [RZ] ;  /* 0x00000000fffff984 */ /* 0x000fe20000000800 */
[----:B------:R-:W-:Y:S01]  /*1b960*/  @!PT LDS RZ, [RZ] ;  /* 0x00000000fffff984 */ /* 0x000fe20000000800 */
[----:B------:R-:W-:Y:S01]  /*1b970*/  @!PT LDS RZ, [RZ] ;  /* 0x00000000fffff984 */ /* 0x000fe20000000800 */
[----:B------:R3:W-:Y:S01]  /*1b980*/  @P4 LDGSTS.E.BYPASS.LTC128B.128 [R219+0xe800], [R16.64+0x80] ;  /* 0x0e80008010db4fae */ /* 0x0007e2000b901d44 */
[----:B------:R-:W-:Y:S02]  /*1b990*/  IADD3.X R4, R6, R208, RZ, P6, !PT ;  /* 0x000000d006047210 */ /* 0x000fe400037fe4ff */
[CC--:B------:R-:W-:Y:S02]  /*1b9a0*/  @P5 LEA R18, P6, R5.reuse, R168.reuse, 0x1 ;  /* 0x000000a805125211 */ /* 0x0c0fe400078c08ff */
[----:B------:R-:W-:Y:S01]  /*1b9b0*/  @!P4 STS.128 [R219+0xe800], RZ ;  /* 0x00e800ffdb00c388 */ /* 0x000fe20000000c00 */
[CC--:B------:R-:W-:Y:S02]  /*1b9c0*/  @P4 LEA R8, P1, R5.reuse, R168.reuse, 0x1 ;  /* 0x000000a805084211 */ /* 0x0c0fe400078208ff */
[CCC-:B------:R-:W-:Y:S02]  /*1b9d0*/  @P5 LEA.HI.X R19, R5.reuse, R169.reuse, R4.reuse, 0x1, P6 ;  /* 0x000000a905135211 */ /* 0x1c0fe400030f0c04 */
[----:B------:R-:W-:Y:S01]  /*1b9e0*/  @!PT LDS RZ, [RZ] ;  /* 0x00000000fffff984 */ /* 0x000fe20000000800 */
[----:B------:R-:W-:Y:S01]  /*1b9f0*/  @!PT LDS RZ, [RZ] ;  /* 0x00000000fffff984 */ /* 0x000fe20000000800 */
[----:B------:R-:W-:Y:S01]  /*1ba00*/  @!PT LDS RZ, [RZ] ;  /* 0x00000000fffff984 */ /* 0x000fe20000000800 */
[----:B------:R4:W-:Y:S01]  /*1ba10*/  @P3 LDGSTS.E.BYPASS.LTC128B.128 [R219+0x10800], [R14.64+0x100] ;  /* 0x108001000edb3fae */ /* 0x0009e2000b901d44 */
[CCC-:B------:R-:W-:Y:S02]  /*1ba20*/  @P4 LEA.HI.X R9, R5.reuse, R169.reuse, R4.reuse, 0x1, P1 ;  /* 0x000000a905094211 */ /* 0x1c0fe400008f0c04 */
[C---:B------:R-:W-:Y:S02]  /*1ba30*/  @P3 LEA R24, P0, R5.reuse, R168, 0x1 ;  /* 0x000000a805183211 */ /* 0x040fe400078008ff */
[----:B------:R-:W-:Y:S02]  /*1ba40*/  @!P3 STS.128 [R219+0x10800], RZ ;  /* 0x010800ffdb00b388 */ /* 0x000fe40000000c00 */
[----:B------:R-:W-:Y:S02]  /*1ba50*/  @P3 LEA.HI.X R25, R5, R169, R4, 0x1, P0 ;  /* 0x000000a905193211 */ /* 0x000fe400000f0c04 */
[----:B------:R-:W-:Y:S01]  /*1ba60*/  ISETP.GE.AND P0, PT, R222, 0x2, PT ;  /* 0x00000002de00780c */ /* 0x000fe20003f06270 */
[----:B------:R-:W-:Y:S01]  /*1ba70*/  @!PT LDS RZ, [RZ] ;  /* 0x00000000fffff984 */ /* 0x000fe20000000800 */
[----:B------:R-:W-:Y:S01]  /*1ba80*/  @!PT LDS RZ, [RZ] ;  /* 0x00000000fffff984 */ /* 0x000fe20000000800 */
[----:B------:R-:W-:Y:S01]  /*1ba90*/  @!PT LDS RZ, [RZ] ;  /* 0x00000000fffff984 */ /* 0x000fe20000000800 */
[----:B------:R2:W-:Y:S05]  /*1baa0*/  @P5 LDGSTS.E.BYPASS.LTC128B.128 [R219+0xd000], [R20.64] ;  /* 0x0d00000014db5fae */ /* 0x0005ea000b901d44 */
[----:B------:R-:W-:Y:S05]  /*1bab0*/  @!P5 STS.128 [R219+0xd000], RZ ;  /* 0x00d000ffdb00d388 */ /* 0x000fea0000000c00 */
[----:B------:R-:W-:Y:S01]  /*1bac0*/  @!PT LDS RZ, [RZ] ;  /* 0x00000000fffff984 */ /* 0x000fe20000000800 */
[----:B------:R-:W-:Y:S01]  /*1bad0*/  @!PT LDS RZ, [RZ] ;  /* 0x00000000fffff984 */ /* 0x000fe20000000800 */
[----:B------:R-:W-:Y:S01]  /*1bae0*/  @!PT LDS RZ, [RZ] ;  /* 0x00000000fffff984 */ /* 0x000fe20000000800 */
[----:B------:R4:W-:Y:S05]  /*1baf0*/  @P4 LDGSTS.E.BYPASS.LTC128B.128 [R219+0xf000], [R12.64+0x80] ;  /* 0x0f0000800cdb4fae */ /* 0x0009ea000b901d44 */
        /* <DEDUP_REMOVED lines=21> */
[----:B------:R-:W-:Y:S05]  /*1bc50*/  LDSM.16.M88.4 R140, [R202] ;  /* 0x00000000ca8c783b */ /* 0x000fea0000000200 */
[----:B------:R-:W1:Y:S05]  /*1bc60*/  LDSM.16.M88.4 R144, [R201+0x6000] ;  /* 0x00600000c990783b */ /* 0x000e6a0000000200 */
[----:B------:R-:W4:Y:S05]  /*1bc70*/  LDSM.16.M88.4 R148, [R201+0x6800] ;  /* 0x00680000c994783b */ /* 0x000f2a0000000200 */
[----:B------:R-:W2:Y:S05]  /*1bc80*/  LDSM.16.M88.4 R152, [R201+0x7000] ;  /* 0x00700000c998783b */ /* 0x000eaa0000000200 */
[----:B------:R-:W0:Y:S05]  /*1bc90*/  LDGDEPBAR ;  /* 0x00000000000079af */ /* 0x000e2a0000000000 */
[----:B------:R-:W2:Y:S05]  /*1bca0*/  LDSM.16.M88.4 R156, [R201+0x7800] ;  /* 0x00780000c99c783b */ /* 0x000eaa0000000200 */
[----:B------:R-:W-:Y:S05]  /*1bcb0*/  LDSM.16.M88.4 R132, [R200] ;  /* 0x00000000c884783b */ /* 0x000fea0000000200 */
[----:B------:R-:W2:Y:S05]  /*1bcc0*/  LDSM.16.M88.4 R160, [R199] ;  /* 0x00000000c7a0783b */ /* 0x000eaa0000000200 */
[----:B------:R-:W2:Y:S01]  /*1bcd0*/  LDSM.16.M88.4 R164, [R195] ;  /* 0x00000000c3a4783b */ /* 0x000ea20000000200 */
[C---:B-1----:R-:W-:Y:S04]  /*1bce0*/  HMMA.16816.F32.BF16 R4, R140.reuse, R144, RZ ;  /* 0x000000908c04723c */ /* 0x042fe800000418ff */
[----:B------:R-:W1:Y:S05]  /*1bcf0*/  LDSM.16.M88.4 R168, [R194] ;  /* 0x00000000c2a8783b */ /* 0x000e6a0000000200 */
[----:B------:R-:W1:Y:S01]  /*1bd00*/  LDSM.16.M88.4 R172, [R193] ;  /* 0x00000000c1ac783b */ /* 0x000e620000000200 */
[C---:B-----5:R-:W-:Y:S04]  /*1bd10*/  HMMA.16816.F32.BF16 R8, R140.reuse, R146, RZ ;  /* 0x000000928c08723c */ /* 0x060fe800000418ff */
[----:B------:R-:W-:Y:S04]  /*1bd20*/  LDSM.16.M88.4 R176, [R198] ;  /* 0x00000000c6b0783b */ /* 0x000fe80000000200 */
[C---:B----4-:R-:W-:Y:S01]  /*1bd30*/  HMMA.16816.F32.BF16 R12, R140.reuse, R148, RZ ;  /* 0x000000948c0c723c */ /* 0x050fe200000418ff */
[----:B------:R-:W4:Y:S05]  /*1bd40*/  LDSM.16.M88.4 R180, [R196+0x6000] ;  /* 0x00600000c4b4783b */ /* 0x000f2a0000000200 */
[----:B------:R-:W-:Y:S02]  /*1bd50*/  LDSM.16.M88.4 R144, [R196+0x7000] ;  /* 0x00700000c490783b */ /* 0x000fe40000000200 */
[C---:B---3--:R-:W-:Y:S03]  /*1bd60*/  HMMA.16816.F32.BF16 R16, R140.reuse, R150, RZ ;  /* 0x000000968c10723c */ /* 0x048fe600000418ff */
[----:B------:R-:W-:Y:S05]  /*1bd70*/  LDSM.16.M88.4 R148, [R196+0x7800] ;  /* 0x00780000c494783b */ /* 0x000fea0000000200 */
[C---:B--2---:R-:W-:Y:S01]  /*1bd80*/  HMMA.16816.F32.BF16 R20, R140.reuse, R152, RZ ;  /* 0x000000988c14723c */ /* 0x044fe200000418ff */
[----:B------:R-:W2:Y:S07]  /*1bd90*/  LD.E R136, [R2.64+0x18c] ;  /* 0x00018c0402887980 */ /* 0x000eae000c101900 */
[C---:B------:R-:W-:Y:S01]  /*1bda0*/  HMMA.16816.F32.BF16 R24, R140.reuse, R154, RZ ;  /* 0x0000009a8c18723c */ /* 0x040fe200000418ff */
[----:B------:R-:W-:Y:S07]  /*1bdb0*/  LDSM.16.M88.4 R152, [R197] ;  /* 0x00000000c598783b */ /* 0x000fee0000000200 */
[C---:B------:R-:W-:Y:S08]  /*1bdc0*/  HMMA.16816.F32.BF16 R28, R140.reuse, R156, RZ ;  /* 0x0000009c8c1c723c */ /* 0x040ff000000418ff */
[----:B------:R-:W-:Y:S01]  /*1bdd0*/  HMMA.16816.F32.BF16 R32, R140, R158, RZ ;  /* 0x0000009e8c20723c */ /* 0x000fe200000418ff */
[----:B------:R-:W3:Y:S05]  /*1bde0*/  LDSM.16.M88.4 R140, [R196+0x6800] ;  /* 0x00680000c48c783b */ /* 0x000eea0000000200 */
[----:B------:R-:W5:Y:S02]  /*1bdf0*/  LDSM.16.M88.4 R156, [R192] ;  /* 0x00000000c09c783b */ /* 0x000f640000000200 */
[C---:B------:R-:W-:Y:S08]  /*1be00*/  HMMA.16816.F32.BF16 R4, R132.reuse, R160, R4 ;  /* 0x000000a08404723c */ /* 0x040ff00000041804 */
[C---:B------:R-:W-:Y:S01]  /*1be10*/  HMMA.16816.F32.BF16 R8, R132.reuse, R162, R8 ;  /* 0x000000a28408723c */ /* 0x040fe20000041808 */
[----:B------:R-:W-:Y:S07]  /*1be20*/  LDSM.16.M88.4 R160, [R192+0x1000] ;  /* 0x00100000c0a0783b */ /* 0x000fee0000000200 */
[C---:B------:R-:W-:Y:S08]  /*1be30*/  HMMA.16816.F32.BF16 R12, R132.reuse, R164, R12 ;  /* 0x000000a4840c723c */ /* 0x040ff0000004180c */
[C---:B------:R-:W-:Y:S01]  /*1be40*/  HMMA.16816.F32.BF16 R16, R132.reuse, R166, R16 ;  /* 0x000000a68410723c */ /* 0x040fe20000041810 */
[----:B------:R-:W-:Y:S07]  /*1be50*/  LDSM.16.M88.4 R164, [R192+0x1800] ;  /* 0x00180000c0a4783b */ /* 0x000fee0000000200 */
[C---:B-1----:R-:W-:Y:S08]  /*1be60*/  HMMA.16816.F32.BF16 R20, R132.reuse, R168, R20 ;  /* 0x000000a88414723c */ /* 0x042ff00000041814 */
[C---:B------:R-:W-:Y:S01]  /*1be70*/  HMMA.16816.F32.BF16 R24, R132.reuse, R170, R24 ;  /* 0x000000aa8418723c */ /* 0x040fe20000041818 */
[----:B------:R-:W-:Y:S07]  /*1be80*/  LDSM.16.M88.4 R168, [R202+0x2000] ;  /* 0x00200000caa8783b */ /* 0x000fee0000000200 */
[C---:B------:R-:W-:Y:S08]  /*1be90*/  HMMA.16816.F32.BF16 R28, R132.reuse, R172, R28 ;  /* 0x000000ac841c723c */ /* 0x040ff0000004181c */
[----:B------:R-:W-:Y:S01]  /*1bea0*/  HMMA.16816.F32.BF16 R32, R132, R174, R32 ;  /* 0x000000ae8420723c */ /* 0x000fe20000041820 */
[----:B------:R-:W1:Y:S05]  /*1beb0*/  LDSM.16.M88.4 R132, [R192+0x800] ;  /* 0x00080000c084783b */ /* 0x000e6a0000000200 */
[----:B------:R-:W1:Y:S02]  /*1bec0*/  LDSM.16.M88.4 R172, [R201+0x8000] ;  /* 0x00800000c9ac783b */ /* 0x000e640000000200 */
[C---:B----4-:R-:W-:Y:S08]  /*1bed0*/  HMMA.16816.F32.BF16 R4, R176.reuse, R180, R4 ;  /* 0x000000b4b004723c */ /* 0x050ff00000041804 */
[C---:B------:R-:W-:Y:S01]  /*1bee0*/  HMMA.16816.F32.BF16 R8, R176.reuse, R182, R8 ;  /* 0x000000b6b008723c */ /* 0x040fe20000041808 */
[----:B------:R-:W-:Y:S07]  /*1bef0*/  LDSM.16.M88.4 R180, [R191] ;  /* 0x00000000bfb4783b */ /* 0x000fee0000000200 */
[C---:B---3--:R-:W-:Y:S08]  /*1bf00*/  HMMA.16816.F32.BF16 R12, R176.reuse, R140, R12 ;  /* 0x0000008cb00c723c */ /* 0x048ff0000004180c */
[C---:B------:R-:W-:Y:S01]  /*1bf10*/  HMMA.16816.F32.BF16 R16, R176.reuse, R142, R16 ;  /* 0x0000008eb010723c */ /* 0x040fe20000041810 */
[----:B------:R-:W3:Y:S07]  /*1bf20*/  LDSM.16.M88.4 R140, [R201+0x8800] ;  /* 0x00880000c98c783b */ /* 0x000eee0000000200 */
[C---:B------:R-:W-:Y:S08]  /*1bf30*/  HMMA.16816.F32.BF16 R20, R176.reuse, R144, R20 ;  /* 0x00000090b014723c */ /* 0x040ff00000041814 */
[C---:B------:R-:W-:Y:S01]  /*1bf40*/  HMMA.16816.F32.BF16 R24, R176.reuse, R146, R24 ;  /* 0x00000092b018723c */ /* 0x040fe20000041818 */
[----:B------:R-:W4:Y:S07]  /*1bf50*/  LDSM.16.M88.4 R144, [R201+0x9000] ;  /* 0x00900000c990783b */ /* 0x000f2e0000000200 */
[C---:B------:R-:W-:Y:S08]  /*1bf60*/  HMMA.16816.F32.BF16 R28, R176.reuse, R148, R28 ;  /* 0x00000094b01c723c */ /* 0x040ff0000004181c */
[----:B------:R-:W-:Y:S01]  /*1bf70*/  HMMA.16816.F32.BF16 R32, R176, R150, R32 ;  /* 0x00000096b020723c */ /* 0x000fe20000041820 */
[----:B------:R-:W3:Y:S05]  /*1bf80*/  LDSM.16.M88.4 R148, [R201+0x9800] ;  /* 0x00980000c994783b */ /* 0x000eea0000000200 */
[----:B------:R-:W3:Y:S02]  /*1bf90*/  LDSM.16.M88.4 R176, [R200+0x2000] ;  /* 0x00200000c8b0783b */ /* 0x000ee40000000200 */
[C---:B-----5:R-:W-:Y:S08]  /*1bfa0*/  HMMA.16816.F32.BF16 R4, R152.reuse, R156, R4 ;  /* 0x0000009c9804723c */ /* 0x060ff00000041804 */
[C---:B------:R-:W-:Y:S01]  /*1bfb0*/  HMMA.16816.F32.BF16 R8, R152.reuse, R158, R8 ;  /* 0x0000009e9808723c */ /* 0x040fe20000041808 */
[----:B------:R-:W-:Y:S07]  /*1bfc0*/  LDSM.16.M88.4 R156, [R188] ;  /* 0x00000000bc9c783b */ /* 0x000fee0000000200 */
[C---:B-1----:R-:W-:Y:S08]  /*1bfd0*/  HMMA.16816.F32.BF16 R12, R152.reuse, R132, R12 ;  /* 0x00000084980c723c */ /* 0x042ff0000004180c */
[C---:B------:R-:W-:Y:S01]  /*1bfe0*/  HMMA.16816.F32.BF16 R16, R152.reuse, R134, R16 ;  /* 0x000000869810723c */ /* 0x040fe20000041810 */
[----:B------:R-:W1:Y:S07]  /*1bff0*/  LDSM.16.M88.4 R132, [R190] ;  /* 0x00000000be84783b */ /* 0x000e6e0000000200 */
[C---:B------:R-:W-:Y:S08]  /*1c000*/  HMMA.16816.F32.BF16 R20, R152.reuse, R160, R20 ;  /* 0x000000a09814723c */ /* 0x040ff00000041814 */
[C---:B------:R-:W-:Y:S01]  /*1c010*/  HMMA.16816.F32.BF16 R24, R152.reuse, R162, R24 ;  /* 0x000000a29818723c */ /* 0x040fe20000041818 */
[----:B------:R-:W-:Y:S07]  /*1c020*/  LDSM.16.M88.4 R160, [R198+0x2000] ;  /* 0x00200000c6a0783b */ /* 0x000fee0000000200 */
[C---:B------:R-:W-:Y:S08]  /*1c030*/  HMMA.16816.F32.BF16 R28, R152.reuse, R164, R28 ;  /* 0x000000a4981c723c */ /* 0x040ff0000004181c */
[----:B------:R-:W-:Y:S01]  /*1c040*/  HMMA.16816.F32.BF16 R32, R152, R166, R32 ;  /* 0x000000a69820723c */ /* 0x000fe20000041820 */
[----:B------:R-:W5:Y:S05]  /*1c050*/  LDSM.16.M88.4 R152, [R189] ;  /* 0x00000000bd98783b */ /* 0x000f6a0000000200 */
[----:B------:R-:W1:Y:S02]  /*1c060*/  LDSM.16.M88.4 R164, [R196+0x8000] ;  /* 0x00800000c4a4783b */ /* 0x000e640000000200 */
[C---:B------:R-:W-:Y:S08]  /*1c070*/  HMMA.16816.F32.BF16 R4, R168.reuse, R172, R4 ;  /* 0x000000aca804723c */ /* 0x040ff00000041804 */
[C---:B------:R-:W-:Y:S01]  /*1c080*/  HMMA.16816.F32.BF16 R8, R168.reuse, R174, R8 ;  /* 0x000000aea808723c */ /* 0x040fe20000041808 */
[----:B------:R-:W-:Y:S07]  /*1c090*/  LDSM.16.M88.4 R172, [R192+0x2000] ;  /* 0x00200000c0ac783b */ /* 0x000fee0000000200 */
        /* <DEDUP_REMOVED lines=8> */
[----:B------:R-:W2:Y:S05]  /*1c120*/  LDSM.16.M88.4 R148, [R196+0x9800] ;  /* 0x00980000c494783b */ /* 0x000eaa0000000200 */
[----:B------:R-:W2:Y:S02]  /*1c130*/  LDSM.16.M88.4 R168, [R197+0x2000] ;  /* 0x00200000c5a8783b */ /* 0x000ea40000000200 */
[C---:B------:R-:W-:Y:S08]  /*1c140*/  HMMA.16816.F32.BF16 R4, R176.reuse, R180, R4 ;  /* 0x000000b4b004723c */ /* 0x040ff00000041804 */
[C---:B------:R-:W-:Y:S01]  /*1c150*/  HMMA.16816.F32.BF16 R8, R176.reuse, R182, R8 ;  /* 0x000000b6b008723c */ /* 0x040fe20000041808 */
[----:B------:R-:W-:Y:S07]  /*1c160*/  LDSM.16.M88.4 R180, [R201+0xa000] ;  /* 0x00a00000c9b4783b */ /* 0x000fee0000000200 */
[C---:B-1----:R-:W-:Y:S08]  /*1c170*/  HMMA.16816.F32.BF16 R12, R176.reuse, R132, R12 ;  /* 0x00000084b00c723c */ /* 0x042ff0000004180c */
[C---:B------:R-:W-:Y:S01]  /*1c180*/  HMMA.16816.F32.BF16 R16, R176.reuse, R134, R16 ;  /* 0x00000086b010723c */ /* 0x040fe20000041810 */
[----:B------:R-:W1:Y:S07]  /*1c190*/  LDSM.16.M88.4 R132, [R192+0x2800] ;  /* 0x00280000c084783b */ /* 0x000e6e0000000200 */
[C---:B-----5:R-:W-:Y:S08]  /*1c1a0*/  HMMA.16816.F32.BF16 R20, R176.reuse, R152, R20 ;  /* 0x00000098b014723c */ /* 0x060ff00000041814 */
[C---:B------:R-:W-:Y:S01]  /*1c1b0*/  HMMA.16816.F32.BF16 R24, R176.reuse, R154, R24 ;  /* 0x0000009ab018723c */ /* 0x040fe20000041818 */
[----:B------:R-:W5:Y:S07]  /*1c1c0*/  LDSM.16.M88.4 R152, [R192+0x3000] ;  /* 0x00300000c098783b */ /* 0x000f6e0000000200 */
[C---:B------:R-:W-:Y:S08]  /*1c1d0*/  HMMA.16816.F32.BF16 R28, R176.reuse, R156, R28 ;  /* 0x0000009cb01c723c */ /* 0x040ff0000004181c */
[----:B------:R-:W-:Y:S01]  /*1c1e0*/  HMMA.16816.F32.BF16 R32, R176, R158, R32 ;  /* 0x0000009eb020723c */ /* 0x000fe20000041820 */
[----:B------:R-:W1:Y:S05]  /*1c1f0*/  LDSM.16.M88.4 R156, [R192+0x3800] ;  /* 0x00380000c09c783b */ /* 0x000e6a0000000200 */
[----:B------:R-:W1:Y:S02]  /*1c200*/  LDSM.16.M88.4 R176, [R202+0x4000] ;  /* 0x00400000cab0783b */ /* 0x000e640000000200 */
[C---:B------:R-:W-:Y:S08]  /*1c210*/  HMMA.16816.F32.BF16 R4, R160.reuse, R164, R4 ;  /* 0x000000a4a004723c */ /* 0x040ff00000041804 */
[C---:B------:R-:W-:Y:S01]  /*1c220*/  HMMA.16816.F32.BF16 R8, R160.reuse, R166, R8 ;  /* 0x000000a6a008723c */ /* 0x040fe20000041808 */
[----:B------:R-:W-:Y:S07]  /*1c230*/  LDSM.16.M88.4 R164, [R187] ;  /* 0x00000000bba4783b */ /* 0x000fee0000000200 */
[C---:B---3--:R-:W-:Y:S08]  /*1c240*/  HMMA.16816.F32.BF16 R12, R160.reuse, R140, R12 ;  /* 0x0000008ca00c723c */ /* 0x048ff0000004180c */
[C---:B------:R-:W-:Y:S01]  /*1c250*/  HMMA.16816.F32.BF16 R16, R160.reuse, R142, R16 ;  /* 0x0000008ea010723c */ /* 0x040fe20000041810 */
[----:B------:R-:W3:Y:S07]  /*1c260*/  LDSM.16.M88.4 R140, [R201+0xa800] ;  /* 0x00a80000c98c783b */ /* 0x000eee0000000200 */
[C---:B----4-:R-:W-:Y:S08]  /*1c270*/  HMMA.16816.F32.BF16 R20, R160.reuse, R144, R20 ;  /* 0x00000090a014723c */ /* 0x050ff00000041814 */
[C---:B------:R-:W-:Y:S01]  /*1c280*/  HMMA.16816.F32.BF16 R24, R160.reuse, R146, R24 ;  /* 0x00000092a018723c */ /* 0x040fe20000041818 */
[----:B------:R-:W4:Y:S07]  /*1c290*/  LDSM.16.M88.4 R144, [R201+0xb000] ;  /* 0x00b00000c990783b */ /* 0x000f2e0000000200 */
[C---:B--2---:R-:W-:Y:S08]  /*1c2a0*/  HMMA.16816.F32.BF16 R28, R160.reuse, R148, R28 ;  /* 0x00000094a01c723c */ /* 0x044ff0000004181c */
        /* <DEDUP_REMOVED lines=8> */
[----:B------:R-:W1:Y:S07]  /*1c330*/  LDSM.16.M88.4 R132, [R186] ;  /* 0x00000000ba84783b */ /* 0x000e6e0000000200 */
[C---:B-----5:R-:W-:Y:S08]  /*1c340*/  HMMA.16816.F32.BF16 R20, R168.reuse, R152, R20 ;  /* 0x00000098a814723c */ /* 0x060ff00000041814 */
[C---:B------:R-:W-:Y:S01]  /*1c350*/  HMMA.16816.F32.BF16 R24, R168.reuse, R154, R24 ;  /* 0x0000009aa818723c */ /* 0x040fe20000041818 */
[----:B------:R-:W5:Y:S07]  /*1c360*/  LDSM.16.M88.4 R152, [R185] ;  /* 0x00000000b998783b */ /* 0x000f6e0000000200 */
[C---:B------:R-:W-:Y:S08]  /*1c370*/  HMMA.16816.F32.BF16 R28, R168.reuse, R156, R28 ;  /* 0x0000009ca81c723c */ /* 0x040ff0000004181c */
[----:B------:R-:W-:Y:S01]  /*1c380*/  HMMA.16816.F32.BF16 R32, R168, R158, R32 ;  /* 0x0000009ea820723c */ /* 0x000fe20000041820 */
[----:B------:R-:W1:Y:S05]  /*1c390*/  LDSM.16.M88.4 R156, [R184] ;  /* 0x00000000b89c783b */ /* 0x000e6a0000000200 */
        /* <DEDUP_REMOVED lines=15> */
[C---:B------:R-:W-:Y:S08]  /*1c490*/  HMMA.16816.F32.BF16 R8, R160.reuse, R166, R8 ;  /* 0x000000a6a008723c */ /* 0x040ff00000041808 */
[C---:B-1----:R-:W-:Y:S08]  /*1c4a0*/  HMMA.16816.F32.BF16 R12, R160.reuse, R132, R12 ;  /* 0x00000084a00c723c */ /* 0x042ff0000004180c */
[C---:B------:R-:W-:Y:S01]  /*1c4b0*/  HMMA.16816.F32.BF16 R16, R160.reuse, R134, R16 ;  /* 0x00000086a010723c */ /* 0x040fe20000041810 */
[----:B------:R-:W1:Y:S07]  /*1c4c0*/  LDSM.16.M88.4 R132, [R192+0x4800] ;  /* 0x00480000c084783b */ /* 0x000e6e0000000200 */
[C---:B-----5:R-:W-:Y:S08]  /*1c4d0*/  HMMA.16816.F32.BF16 R20, R160.reuse, R152, R20 ;  /* 0x00000098a014723c */ /* 0x060ff00000041814 */
[C---:B------:R-:W-:Y:S08]  /*1c4e0*/  HMMA.16816.F32.BF16 R24, R160.reuse, R154, R24 ;  /* 0x0000009aa018723c */ /* 0x040ff00000041818 */
[C---:B------:R-:W-:Y:S08]  /*1c4f0*/  HMMA.16816.F32.BF16 R28, R160.reuse, R156, R28 ;  /* 0x0000009ca01c723c */ /* 0x040ff0000004181c */
[----:B------:R-:W-:Y:S08]  /*1c500*/  HMMA.16816.F32.BF16 R32, R160, R158, R32 ;  /* 0x0000009ea020723c */ /* 0x000ff00000041820 */
[C---:B------:R-:W-:Y:S08]  /*1c510*/  HMMA.16816.F32.BF16 R4, R168.reuse, R172, R4 ;  /* 0x000000aca804723c */ /* 0x040ff00000041804 */
[C---:B------:R-:W-:Y:S08]  /*1c520*/  HMMA.16816.F32.BF16 R8, R168.reuse, R174, R8 ;  /* 0x000000aea808723c */ /* 0x040ff00000041808 */
[C---:B---3--:R-:W-:Y:S08]  /*1c530*/  HMMA.16816.F32.BF16 R12, R168.reuse, R140, R12 ;  /* 0x0000008ca80c723c */ /* 0x048ff0000004180c */
[C---:B------:R-:W-:Y:S08]  /*1c540*/  HMMA.16816.F32.BF16 R16, R168.reuse, R142, R16 ;  /* 0x0000008ea810723c */ /* 0x040ff00000041810 */
[C---:B----4-:R-:W-:Y:S08]  /*1c550*/  HMMA.16816.F32.BF16 R20, R168.reuse, R144, R20 ;  /* 0x00000090a814723c */ /* 0x050ff00000041814 */
[C---:B------:R-:W-:Y:S08]  /*1c560*/  HMMA.16816.F32.BF16 R24, R168.reuse, R146, R24 ;  /* 0x00000092a818723c */ /* 0x040ff00000041818 */
[C---:B--2---:R-:W-:Y:S08]  /*1c570*/  HMMA.16816.F32.BF16 R28, R168.reuse, R148, R28 ;  /* 0x00000094a81c723c */ /* 0x044ff0000004181c */
[----:B------:R-:W-:Y:S07]  /*1c580*/  HMMA.16816.F32.BF16 R32, R168, R150, R32 ;  /* 0x00000096a820723c */ /* 0x000fee0000041820 */
[----:B------:R-:W-:Y:S01]  /*1c590*/  MOV R168, R138 ;  /* 0x0000008a00a87202 */ /* 0x000fe20000000f00 */
[C---:B------:R-:W-:Y:S05]  /*1c5a0*/  HMMA.16816.F32.BF16 R4, R176.reuse, R180, R4 ;  /* 0x000000b4b004723c */ /* 0x040fea0000041804 */
[----:B------:R-:W-:Y:S03]  /*1c5b0*/  MOV R169, R139 ;  /* 0x0000008b00a97202 */ /* 0x000fe60000000f00 */
[C---:B------:R-:W-:Y:S08]  /*1c5c0*/  HMMA.16816.F32.BF16 R8, R176.reuse, R182, R8 ;  /* 0x000000b6b008723c */ /* 0x040ff00000041808 */
[C---:B-1----:R-:W-:Y:S08]  /*1c5d0*/  HMMA.16816.F32.BF16 R12, R176.reuse, R132, R12 ;  /* 0x00000084b00c723c */ /* 0x042ff0000004180c */
[-C--:B------:R-:W-:Y:S01]  /*1c5e0*/  FMUL.FTZ R174, R4, R136.reuse ;  /* 0x0000008804ae7220 */ /* 0x080fe20000410000 */
[C---:B------:R-:W-:Y:S03]  /*1c5f0*/  HMMA.16816.F32.BF16 R16, R176.reuse, R134, R16 ;  /* 0x00000086b010723c */ /* 0x040fe60000041810 */
[-C--:B------:R-:W-:Y:S02]  /*1c600*/  FMUL.FTZ R172, R5, R136.reuse ;  /* 0x0000008805ac7220 */ /* 0x080fe40000410000 */
[----:B------:R-:W1:Y:S01]  /*1c610*/  MUFU.TANH R174, R174 ;  /* 0x000000ae00ae7308 */ /* 0x000e620000002400 */
[-C--:B------:R-:W-:Y:S02]  /*1c620*/  FMUL.FTZ R173, R6, R136.reuse ;  /* 0x0000008806ad7220 */ /* 0x080fe40000410000 */
[-C--:B------:R-:W-:Y:S04]  /*1c630*/  FMUL.FTZ R9, R9, R136.reuse ;  /* 0x0000008809097220 */ /* 0x080fe80000410000 */
[-C--:B------:R-:W-:Y:S02]  /*1c640*/  FMUL.FTZ R10, R10, R136.reuse ;  /* 0x000000880a0a7220 */ /* 0x080fe40000410000 */
[-C--:B------:R-:W-:Y:S01]  /*1c650*/  FMUL.FTZ R11, R11, R136.reuse ;  /* 0x000000880b0b7220 */ /* 0x080fe20000410000 */
[----:B------:R-:W2:Y:S01]  /*1c660*/  MUFU.TANH R238, R9 ;  /* 0x0000000900ee7308 */ /* 0x000ea20000002400 */
[-C--:B------:R-:W-:Y:S02]  /*1c670*/  FMUL.FTZ R171, R7, R136.reuse ;  /* 0x0000008807ab7220 */ /* 0x080fe40000410000 */
[----:B------:R-:W3:Y:S01]  /*1c680*/  LDSM.16.M88.4 R4, [R192+0x5000] ;  /* 0x00500000c004783b */ /* 0x000ee20000000200 */
[-C--:B------:R-:W-:Y:S02]  /*1c690*/  FMUL.FTZ R170, R8, R136.reuse ;  /* 0x0000008808aa7220 */ /* 0x080fe40000410000 */
[-C--:B------:R-:W-:Y:S02]  /*1c6a0*/  FMUL.FTZ R235, R12, R136.reuse ;  /* 0x000000880ceb7220 */ /* 0x080fe40000410000 */
[-C--:B------:R-:W-:Y:S02]  /*1c6b0*/  FMUL.FTZ R13, R13, R136.reuse ;  /* 0x000000880d0d7220 */ /* 0x080fe40000410000 */
[----:B------:R-:W4:Y:S01]  /*1c6c0*/  MUFU.TANH R237, R10 ;  /* 0x0000000a00ed7308 */ /* 0x000f220000002400 */
[-C--:B------:R-:W-:Y:S02]  /*1c6d0*/  FMUL.FTZ R183, R16, R136.reuse ;  /* 0x0000008810b77220 */ /* 0x080fe40000410000 */
[-C--:B------:R-:W-:Y:S02]  /*1c6e0*/  FMUL.FTZ R14, R14, R136.reuse ;  /* 0x000000880e0e7220 */ /* 0x080fe40000410000 */
[-C--:B------:R-:W-:Y:S02]  /*1c6f0*/  FMUL.FTZ R15, R15, R136.reuse ;  /* 0x000000880f0f7220 */ /* 0x080fe40000410000 */
[-C--:B------:R-:W-:Y:S02]  /*1c700*/  FMUL.FTZ R17, R17, R136.reuse ;  /* 0x0000008811117220 */ /* 0x080fe40000410000 */
[-C--:B------:R-:W-:Y:S01]  /*1c710*/  FMUL.FTZ R18, R18, R136.reuse ;  /* 0x0000008812127220 */ /* 0x080fe20000410000 */
[----:B------:R5:W1:Y:S01]  /*1c720*/  MUFU.TANH R236, R11 ;  /* 0x0000000b00ec7308 */ /* 0x000a620000002400 */
[-C--:B------:R-:W-:Y:S09]  /*1c730*/  FMUL.FTZ R19, R19, R136.reuse ;  /* 0x0000008813137220 */ /* 0x080ff20000410000 */
[----:B------:R-:W1:Y:S10]  /*1c740*/  MUFU.TANH R172, R172 ;  /* 0x000000ac00ac7308 */ /* 0x000e740000002400 */
[----:B------:R-:W1:Y:S01]  /*1c750*/  MUFU.TANH R173, R173 ;  /* 0x000000ad00ad7308 */ /* 0x000e620000002400 */
[C---:B---3--:R-:W-:Y:S01]  /*1c760*/  HMMA.16816.F32.BF16 R20, R176.reuse, R4, R20 ;  /* 0x00000004b014723c */ /* 0x048fe20000041814 */
[----:B-----5:R-:W3:Y:S01]  /*1c770*/  LDSM.16.M88.4 R8, [R192+0x5800] ;  /* 0x00580000c008783b */ /* 0x020ee20000000200 */
[----:B------:R-:W-:Y:S07]  /*1c780*/  DEPBAR.LE SB0, 0x0 ;  /* 0x000080000000791a */ /* 0x000fee0000000000 */
[----:B------:R-:W1:Y:S01]  /*1c790*/  MUFU.TANH R171, R171 ;  /* 0x000000ab00ab7308 */ /* 0x000e620000002400 */
[----:B------:R-:W-:Y:S01]  /*1c7a0*/  BAR.SYNC.DEFER_BLOCKING 0x0 ;  /* 0x0000000000007b1d */ /* 0x000fe20000010000 */
[C---:B------:R-:W-:Y:S08]  /*1c7b0*/  HMMA.16816.F32.BF16 R24, R176.reuse, R6, R24 ;  /* 0x00000006b018723c */ /* 0x040ff00000041818 */
[----:B------:R-:W1:Y:S05]  /*1c7c0*/  MUFU.TANH R170, R170 ;  /* 0x000000aa00aa7308 */ /* 0x000e6a0000002400 */
[-C--:B------:R-:W-:Y:S02]  /*1c7d0*/  FMUL.FTZ R233, R20, R136.reuse ;  /* 0x0000008814e97220 */ /* 0x080fe40000410000 */
[-C--:B------:R-:W-:Y:S03]  /*1c7e0*/  FMUL.FTZ R21, R21, R136.reuse ;  /* 0x0000008815157220 */ /* 0x080fe60000410000 */
[----:B------:R-:W1:Y:S01]  /*1c7f0*/  MUFU.TANH R235, R235 ;  /* 0x000000eb00eb7308 */ /* 0x000e620000002400 */
[-C--:B------:R-:W-:Y:S02]  /*1c800*/  FMUL.FTZ R22, R22, R136.reuse ;  /* 0x0000008816167220 */ /* 0x080fe40000410000 */
[-C--:B------:R-:W-:Y:S03]  /*1c810*/  FMUL.FTZ R23, R23, R136.reuse ;  /* 0x0000008817177220 */ /* 0x080fe60000410000 */
[-C--:B------:R-:W-:Y:S02]  /*1c820*/  FMUL.FTZ R228, R24, R136.reuse ;  /* 0x0000008818e47220 */ /* 0x080fe40000410000 */
[-C--:B------:R-:W-:Y:S02]  /*1c830*/  FMUL.FTZ R25, R25, R136.reuse ;  /* 0x0000008819197220 */ /* 0x080fe40000410000 */
[----:B------:R1:W1:Y:S01]  /*1c840*/  MUFU.TANH R234, R13 ;  /* 0x0000000d00ea7308 */ /* 0x0002620000002400 */
[-C--:B------:R-:W-:Y:S02]  /*1c850*/  FMUL.FTZ R26, R26, R136.reuse ;  /* 0x000000881a1a7220 */ /* 0x080fe40000410000 */
[-C--:B------:R-:W-:Y:S01]  /*1c860*/  FMUL.FTZ R27, R27, R136.reuse ;  /* 0x000000881b1b7220 */ /* 0x080fe20000410000 */
[C---:B---3--:R-:W-:Y:S06]  /*1c870*/  HMMA.16816.F32.BF16 R28, R176.reuse, R8, R28 ;  /* 0x00000008b01c723c */ /* 0x048fec000004181c */
[----:B------:R3:W1:Y:S02]  /*1c880*/  MUFU.TANH R180, R14 ;  /* 0x0000000e00b47308 */ /* 0x0006640000002400 */
[----:B------:R-:W-:Y:S08]  /*1c890*/  HMMA.16816.F32.BF16 R32, R176, R10, R32 ;  /* 0x0000000ab020723c */ /* 0x000ff00000041820 */
[----:B------:R3:W1:Y:S08]  /*1c8a0*/  MUFU.TANH R181, R15 ;  /* 0x0000000f00b57308 */ /* 0x0006700000002400 */
[-C--:B------:R-:W-:Y:S02]  /*1c8b0*/  FMUL.FTZ R165, R28, R136.reuse ;  /* 0x000000881ca57220 */ /* 0x080fe40000410000 */
[----:B------:R-:W1:Y:S01]  /*1c8c0*/  MUFU.TANH R183, R183 ;  /* 0x000000b700b77308 */ /* 0x000e620000002400 */
[-C--:B------:R-:W-:Y:S02]  /*1c8d0*/  FMUL.FTZ R29, R29, R136.reuse ;  /* 0x000000881d1d7220 */ /* 0x080fe40000410000 */
[-C--:B------:R-:W-:Y:S02]  /*1c8e0*/  FMUL.FTZ R30, R30, R136.reuse ;  /* 0x000000881e1e7220 */ /* 0x080fe40000410000 */
[-C--:B------:R-:W-:Y:S02]  /*1c8f0*/  FMUL.FTZ R31, R31, R136.reuse ;  /* 0x000000881f1f7220 */ /* 0x080fe40000410000 */
[-C--:B------:R-:W-:Y:S02]  /*1c900*/  FMUL.FTZ R163, R32, R136.reuse ;  /* 0x0000008820a37220 */ /* 0x080fe40000410000 */
[-C--:B------:R-:W-:Y:S01]  /*1c910*/  FMUL.FTZ R33, R33, R136.reuse ;  /* 0x0000008821217220 */ /* 0x080fe20000410000 */
[----:B------:R3:W1:Y:S01]  /*1c920*/  MUFU.TANH R182, R17 ;  /* 0x0000001100b67308 */ /* 0x0006620000002400 */
[-C--:B------:R-:W-:Y:S02]  /*1c930*/  FMUL.FTZ R34, R34, R136.reuse ;  /* 0x0000008822227220 */ /* 0x080fe40000410000 */
[----:B------:R-:W-:Y:S07]  /*1c940*/  FMUL.FTZ R35, R35, R136 ;  /* 0x0000008823237220 */ /* 0x000fee0000410000 */
[----:B------:R3:W1:Y:S10]  /*1c950*/  MUFU.TANH R224, R18 ;  /* 0x0000001200e07308 */ /* 0x0006740000002400 */
[----:B------:R3:W1:Y:S10]  /*1c960*/  MUFU.TANH R229, R19 ;  /* 0x0000001300e57308 */ /* 0x0006740000002400 */
[----:B------:R-:W1:Y:S10]  /*1c970*/  MUFU.TANH R233, R233 ;  /* 0x000000e900e97308 */ /* 0x000e740000002400 */
[----:B------:R3:W1:Y:S10]  /*1c980*/  MUFU.TANH R232, R21 ;  /* 0x0000001500e87308 */ /* 0x0006740000002400 */
        /* <DEDUP_REMOVED lines=13> */
[----:B------:R3:W1:Y:S01]  /*1ca60*/  MUFU.TANH R133, R35 ;  /* 0x0000002300857308 */ /* 0x0006620000002400 */
[----:B------:R-:W-:-:S05]  /*1ca70*/  @!P0 BRA `(.L_x_1349) ;  /* 0x00000a4000008947 */ /* 0x000fca0003800000 */
[----:B--2-4-:R-:W-:Y:S01]  /*1ca80*/  ISETP.NE.U32.AND P0, PT, R220, RZ, PT ;  /* 0x000000ffdc00720c */ /* 0x014fe20003f05070 */
        /* <DEDUP_REMOVED lines=8> */
[----:B------:R-:W-:Y:S02]  /*1cb10*/  IADD3 R11, R11, -0x40, RZ ;  /* 0xffffffc00b0b7810 */ /* 0x000fe40007ffe0ff */
[-C--:B--2---:R-:W-:Y:S04]  /*1cb20*/  IABS R7, R12.reuse ;  /* 0x0000000c00077213 */ /* 0x084fe80000000000 */
[----:B------:R-:W2:Y:S10]  /*1cb30*/  I2F.RP R5, R7 ;  /* 0x0000000700057306 */ /* 0x000eb40000209400 */
[----:B--2---:R-:W2:Y:S02]  /*1cb40*/  MUFU.RCP R4, R5 ;  /* 0x0000000500047308 */ /* 0x004ea40000001000 */
[----:B--23--:R-:W-:Y:S02]  /*1cb50*/  IADD3 R14, R4, 0xffffffe, RZ ;  /* 0x0ffffffe040e7810 */ /* 0x00cfe40007ffe0ff */
[----:B------:R-:W-:Y:S06]  /*1cb60*/  IABS R4, R9 ;  /* 0x0000000900047213 */ /* 0x000fec0000000000 */
[----:B------:R-:W2:Y:S01]  /*1cb70*/  F2I.FTZ.U32.TRUNC.NTZ R15, R14 ;  /* 0x0000000e000f7305 */ /* 0x000ea2000021f000 */
[-C--:B------:R-:W-:Y:S02]  /*1cb80*/  LOP3.LUT R9, R9, R12.reuse, RZ, 0x3c, !PT ;  /* 0x0000000c09097212 */ /* 0x080fe400078e3cff */
[-C--:B------:R-:W-:Y:S05]  /*1cb90*/  IABS R5, R12.reuse ;  /* 0x0000000c00057213 */ /* 0x080fea0000000000 */
[----:B------:R-:W-:Y:S02]  /*1cba0*/  IMAD.MOV R5, RZ, RZ, -R5 ;  /* 0x000000ffff057224 */ /* 0x000fe400078e0a05 */
[--C-:B--2---:R-:W-:Y:S02]  /*1cbb0*/  IMAD.MOV R6, RZ, RZ, -R15.reuse ;  /* 0x000000ffff067224 */ /* 0x104fe400078e0a0f */
[----:B------:R-:W-:Y:S02]  /*1cbc0*/  IMAD.MOV.U32 R14, RZ, RZ, RZ ;  /* 0x000000ffff0e7224 */ /* 0x000fe400078e00ff */
[----:B-1----:R-:W-:Y:S01]  /*1cbd0*/  IMAD R13, R6, R7, RZ ;  /* 0x00000007060d7224 */ /* 0x002fe200078e02ff */
[----:B------:R-:W-:Y:S02]  /*1cbe0*/  IABS R6, R11 ;  /* 0x0000000b00067213 */ /* 0x000fe40000000000 */
[----:B------:R-:W-:Y:S01]  /*1cbf0*/  LOP3.LUT R11, R11, R12, RZ, 0x3c, !PT ;  /* 0x0000000c0b0b7212 */ /* 0x000fe200078e3cff */
        /* <DEDUP_REMOVED lines=19> */
[C---:B------:R-:W-:Y:S01]  /*1cd30*/  ISETP.NE.AND P2, PT, R12.reuse, RZ, PT ;  /* 0x000000ff0c00720c */ /* 0x040fe20003f45270 */
[----:B------:R-:W-:Y:S02]  /*1cd40*/  @!P0 IMAD.MOV R8, RZ, RZ, -R8 ;  /* 0x000000ffff088224 */ /* 0x000fe400078e0a08 */
[----:B------:R-:W-:Y:S03]  /*1cd50*/  @!P1 IMAD.MOV R10, RZ, RZ, -R10 ;  /* 0x000000ffff0a9224 */ /* 0x000fe600078e0a0a */
[C---:B------:R-:W-:Y:S02]  /*1cd60*/  SEL R11, R7.reuse, R8, !P2 ;  /* 0x00000008070b7207 */ /* 0x040fe40005000000 */
[----:B------:R-:W-:Y:S01]  /*1cd70*/  SEL R7, R7, R10, !P2 ;  /* 0x0000000a07077207 */ /* 0x000fe20005000000 */
[----:B------:R-:W3:Y:S01]  /*1cd80*/  LD.E.64 R8, [R2.64+0x38] ;  /* 0x0000380402087980 */ /* 0x000ee2000c101b00 */
[-C--:B------:R-:W-:Y:S02]  /*1cd90*/  LEA R18, P1, R11, R220.reuse, 0x2 ;  /* 0x000000dc0b127211 */ /* 0x080fe400078210ff */
[----:B------:R-:W-:Y:S02]  /*1cda0*/  LEA R16, P0, R7, R220, 0x2 ;  /* 0x000000dc07107211 */ /* 0x000fe400078010ff */
[-C--:B------:R-:W-:Y:S02]  /*1cdb0*/  LEA.HI.X.SX32 R19, R11, R221.reuse, 0x2, P1 ;  /* 0x000000dd0b137211 */ /* 0x080fe400008f16ff */
[C---:B------:R-:W-:Y:S01]  /*1cdc0*/  LEA.HI.X.SX32 R17, R7.reuse, R221, 0x2, P0 ;  /* 0x000000dd07117211 */ /* 0x040fe200000f16ff */
[----:B------:R-:W-:Y:S02]  /*1cdd0*/  IMAD.IADD R7, R7, 0x1, -R11 ;  /* 0x0000000107077824 */ /* 0x000fe400078e0a0b */
[----:B------:R-:W4:Y:S02]  /*1cde0*/  LD.E R4, [R18.64] ;  /* 0x0000000412047980 */ /* 0x000f24000c101900 */
[----:B------:R-:W-:Y:S02]  /*1cdf0*/  IMAD R12, R12, R7, -0x40 ;  /* 0xffffffc00c0c7424 */ /* 0x000fe400078e0207 */
[----:B------:R-:W4:Y:S03]  /*1ce00*/  LD.E R5, [R16.64] ;  /* 0x0000000410057980 */ /* 0x000f26000c101900 */
[----:B------:R-:W-:Y:S01]  /*1ce10*/  SHF.R.S32.HI R7, RZ, 0x1f, R12 ;  /* 0x0000001fff077819 */ /* 0x000fe2000001140c */
        /* <DEDUP_REMOVED lines=11> */
.L_x_1351:
[----:B------:R-:W-:Y:S02]  /*1ced0*/  ULDC.64 UR4, c[0x0][0x118] ;  /* 0x0000460000047ab9 */ /* 0x000fe40000000a00 */
[----:B------:R-:W2:Y:S02]  /*1cee0*/  LD.E R12, [R2.64+0x38] ;  /* 0x00003804020c7980 */ /* 0x000ea4000c101900 */
[----:B--2---:R-:W-:Y:S04]  /*1cef0*/  LEA R12, -R12, RZ, 0x6 ;  /* 0x000000ff0c0c7211 */ /* 0x004fe800078e31ff */
[----:B------:R-:W-:Y:S02]  /*1cf00*/  SHF.R.S32.HI R7, RZ, 0x1f, R12 ;  /* 0x0000001fff077819 */ /* 0x000fe4000001140c */
.L_x_1352:
[----:B------:R-:W-:Y:S05]  /*1cf10*/  BSYNC B0 ;  /* 0x0000000000007941 */ /* 0x000fea0003800000 */
.L_x_1350:
[CC--:B------:R-:W-:Y:S01]  /*1cf20*/  LEA R24, P1, R12.reuse, R212.reuse, 0x1 ;  /* 0x000000d40c187211 */ /* 0x0c0fe200078208ff */
[----:B------:R-:W-:Y:S01]  /*1cf30*/  ULDC.64 UR4, c[0x0][0x118] ;  /* 0x0000460000047ab9 */ /* 0x000fe20000000a00 */
[C---:B------:R-:W-:Y:S02]  /*1cf40*/  IADD3 R5, P0, R12.reuse, R209, RZ ;  /* 0x000000d10c057210 */ /* 0x040fe40007f1e0ff */
[-C--:B---3--:R-:W-:Y:S02]  /*1cf50*/  LEA.HI.X R25, R12, R211.reuse, R7, 0x1, P1 ;  /* 0x000000d30c197211 */ /* 0x088fe400008f0c07 */
        /* <DEDUP_REMOVED lines=28> */
[CCC-:B-1----:R-:W-:Y:S02]  /*1d120*/  @P4 LEA.HI.X R13, R7.reuse, R211.reuse, R6.reuse, 0x1, P0 ;  /* 0x000000d3070d4211 */ /* 0x1c2fe400000f0c06 */
        /* <DEDUP_REMOVED lines=57> */
.L_x_1349:
[----:B--2-4-:R-:W-:Y:S05]  /*1d4c0*/  BSYNC B1 ;  /* 0x0000000000017941 */ /* 0x014fea0003800000 */
.L_x_1348:
[----:B------:R-:W-:Y:S01]  /*1d4d0*/  ULDC.64 UR4, c[0x0][0x118] ;  /* 0x0000460000047ab9 */ /* 0x000fe20000000a00 */
[----:B-1----:R-:W-:Y:S01]  /*1d4e0*/  FMNMX.FTZ R5, R174, R137, !PT ;  /* 0x00000089ae057209 */ /* 0x002fe20007810000 */
[----:B------:R1:W2:Y:S01]  /*1d4f0*/  LD.E R134, [R2.64+0xdc] ;  /* 0x0000dc0402867980 */ /* 0x0002a2000c101900 */
[----:B------:R-:W-:Y:S02]  /*1d500*/  FMNMX.FTZ R6, R173, R0, !PT ;  /* 0x00000000ad067209 */ /* 0x000fe40007810000 */
[----:B------:R-:W-:Y:S01]  /*1d510*/  FMNMX.FTZ R5, R172, R5, !PT ;  /* 0x00000005ac057209 */ /* 0x000fe20007810000 */
[----:B---3--:R-:W-:Y:S01]  /*1d520*/  LDSM.16.MT88.4 R12, [R206+0xc000] ;  /* 0x00c00000ce0c783b */ /* 0x008fe20000004200 */
[----:B------:R-:W-:Y:S02]  /*1d530*/  FMNMX.FTZ R6, R171, R6, !PT ;  /* 0x00000006ab067209 */ /* 0x000fe40007810000 */
[----:B------:R-:W-:Y:S04]  /*1d540*/  FMNMX.FTZ R5, R170, R5, !PT ;  /* 0x00000005aa057209 */ /* 0x000fe80007810000 */
        /* <DEDUP_REMOVED lines=8> */
[----:B------:R-:W-:Y:S05]  /*1d5d0*/  FMNMX.FTZ R5, R183, R4, !PT ;  /* 0x00000004b7057209 */ /* 0x000fea0007810000 */
        /* <DEDUP_REMOVED lines=25> */
[----:B------:R-:W3:Y:S01]  /*1d770*/  SHFL.BFLY PT, R3, R6, 0x2, 0x1f ;  /* 0x0c401f0006037f89 */ /* 0x000ee200000e0000 */
[----:B-1----:R-:W-:Y:S07]  /*1d780*/  FMNMX.FTZ R7, R8, R5, !PT ;  /* 0x0000000508077209 */ /* 0x002fee0007810000 */
[----:B------:R-:W1:Y:S01]  /*1d790*/  SHFL.BFLY PT, R132, R7, 0x1, 0x1f ;  /* 0x0c201f0007847f89 */ /* 0x000e6200000e0000 */
[----:B---3--:R-:W-:Y:S07]  /*1d7a0*/  FMNMX.FTZ R4, R6, R3, !PT ;  /* 0x0000000306047209 */ /* 0x008fee0007810000 */
[----:B------:R-:W3:Y:S01]  /*1d7b0*/  SHFL.BFLY PT, R3, R4, 0x1, 0x1f ;  /* 0x0c201f0004037f89 */ /* 0x000ee200000e0000 */
[----:B-1----:R-:W-:Y:S04]  /*1d7c0*/  FMNMX.FTZ R132, R7, R132, !PT ;  /* 0x0000008407847209 */ /* 0x002fe80007810000 */
[C---:B------:R-:W-:Y:S01]  /*1d7d0*/  FSETP.NEU.FTZ.AND P0, PT, R132.reuse, -INF , PT ;  /* 0xff8000008400780b */ /* 0x040fe20003f1d000 */
[----:B------:R-:W-:Y:S02]  /*1d7e0*/  FADD.FTZ R5, -R132, R137 ;  /* 0x0000008984057221 */ /* 0x000fe40000010100 */
[----:B------:R-:W-:Y:S01]  /*1d7f0*/  LDSM.16.MT88.4 R136, [R205+0xe800] ;  /* 0x00e80000cd88783b */ /* 0x000fe20000004200 */
[----:B---3--:R-:W-:Y:S01]  /*1d800*/  FMNMX.FTZ R3, R4, R3, !PT ;  /* 0x0000000304037209 */ /* 0x008fe20007810000 */
[C---:B--2---:R-:W-:Y:S04]  /*1d810*/  FMUL.FTZ R147, R134.reuse, R132 ;  /* 0x0000008486937220 */ /* 0x044fe80000410000 */
[C---:B------:R-:W-:Y:S02]  /*1d820*/  FMUL.FTZ R145, R134.reuse, R3 ;  /* 0x0000000386917220 */ /* 0x040fe40000410000 */
[C---:B------:R-:W-:Y:S01]  /*1d830*/  FMUL.FTZ R2, R134.reuse, R5 ;  /* 0x0000000586027220 */ /* 0x040fe20000410000 */
[----:B------:R-:W-:Y:S01]  /*1d840*/  FSEL R147, R147, RZ, P0 ;  /* 0x000000ff93937208 */ /* 0x000fe20000000000 */
[C---:B------:R-:W-:Y:S01]  /*1d850*/  FADD.FTZ R5, -R3.reuse, R0 ;  /* 0x0000000003057221 */ /* 0x040fe20000010100 */
[----:B------:R-:W-:Y:S03]  /*1d860*/  FSETP.NEU.FTZ.AND P0, PT, R3, -INF , PT ;  /* 0xff8000000300780b */ /* 0x000fe60003f1d000 */
[----:B------:R-:W-:Y:S01]  /*1d870*/  FMUL.FTZ R0, R134, R5 ;  /* 0x0000000586007220 */ /* 0x000fe20000410000 */
[----:B------:R-:W-:Y:S01]  /*1d880*/  FSEL R145, R145, RZ, P0 ;  /* 0x000000ff91917208 */ /* 0x000fe20000000000 */
[-CC-:B------:R-:W-:Y:S01]  /*1d890*/  FFMA.FTZ R177, R174, R134.reuse, -R147.reuse ;  /* 0x00000086aeb17223 */ /* 0x180fe20000010893 */
[----:B------:R-:W1:Y:S01]  /*1d8a0*/  MUFU.EX2 R2, R2 ;  /* 0x0000000200027308 */ /* 0x000e620000000800 */
[-C--:B------:R-:W-:Y:S01]  /*1d8b0*/  FFMA.FTZ R176, R172, R134.reuse, -R147 ;  /* 0x00000086acb07223 */ /* 0x080fe20000010893 */
[----:B------:R-:W-:Y:S01]  /*1d8c0*/  ISETP.GT.AND P0, PT, R222, 0x1, PT ;  /* 0x00000001de00780c */ /* 0x000fe20003f04270 */
[-CC-:B------:R-:W-:Y:S02]  /*1d8d0*/  FFMA.FTZ R173, R173, R134.reuse, -R145.reuse ;  /* 0x00000086adad7223 */ /* 0x180fe40000010891 */
[-C--:B------:R-:W-:Y:S02]  /*1d8e0*/  FFMA.FTZ R172, R171, R134.reuse, -R145 ;  /* 0x00000086abac7223 */ /* 0x080fe40000010891 */
[-CC-:B------:R-:W-:Y:S02]  /*1d8f0*/  FFMA.FTZ R175, R170, R134.reuse, -R147.reuse ;  /* 0x00000086aaaf7223 */ /* 0x180fe40000010893 */
[-C--:B------:R-:W-:Y:S01]  /*1d900*/  FFMA.FTZ R174, R238, R134.reuse, -R147 ;  /* 0x00000086eeae7223 */ /* 0x080fe20000010893 */
[----:B------:R-:W2:Y:S01]  /*1d910*/  MUFU.EX2 R0, R0 ;  /* 0x0000000000007308 */ /* 0x000ea20000000800 */
[-CC-:B------:R-:W-:Y:S02]  /*1d920*/  FFMA.FTZ R171, R237, R134.reuse, -R145.reuse ;  /* 0x00000086edab7223 */ /* 0x180fe40000010891 */
[-CC-:B------:R-:W-:Y:S02]  /*1d930*/  FFMA.FTZ R170, R236, R134.reuse, -R145.reuse ;  /* 0x00000086ecaa7223 */ /* 0x180fe40000010891 */
[-C--:B------:R-:W-:Y:S02]  /*1d940*/  FFMA.FTZ R237, R164, R134.reuse, -R145 ;  /* 0x00000086a4ed7223 */ /* 0x080fe40000010891 */
[-C--:B------:R-:W-:Y:S02]  /*1d950*/  FFMA.FTZ R239, R167, R134.reuse, -R147 ;  /* 0x00000086a7ef7223 */ /* 0x080fe40000010893 */
[-CC-:B------:R-:W-:Y:S01]  /*1d960*/  FFMA.FTZ R236, R162, R134.reuse, -R145.reuse ;  /* 0x00000086a2ec7223 */ /* 0x180fe20000010891 */
[----:B------:R-:W-:Y:S01]  /*1d970*/  MUFU.EX2 R177, R177 ;  /* 0x000000b100b17308 */ /* 0x000fe20000000800 */
[-C--:B------:R-:W-:Y:S02]  /*1d980*/  FFMA.FTZ R241, R160, R134.reuse, -R145 ;  /* 0x00000086a0f17223 */ /* 0x080fe40000010891 */
[--C-:B------:R-:W-:Y:S02]  /*1d990*/  FFMA.FTZ R238, R163, R134, -R147.reuse ;  /* 0x00000086a3ee7223 */ /* 0x100fe40000010893 */
[C---:B-1----:R-:W-:Y:S02]  /*1d9a0*/  FMUL.FTZ R4, R2.reuse, R128 ;  /* 0x0000008002047220 */ /* 0x042fe40000410000 */
[C---:B------:R-:W-:Y:S02]  /*1d9b0*/  FMUL.FTZ R5, R2.reuse, R129 ;  /* 0x0000008102057220 */ /* 0x040fe40000410000 */
[C---:B------:R-:W-:Y:S01]  /*1d9c0*/  FMUL.FTZ R8, R2.reuse, R124 ;  /* 0x0000007c02087220 */ /* 0x040fe20000410000 */
[----:B------:R-:W1:Y:S01]  /*1d9d0*/  MUFU.EX2 R176, R176 ;  /* 0x000000b000b07308 */ /* 0x000e620000000800 */
[C---:B------:R-:W-:Y:S02]  /*1d9e0*/  FMUL.FTZ R9, R2.reuse, R125 ;  /* 0x0000007d02097220 */ /* 0x040fe40000410000 */
[----:B------:R-:W-:Y:S02]  /*1d9f0*/  FMUL.FTZ R16, R2, R116 ;  /* 0x0000007402107220 */ /* 0x000fe40000410000 */
[C---:B--2---:R-:W-:Y:S02]  /*1da00*/  FMUL.FTZ R6, R0.reuse, R130 ;  /* 0x0000008200067220 */ /* 0x044fe40000410000 */
[C---:B------:R-:W-:Y:S02]  /*1da10*/  FMUL.FTZ R7, R0.reuse, R131 ;  /* 0x0000008300077220 */ /* 0x040fe40000410000 */
[C---:B------:R-:W-:Y:S01]  /*1da20*/  FMUL.FTZ R10, R0.reuse, R126 ;  /* 0x0000007e000a7220 */ /* 0x040fe20000410000 */
[----:B------:R-:W-:Y:S01]  /*1da30*/  MUFU.EX2 R173, R173 ;  /* 0x000000ad00ad7308 */ /* 0x000fe20000000800 */
[----:B------:R-:W-:Y:S02]  /*1da40*/  FMUL.FTZ R11, R0, R127 ;  /* 0x0000007f000b7220 */ /* 0x000fe40000410000 */
[----:B------:R-:W-:Y:S01]  /*1da50*/  FMUL.FTZ R17, R2, R117 ;  /* 0x0000007502117220 */ /* 0x000fe20000410000 */
[----:B------:R-:W-:Y:S01]  /*1da60*/  LDSM.16.MT88.4 R124, [R206+0xe800] ;  /* 0x00e80000ce7c783b */ /* 0x000fe20000004200 */
[C---:B------:R-:W-:Y:S02]  /*1da70*/  FMUL.FTZ R18, R0.reuse, R118 ;  /* 0x0000007600127220 */ /* 0x040fe40000410000 */
[----:B------:R-:W-:Y:S02]  /*1da80*/  FMUL.FTZ R19, R0, R119 ;  /* 0x0000007700137220 */ /* 0x000fe40000410000 */
[C---:B------:R-:W-:Y:S01]  /*1da90*/  FMUL.FTZ R24, R2.reuse, R108 ;  /* 0x0000006c02187220 */ /* 0x040fe20000410000 */
[----:B------:R-:W2:Y:S01]  /*1daa0*/  MUFU.EX2 R172, R172 ;  /* 0x000000ac00ac7308 */ /* 0x000ea20000000800 */
[----:B------:R-:W-:Y:S01]  /*1dab0*/  FMUL.FTZ R25, R2, R109 ;  /* 0x0000006d02197220 */ /* 0x000fe20000410000 */
[----:B------:R-:W-:Y:S01]  /*1dac0*/  LDSM.16.MT88.4 R116, [R205+0xc800] ;  /* 0x00c80000cd74783b */ /* 0x000fe20000004200 */
[----:B------:R-:W-:Y:S01]  /*1dad0*/  FMUL.FTZ R26, R0, R110 ;  /* 0x0000006e001a7220 */ /* 0x000fe20000410000 */
[----:B-1----:R-:W-:Y:S01]  /*1dae0*/  F2FP.BF16.PACK_AB R128, R176, R177 ;  /* 0x000000b1b080723e */ /* 0x002fe200000010ff */
[----:B------:R-:W-:Y:S02]  /*1daf0*/  FMUL.FTZ R27, R0, R111 ;  /* 0x0000006f001b7220 */ /* 0x000fe40000410000 */
[C---:B------:R-:W-:Y:S02]  /*1db00*/  FMUL.FTZ R32, R2.reuse, R100 ;  /* 0x0000006402207220 */ /* 0x040fe40000410000 */
[----:B------:R-:W-:Y:S01]  /*1db10*/  FMUL.FTZ R33, R2, R101 ;  /* 0x0000006502217220 */ /* 0x000fe20000410000 */
[----:B------:R-:W-:Y:S01]  /*1db20*/  MUFU.EX2 R175, R175 ;  /* 0x000000af00af7308 */ /* 0x000fe20000000800 */
[----:B------:R-:W-:Y:S01]  /*1db30*/  LDSM.16.MT88.4 R108, [R203+0xe000] ;  /* 0x00e00000cb6c783b */ /* 0x000fe20000004200 */
[C---:B------:R-:W-:Y:S02]  /*1db40*/  FMUL.FTZ R34, R0.reuse, R102 ;  /* 0x0000006600227220 */ /* 0x040fe40000410000 */
[----:B------:R-:W-:Y:S02]  /*1db50*/  FMUL.FTZ R35, R0, R103 ;  /* 0x0000006700237220 */ /* 0x000fe40000410000 */
[C---:B------:R-:W-:Y:S02]  /*1db60*/  FMUL.FTZ R36, R2.reuse, R36 ;  /* 0x0000002402247220 */ /* 0x040fe40000410000 */
[----:B------:R-:W-:Y:S01]  /*1db70*/  FMUL.FTZ R37, R2, R37 ;  /* 0x0000002502257220 */ /* 0x000fe20000410000 */
[----:B------:R-:W-:Y:S01]  /*1db80*/  LDSM.16.MT88.4 R100, [R204+0xe000] ;  /* 0x00e00000cc64783b */ /* 0x000fe20000004200 */
        /* <DEDUP_REMOVED lines=37> */
[C---:B------:R-:W-:Y:S01]  /*1dde0*/  HMMA.16816.F32.BF16 R8, R128.reuse, R14, R8 ;  /* 0x0000000e8008723c */ /* 0x040fe20000041808 */
[----:B------:R-:W-:Y:S03]  /*1ddf0*/  MUFU.EX2 R241, R241 ;  /* 0x000000f100f17308 */ /* 0x000fe60000000800 */
[C---:B------:R-:W-:Y:S02]  /*1de00*/  FMUL.FTZ R13, R2.reuse, R121 ;  /* 0x00000079020d7220 */ /* 0x040fe40000410000 */
[----:B------:R-:W-:Y:S02]  /*1de10*/  FMUL.FTZ R64, R2, R64 ;  /* 0x0000004002407220 */ /* 0x000fe40000410000 */
[C---:B------:R-:W-:Y:S03]  /*1de20*/  FMUL.FTZ R14, R0.reuse, R122 ;  /* 0x0000007a000e7220 */ /* 0x040fe60000410000 */
[----:B------:R-:W-:Y:S01]  /*1de30*/  MUFU.EX2 R238, R238 ;  /* 0x000000ee00ee7308 */ /* 0x000fe20000000800 */
[----:B------:R-:W-:Y:S02]  /*1de40*/  FMUL.FTZ R15, R0, R123 ;  /* 0x0000007b000f7220 */ /* 0x000fe40000410000 */
[----:B------:R-:W1:Y:S01]  /*1de50*/  LDSM.16.MT88.4 R120, [R203+0xc000] ;  /* 0x00c00000cb78783b */ /* 0x000e620000004200 */
        /* <DEDUP_REMOVED lines=11> */
[----:B------:R-:W2:Y:S01]  /*1df10*/  LDSM.16.MT88.4 R112, [R206+0xe000] ;  /* 0x00e00000ce70783b */ /* 0x000ea20000004200 */
        /* <DEDUP_REMOVED lines=11> */
[----:B------:R-:W3:Y:S01]  /*1dfd0*/  LDSM.16.MT88.4 R104, [R205+0xe000] ;  /* 0x00e00000cd68783b */ /* 0x000ee20000004200 */
[----:B------:R-:W-:Y:S02]  /*1dfe0*/  FMUL.FTZ R75, R0, R75 ;  /* 0x0000004b004b7220 */ /* 0x000fe40000410000 */
[C---:B------:R-:W-:Y:S02]  /*1dff0*/  FMUL.FTZ R76, R2.reuse, R76 ;  /* 0x0000004c024c7220 */ /* 0x040fe40000410000 */
[C---:B-1----:R-:W-:Y:S03]  /*1e000*/  HMMA.16816.F32.BF16 R28, R128.reuse, R120, R28 ;  /* 0x00000078801c723c */ /* 0x042fe6000004181c */
[----:B------:R-:W-:Y:S02]  /*1e010*/  FMUL.FTZ R77, R2, R77 ;  /* 0x0000004d024d7220 */ /* 0x000fe40000410000 */
[C---:B------:R-:W-:Y:S02]  /*1e020*/  FMUL.FTZ R78, R0.reuse, R78 ;  /* 0x0000004e004e7220 */ /* 0x040fe40000410000 */
[----:B------:R-:W-:Y:S01]  /*1e030*/  FMUL.FTZ R79, R0, R79 ;  /* 0x0000004f004f7220 */ /* 0x000fe20000410000 */
[C---:B------:R-:W-:Y:S01]  /*1e040*/  HMMA.16816.F32.BF16 R32, R128.reuse, R122, R32 ;  /* 0x0000007a8020723c */ /* 0x040fe20000041820 */
[----:B------:R-:W-:Y:S03]  /*1e050*/  LDSM.16.MT88.4 R120, [R203+0xc800] ;  /* 0x00c80000cb78783b */ /* 0x000fe60000004200 */
[C---:B------:R-:W-:Y:S02]  /*1e060*/  FMUL.FTZ R80, R2.reuse, R80 ;  /* 0x0000005002507220 */ /* 0x040fe40000410000 */
[----:B------:R-:W-:Y:S02]  /*1e070*/  FMUL.FTZ R81, R2, R81 ;  /* 0x0000005102517220 */ /* 0x000fe40000410000 */
[C---:B--2---:R-:W-:Y:S04]  /*1e080*/  HMMA.16816.F32.BF16 R36, R128.reuse, R112, R36 ;  /* 0x000000708024723c */ /* 0x044fe80000041824 */
[C---:B------:R-:W-:Y:S02]  /*1e090*/  FMUL.FTZ R82, R0.reuse, R82 ;  /* 0x0000005200527220 */ /* 0x040fe40000410000 */
[----:B------:R-:W-:Y:S02]  /*1e0a0*/  FMUL.FTZ R83, R0, R83 ;  /* 0x0000005300537220 */ /* 0x000fe40000410000 */
[C---:B------:R-:W-:Y:S01]  /*1e0b0*/  HMMA.16816.F32.BF16 R40, R128.reuse, R114, R40 ;  /* 0x000000728028723c */ /* 0x040fe20000041828 */
[----:B------:R-:W-:Y:S03]  /*1e0c0*/  LDSM.16.MT88.4 R112, [R206+0xc800] ;  /* 0x00c80000ce70783b */ /* 0x000fe60000004200 */
[C---:B------:R-:W-:Y:S02]  /*1e0d0*/  FMUL.FTZ R84, R2.reuse, R84 ;  /* 0x0000005402547220 */ /* 0x040fe40000410000 */
[----:B------:R-:W-:Y:S02]  /*1e0e0*/  FMUL.FTZ R85, R2, R85 ;  /* 0x0000005502557220 */ /* 0x000fe40000410000 */
[C---:B------:R-:W-:Y:S01]  /*1e0f0*/  FMUL.FTZ R86, R0.reuse, R86 ;  /* 0x0000005600567220 */ /* 0x040fe20000410000 */
[C---:B---3--:R-:W-:Y:S03]  /*1e100*/  HMMA.16816.F32.BF16 R44, R128.reuse, R104, R44 ;  /* 0x00000068802c723c */ /* 0x048fe6000004182c */
[----:B------:R-:W-:Y:S02]  /*1e110*/  FMUL.FTZ R87, R0, R87 ;  /* 0x0000005700577220 */ /* 0x000fe40000410000 */
[-CC-:B------:R-:W-:Y:S02]  /*1e120*/  FFMA.FTZ R178, R235, R134.reuse, -R147.reuse ;  /* 0x00000086ebb27223 */ /* 0x180fe40000010893 */
[-CC-:B------:R-:W-:Y:S01]  /*1e130*/  FFMA.FTZ R179, R234, R134.reuse, -R147.reuse ;  /* 0x00000086eab37223 */ /* 0x180fe20000010893 */
[C---:B------:R-:W-:Y:S01]  /*1e140*/  HMMA.16816.F32.BF16 R48, R128.reuse, R106, R48 ;  /* 0x0000006a8030723c */ /* 0x040fe20000041830 */
[----:B------:R-:W1:Y:S02]  /*1e150*/  LDSM.16.MT88.4 R104, [R206+0x10000] ;  /* 0x01000000ce68783b */ /* 0x000e640000004200 */
[----:B------:R-:W-:Y:S01]  /*1e160*/  MUFU.EX2 R178, R178 ;  /* 0x000000b200b27308 */ /* 0x000fe20000000800 */
[-C--:B------:R-:W-:Y:S02]  /*1e170*/  FFMA.FTZ R234, R165, R134.reuse, -R147 ;  /* 0x00000086a5ea7223 */ /* 0x080fe40000010893 */
[-CC-:B------:R-:W-:Y:S02]  /*1e180*/  FFMA.FTZ R180, R180, R134.reuse, -R145.reuse ;  /* 0x00000086b4b47223 */ /* 0x180fe40000010891 */
[C---:B------:R-:W-:Y:S04]  /*1e190*/  HMMA.16816.F32.BF16 R52, R128.reuse, R100, R52 ;  /* 0x000000648034723c */ /* 0x040fe80000041834 */
[-C--:B------:R-:W-:Y:S01]  /*1e1a0*/  FFMA.FTZ R181, R181, R134.reuse, -R145 ;  /* 0x00000086b5b57223 */ /* 0x080fe20000010891 */
[----:B------:R-:W2:Y:S01]  /*1e1b0*/  MUFU.EX2 R179, R179 ;  /* 0x000000b300b37308 */ /* 0x000ea20000000800 */
[-CC-:B------:R-:W-:Y:S02]  /*1e1c0*/  FFMA.FTZ R183, R183, R134.reuse, -R147.reuse ;  /* 0x00000086b7b77223 */ /* 0x180fe40000010893 */
[C---:B------:R-:W-:Y:S01]  /*1e1d0*/  HMMA.16816.F32.BF16 R56, R128.reuse, R102, R56 ;  /* 0x000000668038723c */ /* 0x040fe20000041838 */
[----:B------:R-:W3:Y:S03]  /*1e1e0*/  LDSM.16.MT88.4 R100, [R205+0x10000] ;  /* 0x01000000cd64783b */ /* 0x000ee60000004200 */
[-C--:B------:R-:W-:Y:S02]  /*1e1f0*/  FFMA.FTZ R182, R182, R134.reuse, -R147 ;  /* 0x00000086b6b67223 */ /* 0x080fe40000010893 */
[-CC-:B------:R-:W-:Y:S01]  /*1e200*/  FFMA.FTZ R224, R224, R134.reuse, -R145.reuse ;  /* 0x00000086e0e07223 */ /* 0x180fe20000010891 */
[----:B------:R-:W-:Y:S01]  /*1e210*/  MUFU.EX2 R180, R180 ;  /* 0x000000b400b47308 */ /* 0x000fe20000000800 */
[C---:B------:R-:W-:Y:S04]  /*1e220*/  HMMA.16816.F32.BF16 R60, R128.reuse, R108, R60 ;  /* 0x0000006c803c723c */ /* 0x040fe8000004183c */
[----:B------:R-:W-:Y:S02]  /*1e230*/  FFMA.FTZ R229, R229, R134, -R145 ;  /* 0x00000086e5e57223 */ /* 0x000fe40000010891 */
[C---:B------:R-:W-:Y:S02]  /*1e240*/  FMUL.FTZ R88, R2.reuse, R88 ;  /* 0x0000005802587220 */ /* 0x040fe40000410000 */
[C---:B------:R-:W-:Y:S01]  /*1e250*/  HMMA.16816.F32.BF16 R64, R128.reuse, R110, R64 ;  /* 0x0000006e8040723c */ /* 0x040fe20000041840 */
[----:B------:R-:W4:Y:S01]  /*1e260*/  LDSM.16.MT88.4 R108, [R204+0x10000] ;  /* 0x01000000cc6c783b */ /* 0x000f220000004200 */
[----:B------:R-:W5:Y:S02]  /*1e270*/  MUFU.EX2 R181, R181 ;  /* 0x000000b500b57308 */ /* 0x000f640000000800 */
[----:B------:R-:W-:Y:S02]  /*1e280*/  FMUL.FTZ R89, R2, R89 ;  /* 0x0000005902597220 */ /* 0x000fe40000410000 */
[C---:B------:R-:W-:Y:S02]  /*1e290*/  FMUL.FTZ R90, R0.reuse, R90 ;  /* 0x0000005a005a7220 */ /* 0x040fe40000410000 */
[----:B------:R-:W-:Y:S01]  /*1e2a0*/  FMUL.FTZ R91, R0, R91 ;  /* 0x0000005b005b7220 */ /* 0x000fe20000410000 */
[C---:B-1----:R-:W-:Y:S03]  /*1e2b0*/  HMMA.16816.F32.BF16 R68, R128.reuse, R104, R68 ;  /* 0x000000688044723c */ /* 0x042fe60000041844 */
[C---:B------:R-:W-:Y:S01]  /*1e2c0*/  FMUL.FTZ R92, R2.reuse, R92 ;  /* 0x0000005c025c7220 */ /* 0x040fe20000410000 */
[----:B------:R-:W-:Y:S01]  /*1e2d0*/  MUFU.EX2 R183, R183 ;  /* 0x000000b700b77308 */ /* 0x000fe20000000800 */
[----:B------:R-:W-:Y:S02]  /*1e2e0*/  FMUL.FTZ R93, R2, R93 ;  /* 0x0000005d025d7220 */ /* 0x000fe40000410000 */
[C---:B------:R-:W-:Y:S01]  /*1e2f0*/  FMUL.FTZ R94, R0.reuse, R94 ;  /* 0x0000005e005e7220 */ /* 0x040fe20000410000 */
[C---:B------:R-:W-:Y:S01]  /*1e300*/  HMMA.16816.F32.BF16 R72, R128.reuse, R106, R72 ;  /* 0x0000006a8048723c */ /* 0x040fe20000041848 */
[----:B------:R-:W1:Y:S03]  /*1e310*/  LDSM.16.MT88.4 R104, [R203+0x10000] ;  /* 0x01000000cb68783b */ /* 0x000e660000004200 */
[----:B------:R-:W-:Y:S02]  /*1e320*/  FMUL.FTZ R95, R0, R95 ;  /* 0x0000005f005f7220 */ /* 0x000fe40000410000 */
[C---:B------:R-:W-:Y:S01]  /*1e330*/  FMUL.FTZ R96, R2.reuse, R96 ;  /* 0x0000006002607220 */ /* 0x040fe20000410000 */
[----:B------:R-:W4:Y:S01]  /*1e340*/  MUFU.EX2 R182, R182 ;  /* 0x000000b600b67308 */ /* 0x000f220000000800 */
[C---:B---3--:R-:W-:Y:S04]  /*1e350*/  HMMA.16816.F32.BF16 R76, R128.reuse, R100, R76 ;  /* 0x00000064804c723c */ /* 0x048fe8000004184c */
[----:B------:R-:W-:Y:S02]  /*1e360*/  FMUL.FTZ R97, R2, R97 ;  /* 0x0000006102617220 */ /* 0x000fe40000410000 */
[C---:B------:R-:W-:Y:S01]  /*1e370*/  FMUL.FTZ R98, R0.reuse, R98 ;  /* 0x0000006200627220 */ /* 0x040fe20000410000 */
[----:B--2---:R-:W-:Y:S01]  /*1e380*/  F2FP.BF16.PACK_AB R100, R179, R178 ;  /* 0x000000b2b364723e */ /* 0x004fe200000010ff */
[C---:B------:R-:W-:Y:S01]  /*1e390*/  HMMA.16816.F32.BF16 R80, R128.reuse, R102, R80 ;  /* 0x000000668050723c */ /* 0x040fe20000041850 */
[----:B------:R-:W-:Y:S03]  /*1e3a0*/  MUFU.EX2 R224, R224 ;  /* 0x000000e000e07308 */ /* 0x000fe60000000800 */
[----:B------:R-:W-:Y:S01]  /*1e3b0*/  FMUL.FTZ R99, R0, R99 ;  /* 0x0000006300637220 */ /* 0x000fe20000410000 */
[----:B-----5:R-:W-:Y:S01]  /*1e3c0*/  F2FP.BF16.PACK_AB R101, R181, R180 ;  /* 0x000000b4b565723e */ /* 0x020fe200000010ff */
[-CC-:B------:R-:W-:Y:S02]  /*1e3d0*/  FFMA.FTZ R233, R233, R134.reuse, -R147.reuse ;  /* 0x00000086e9e97223 */ /* 0x180fe40000010893 */
[C---:B----4-:R-:W-:Y:S03]  /*1e3e0*/  HMMA.16816.F32.BF16 R84, R128.reuse, R108, R84 ;  /* 0x0000006c8054723c */ /* 0x050fe60000041854 */
[----:B------:R-:W2:Y:S01]  /*1e3f0*/  MUFU.EX2 R229, R229 ;  /* 0x000000e500e57308 */ /* 0x000ea20000000800 */
[-C--:B------:R-:W-:Y:S02]  /*1e400*/  FFMA.FTZ R232, R232, R134.reuse, -R147 ;  /* 0x00000086e8e87223 */ /* 0x080fe40000010893 */
[-CC-:B------:R-:W-:Y:S01]  /*1e410*/  FFMA.FTZ R231, R231, R134.reuse, -R145.reuse ;  /* 0x00000086e7e77223 */ /* 0x180fe20000010891 */
[----:B------:R-:W-:Y:S01]  /*1e420*/  F2FP.BF16.PACK_AB R102, R182, R183 ;  /* 0x000000b7b666723e */ /* 0x000fe200000010ff */
[C---:B------:R-:W-:Y:S01]  /*1e430*/  HMMA.16816.F32.BF16 R88, R128.reuse, R110, R88 ;  /* 0x0000006e8058723c */ /* 0x040fe20000041858 */
[----:B------:R-:W3:Y:S03]  /*1e440*/  LDSM.16.MT88.4 R108, [R204+0xc800] ;  /* 0x00c80000cc6c783b */ /* 0x000ee60000004200 */
[-C--:B------:R-:W-:Y:S01]  /*1e450*/  FFMA.FTZ R230, R230, R134.reuse, -R145 ;  /* 0x00000086e6e67223 */ /* 0x080fe20000010891 */
[----:B------:R-:W-:Y:S01]  /*1e460*/  MUFU.EX2 R233, R233 ;  /* 0x000000e900e97308 */ /* 0x000fe20000000800 */
[-CC-:B------:R-:W-:Y:S02]  /*1e470*/  FFMA.FTZ R228, R228, R134.reuse, -R147.reuse ;  /* 0x00000086e4e47223 */ /* 0x180fe40000010893 */
[-C--:B------:R-:W-:Y:S01]  /*1e480*/  FFMA.FTZ R235, R226, R134.reuse, -R147 ;  /* 0x00000086e2eb7223 */ /* 0x080fe20000010893 */
[C---:B-1----:R-:W-:Y:S03]  /*1e490*/  HMMA.16816.F32.BF16 R92, R128.reuse, R104, R92 ;  /* 0x00000068805c723c */ /* 0x042fe6000004185c */
[-C--:B------:R-:W-:Y:S02]  /*1e4a0*/  FFMA.FTZ R226, R166, R134.reuse, -R145 ;  /* 0x00000086a6e27223 */ /* 0x080fe40000010891 */
[----:B------:R-:W-:Y:S01]  /*1e4b0*/  LDSM.16.MT88.4 R164, [R206+0x11800] ;  /* 0x01180000cea4783b */ /* 0x000fe20000004200 */
[----:B------:R-:W-:Y:S01]  /*1e4c0*/  FFMA.FTZ R147, R161, R134, -R147 ;  /* 0x00000086a1937223 */ /* 0x000fe20000010893 */
[----:B------:R-:W1:Y:S01]  /*1e4d0*/  MUFU.EX2 R232, R232 ;  /* 0x000000e800e87308 */ /* 0x000e620000000800 */
[----:B------:R-:W-:Y:S04]  /*1e4e0*/  HMMA.16816.F32.BF16 R96, R128, R106, R96 ;  /* 0x0000006a8060723c */ /* 0x000fe80000041860 */
[----:B--2---:R-:W-:Y:S01]  /*1e4f0*/  F2FP.BF16.PACK_AB R103, R229, R224 ;  /* 0x000000e0e567723e */ /* 0x004fe200000010ff */
[----:B------:R-:W2:Y:S01]  /*1e500*/  LDSM.16.MT88.4 R104, [R203+0xe800] ;  /* 0x00e80000cb68783b */ /* 0x000ea20000004200 */
[-CC-:B------:R-:W-:Y:S02]  /*1e510*/  FFMA.FTZ R135, R135, R134.reuse, -R145.reuse ;  /* 0x0000008687877223 */ /* 0x180fe40000010891 */
[----:B------:R-:W-:Y:S01]  /*1e520*/  FFMA.FTZ R145, R133, R134, -R145 ;  /* 0x0000008685917223 */ /* 0x000fe20000010891 */
[----:B------:R-:W-:Y:S02]  /*1e530*/  MUFU.EX2 R243, R147 ;  /* 0x0000009300f37308 */ /* 0x000fe40000000800 */
[C---:B------:R-:W-:Y:S02]  /*1e540*/  HMMA.16816.F32.BF16 R4, R100.reuse, R112, R4 ;  /* 0x000000706404723c */ /* 0x040fe40000041804 */
[----:B------:R-:W-:Y:S03]  /*1e550*/  LDSM.16.MT88.4 R128, [R205+0xf000] ;  /* 0x00f00000cd80783b */ /* 0x000fe60000004200 */
[----:B------:R-:W-:Y:S02]  /*1e560*/  FFMA.FTZ R177, R2, R227, R177 ;  /* 0x000000e302b17223 */ /* 0x000fe400000100b1 */
[----:B------:R-:W-:Y:S01]  /*1e570*/  FFMA.FTZ R173, R0, R225, R173 ;  /* 0x000000e100ad7223 */ /* 0x000fe200000100ad */
[C---:B------:R-:W-:Y:S01]  /*1e580*/  HMMA.16816.F32.BF16 R8, R100.reuse, R114, R8 ;  /* 0x000000726408723c */ /* 0x040fe20000041808 */
[----:B------:R4:W-:Y:S01]  /*1e590*/  MUFU.EX2 R134, R145 ;  /* 0x0000009100867308 */ /* 0x0009e20000000800 */
[----:B------:R-:W-:Y:S02]  /*1e5a0*/  LDSM.16.MT88.4 R112, [R205+0x10800] ;  /* 0x01080000cd70783b */ /* 0x000fe40000004200 */
[----:B------:R-:W-:Y:S02]  /*1e5b0*/  FADD.FTZ R176, R176, R177 ;  /* 0x000000b1b0b07221 */ /* 0x000fe40000010000 */
[----:B------:R-:W-:Y:S02]  /*1e5c0*/  FADD.FTZ R172, R172, R173 ;  /* 0x000000adacac7221 */ /* 0x000fe40000010000 */
[C---:B------:R-:W-:Y:S02]  /*1e5d0*/  HMMA.16816.F32.BF16 R12, R100.reuse, R116, R12 ;  /* 0x00000074640c723c */ /* 0x040fe4000004180c */
[----:B------:R-:W-:Y:S01]  /*1e5e0*/  LDSM.16.MT88.4 R160, [R203+0xf800] ;  /* 0x00f80000cba0783b */ /* 0x000fe20000004200 */
[----:B------:R-:W-:Y:S01]  /*1e5f0*/  MUFU.EX2 R231, R231 ;  /* 0x000000e700e77308 */ /* 0x000fe20000000800 */
[----:B------:R-:W-:Y:S04]  /*1e600*/  FADD.FTZ R175, R175, R176 ;  /* 0x000000b0afaf7221 */ /* 0x000fe80000010000 */
[C---:B------:R-:W-:Y:S02]  /*1e610*/  HMMA.16816.F32.BF16 R16, R100.reuse, R118, R16 ;  /* 0x000000766410723c */ /* 0x040fe40000041810 */
[----:B------:R-:W-:Y:S02]  /*1e620*/  LDSM.16.MT88.4 R116, [R204+0x10800] ;  /* 0x01080000cc74783b */ /* 0x000fe40000004200 */
[----:B------:R-:W-:Y:S01]  /*1e630*/  FADD.FTZ R175, R174, R175 ;  /* 0x000000afaeaf7221 */ /* 0x000fe20000010000 */
[----:B------:R-:W5:Y:S03]  /*1e640*/  MUFU.EX2 R230, R230 ;  /* 0x000000e600e67308 */ /* 0x000f660000000800 */
[C---:B---3--:R-:W-:Y:S02]  /*1e650*/  HMMA.16816.F32.BF16 R20, R100.reuse, R108, R20 ;  /* 0x0000006c6414723c */ /* 0x048fe40000041814 */
[----:B----4-:R-:W-:Y:S02]  /*1e660*/  LDSM.16.MT88.4 R144, [R203+0xd800] ;  /* 0x00d80000cb90783b */ /* 0x010fe40000004200 */
[----:B------:R-:W-:Y:S03]  /*1e670*/  FADD.FTZ R178, R178, R175 ;  /* 0x000000afb2b27221 */ /* 0x000fe60000010000 */
[----:B------:R-:W-:Y:S01]  /*1e680*/  MUFU.EX2 R228, R228 ;  /* 0x000000e400e47308 */ /* 0x000fe20000000800 */
[C---:B------:R-:W-:Y:S02]  /*1e690*/  HMMA.16816.F32.BF16 R24, R100.reuse, R110, R24 ;  /* 0x0000006e6418723c */ /* 0x040fe40000041818 */
[----:B------:R-:W3:Y:S02]  /*1e6a0*/  LDSM.16.MT88.4 R108, [R206+0x10800] ;  /* 0x01080000ce6c783b */ /* 0x000ee40000004200 */
[----:B------:R-:W-:Y:S04]  /*1e6b0*/  FADD.FTZ R178, R179, R178 ;  /* 0x000000b2b3b27221 */ /* 0x000fe80000010000 */
[C---:B------:R-:W-:Y:S01]  /*1e6c0*/  HMMA.16816.F32.BF16 R28, R100.reuse, R120, R28 ;  /* 0x00000078641c723c */ /* 0x040fe2000004181c */
[----:B------:R-:W4:Y:S03]  /*1e6d0*/  MUFU.EX2 R235, R235 ;  /* 0x000000eb00eb7308 */ /* 0x000f260000000800 */
[----:B------:R-:W-:Y:S04]  /*1e6e0*/  FADD.FTZ R183, R183, R178 ;  /* 0x000000b2b7b77221 */ /* 0x000fe80000010000 */
[C---:B------:R-:W-:Y:S01]  /*1e6f0*/  HMMA.16816.F32.BF16 R32, R100.reuse, R122, R32 ;  /* 0x0000007a6420723c */ /* 0x040fe20000041820 */
[----:B------:R-:W-:Y:S02]  /*1e700*/  LDSM.16.MT88.4 R120, [R205+0xd000] ;  /* 0x00d00000cd78783b */ /* 0x000fe40000004200 */
[----:B------:R-:W1:Y:S01]  /*1e710*/  MUFU.EX2 R226, R226 ;  /* 0x000000e200e27308 */ /* 0x000e620000000800 */
[----:B------:R-:W-:Y:S04]  /*1e720*/  FADD.FTZ R182, R182, R183 ;  /* 0x000000b7b6b67221 */ /* 0x000fe80000010000 */
[C---:B------:R-:W-:Y:S05]  /*1e730*/  HMMA.16816.F32.BF16 R36, R100.reuse, R124, R36 ;  /* 0x0000007c6424723c */ /* 0x040fea0000041824 */
[----:B------:R-:W1:Y:S03]  /*1e740*/  MUFU.EX2 R234, R234 ;  /* 0x000000ea00ea7308 */ /* 0x000e660000000800 */
[C---:B------:R-:W-:Y:S01]  /*1e750*/  HMMA.16816.F32.BF16 R40, R100.reuse, R126, R40 ;  /* 0x0000007e6428723c */ /* 0x040fe20000041828 */
[----:B------:R-:W-:Y:S06]  /*1e760*/  LDSM.16.MT88.4 R124, [R203+0xd000] ;  /* 0x00d00000cb7c783b */ /* 0x000fec0000004200 */
[----:B------:R-:W1:Y:S01]  /*1e770*/  MUFU.EX2 R135, R135 ;  /* 0x0000008700877308 */ /* 0x000e620000000800 */
[C---:B------:R-:W-:Y:S08]  /*1e780*/  HMMA.16816.F32.BF16 R44, R100.reuse, R136, R44 ;  /* 0x00000088642c723c */ /* 0x040ff0000004182c */
[C---:B------:R-:W-:Y:S01]  /*1e790*/  HMMA.16816.F32.BF16 R48, R100.reuse, R138, R48 ;  /* 0x0000008a6430723c */ /* 0x040fe20000041830 */
[----:B------:R-:W-:Y:S07]  /*1e7a0*/  LDSM.16.MT88.4 R136, [R204+0xf000] ;  /* 0x00f00000cc88783b */ /* 0x000fee0000004200 */
[C---:B------:R-:W-:Y:S08]  /*1e7b0*/  HMMA.16816.F32.BF16 R52, R100.reuse, R140, R52 ;  /* 0x0000008c6434723c */ /* 0x040ff00000041834 */
[C---:B------:R-:W-:Y:S01]  /*1e7c0*/  HMMA.16816.F32.BF16 R56, R100.reuse, R142, R56 ;  /* 0x0000008e6438723c */ /* 0x040fe20000041838 */
[----:B------:R-:W-:Y:S07]  /*1e7d0*/  LDSM.16.MT88.4 R140, [R204+0xd800] ;  /* 0x00d80000cc8c783b */ /* 0x000fee0000004200 */
        /* <DEDUP_REMOVED lines=8> */
[----:B------:R-:W3:Y:S07]  /*1e860*/  LDSM.16.MT88.4 R112, [R204+0xd000] ;  /* 0x00d00000cc70783b */ /* 0x000eee0000004200 */
[C---:B------:R-:W-:Y:S08]  /*1e870*/  HMMA.16816.F32.BF16 R84, R100.reuse, R116, R84 ;  /* 0x000000746454723c */ /* 0x040ff00000041854 */
[C---:B------:R-:W-:Y:S01]  /*1e880*/  HMMA.16816.F32.BF16 R88, R100.reuse, R118, R88 ;  /* 0x000000766458723c */ /* 0x040fe20000041858 */
[----:B------:R-:W3:Y:S07]  /*1e890*/  LDSM.16.MT88.4 R116, [R206+0xf000] ;  /* 0x00f00000ce74783b */ /* 0x000eee0000004200 */
[C---:B--2---:R-:W-:Y:S08]  /*1e8a0*/  HMMA.16816.F32.BF16 R92, R100.reuse, R104, R92 ;  /* 0x00000068645c723c */ /* 0x044ff0000004185c */
[----:B------:R-:W-:Y:S01]  /*1e8b0*/  HMMA.16816.F32.BF16 R96, R100, R106, R96 ;  /* 0x0000006a6460723c */ /* 0x000fe20000041860 */
[----:B------:R-:W2:Y:S06]  /*1e8c0*/  LDSM.16.MT88.4 R104, [R203+0xf000] ;  /* 0x00f00000cb68783b */ /* 0x000eac0000004200 */
[----:B-1----:R-:W-:Y:S01]  /*1e8d0*/  F2FP.BF16.PACK_AB R100, R232, R233 ;  /* 0x000000e9e864723e */ /* 0x002fe200000010ff */
[----:B------:R-:W-:Y:S01]  /*1e8e0*/  FADD.FTZ R233, R233, R182 ;  /* 0x000000b6e9e97221 */ /* 0x000fe20000010000 */
[----:B-----5:R-:W-:Y:S03]  /*1e8f0*/  F2FP.BF16.PACK_AB R101, R230, R231 ;  /* 0x000000e7e665723e */ /* 0x020fe600000010ff */
[----:B----4-:R-:W-:Y:S01]  /*1e900*/  F2FP.BF16.PACK_AB R102, R235, R228 ;  /* 0x000000e4eb66723e */ /* 0x010fe200000010ff */
[----:B------:R-:W-:Y:S01]  /*1e910*/  FADD.FTZ R233, R232, R233 ;  /* 0x000000e9e8e97221 */ /* 0x000fe20000010000 */
[----:B------:R-:W-:Y:S03]  /*1e920*/  F2FP.BF16.PACK_AB R103, R237, R226 ;  /* 0x000000e2ed67723e */ /* 0x000fe600000010ff */
[----:B------:R-:W-:Y:S04]  /*1e930*/  FADD.FTZ R228, R228, R233 ;  /* 0x000000e9e4e47221 */ /* 0x000fe80000010000 */
[C---:B---3--:R-:W-:Y:S03]  /*1e940*/  HMMA.16816.F32.BF16 R4, R100.reuse, R108, R4 ;  /* 0x0000006c6404723c */ /* 0x048fe60000041804 */
[----:B------:R-:W-:Y:S05]  /*1e950*/  FADD.FTZ R235, R235, R228 ;  /* 0x000000e4ebeb7221 */ /* 0x000fea0000010000 */
[C---:B------:R-:W-:Y:S01]  /*1e960*/  HMMA.16816.F32.BF16 R8, R100.reuse, R110, R8 ;  /* 0x0000006e6408723c */ /* 0x040fe20000041808 */
[----:B------:R-:W1:Y:S07]  /*1e970*/  LDSM.16.MT88.4 R108, [R206+0x11000] ;  /* 0x01100000ce6c783b */ /* 0x000e6e0000004200 */
        /* <DEDUP_REMOVED lines=8> */
[C---:B------:R-:W-:Y:S08]  /*1ea00*/  HMMA.16816.F32.BF16 R36, R100.reuse, R116, R36 ;  /* 0x000000746424723c */ /* 0x040ff00000041824 */
        /* <DEDUP_REMOVED lines=10> */
[C---:B--2---:R-:W-:Y:S04]  /*1eab0*/  HMMA.16816.F32.BF16 R60, R100.reuse, R104, R60 ;  /* 0x00000068643c723c */ /* 0x044fe8000004183c */
[----:B------:R-:W-:Y:S01]  /*1eac0*/  F2FP.BF16.PACK_AB R139, R134, R135 ;  /* 0x00000087868b723e */ /* 0x000fe200000010ff */
[----:B------:R-:W-:Y:S03]  /*1ead0*/  FADD.FTZ R239, R239, R234 ;  /* 0x000000eaefef7221 */ /* 0x000fe60000010000 */
[C---:B------:R-:W-:Y:S01]  /*1eae0*/  HMMA.16816.F32.BF16 R64, R100.reuse, R106, R64 ;  /* 0x0000006a6440723c */ /* 0x040fe20000041840 */
[----:B------:R-:W2:Y:S03]  /*1eaf0*/  LDSM.16.MT88.4 R104, [R203+0x11000] ;  /* 0x01100000cb68783b */ /* 0x000ea60000004200 */
[----:B------:R-:W-:Y:S04]  /*1eb00*/  FADD.FTZ R238, R238, R239 ;  /* 0x000000efeeee7221 */ /* 0x000fe80000010000 */
[C---:B-1----:R-:W-:Y:S04]  /*1eb10*/  HMMA.16816.F32.BF16 R68, R100.reuse, R108, R68 ;  /* 0x0000006c6444723c */ /* 0x042fe80000041844 */
[----:B------:R-:W-:Y:S04]  /*1eb20*/  FADD.FTZ R227, R243, R238 ;  /* 0x000000eef3e37221 */ /* 0x000fe80000010000 */
[C---:B------:R-:W-:Y:S01]  /*1eb30*/  HMMA.16816.F32.BF16 R72, R100.reuse, R110, R72 ;  /* 0x0000006e6448723c */ /* 0x040fe20000041848 */
[----:B------:R-:W1:Y:S07]  /*1eb40*/  LDSM.16.MT88.4 R108, [R205+0xd800] ;  /* 0x00d80000cd6c783b */ /* 0x000e6e0000004200 */
[C---:B---3--:R-:W-:Y:S08]  /*1eb50*/  HMMA.16816.F32.BF16 R76, R100.reuse, R112, R76 ;  /* 0x00000070644c723c */ /* 0x048ff0000004184c */
[C---:B------:R-:W-:Y:S08]  /*1eb60*/  HMMA.16816.F32.BF16 R80, R100.reuse, R114, R80 ;  /* 0x000000726450723c */ /* 0x040ff00000041850 */
[C---:B----4-:R-:W-:Y:S08]  /*1eb70*/  HMMA.16816.F32.BF16 R84, R100.reuse, R116, R84 ;  /* 0x000000746454723c */ /* 0x050ff00000041854 */
[C---:B------:R-:W-:Y:S08]  /*1eb80*/  HMMA.16816.F32.BF16 R88, R100.reuse, R118, R88 ;  /* 0x000000766458723c */ /* 0x040ff00000041858 */
[C---:B--2---:R-:W-:Y:S08]  /*1eb90*/  HMMA.16816.F32.BF16 R92, R100.reuse, R104, R92 ;  /* 0x00000068645c723c */ /* 0x044ff0000004185c */
[----:B------:R-:W-:Y:S08]  /*1eba0*/  HMMA.16816.F32.BF16 R96, R100, R106, R96 ;  /* 0x0000006a6460723c */ /* 0x000ff00000041860 */
[C---:B------:R-:W-:Y:S01]  /*1ebb0*/  HMMA.16816.F32.BF16 R128, R136.reuse, R124, R4 ;  /* 0x0000007c8880723c */ /* 0x040fe20000041804 */
[----:B------:R-:W2:Y:S07]  /*1ebc0*/  LDSM.16.MT88.4 R4, [R205+0x11800] ;  /* 0x01180000cd04783b */ /* 0x000eae0000004200 */
[C---:B------:R-:W-:Y:S01]  /*1ebd0*/  HMMA.16816.F32.BF16 R124, R136.reuse, R126, R8 ;  /* 0x0000007e887c723c */ /* 0x040fe20000041808 */
[----:B------:R-:W3:Y:S07]  /*1ebe0*/  LDSM.16.MT88.4 R8, [R204+0x11800] ;  /* 0x01180000cc08783b */ /* 0x000eee0000004200 */
[C---:B-1----:R-:W-:Y:S01]  /*1ebf0*/  HMMA.16816.F32.BF16 R120, R136.reuse, R108, R12 ;  /* 0x0000006c8878723c */ /* 0x042fe2000004180c */
        /* <DEDUP_REMOVED lines=16> */
[C---:B--2---:R-:W-:Y:S07]  /*1ed00*/  HMMA.16816.F32.BF16 R76, R136.reuse, R4, R76 ;  /* 0x00000004884c723c */ /* 0x044fee000004184c */
        /* <DEDUP_REMOVED lines=8> */
[C---:B-1----:R-:W-:Y:S03]  /*1ed90*/  HMMA.16816.F32.BF16 R92, R136.reuse, R12, R92 ;  /* 0x0000000c885c723c */ /* 0x042fe6000004185c */
[----:B------:R-:W-:Y:S04]  /*1eda0*/  FADD.FTZ R0, R229, R0 ;  /* 0x00000000e5007221 */ /* 0x000fe80000010000 */
[----:B------:R-:W-:Y:S01]  /*1edb0*/  FADD.FTZ R5, R231, R0 ;  /* 0x00000000e7057221 */ /* 0x000fe20000010000 */
[----:B------:R-:W-:Y:S01]  /*1edc0*/  IADD3 R0, R222, -0x1, RZ ;  /* 0xffffffffde007810 */ /* 0x000fe20007ffe0ff */
[----:B------:R-:W-:Y:S03]  /*1edd0*/  HMMA.16816.F32.BF16 R96, R136, R14, R96 ;  /* 0x0000000e8860723c */ /* 0x000fe60000041860 */
[----:B------:R-:W-:Y:S01]  /*1ede0*/  FADD.FTZ R5, R230, R5 ;  /* 0x00000005e6057221 */ /* 0x000fe20000010000 */
[----:B------:R-:W-:Y:S02]  /*1edf0*/  MOV R222, R0 ;  /* 0x0000000000de7202 */ /* 0x000fe40000000f00 */
[----:B------:R-:W-:Y:S01]  /*1ee00*/  MOV R0, R3 ;  /* 0x0000000300007202 */ /* 0x000fe20000000f00 */
[----:B------:R-:W-:Y:S01]  /*1ee10*/  FADD.FTZ R226, R226, R5 ;  /* 0x00000005e2e27221 */ /* 0x000fe20000010000 */
[----:B------:R-:W-:Y:S04]  /*1ee20*/  MOV R137, R132 ;  /* 0x0000008400897202 */ /* 0x000fe80000000f00 */
[----:B------:R-:W-:Y:S04]  /*1ee30*/  FADD.FTZ R237, R237, R226 ;  /* 0x000000e2eded7221 */ /* 0x000fe80000010000 */
[----:B------:R-:W-:Y:S04]  /*1ee40*/  FADD.FTZ R236, R236, R237 ;  /* 0x000000edecec7221 */ /* 0x000fe80000010000 */
[----:B------:R-:W-:Y:S04]  /*1ee50*/  FADD.FTZ R236, R241, R236 ;  /* 0x000000ecf1ec7221 */ /* 0x000fe80000010000 */
[----:B------:R-:W-:Y:S04]  /*1ee60*/  FADD.FTZ R135, R135, R236 ;  /* 0x000000ec87877221 */ /* 0x000fe80000010000 */
[----:B------:R-:W-:Y:S01]  /*1ee70*/  FADD.FTZ R225, R134, R135 ;  /* 0x0000008786e17221 */ /* 0x000fe20000010000 */
[----:B------:R-:W-:-:S05]  /*1ee80*/  @P0 BRA `(.L_x_1353) ;  /* 0xffffc30000000947 */ /* 0x000fca000383ffff */
.L_x_1344:
        /* <DEDUP_REMOVED lines=11> */
.L_x_1367:
[----:B--23--:R-:W-:Y:S01]  /*1ef40*/  FADD.FTZ R227, R6, R227 ;  /* 0x000000e306e37221 */ /* 0x00cfe20000010000 */
[----:B------:R-:W-:Y:S05]  /*1ef50*/  BRA.DIV ~URZ, `(.L_x_1355) ;  /* 0x00001be27f007947 */ /* 0x000fea000b800000 */
[----:B------:R-:W2:Y:S04]  /*1ef60*/  SHFL.BFLY PT, R0, R225, 0x2, 0x1f ;  /* 0x0c401f00e1007f89 */ /* 0x000ea800000e0000 */
[----:B------:R-:W3:Y:S01]  /*1ef70*/  SHFL.BFLY PT, R10, R227, 0x1, 0x1f ;  /* 0x0c201f00e30a7f89 */ /* 0x000ee200000e0000 */
[----:B--2---:R-:W-:Y:S02]  /*1ef80*/  FADD.FTZ R7, R0, R225 ;  /* 0x000000e100077221 */ /* 0x004fe40000010000 */
[----:B---3--:R-:W-:-:S03]  /*1ef90*/  FADD.FTZ R10, R227, R10 ;  /* 0x0000000ae30a7221 */ /* 0x008fc60000010000 */
[----:B------:R2:W3:Y:S04]  /*1efa0*/  SHFL.BFLY PT, R6, R7, 0x1, 0x1f ;  /* 0x0c201f0007067f89 */ /* 0x0004e800000e0000 */
.L_x_1368:
        /* <DEDUP_REMOVED lines=266> */
.L_x_1357:
[----:B------:R-:W-:Y:S02]  /*20050*/  ULDC.64 UR4, c[0x0][0x118] ;  /* 0x0000460000047ab9 */ /* 0x000fe40000000a00 */
[----:B------:R-:W2:Y:S04]  /*20060*/  LD.E R2, [R8.64+0x60] ;  /* 0x0000600408027980 */ /* 0x000ea8000c101900 */
[----:B------:R-:W3:Y:S01]  /*20070*/  LD.E R3, [R8.64+0xb4] ;  /* 0x0000b40408037980 */ /* 0x000ee2000c101900 */
[----:B--2---:R-:W-:-:S04]  /*20080*/  IMAD R2, R2, R215, R213 ;  /* 0x000000d702027224 */ /* 0x004fc800078e02d5 */
[----:B---3--:R-:W-:Y:S02]  /*20090*/  IMAD R3, R3, R2, RZ ;  /* 0x0000000203037224 */ /* 0x008fe400078e02ff */
.L_x_1358:
[----:B------:R-:W-:Y:S05]  /*200a0*/  BSYNC B0 ;  /* 0x0000000000007941 */ /* 0x000fea0003800000 */
.L_x_1356:
        /* <DEDUP_REMOVED lines=48> */
.L_x_1360:
[----:B---3--:R-:W-:Y:S05]  /*203b0*/  BSYNC B0 ;  /* 0x0000000000007941 */ /* 0x008fea0003800000 */
.L_x_1359:
        /* <DEDUP_REMOVED lines=45> */
.L_x_1362:
[----:B------:R-:W-:Y:S05]  /*20690*/  BSYNC B0 ;  /* 0x0000000000007941 */ /* 0x000fea0003800000 */
.L_x_1361:
        /* <DEDUP_REMOVED lines=21> */
.L_x_1364:
[----:B------:R-:W-:Y:S05]  /*207f0*/  BSYNC B0 ;  /* 0x0000000000007941 */ /* 0x000fea0003800000 */
.L_x_1363:
        /* <DEDUP_REMOVED lines=21> */
.L_x_1366:
[----:B------:R-:W-:Y:S05]  /*20950*/  BSYNC B0 ;  /* 0x0000000000007941 */ /* 0x000fea0003800000 */
.L_x_1365:
[----:B------:R-:W-:Y:S01]  /*20960*/  IADD3 R0, R15, 0x30, RZ ;  /* 0x000000300f007810 */ /* 0x000fe20007ffe0ff */
[----:B------:R-:W-:-:S03]  /*20970*/  IMAD.MOV.U32 R215, RZ, RZ, 0x0 ;  /* 0x00000000ffd77424 */ /* 0x000fc600078e00ff */
[----:B------:R-:W-:-:S13]  /*20980*/  ISETP.GE.AND P0, PT, R0, R3, PT ;  /* 0x000000030000720c */ /* 0x000fda0003f06270 */
[----:B------:R-:W-:Y:S05]  /*20990*/  @P0 RET.REL.NODEC R214 `(_ZN5flash24flash_fwd_splitkv_kernelI23Flash_fwd_kernel_traitsILi192ELi64ELi64ELi4ELb0ELb0EN7cutlass10bfloat16_tE19Flash_kernel_traitsILi192ELi64ELi64ELi4ES3_EELb1ELb0ELb0ELb0ELb0ELb1ELb0ELb1EEEvNS_16Flash_fwd_paramsE) ;  /* 0xfffdf660d6000950 */ /* 0x000fea0003c3ffff */
        /* <DEDUP_REMOVED lines=17> */
[----:B------:R-:W-:Y:S05]  /*20ab0*/  @P0 RET.REL.NODEC R214 `(_ZN5flash24flash_fwd_splitkv_kernelI23Flash_fwd_kernel_traitsILi192ELi64ELi64ELi4ELb0ELb0EN7cutlass10bfloat16_tE19Flash_kernel_traitsILi192ELi64ELi64ELi4ES3_EELb1ELb0ELb0ELb0ELb0ELb1ELb0ELb1EEEvNS_16Flash_fwd_paramsE) ;  /* 0xfffdf540d6000950 */ /* 0x000fea0003c3ffff */
[----:B------:R-:W-:Y:S01]  /*20ac0*/  MOV R215, 0x0 ;  /* 0x0000000000d77802 */ /* 0x000fe20000000f00 */
[----:B------:R-:W-:-:S02]  /*20ad0*/  ULDC.64 UR4, c[0x0][0x118] ;  /* 0x0000460000047ab9 */ /* 0x000fc40000000a00 */
[----:B------:R2:W-:Y:S01]  /*20ae0*/  ST.E.128 [R4.64+0x100], R60 ;  /* 0x0001003c04007985 */ /* 0x0005e2000c101d04 */
[----:B------:R-:W-:Y:S05]  /*20af0*/  RET.REL.NODEC R214 `(_ZN5flash24flash_fwd_splitkv_kernelI23Flash_fwd_kernel_traitsILi192ELi64ELi64ELi4ELb0ELb0EN7cutlass10bfloat16_tE19Flash_kernel_traitsILi192ELi64ELi64ELi4ES3_EELb1ELb0ELb0ELb0ELb0ELb1ELb0ELb1EEEvNS_16Flash_fwd_paramsE) ;  /* 0xfffdf500d6007950 */ /* 0x000fea0003c3ffff */
.L_x_1354:
[----:B------:R-:W-:Y:S02]  /*20b00*/  MOV R6, 0x2 ;  /* 0x0000000200067802 */ /* 0x000fe40000000f00 */
[----:B------:R-:W-:Y:S02]  /*20b10*/  MOV R4, 0x20b30 ;  /* 0x00020b3000047802 */ /* 0x000fe40000000f00 */
[----:B-1---5:R-:W-:Y:S05]  /*20b20*/  CALL.REL.NOINC `($__internal_15_$__cuda_sm70_shflsync_bfly_p) ;  /* 0x000000f000007944 */ /* 0x022fea0003c00000 */
[----:B-12---:R-:W-:Y:S05]  /*20b30*/  BRA `(.L_x_1367) ;  /* 0xffffe40000007947 */ /* 0x006fea000383ffff */
.L_x_1355:
[----:B------:R-:W-:Y:S02]  /*20b40*/  MOV R6, 0x1 ;  /* 0x0000000100067802 */ /* 0x000fe40000000f00 */
[----:B------:R-:W-:Y:S02]  /*20b50*/  MOV R4, 0x20b70 ;  /* 0x00020b7000047802 */ /* 0x000fe40000000f00 */
[----:B-1---5:R-:W-:Y:S05]  /*20b60*/  CALL.REL.NOINC `($__internal_15_$__cuda_sm70_shflsync_bfly_p) ;  /* 0x000000b000007944 */ /* 0x022fea0003c00000 */
[----:B--2---:R-:W-:Y:S01]  /*20b70*/  FADD.FTZ R10, R227, R6 ;  /* 0x00000006e30a7221 */ /* 0x004fe20000010000 */
[----:B-1----:R-:W-:Y:S02]  /*20b80*/  MOV R227, R225 ;  /* 0x000000e100e37202 */ /* 0x002fe40000000f00 */
[----:B------:R-:W-:Y:S02]  /*20b90*/  MOV R6, 0x2 ;  /* 0x0000000200067802 */ /* 0x000fe40000000f00 */
[----:B------:R-:W-:-:S02]  /*20ba0*/  MOV R4, 0x20bc0 ;  /* 0x00020bc000047802 */ /* 0x000fc40000000f00 */
[----:B------:R-:W-:Y:S05]  /*20bb0*/  CALL.REL.NOINC `($__internal_15_$__cuda_sm70_shflsync_bfly_p) ;  /* 0x0000006000007944 */ /* 0x000fea0003c00000 */
[----:B--2---:R-:W-:Y:S01]  /*20bc0*/  FADD.FTZ R7, R225, R6 ;  /* 0x00000006e1077221 */ /* 0x004fe20000010000 */
[----:B------:R-:W-:-:S02]  /*20bd0*/  MOV R6, 0x1 ;  /* 0x0000000100067802 */ /* 0x000fc40000000f00 */
[----:B------:R-:W-:Y:S02]  /*20be0*/  MOV R4, 0x20c10 ;  /* 0x00020c1000047802 */ /* 0x000fe40000000f00 */
[----:B-1----:R-:W-:Y:S02]  /*20bf0*/  MOV R227, R7 ;  /* 0x0000000700e37202 */ /* 0x002fe40000000f00 */
[----:B------:R-:W-:Y:S05]  /*20c00*/  CALL.REL.NOINC `($__internal_15_$__cuda_sm70_shflsync_bfly_p) ;  /* 0x0000001000007944 */ /* 0x000fea0003c00000 */
[----:B-12---:R-:W-:Y:S05]  /*20c10*/  BRA `(.L_x_1368) ;  /* 0xffffe39000007947 */ /* 0x006fea000383ffff */
        .weak           $__internal_15_$__cuda_sm70_shflsync_bfly_p
        .type           $__internal_15_$__cuda_sm70_shflsync_bfly_p,@function
        .size           $__internal_15_$__cuda_sm70_shflsync_bfly_p,(.L_x_4385 - $__internal_15_$__cuda_sm70_shflsync_bfly_p)
$__internal_15_$__cuda_sm70_shflsync_bfly_p:
[----:B------:R-:W-:Y:S01]  /*20c20*/  MOV R12, R4 ;  /* 0x00000004000c7202 */ /* 0x000fe20000000f00 */
[----:B------:R-:W-:Y:S04]  /*20c30*/  WARPSYNC R0 ;  /* 0x0000000000007348 */ /* 0x000fe80003800000 */
[----:B------:R-:W-:Y:S01]  /*20c40*/  MOV R13, 0x0 ;  /* 0x00000000000d7802 */ /* 0x000fe20000000f00 */
[----:B------:R1:W2:Y:S03]  /*20c50*/  SHFL.BFLY PT, R6, R227, R6, R5 ;  /* 0x0c000006e3067389 */ /* 0x0002a600000e0005 */
[----:B------:R-:W-:Y:S05]  /*20c60*/  RET.REL.NODEC R12 `(_ZN5flash24flash_fwd_splitkv_kernelI23Flash_fwd_kernel_traitsILi192ELi64ELi64ELi4ELb0ELb0EN7cutlass10bfloat16_tE19Flash_kernel_traitsILi192ELi64ELi64ELi4ES3_EELb1ELb0ELb0ELb0ELb0ELb1ELb0ELb1EEEvNS_16Flash_fwd_paramsE) ;  /* 0xfffdf3900c007950 */ /* 0x000fea0003c3ffff */
.L_x_1369:
        /* <DEDUP_REMOVED lines=9> */
.L_x_4385:


//--------------------- .text._ZN5flash24flash_fwd_splitkv_kernelI23Flash_fwd_kernel_traitsILi192ELi64ELi64ELi4ELb0ELb0EN7cutlass10bfloat16_tE19Flash_kernel_traitsILi192ELi64ELi64ELi4ES3_EELb1ELb0ELb0ELb0ELb0ELb0ELb1ELb0EEEvNS_16Flash_fwd_paramsE --------------------------
	.section	.text._ZN5flash24flash_fwd_splitkv_kernelI23Flash_fwd_kernel_traitsILi192ELi64ELi64ELi4ELb0ELb0EN7cutlass10bfloat16_tE19Flash_kernel_traitsILi192ELi64ELi64ELi4ES3_EELb1ELb0ELb0ELb0ELb0ELb0ELb1ELb0EEEvNS_16Flash_fwd_paramsE,"ax",@progbits
	.sectioninfo	@"SHI_REGISTERS=238"
	.align	128
        .global         _ZN5flash24flash_fwd_splitkv_kernelI23Flash_fwd_kernel_traitsILi192ELi64ELi64ELi4ELb0ELb0EN7cutlass10bfloat16_tE19Flash_kernel_traitsILi192ELi64ELi64ELi4ES3_EELb1ELb0ELb0ELb0ELb0ELb0ELb1ELb0EEEvNS_16Flash_fwd_paramsE
        .type           _ZN5flash24flash_fwd_splitkv_kernelI23Flash_fwd_kernel_traitsILi192ELi64ELi64ELi4ELb0ELb0EN7cutlass10bfloat16_tE19Flash_kernel_traitsILi192ELi64ELi64ELi4ES3_EELb1ELb0ELb0ELb0ELb0ELb0ELb1ELb0EEEvNS_16Flash_fwd_paramsE,@function
        .size           _ZN5flash24flash_fwd_splitkv_kernelI23Flash_fwd_kernel_traitsILi192ELi64ELi64ELi4ELb0ELb0EN7cutlass10bfloat16_tE19Flash_kernel_traitsILi192ELi64ELi64ELi4ES3_EELb1ELb0ELb0ELb0ELb0ELb0ELb1ELb0EEEvNS_16Flash_fwd_paramsE,(.L_x_4424 - _ZN5flash24flash_fwd_splitkv_kernelI23Flash_fwd_kernel_traitsILi192ELi64ELi64ELi4ELb0ELb0EN7cutlass10bfloat16_tE19Flash_kernel_traitsILi192ELi64ELi64ELi4ES3_EELb1ELb0ELb0ELb0ELb0ELb0ELb1ELb0EEEvNS_16Flash_fwd_paramsE)
        .other          _ZN5flash24flash_fwd_splitkv_kernelI23Flash_fwd_kernel_traitsILi192ELi64ELi64ELi4ELb0ELb0EN7cutlass10bfloat16_tE19Flash_kernel_traitsILi192ELi64ELi64ELi4ES3_EELb1ELb0ELb0ELb0ELb0ELb0ELb1ELb0EEEvNS_16Flash_fwd_paramsE,@"STO_CUDA_ENTRY STV_DEFAULT"
_ZN5flash24flash_fwd_splitkv_kernelI23Flash_fwd_kernel_traitsILi192ELi64ELi64ELi4ELb0ELb0EN7cutlass10bfloat16_tE19Flash_kernel_traitsILi192ELi64ELi64ELi4ES3_EELb1ELb0ELb0ELb0ELb0ELb0ELb1ELb0EEEvNS_16Flash_fwd_paramsE:
.text._ZN5flash24flash_fwd_splitkv_kernelI23Flash_fwd_kernel_traitsILi192ELi64ELi64ELi4ELb0ELb0EN7cutlass10bfloat16_tE19Flash_kernel_traitsILi192ELi64ELi64ELi4ES3_EELb1ELb0ELb0ELb0ELb0ELb0ELb1ELb0EEEvNS_16Flash_fwd_paramsE:
[----:B------:R-:W-:Y:S02]  /*0000*/  MOV R1, c[0x0][0x28] ;  /* 0x00000a0000017a02 */ /* 0x000fe40000000f00 */
[----:B------:R-:W1:Y:S01]  /*0010*/  I2F.U32.RP R4, c[0x0][0x1c0] ;  /* 0x0000700000047b06 */ /* 0x000e620000209000 */
[----:B------:R-:W2:Y:S01]  /*0020*/  S2R R7, SR_CTAID.Z ;  /* 0x0000000000077919 */ /* 0x000ea20000002700 */
[----:B------:R-:W-:Y:S01]  /*0030*/  IMAD.MOV.U32 R2, RZ, RZ, RZ ;  /* 0x000000ffff027224 */ /* 0x000fe200078e00ff */
[----:B------:R-:W-:Y:S01]  /*0040*/  ISETP.NE.U32.AND P1, PT, RZ, c[0x0][0x1c0], PT ;  /* 0x00007000ff007a0c */ /* 0x000fe20003f25070 */
[----:B------:R-:W-:Y:S01]  /*0050*/  IMAD.MOV.U32 R207, RZ, RZ, 0x4 ;  /* 0x00000004ffcf7424 */ /* 0x000fe200078e00ff */
[----:B------:R-:W-:Y:S01]  /*0060*/  ULDC.64 UR6, c[0x0][0x118] ;  /* 0x0000460000067ab9 */ /* 0x000fe20000000a00 */
[----:B------:R-:W-:Y:S02]  /*0070*/  IMAD.MOV.U32 R13, RZ, RZ, -0x1 ;  /* 0xffffffffff0d7424 */ /* 0x000fe400078e00ff */
[----:B-1----:R-:W1:Y:S02]  /*0080*/  MUFU.RCP R3, R4 ;  /* 0x0000000400037308 */ /* 0x002e640000001000 */
[----:B-1----:R-:W-:-:S06]  /*0090*/  IADD3 R3, R3, 0xffffffe, RZ ;  /* 0x0ffffffe03037810 */ /* 0x002fcc0007ffe0ff */
[----:B------:R-:W1:Y:S02]  /*00a0*/  F2I.FTZ.U32.TRUNC.NTZ R3, R3 ;  /* 0x0000000300037305 */ /* 0x000e64000021f000 */
[----:B-1----:R-:W-:-:S04]  /*00b0*/  IMAD.MOV R0, RZ, RZ, -R3 ;  /* 0x000000ffff007224 */ /* 0x002fc800078e0a03 */
[----:B------:R-:W-:Y:S02]  /*00c0*/  IMAD R5, R0, c[0x0][0x1c0], RZ ;  /* 0x0000700000057a24 */ /* 0x000fe400078e02ff */
[----:B------:R-:W1:Y:S02]  /*00d0*/  LDC.U8 R0, c[0x0][0x312] ;  /* 0x0000c480ff007b82 */ /* 0x000e640000000000 */
[----:B------:R-:W-:-:S06]  /*00e0*/  IMAD.HI.U32 R2, R3, R5, R2 ;  /* 0x0000000503027227 */ /* 0x000fcc00078e0002 */
[----:B--2---:R-:W-:-:S04]  /*00f0*/  IMAD.HI.U32 R206, R2, R7, RZ ;  /* 0x0000000702ce7227 */ /* 0x004fc800078e00ff */
[----:B------:R-:W-:-:S04]  /*0100*/  IMAD.MOV R2, RZ, RZ, -R206 ;  /* 0x000000ffff027224 */ /* 0x000fc800078e0ace */
[----:B------:R-:W-:-:S05]  /*0110*/  IMAD R2, R2, c[0x0][0x1c0], R7 ;  /* 0x0000700002027a24 */ /* 0x000fca00078e0207 */
[----:B------:R-:W-:Y:S02]  /*0120*/  ISETP.GE.U32.AND P2, PT, R2, c[0x0][0x1c0], PT ;  /* 0x0000700002007a0c */ /* 0x000fe40003f46070 */
[----:B-1----:R-:W-:-:S11]  /*0130*/  ISETP.NE.AND P3, PT, R0, RZ, PT ;  /* 0x000000ff0000720c */ /* 0x002fd60003f65270 */
[----:B------:R-:W-:Y:S02]  /*0140*/  @P2 IADD3 R2, R2, -c[0x0][0x1c0], RZ ;  /* 0x8000700002022a10 */ /* 0x000fe40007ffe0ff */
[----:B------:R-:W-:Y:S02]  /*0150*/  @P2 IADD3 R206, R206, 0x1, RZ ;  /* 0x00000001cece2810 */ /* 0x000fe40007ffe0ff */
[----:B------:R-:W-:Y:S02]  /*0160*/  ISETP.GE.U32.AND P0, PT, R2, c[0x0][0x1c0], PT ;  /* 0x0000700002007a0c */ /* 0x000fe40003f06070 */
[----:B------:R-:W-:-:S04]  /*0170*/  ISETP.NE.U32.AND P2, PT, RZ, c[0x0][0x240], PT ;  /* 0x00009000ff007a0c */ /* 0x000fc80003f45070 */
[----:B------:R-:W-:-:S07]  /*0180*/  ISETP.NE.AND.EX P2, PT, RZ, c[0x0][0x244], PT, P2 ;  /* 0x00009100ff007a0c */ /* 0x000fce0003f45320 */
[----:B------:R-:W-:Y:S02]  /*0190*/  @P0 IADD3 R206, R206, 0x1, RZ ;  /* 0x00000001cece0810 */ /* 0x000fe40007ffe0ff */
[----:B------:R-:W-:Y:S02]  /*01a0*/  @!P1 LOP3.LUT R206, RZ, c[0x0][0x1c0], RZ, 0x33, !PT ;  /* 0x00007000ffce9a12 */ /* 0x000fe400078e33ff */
[----:B------:R-:W-:Y:S01]  /*01b0*/  ISETP.EQ.U32.AND P1, PT, RZ, c[0x0][0x248], PT ;  /* 0x00009200ff007a0c */ /* 0x000fe20003f22070 */
[----:B------:R-:W-:Y:S01]  /*01c0*/  IMAD.MOV.U32 R17, RZ, RZ, -0x1 ;  /* 0xffffffffff117424 */ /* 0x000fe200078e00ff */
[----:B------:R-:W-:Y:S01]  /*01d0*/  ISETP.NE.U32.AND P0, PT, RZ, c[0x0][0x250], PT ;  /* 0x00009400ff007a0c */ /* 0x000fe20003f05070 */
[CC--:B------:R-:W-:Y:S01]  /*01e0*/  IMAD.WIDE R10, R206.reuse, R207.reuse, c[0x0][0x240] ;  /* 0x00009000ce0a7625 */ /* 0x0c0fe200078e02cf */
[----:B------:R-:W-:Y:S02]  /*01f0*/  ISETP.EQ.OR.EX P1, PT, RZ, c[0x0][0x24c], !P3, P1 ;  /* 0x00009300ff007a0c */ /* 0x000fe40005f22710 */
[----:B------:R-:W-:Y:S01]  /*0200*/  ISETP.NE.AND.EX P0, PT, RZ, c[0x0][0x254], PT, P0 ;  /* 0x00009500ff007a0c */ /* 0x000fe20003f05300 */
[----:B------:R-:W-:Y:S01]  /*0210*/  IMAD.WIDE R4, R206, R207, c[0x0][0x248] ;  /* 0x00009200ce047625 */ /* 0x000fe200078e02cf */
[----:B------:R-:W2:Y:S04]  /*0220*/  @P2 LDG.E R13, [R10.64] ;  /* 0x000000060a0d2981 */ /* 0x000ea8000c1e1900 */
[----:B------:R-:W2:Y:S01]  /*0230*/  @P2 LDG.E R0, [R10.64+0x4] ;  /* 0x000004060a002981 */ /* 0x000ea2000c1e1900 */
[----:B------:R-:W-:-:S04]  /*0240*/  MOV R2, RZ ;  /* 0x000000ff00027202 */ /* 0x000fc80000000f00 */
[----:B------:R1:W5:Y:S02]  /*0250*/  @!P1 LDG.E R17, [R4.64] ;  /* 0x0000000604119981 */ /* 0x000364000c1e1900 */
[----:B------:R-:W-:Y:S02]  /*0260*/  @P0 IMAD.WIDE R8, R206, R207, c[0x0][0x250] ;  /* 0x00009400ce080625 */ /* 0x000fe400078e02cf */
[----:B------:R-:W3:Y:S04]  /*0270*/  S2R R27, SR_CTAID.X ;  /* 0x00000000001b7919 */ /* 0x000ee80000002500 */
[----:B------:R1:W5:Y:S01]  /*0280*/  @P0 LDG.E R2, [R8.64] ;  /* 0x0000000608020981 */ /* 0x000362000c1e1900 */
[----:B------:R-:W-:-:S03]  /*0290*/  ISETP.NE.U32.AND P0, PT, RZ, c[0x0][0x248], PT ;  /* 0x00009200ff007a0c */ /* 0x000fc60003f05070 */
[----:B------:R-:W4:Y:S01]  /*02a0*/  S2R R3, SR_CTAID.Y ;  /* 0x0000000000037919 */ /* 0x000f220000002600 */
[----:B------:R-:W-:Y:S01]  /*02b0*/  ISETP.NE.AND.EX P0, PT, RZ, c[0x0][0x24c], PT, P0 ;  /* 0x00009300ff007a0c */ /* 0x000fe20003f05300 */
[----:B------:R-:W-:-:S04]  /*02c0*/  IMAD.MOV R22, RZ, RZ, -R206 ;  /* 0x000000ffff167224 */ /* 0x000fc800078e0ace */
[----:B------:R-:W-:Y:S01]  /*02d0*/  IMAD R22, R22, c[0x0][0x1c0], R7 ;  /* 0x0000700016167a24 */ /* 0x000fe200078e0207 */
[----:B--2---:R-:W-:Y:S01]  /*02e0*/  @P2 IADD3 R83, R0, -R13, RZ ;  /* 0x8000000d00532210 */ /* 0x004fe20007ffe0ff */
[----:B------:R-:W-:-:S06]  /*02f0*/  @!P2 IMAD.MOV.U32 R83, RZ, RZ, c[0x0][0x214] ;  /* 0x00008500ff53a624 */ /* 0x000fcc00078e00ff */
[----:B------:R-:W-:Y:S05]  /*0300*/  @!P0 BRA `(.L_x_1370) ;  /* 0x0000004000008947 */ /* 0x000fea0003800000 */
[----:B-1-34-:R-:W2:Y:S02]  /*0310*/  @P3 LDG.E R0, [R4.64+0x4] ;  /* 0x0000040604003981 */ /* 0x01aea4000c1e1900 */
[----:B--2--5:R-:W-:-:S06]  /*0320*/  @P3 IADD3 R0, R0, -R17, RZ ;  /* 0x8000001100003210 */ /* 0x024fcc0007ffe0ff */
[----:B------:R1:W5:Y:S01]  /*0330*/  @!P3 LDG.E R0, [R4.64] ;  /* 0x000000060400b981 */ /* 0x000362000c1e1900 */
[----:B------:R-:W-:Y:S05]  /*0340*/  BRA `(.L_x_1371) ;  /* 0x0000001000007947 */ /* 0x000fea0003800000 */
.L_x_1370:
[----:B-1-34-:R-:W-:Y:S02]  /*0350*/  MOV R0, c[0x0][0x218] ;  /* 0x0000860000007a02 */ /* 0x01afe40000000f00 */
.L_x_1371:
[----:B------:R-:W-:-:S04]  /*0360*/  ISETP.NE.U32.AND P2, PT, RZ, c[0x0][0x258], PT ;  /* 0x00009600ff007a0c */ /* 0x000fc80003f45070 */
[----:B------:R-:W-:-:S13]  /*0370*/  ISETP.NE.AND.EX P2, PT, RZ, c[0x0][0x25c], PT, P2 ;  /* 0x00009700ff007a0c */ /* 0x000fda0003f45320 */
[----:B------:R-:W-:-:S06]  /*0380*/  @P2 IMAD.WIDE R6, R206, R207, c[0x0][0x258] ;  /* 0x00009600ce062625 */ /* 0x000fcc00078e02cf */
[----:B------:R-:W2:Y:S01]  /*0390*/  @P2 LDG.E R7, [R6.64] ;  /* 0x0000000606072981 */ /* 0x000ea2000c1e1900 */
[----:B------:R-:W-:Y:S01]  /*03a0*/  IMAD.SHL.U32 R18, R27, 0x40, RZ ;  /* 0x000000401b127824 */ /* 0x000fe200078e00ff */
[----:B------:R-:W-:-:S04]  /*03b0*/  @!P2 ISETP.NE.U32.AND P1, PT, RZ, c[0x0][0x268], PT ;  /* 0x00009a00ff00aa0c */ /* 0x000fc80003f25070 */
[----:B------:R-:W-:Y:S02]  /*03c0*/  ISETP.GT.AND P0, PT, R83, R18, PT ;  /* 0x000000125300720c */ /* 0x000fe40003f04270 */
[----:B------:R-:W-:-:S04]  /*03d0*/  @!P2 ISETP.NE.AND.EX P1, PT, RZ, c[0x0][0x26c], PT, P1 ;  /* 0x00009b00ff00aa0c */ /* 0x000fc80003f25310 */
[----:B-1----:R-:W-:Y:S01]  /*03e0*/  @!P2 SEL R5, RZ, c[0x0][0x21c], !P1 ;  /* 0x00008700ff05aa07 */ /* 0x002fe20004800000 */
[----:B--2--5:R-:W-:-:S03]  /*03f0*/  @P2 IMAD.IADD R84, R7, 0x1, -R2 ;  /* 0x0000000107542824 */ /* 0x024fc600078e0a02 */
[----:B------:R-:W-:-:S03]  /*0400*/  @!P2 IADD3 R84, R5, R0, -R2 ;  /* 0x000000000554a210 */ /* 0x000fc60007ffe802 */
[----:B------:R-:W-:Y:S05]  /*0410*/  @!P0 EXIT ;  /* 0x000000000000894d */ /* 0x000fea0003800000 */
[----:B------:R-:W-:Y:S01]  /*0420*/  IABS R5, c[0x0][0x10] ;  /* 0x0000040000057a13 */ /* 0x000fe20000000000 */
[----:B------:R-:W-:Y:S01]  /*0430*/  IMAD.MOV.U32 R7, RZ, RZ, c[0x0][0x218] ;  /* 0x00008600ff077624 */ /* 0x000fe200078e00ff */
[----:B------:R-:W1:Y:S02]  /*0440*/  S2R R11, SR_TID.X ;  /* 0x00000000000b7919 */ /* 0x000e640000002100 */
[----:B------:R-:W2:Y:S02]  /*0450*/  I2F.RP R0, R5 ;  /* 0x0000000500007306 */ /* 0x000ea40000209400 */
[----:B------:R-:W-:-:S04]  /*0460*/  IADD3 R7, R7, 0x3f, RZ ;  /* 0x0000003f07077810 */ /* 0x000fc80007ffe0ff */
[----:B------:R-:W-:-:S04]  /*0470*/  SHF.R.S32.HI R6, RZ, 0x1f, R7 ;  /* 0x0000001fff067819 */ /* 0x000fc80000011407 */
[----:B------:R-:W-:-:S04]  /*0480*/  LEA.HI R6, R6, R7, RZ, 0x6 ;  /* 0x0000000706067211 */ /* 0x000fc800078f30ff */
[----:B------:R-:W-:Y:S01]  /*0490*/  LEA.HI.SX32 R6, R6, c[0x0][0x10], 0x1a ;  /* 0x0000040006067a11 */ /* 0x000fe200078fd2ff */
[----:B--2---:R-:W2:Y:S03]  /*04a0*/  MUFU.RCP R8, R0 ;  /* 0x0000000000087308 */ /* 0x004ea60000001000 */
[----:B------:R-:W-:Y:S02]  /*04b0*/  IADD3 R6, R6, -0x1, RZ ;  /* 0xffffffff06067810 */ /* 0x000fe40007ffe0ff */
[----:B--2---:R-:W-:Y:S02]  /*04c0*/  IADD3 R8, R8, 0xffffffe, RZ ;  /* 0x0ffffffe08087810 */ /* 0x004fe40007ffe0ff */
[----:B------:R-:W-:Y:S02]  /*04d0*/  IABS R0, R6 ;  /* 0x0000000600007213 */ /* 0x000fe40000000000 */
[----:B------:R-:W2:Y:S01]  /*04e0*/  F2I.FTZ.U32.TRUNC.NTZ R9, R8 ;  /* 0x0000000800097305 */ /* 0x000ea2000021f000 */
[----:B------:R-:W-:-:S04]  /*04f0*/  LOP3.LUT R6, R6, c[0x0][0x10], RZ, 0x3c, !PT ;  /* 0x0000040006067a12 */ /* 0x000fc800078e3cff */
[----:B------:R-:W-:Y:S02]  /*0500*/  ISETP.GE.AND P0, PT, R6, RZ, PT ;  /* 0x000000ff0600720c */ /* 0x000fe40003f06270 */
[----:B------:R-:W-:Y:S01]  /*0510*/  IADD3 R6, R84, 0x3f, RZ ;  /* 0x0000003f54067810 */ /* 0x000fe20007ffe0ff */
[----:B--2---:R-:W-:Y:S02]  /*0520*/  IMAD.MOV R4, RZ, RZ, -R9 ;  /* 0x000000ffff047224 */ /* 0x004fe400078e0a09 */
        /* <DEDUP_REMOVED lines=12> */
[----:B------:R-:W-:-:S04]  /*05f0*/  IADD3 R5, -R83, 0x7f, R18 ;  /* 0x0000007f53057810 */ /* 0x000fc80007ffe112 */
[----:B------:R-:W-:Y:S02]  /*0600*/  IADD3 R4, R5, c[0x0][0x2e8], R84 ;  /* 0x0000ba0005047a10 */ /* 0x000fe40007ffe054 */
[----:B------:R-:W-:Y:S02]  /*0610*/  SHF.R.S32.HI R5, RZ, 0x1f, R6 ;  /* 0x0000001fff057819 */ /* 0x000fe40000011406 */
[----:B------:R-:W-:Y:S02]  /*0620*/  SHF.R.S32.HI R145, RZ, 0x1f, R4 ;  /* 0x0000001fff917819 */ /* 0x000fe40000011404 */
[----:B------:R-:W-:Y:S02]  /*0630*/  LEA.HI R5, R5, R6, RZ, 0x6 ;  /* 0x0000000605057211 */ /* 0x000fe400078f30ff */
[----:B------:R-:W-:Y:S02]  /*0640*/  @P2 IADD3 R7, R7, 0x1, RZ ;  /* 0x0000000107072810 */ /* 0x000fe40007ffe0ff */
[----:B------:R-:W-:-:S02]  /*0650*/  LEA.HI R145, R145, R4, RZ, 0x6 ;  /* 0x0000000491917211 */ /* 0x000fc400078f30ff */
[----:B------:R-:W-:Y:S01]  /*0660*/  SHF.R.S32.HI R5, RZ, 0x6, R5 ;  /* 0x00000006ff057819 */ /* 0x000fe20000011405 */
[----:B------:R-:W-:Y:S01]  /*0670*/  IMAD.MOV.U32 R0, RZ, RZ, R7 ;  /* 0x000000ffff007224 */ /* 0x000fe200078e0007 */
[----:B------:R-:W-:-:S03]  /*0680*/  SHF.R.S32.HI R145, RZ, 0x6, R145 ;  /* 0x00000006ff917819 */ /* 0x000fc60000011491 */
[----:B------:R-:W-:Y:S01]  /*0690*/  @!P0 IMAD.MOV R0, RZ, RZ, -R0 ;  /* 0x000000ffff008224 */ /* 0x000fe200078e0a00 */
[----:B------:R-:W-:-:S05]  /*06a0*/  @!P1 LOP3.LUT R0, RZ, c[0x0][0x10], RZ, 0x33, !PT ;  /* 0x00000400ff009a12 */ /* 0x000fca00078e33ff */
[----:B------:R-:W-:-:S04]  /*06b0*/  IMAD R200, R0, R3, RZ ;  /* 0x0000000300c87224 */ /* 0x000fc800078e02ff */
[----:B------:R-:W-:-:S05]  /*06c0*/  IMAD.IADD R0, R0, 0x1, R200 ;  /* 0x0000000100007824 */ /* 0x000fca00078e02c8 */
[----:B------:R-:W-:-:S04]  /*06d0*/  IMNMX R0, R5, R0, PT ;  /* 0x0000000005007217 */ /* 0x000fc80003800200 */
[----:B------:R-:W-:-:S04]  /*06e0*/  IMNMX R145, R0, R145, PT ;  /* 0x0000009100917217 */ /* 0x000fc80003800200 */
[----:B------:R-:W-:-:S13]  /*06f0*/  ISETP.GE.AND P0, PT, R200, R145, PT ;  /* 0x00000091c800720c */ /* 0x000fda0003f06270 */
[----:B------:R-:W-:Y:S05]  /*0700*/  @!P0 BRA `(.L_x_1372) ;  /* 0x000008a000008947 */ /* 0x000fea0003800000 */
[----:B-1----:R-:W-:Y:S01]  /*0710*/  SHF.R.S32.HI R0, RZ, 0x1f, R11 ;  /* 0x0000001fff007819 */ /* 0x002fe2000001140b */
[----:B------:R-:W-:Y:S01]  /*0720*/  IMAD R3, R3, c[0x0][0x210], R206 ;  /* 0x0000840003037a24 */ /* 0x000fe200078e02ce */
[----:B------:R-:W-:Y:S01]  /*0730*/  BSSY B0, `(.L_x_1373) ;  /* 0x000001a000007945 */ /* 0x000fe20003800000 */
[----:B------:R-:W-:Y:S01]  /*0740*/  IMAD.IADD R83, R83, 0x1, -R18 ;  /* 0x0000000153537824 */ /* 0x000fe200078e0a12 */
[----:B------:R-:W-:Y:S01]  /*0750*/  LEA.HI R0, R0, R11, RZ, 0x4 ;  /* 0x0000000b00007211 */ /* 0x000fe200078f20ff */
[----:B------:R-:W-:-:S03]  /*0760*/  IMAD R3, R3, c[0x0][0x1c0], R22 ;  /* 0x0000700003037a24 */ /* 0x000fc600078e0216 */
[----:B------:R-:W-:Y:S01]  /*0770*/  LOP3.LUT R2, R0, 0xfffffff0, RZ, 0xc0, !PT ;  /* 0xfffffff000027812 */ /* 0x000fe200078ec0ff */
[----:B------:R-:W-:Y:S01]  /*0780*/  IMAD R3, R3, c[0x0][0x214], R18 ;  /* 0x0000850003037a24 */ /* 0x000fe200078e0212 */
[----:B------:R-:W-:-:S03]  /*0790*/  SHF.R.S32.HI R0, RZ, 0x4, R0 ;  /* 0x00000004ff007819 */ /* 0x000fc60000011400 */
[----:B------:R-:W-:Y:S01]  /*07a0*/  IMAD.IADD R11, R11, 0x1, -R2 ;  /* 0x000000010b0b7824 */ /* 0x000fe200078e0a02 */
[----:B------:R-:W-:Y:S01]  /*07b0*/  ISETP.GE.AND P1, PT, R0, R83, PT ;  /* 0x000000530000720c */ /* 0x000fe20003f26270 */
[----:B------:R-:W-:Y:S02]  /*07c0*/  IMAD R7, R3, c[0x0][0x22c], RZ ;  /* 0x00008b0003077a24 */ /* 0x000fe400078e02ff */
[----:B------:R-:W-:-:S05]  /*07d0*/  IMAD.SHL.U32 R4, R11, 0x4, RZ ;  /* 0x000000040b047824 */ /* 0x000fca00078e00ff */
[----:B------:R-:W-:-:S05]  /*07e0*/  SHF.R.S32.HI R5, RZ, 0x1f, R4 ;  /* 0x0000001fff057819 */ /* 0x000fca0000011404 */
[----:B------:R-:W-:-:S05]  /*07f0*/  IMAD.WIDE R8, R0, 0xc0, R4 ;  /* 0x000000c000087825 */ /* 0x000fca00078e0204 */
[----:B------:R-:W-:-:S04]  /*0800*/  IADD3 R2, P0, R7, R8, RZ ;  /* 0x0000000807027210 */ /* 0x000fc80007f1e0ff */
[----:B------:R-:W-:Y:S02]  /*0810*/  LEA.HI.X.SX32 R7, R7, R9, 0x1, P0 ;  /* 0x0000000907077211 */ /* 0x000fe400000f0eff */
[----:B------:R-:W-:Y:S02]  /*0820*/  LEA R18, P0, R2, c[0x0][0x1d8], 0x2 ;  /* 0x0000760002127a11 */ /* 0x000fe400078010ff */
[----:B------:R-:W-:Y:S02]  /*0830*/  IADD3 R9, R4, 0x40, RZ ;  /* 0x0000004004097810 */ /* 0x000fe40007ffe0ff */
[----:B------:R-:W-:Y:S02]  /*0840*/  LEA.HI.X R19, R2, c[0x0][0x1dc], R7, 0x2, P0 ;  /* 0x0000770002137a11 */ /* 0x000fe400000f1407 */
[----:B------:R-:W-:Y:S01]  /*0850*/  IADD3 R7, R4, 0x80, RZ ;  /* 0x0000008004077810 */ /* 0x000fe20007ffe0ff */
[----:B------:R-:W-:Y:S05]  /*0860*/  @P1 BRA `(.L_x_1374) ;  /* 0x0000006000001947 */ /* 0x000fea0003800000 */
[----:B------:R-:W-:Y:S02]  /*0870*/  ISETP.GE.AND P2, PT, R4, c[0x0][0x220], PT ;  /* 0x0000880004007a0c */ /* 0x000fe40003f46270 */
[----:B------:R-:W-:-:S02]  /*0880*/  ISETP.GE.AND P1, PT, R9, c[0x0][0x220], PT ;  /* 0x0000880009007a0c */ /* 0x000fc40003f26270 */
[----:B------:R-:W-:-:S09]  /*0890*/  ISETP.GE.AND P0, PT, R7, c[0x0][0x220], PT ;  /* 0x0000880007007a0c */ /* 0x000fd20003f06270 */
[----:B------:R1:W-:Y:S04]  /*08a0*/  @!P2 STG.E.128 [R18.64], RZ ;  /* 0x000000ff1200a986 */ /* 0x0003e8000c101d06 */
[----:B------:R1:W-:Y:S04]  /*08b0*/  @!P1 STG.E.128 [R18.64+0x100], RZ ;  /* 0x000100ff12009986 */ /* 0x0003e8000c101d06 */
[----:B------:R1:W-:Y:S02]  /*08c0*/  @!P0 STG.E.128 [R18.64+0x200], RZ ;  /* 0x000200ff12008986 */ /* 0x0003e4000c101d06 */
.L_x_1374:
[----:B------:R-:W-:Y:S05]  /*08d0*/  BSYNC B0 ;  /* 0x0000000000007941 */ /* 0x000fea0003800000 */
.L_x_1373:
[----:B------:R-:W-:Y:S01]  /*08e0*/  IADD3 R16, R0, 0x8, RZ ;  /* 0x0000000800107810 */ /* 0x000fe20007ffe0ff */
[----:B------:R-:W-:Y:S03]  /*08f0*/  BSSY B0, `(.L_x_1375) ;  /* 0x0000009000007945 */ /* 0x000fe60003800000 */
[----:B------:R-:W-:-:S13]  /*0900*/  ISETP.GE.AND P0, PT, R16, R83, PT ;  /* 0x000000531000720c */ /* 0x000fda0003f06270 */
[----:B------:R-:W-:Y:S05]  /*0910*/  @P0 BRA `(.L_x_1376) ;  /* 0x0000006000000947 */ /* 0x000fea0003800000 */
[----:B------:R-:W-:Y:S02]  /*0920*/  ISETP.GE.AND P2, PT, R4, c[0x0][0x220], PT ;  /* 0x0000880004007a0c */ /* 0x000fe40003f46270 */
[----:B------:R-:W-:Y:S02]  /*0930*/  ISETP.GE.AND P1, PT, R9, c[0x0][0x220], PT ;  /* 0x0000880009007a0c */ /* 0x000fe40003f26270 */
[----:B------:R-:W-:-:S09]  /*0940*/  ISETP.GE.AND P0, PT, R7, c[0x0][0x220], PT ;  /* 0x0000880007007a0c */ /* 0x000fd20003f06270 */
[----:B------:R2:W-:Y:S04]  /*0950*/  @!P2 STG.E.128 [R18.64+0x1800], RZ ;  /* 0x001800ff1200a986 */ /* 0x0005e8000c101d06 */
[----:B------:R2:W-:Y:S04]  /*0960*/  @!P1 STG.E.128 [R18.64+0x1900], RZ ;  /* 0x001900ff12009986 */ /* 0x0005e8000c101d06 */
[----:B------:R2:W-:Y:S02]  /*0970*/  @!P0 STG.E.128 [R18.64+0x1a00], RZ ;  /* 0x001a00ff12008986 */ /* 0x0005e4000c101d06 */
.L_x_1376:
[----:B------:R-:W-:Y:S05]  /*0980*/  BSYNC B0 ;  /* 0x0000000000007941 */ /* 0x000fea0003800000 */
.L_x_1375:
        /* <DEDUP_REMOVED lines=10> */
.L_x_1378:
[----:B------:R-:W-:Y:S05]  /*0a30*/  BSYNC B0 ;  /* 0x0000000000007941 */ /* 0x000fea0003800000 */
.L_x_1377:
        /* <DEDUP_REMOVED lines=10> */
.L_x_1380:
[----:B------:R-:W-:Y:S05]  /*0ae0*/  BSYNC B0 ;  /* 0x0000000000007941 */ /* 0x000fea0003800000 */
.L_x_1379:
        /* <DEDUP_REMOVED lines=10> */
.L_x_1382:
[----:B------:R-:W-:Y:S05]  /*0b90*/  BSYNC B0 ;  /* 0x0000000000007941 */ /* 0x000fea0003800000 */
.L_x_1381:
        /* <DEDUP_REMOVED lines=10> */
.L_x_1384:
[----:B------:R-:W-:Y:S05]  /*0c40*/  BSYNC B0 ;  /* 0x0000000000007941 */ /* 0x000fea0003800000 */
.L_x_1383:
        /* <DEDUP_REMOVED lines=10> */
.L_x_1386:
[----:B------:R-:W-:Y:S05]  /*0cf0*/  BSYNC B0 ;  /* 0x0000000000007941 */ /* 0x000fea0003800000 */
.L_x_1385:
        /* <DEDUP_REMOVED lines=10> */
.L_x_1388:
[----:B------:R-:W-:Y:S05]  /*0da0*/  BSYNC B0 ;  /* 0x0000000000007941 */ /* 0x000fea0003800000 */
.L_x_1387:
[----:B------:R-:W-:Y:S02]  /*0db0*/  ISETP.NE.AND P6, PT, R11, RZ, PT ;  /* 0x000000ff0b00720c */ /* 0x000fe40003fc5270 */
[----:B------:R-:W-:-:S02]  /*0dc0*/  SHF.R.S32.HI R5, RZ, 0x1f, R3 ;  /* 0x0000001fff057819 */ /* 0x000fc40000011403 */
[-C--:B------:R-:W-:Y:S02]  /*0dd0*/  ISETP.GE.OR P0, PT, R0, R83.reuse, P6 ;  /* 0x000000530000720c */ /* 0x080fe40003706670 */
[----:B------:R-:W-:Y:S02]  /*0de0*/  IADD3 R3, P1, R3, R0, RZ ;  /* 0x0000000003037210 */ /* 0x000fe40007f3e0ff */
[----:B------:R-:W-:Y:S02]  /*0df0*/  ISETP.GE.OR P5, PT, R16, R83, P6 ;  /* 0x000000531000720c */ /* 0x000fe400037a6670 */
[----:B------:R-:W-:Y:S02]  /*0e00*/  LEA.HI.X.SX32 R0, R0, R5, 0x1, P1 ;  /* 0x0000000500007211 */ /* 0x000fe400008f0eff */
[----:B------:R-:W-:Y:S02]  /*0e10*/  LEA R4, P1, R3, c[0x0][0x208], 0x2 ;  /* 0x0000820003047a11 */ /* 0x000fe400078210ff */
[----:B------:R-:W-:-:S02]  /*0e20*/  ISETP.GE.OR P4, PT, R14, R83, P6 ;  /* 0x000000530e00720c */ /* 0x000fc40003786670 */
[----:B------:R-:W-:Y:S01]  /*0e30*/  LEA.HI.X R5, R3, c[0x0][0x20c], R0, 0x2, P1 ;  /* 0x0000830003057a11 */ /* 0x000fe200008f1400 */
[----:B------:R-:W-:Y:S01]  /*0e40*/  @!P0 IMAD.MOV.U32 R15, RZ, RZ, -0x800000 ;  /* 0xff800000ff0f8424 */ /* 0x000fe200078e00ff */
[-C--:B------:R-:W-:Y:S02]  /*0e50*/  ISETP.GE.OR P3, PT, R12, R83.reuse, P6 ;  /* 0x000000530c00720c */ /* 0x080fe40003766670 */
[-C--:B------:R-:W-:Y:S01]  /*0e60*/  ISETP.GE.OR P2, PT, R10, R83.reuse, P6 ;  /* 0x000000530a00720c */ /* 0x080fe20003746670 */
[----:B------:R-:W-:Y:S01]  /*0e70*/  @!P5 IMAD.MOV.U32 R17, RZ, RZ, -0x800000 ;  /* 0xff800000ff11d424 */ /* 0x000fe200078e00ff */
[----:B------:R1:W-:Y:S01]  /*0e80*/  @!P0 STG.E [R4.64], R15 ;  /* 0x0000000f04008986 */ /* 0x0003e2000c101906 */
[-C--:B------:R-:W-:Y:S02]  /*0e90*/  ISETP.GE.OR P1, PT, R8, R83.reuse, P6 ;  /* 0x000000530800720c */ /* 0x080fe40003726670 */
[-C--:B------:R-:W-:Y:S01]  /*0ea0*/  ISETP.GE.OR P0, PT, R6, R83.reuse, P6 ;  /* 0x000000530600720c */ /* 0x080fe20003706670 */
[----:B------:R1:W-:Y:S01]  /*0eb0*/  @!P5 STG.E [R4.64+0x20], R17 ;  /* 0x000020110400d986 */ /* 0x0003e2000c101906 */
[----:B------:R-:W-:Y:S01]  /*0ec0*/  ISETP.GE.OR P6, PT, R2, R83, P6 ;  /* 0x000000530200720c */ /* 0x000fe200037c6670 */
[----:B------:R-:W-:-:S03]  /*0ed0*/  @!P4 IMAD.MOV.U32 R13, RZ, RZ, -0x800000 ;  /* 0xff800000ff0dc424 */ /* 0x000fc600078e00ff */
[----:B------:R-:W-:Y:S02]  /*0ee0*/  @!P3 IMAD.MOV.U32 R11, RZ, RZ, -0x800000 ;  /* 0xff800000ff0bb424 */ /* 0x000fe400078e00ff */
[----:B------:R-:W-:Y:S01]  /*0ef0*/  @!P2 IMAD.MOV.U32 R9, RZ, RZ, -0x800000 ;  /* 0xff800000ff09a424 */ /* 0x000fe200078e00ff */
[----:B------:R1:W-:Y:S02]  /*0f00*/  @!P4 STG.E [R4.64+0x40], R13 ;  /* 0x0000400d0400c986 */ /* 0x0003e4000c101906 */
[----:B------:R-:W-:Y:S02]  /*0f10*/  @!P1 IMAD.MOV.U32 R7, RZ, RZ, -0x800000 ;  /* 0xff800000ff079424 */ /* 0x000fe400078e00ff */
[----:B------:R-:W-:Y:S01]  /*0f20*/  @!P0 IMAD.MOV.U32 R3, RZ, RZ, -0x800000 ;  /* 0xff800000ff038424 */ /* 0x000fe200078e00ff */
[----:B------:R1:W-:Y:S04]  /*0f30*/  @!P3 STG.E [R4.64+0x60], R11 ;  /* 0x0000600b0400b986 */ /* 0x0003e8000c101906 */
[----:B------:R1:W-:Y:S04]  /*0f40*/  @!P2 STG.E [R4.64+0x80], R9 ;  /* 0x000080090400a986 */ /* 0x0003e8000c101906 */
[----:B------:R1:W-:Y:S04]  /*0f50*/  @!P1 STG.E [R4.64+0xa0], R7 ;  /* 0x0000a00704009986 */ /* 0x0003e8000c101906 */
[----:B------:R1:W-:Y:S01]  /*0f60*/  @!P0 STG.E [R4.64+0xc0], R3 ;  /* 0x0000c00304008986 */ /* 0x0003e2000c101906 */
[----:B------:R-:W-:Y:S05]  /*0f70*/  @P6 EXIT ;  /* 0x000000000000694d */ /* 0x000fea0003800000 */
[----:B-1----:R-:W-:-:S05]  /*0f80*/  MOV R3, 0xff800000 ;  /* 0xff80000000037802 */ /* 0x002fca0000000f00 */
[----:B------:R-:W-:Y:S01]  /*0f90*/  STG.E [R4.64+0xe0], R3 ;  /* 0x0000e00304007986 */ /* 0x000fe2000c101906 */
[----:B------:R-:W-:Y:S05]  /*0fa0*/  EXIT ;  /* 0x000000000000794d */ /* 0x000fea0003800000 */
.L_x_1372:
        /* <DEDUP_REMOVED lines=92> */
.L_x_1389:
[----:B------:R-:W-:-:S13]  /*1570*/  ISETP.NE.AND P4, PT, R17, -0x1, PT ;  /* 0xffffffff1100780c */ /* 0x000fda0003f85270 */
[----:B------:R-:W-:-:S05]  /*1580*/  @P4 IADD3 R7, R2, R17, RZ ;  /* 0x0000001102074210 */ /* 0x000fca0007ffe0ff */
[----:B------:R-:W-:-:S04]  /*1590*/  @P4 IMAD.WIDE.U32 R4, R7, c[0x0][0x198], RZ ;  /* 0x0000660007044a25 */ /* 0x000fc800078e00ff */
[----:B------:R-:W-:Y:S01]  /*15a0*/  @P4 IMAD R7, R7, c[0x0][0x19c], R5 ;  /* 0x0000670007074a24 */ /* 0x000fe200078e0205 */
[----:B------:R-:W-:Y:S01]  /*15b0*/  @P4 MOV R10, R4 ;  /* 0x00000004000a4202 */ /* 0x000fe20000000f00 */
        /* <DEDUP_REMOVED lines=11> */
[----:B------:R-:W-:Y:S02]  /*1670*/  MOV R10, R8 ;  /* 0x00000008000a7202 */ /* 0x000fe40000000f00 */
.L_x_1391:
[----:B------:R-:W-:Y:S01]  /*1680*/  IABS R5, c[0x0][0x1c8] ;  /* 0x0000720000057a13 */ /* 0x000fe20000000000 */
[----:B------:R-:W-:Y:S01]  /*1690*/  IMAD.MOV.U32 R8, RZ, RZ, RZ ;  /* 0x000000ffff087224 */ /* 0x000fe200078e00ff */
[----:B------:R-:W-:Y:S01]  /*16a0*/  MOV R15, R7 ;  /* 0x00000007000f7202 */ /* 0x000fe20000000f00 */
[----:B------:R-:W-:Y:S01]  /*16b0*/  IMAD.MOV.U32 R14, RZ, RZ, R10 ;  /* 0x000000ffff0e7224 */ /* 0x000fe200078e000a */
[----:B------:R-:W1:Y:S08]  /*16c0*/  I2F.RP R12, R5 ;  /* 0x00000005000c7306 */ /* 0x000e700000209400 */
[----:B-1----:R-:W1:Y:S02]  /*16d0*/  MUFU.RCP R9, R12 ;  /* 0x0000000c00097308 */ /* 0x002e640000001000 */
[----:B-1----:R-:W-:Y:S01]  /*16e0*/  IADD3 R9, R9, 0xffffffe, RZ ;  /* 0x0ffffffe09097810 */ /* 0x002fe20007ffe0ff */
[----:B------:R-:W-:-:S04]  /*16f0*/  @P4 IMAD.IADD R12, R2, 0x1, R17 ;  /* 0x00000001020c4824 */ /* 0x000fc800078e0211 */
[C---:B------:R-:W-:Y:S01]  /*1700*/  @P4 IMAD.WIDE.U32 R24, R12.reuse, c[0x0][0x1a0], RZ ;  /* 0x000068000c184a25 */ /* 0x040fe200078e00ff */
[----:B------:R-:W1:Y:S03]  /*1710*/  F2I.FTZ.U32.TRUNC.NTZ R9, R9 ;  /* 0x0000000900097305 */ /* 0x000e66000021f000 */
[----:B------:R-:W-:Y:S02]  /*1720*/  @P4 IMAD R12, R12, c[0x0][0x1a4], R25 ;  /* 0x000069000c0c4a24 */ /* 0x000fe400078e0219 */
[----:B-1----:R-:W-:-:S04]  /*1730*/  IMAD.MOV R3, RZ, RZ, -R9 ;  /* 0x000000ffff037224 */ /* 0x002fc800078e0a09 */
[----:B------:R-:W-:Y:S01]  /*1740*/  IMAD R4, R3, R5, RZ ;  /* 0x0000000503047224 */ /* 0x000fe200078e02ff */
[----:B------:R-:W-:-:S03]  /*1750*/  IABS R3, R22 ;  /* 0x0000001600037213 */ /* 0x000fc60000000000 */
        /* <DEDUP_REMOVED lines=14> */
[----:B------:R-:W-:Y:S02]  /*1840*/  IMAD R8, R3, c[0x0][0x198], RZ ;  /* 0x0000660003087a24 */ /* 0x000fe400078e02ff */
[----:B------:R-:W-:Y:S02]  /*1850*/  @P3 IADD3 R4, R4, 0x1, RZ ;  /* 0x0000000104043810 */ /* 0x000fe40007ffe0ff */
[----:B------:R-:W-:Y:S02]  /*1860*/  IMAD R7, R5, c[0x0][0x19c], R8 ;  /* 0x0000670005077a24 */ /* 0x000fe400078e0208 */
[----:B------:R-:W-:Y:S02]  /*1870*/  @!P2 IADD3 R4, -R4, RZ, RZ ;  /* 0x000000ff0404a210 */ /* 0x000fe40007ffe1ff */
[----:B------:R-:W-:Y:S02]  /*1880*/  @!P1 LOP3.LUT R4, RZ, c[0x0][0x1c8], RZ, 0x33, !PT ;  /* 0x00007200ff049a12 */ /* 0x000fe400078e33ff */
[----:B------:R-:W-:-:S02]  /*1890*/  IADD3 R15, R15, R7, RZ ;  /* 0x000000070f0f7210 */ /* 0x000fc40007ffe0ff */
[----:B------:R-:W-:-:S03]  /*18a0*/  SHF.R.S32.HI R9, RZ, 0x1f, R4 ;  /* 0x0000001fff097819 */ /* 0x000fc60000011404 */
        /* <DEDUP_REMOVED lines=15> */
.L_x_1390:
[----:B------:R-:W-:Y:S01]  /*19a0*/  ISETP.NE.AND P1, PT, R13, -0x1, PT ;  /* 0xffffffff0d00780c */ /* 0x000fe20003f25270 */
[----:B------:R-:W-:Y:S01]  /*19b0*/  IMAD.IADD R199, R83, 0x1, -R18 ;  /* 0x0000000153c77824 */ /* 0x000fe200078e0a12 */
[----:B-----5:R-:W-:Y:S01]  /*19c0*/  SHF.R.S32.HI R0, RZ, 0x1f, R11 ;  /* 0x0000001fff007819 */ /* 0x020fe2000001140b */
[----:B------:R-:W-:Y:S03]  /*19d0*/  BSSY B0, `(.L_x_1392) ;  /* 0x0000072000007945 */ /* 0x000fe60003800000 */
[CC--:B------:R-:W-:Y:S02]  /*19e0*/  LEA.HI R2, R0.reuse, R11.reuse, RZ, 0x4 ;  /* 0x0000000b00027211 */ /* 0x0c0fe400078f20ff */
[----:B------:R-:W-:Y:S02]  /*19f0*/  LEA.HI R8, R0, R11, RZ, 0x3 ;  /* 0x0000000b00087211 */ /* 0x000fe400078f18ff */
[----:B------:R-:W-:-:S02]  /*1a00*/  SHF.R.S32.HI R197, RZ, 0x4, R2 ;  /* 0x00000004ffc57819 */ /* 0x000fc40000011402 */
[----:B------:R-:W-:Y:S01]  /*1a10*/  SHF.R.S32.HI R20, RZ, 0x3, R8 ;  /* 0x00000003ff147819 */ /* 0x000fe20000011408 */
[----:B------:R-:W-:Y:S01]  /*1a20*/  @P1 IMAD.WIDE.U32 R30, R13, c[0x0][0x190], RZ ;  /* 0x000064000d1e1a25 */ /* 0x000fe200078e00ff */
[----:B------:R-:W-:Y:S02]  /*1a30*/  @!P1 SHF.R.S32.HI R7, RZ, 0x1f, R206 ;  /* 0x0000001fff079819 */ /* 0x000fe400000114ce */
[----:B------:R-:W-:Y:S01]  /*1a40*/  LOP3.LUT R8, R8, 0xfffffff8, RZ, 0xc0, !PT ;  /* 0xfffffff808087812 */ /* 0x000fe200078ec0ff */
[----:B------:R-:W-:Y:S01]  /*1a50*/  @!P1 IMAD.WIDE.U32 R16, R206, c[0x0][0x178], RZ ;  /* 0x00005e00ce109a25 */ /* 0x000fe200078e00ff */
[C---:B------:R-:W-:Y:S02]  /*1a60*/  LEA.HI R14, R2.reuse, R197, RZ, 0x1 ;  /* 0x000000c5020e7211 */ /* 0x040fe400078f08ff */
[----:B------:R-:W-:Y:S01]  /*1a70*/  LOP3.LUT R2, R2, 0xfffffff0, RZ, 0xc0, !PT ;  /* 0xfffffff002027812 */ /* 0x000fe200078ec0ff */
[----:B------:R-:W-:Y:S01]  /*1a80*/  @!P1 IMAD R7, R7, c[0x0][0x178], RZ ;  /* 0x00005e0007079a24 */ /* 0x000fe200078e02ff */
[----:B------:R-:W-:Y:S01]  /*1a90*/  LOP3.LUT R14, R14, 0xfffffffe, RZ, 0xc0, !PT ;  /* 0xfffffffe0e0e7812 */ /* 0x000fe200078ec0ff */
[----:B------:R-:W-:Y:S01]  /*1aa0*/  @P1 IMAD R13, R13, c[0x0][0x194], R31 ;  /* 0x000065000d0d1a24 */ /* 0x000fe200078e021f */
[----:B------:R-:W-:Y:S01]  /*1ab0*/  SHF.R.S32.HI R21, RZ, 0x1f, R20 ;  /* 0x0000001fff157819 */ /* 0x000fe20000011414 */
[----:B------:R-:W-:-:S02]  /*1ac0*/  @!P1 IMAD R7, R206, c[0x0][0x17c], R7 ;  /* 0x00005f00ce079a24 */ /* 0x000fc400078e0207 */
[----:B------:R-:W-:Y:S02]  /*1ad0*/  IMAD.IADD R8, R11, 0x1, -R8 ;  /* 0x000000010b087824 */ /* 0x000fe400078e0a08 */
[----:B------:R-:W-:Y:S02]  /*1ae0*/  @!P1 IMAD.IADD R13, R17, 0x1, R7 ;  /* 0x00000001110d9824 */ /* 0x000fe400078e0207 */
[----:B------:R-:W-:Y:S02]  /*1af0*/  IMAD.IADD R7, R11, 0x1, -R2 ;  /* 0x000000010b077824 */ /* 0x000fe400078e0a02 */
[----:B------:R-:W-:Y:S02]  /*1b00*/  IMAD.SHL.U32 R205, R8, 0x8, RZ ;  /* 0x0000000808cd7824 */ /* 0x000fe400078e00ff */
[----:B------:R-:W-:Y:S01]  /*1b10*/  @!P1 IMAD.MOV.U32 R30, RZ, RZ, R16 ;  /* 0x000000ffff1e9224 */ /* 0x000fe200078e0010 */
[----:B------:R-:W-:Y:S01]  /*1b20*/  SHF.R.S32.HI R2, RZ, 0x1f, R7 ;  /* 0x0000001fff027819 */ /* 0x000fe20000011407 */
[----:B------:R-:W-:Y:S01]  /*1b30*/  IMAD.IADD R197, R197, 0x1, -R14 ;  /* 0x00000001c5c57824 */ /* 0x000fe200078e0a0e */
[----:B------:R-:W-:Y:S01]  /*1b40*/  IADD3 R24, P2, R205, R24, RZ ;  /* 0x00000018cd187210 */ /* 0x000fe20007f5e0ff */
[----:B------:R-:W-:Y:S01]  /*1b50*/  IMAD.SHL.U32 R14, R20, 0x40, RZ ;  /* 0x00000040140e7824 */ /* 0x000fe200078e00ff */
[----:B------:R-:W-:Y:S01]  /*1b60*/  SHF.R.S32.HI R15, RZ, 0x1f, R205 ;  /* 0x0000001fff0f7819 */ /* 0x000fe200000114cd */
[----:B------:R-:W-:Y:S01]  /*1b70*/  IMAD.WIDE R26, R27, 0x40, R20 ;  /* 0x000000401b1a7825 */ /* 0x000fe200078e0214 */
[----:B------:R-:W-:-:S02]  /*1b80*/  IADD3 R30, P1, R205, R30, RZ ;  /* 0x0000001ecd1e7210 */ /* 0x000fc40007f3e0ff */
[----:B------:R-:W-:Y:S01]  /*1b90*/  LEA.HI R2, R2, R7, RZ, 0x3 ;  /* 0x0000000702027211 */ /* 0x000fe200078f18ff */
[----:B------:R-:W-:Y:S01]  /*1ba0*/  IMAD.X R25, R15, 0x1, R12, P2 ;  /* 0x000000010f197824 */ /* 0x000fe200010e060c */
[----:B------:R-:W-:Y:S01]  /*1bb0*/  IADD3 R28, P3, R205, R28, RZ ;  /* 0x0000001ccd1c7210 */ /* 0x000fe20007f7e0ff */
[----:B------:R-:W-:Y:S01]  /*1bc0*/  IMAD.X R31, R15, 0x1, R13, P1 ;  /* 0x000000010f1f7824 */ /* 0x000fe200008e060d */
[----:B------:R-:W-:Y:S01]  /*1bd0*/  LOP3.LUT R14, R14, 0x1c0, RZ, 0xc0, !PT ;  /* 0x000001c00e0e7812 */ /* 0x000fe200078ec0ff */
[----:B------:R-:W-:Y:S01]  /*1be0*/  IMAD R13, R9, c[0x0][0x1b8], RZ ;  /* 0x00006e00090d7a24 */ /* 0x000fe200078e02ff */
[----:B------:R-:W-:Y:S02]  /*1bf0*/  LOP3.LUT R12, R2, 0xfffffff8, RZ, 0xc0, !PT ;  /* 0xfffffff8020c7812 */ /* 0x000fe400078ec0ff */
[----:B------:R-:W-:Y:S02]  /*1c00*/  IADD3.X R29, R15, R10, RZ, P3, !PT ;  /* 0x0000000a0f1d7210 */ /* 0x000fe40001ffe4ff */
[----:B------:R-:W-:Y:S01]  /*1c10*/  SHF.R.S32.HI R10, RZ, 0x1f, R22 ;  /* 0x0000001fff0a7819 */ /* 0x000fe20000011416 */
[----:B------:R-:W-:Y:S01]  /*1c20*/  IMAD.IADD R9, R7, 0x1, -R12 ;  /* 0x0000000107097824 */ /* 0x000fe200078e0a0c */
[----:B------:R-:W-:Y:S01]  /*1c30*/  LEA.HI R16, R0, R11, RZ, 0x6 ;  /* 0x0000000b00107211 */ /* 0x000fe200078f30ff */
[----:B------:R-:W-:Y:S01]  /*1c40*/  IMAD R7, R4, c[0x0][0x1bc], R13 ;  /* 0x00006f0004077a24 */ /* 0x000fe200078e020d */
[----:B------:R-:W-:Y:S01]  /*1c50*/  LOP3.LUT R17, R14, 0x38, R205, 0xf8, !PT ;  /* 0x000000380e117812 */ /* 0x000fe200078ef8cd */
[----:B------:R-:W-:Y:S01]  /*1c60*/  IMAD R13, R10, c[0x0][0x1a8], RZ ;  /* 0x00006a000a0d7a24 */ /* 0x000fe200078e02ff */
[----:B------:R-:W-:Y:S01]  /*1c70*/  SHF.R.U32.HI R14, RZ, 0x3, R14 ;  /* 0x00000003ff0e7819 */ /* 0x000fe2000001160e */
[----:B------:R-:W-:Y:S01]  /*1c80*/  IMAD.SHL.U32 R15, R16, 0x8, RZ ;  /* 0x00000008100f7824 */ /* 0x000fe200078e00ff */
[C---:B------:R-:W-:Y:S01]  /*1c90*/  IADD3 R5, P1, R20.reuse, R5, RZ ;  /* 0x0000000514057210 */ /* 0x040fe20007f3e0ff */
[----:B------:R-:W-:Y:S01]  /*1ca0*/  IMAD.WIDE.U32 R28, R20, c[0x0][0x198], R28 ;  /* 0x00006600141c7a25 */ /* 0x000fe200078e001c */
[----:B------:R-:W-:-:S02]  /*1cb0*/  LOP3.LUT R14, R17, R14, RZ, 0x3c, !PT ;  /* 0x0000000e110e7212 */ /* 0x000fc400078e3cff */
[C---:B------:R-:W-:Y:S01]  /*1cc0*/  IADD3 R82, R205.reuse, 0x40, RZ ;  /* 0x00000040cd527810 */ /* 0x040fe20007ffe0ff */
[----:B------:R-:W-:Y:S01]  /*1cd0*/  IMAD.WIDE.U32 R16, R4, c[0x0][0x1b8], R24 ;  /* 0x00006e0004107a25 */ /* 0x000fe200078e0018 */
[----:B------:R-:W-:Y:S02]  /*1ce0*/  LOP3.LUT R204, R14, 0xfffffe00, R15, 0xf8, !PT ;  /* 0xfffffe000ecc7812 */ /* 0x000fe400078ef80f */
[----:B------:R-:W-:Y:S01]  /*1cf0*/  IADD3 R81, R205, 0x80, RZ ;  /* 0x00000080cd517810 */ /* 0x000fe20007ffe0ff */
[----:B------:R-:W-:Y:S01]  /*1d00*/  IMAD R25, R22, c[0x0][0x1ac], R13 ;  /* 0x00006b0016197a24 */ /* 0x000fe200078e020d */
[----:B------:R-:W-:Y:S01]  /*1d10*/  IADD3 R17, R17, R7, RZ ;  /* 0x0000000711117210 */ /* 0x000fe20007ffe0ff */
[----:B------:R-:W-:Y:S02]  /*1d20*/  IMAD.SHL.U32 R13, R9, 0x40, RZ ;  /* 0x00000040090d7824 */ /* 0x000fe400078e00ff */
[----:B------:R-:W-:Y:S02]  /*1d30*/  IMAD.SHL.U32 R4, R197, 0x8, RZ ;  /* 0x00000008c5047824 */ /* 0x000fe400078e00ff */
[----:B------:R-:W-:Y:S01]  /*1d40*/  IMAD.X R3, R21, 0x1, R3, P1 ;  /* 0x0000000115037824 */ /* 0x000fe200008e0603 */
[----:B------:R-:W-:Y:S01]  /*1d50*/  LOP3.LUT R13, R13, 0x1c0, RZ, 0xc0, !PT ;  /* 0x000001c00d0d7812 */ /* 0x000fe200078ec0ff */
[----:B------:R-:W-:Y:S01]  /*1d60*/  IMAD.SHL.U32 R7, R2, 0x40, RZ ;  /* 0x0000004002077824 */ /* 0x000fe200078e00ff */
[----:B------:R-:W-:Y:S01]  /*1d70*/  R2P PR, R9, 0x6 ;  /* 0x0000000609007804 */ /* 0x000fe20000000000 */
[----:B------:R-:W-:Y:S01]  /*1d80*/  IMAD R15, R21, c[0x0][0x198], RZ ;  /* 0x00006600150f7a24 */ /* 0x000fe200078e02ff */
[----:B------:R-:W-:Y:S01]  /*1d90*/  LOP3.LUT R4, R13, 0x8, R4, 0xf8, !PT ;  /* 0x000000080d047812 */ /* 0x000fe200078ef804 */
[----:B------:R-:W-:Y:S01]  /*1da0*/  IMAD R10, R3, c[0x0][0x1a0], RZ ;  /* 0x00006800030a7a24 */ /* 0x000fe200078e02ff */
[----:B------:R-:W-:Y:S01]  /*1db0*/  ISETP.GE.AND P3, PT, R20, R199, PT ;  /* 0x000000c71400720c */ /* 0x000fe20003f66270 */
[----:B------:R-:W-:Y:S01]  /*1dc0*/  IMAD.WIDE.U32 R22, R22, c[0x0][0x1a8], R30 ;  /* 0x00006a0016167a25 */ /* 0x000fe200078e001e */
[----:B------:R-:W-:-:S02]  /*1dd0*/  SHF.R.U32.HI R13, RZ, 0x3, R13 ;  /* 0x00000003ff0d7819 */ /* 0x000fc4000001160d */
[----:B------:R-:W-:Y:S01]  /*1de0*/  MOV R2, 0x20 ;  /* 0x0000002000027802 */ /* 0x000fe20000000f00 */
[----:B------:R-:W-:Y:S01]  /*1df0*/  IMAD R15, R20, c[0x0][0x19c], R15 ;  /* 0x00006700140f7a24 */ /* 0x000fe200078e020f */
[----:B------:R-:W-:Y:S01]  /*1e00*/  LOP3.LUT R4, R4, R13, RZ, 0x3c, !PT ;  /* 0x0000000d04047212 */ /* 0x000fe200078e3cff */
[C---:B------:R-:W-:Y:S01]  /*1e10*/  IMAD R3, R5.reuse, c[0x0][0x1a4], R10 ;  /* 0x0000690005037a24 */ /* 0x040fe200078e020a */
[----:B------:R-:W-:Y:S01]  /*1e20*/  LEA.HI R13, R0, R11, RZ, 0x5 ;  /* 0x0000000b000d7211 */ /* 0x000fe200078f28ff */
[----:B------:R-:W-:Y:S01]  /*1e30*/  IMAD.WIDE.U32 R146, R5, c[0x0][0x1a0], R16 ;  /* 0x0000680005927a25 */ /* 0x000fe200078e0010 */
[----:B------:R-:W-:Y:S02]  /*1e40*/  LOP3.LUT R0, R4, 0xfffffe00, R7, 0xf8, !PT ;  /* 0xfffffe0004007812 */ /* 0x000fe400078ef807 */
[----:B------:R-:W-:Y:S01]  /*1e50*/  LOP3.LUT R4, R13, 0xffffffe0, RZ, 0xc0, !PT ;  /* 0xffffffe00d047812 */ /* 0x000fe200078ec0ff */
[----:B------:R-:W-:Y:S01]  /*1e60*/  IMAD.MOV.U32 R7, RZ, RZ, 0x10 ;  /* 0x00000010ff077424 */ /* 0x000fe200078e00ff */
[----:B------:R-:W-:Y:S01]  /*1e70*/  SHF.R.S32.HI R13, RZ, 0x5, R13 ;  /* 0x00000005ff0d7819 */ /* 0x000fe2000001140d */
[----:B------:R-:W-:Y:S01]  /*1e80*/  IMAD.IADD R134, R29, 0x1, R15 ;  /* 0x000000011d867824 */ /* 0x000fe200078e020f */
[----:B------:R-:W-:Y:S01]  /*1e90*/  SEL R5, R2, 0xffffffe0, !P2 ;  /* 0xffffffe002057807 */ /* 0x000fe20005000000 */
[----:B------:R-:W-:Y:S01]  /*1ea0*/  IMAD.MOV.U32 R133, RZ, RZ, R28 ;  /* 0x000000ffff857224 */ /* 0x000fe200078e001c */
[----:B------:R-:W-:Y:S01]  /*1eb0*/  SEL R7, R7, 0xfffffff0, !P1 ;  /* 0xfffffff007077807 */ /* 0x000fe20004800000 */
[----:B------:R-:W-:-:S02]  /*1ec0*/  IMAD.IADD R17, R11, 0x1, -R4 ;  /* 0x000000010b117824 */ /* 0x000fc400078e0a04 */
[----:B------:R-:W-:Y:S02]  /*1ed0*/  IMAD.SHL.U32 R204, R204, 0x2, RZ ;  /* 0x00000002cccc7824 */ /* 0x000fe400078e00ff */
        /* <DEDUP_REMOVED lines=8> */
[----:B------:R-:W-:-:S02]  /*1f60*/  IMAD R3, R26, c[0x0][0x194], R3 ;  /* 0x000065001a037a24 */ /* 0x000fc400078e0203 */
        /* <DEDUP_REMOVED lines=24> */
.L_x_1393:
[----:B------:R-:W-:Y:S05]  /*20f0*/  BSYNC B0 ;  /* 0x0000000000007941 */ /* 0x000fea0003800000 */
.L_x_1392:
        /* <DEDUP_REMOVED lines=37> */
.L_x_1395:
[----:B------:R-:W-:Y:S05]  /*2350*/  BSYNC B0 ;  /* 0x0000000000007941 */ /* 0x000fea0003800000 */
.L_x_1394:
        /* <DEDUP_REMOVED lines=37> */
.L_x_1397:
[----:B------:R-:W-:Y:S05]  /*25b0*/  BSYNC B0 ;  /* 0x0000000000007941 */ /* 0x000fea0003800000 */
.L_x_1396:
        /* <DEDUP_REMOVED lines=36> */
.L_x_1399:
[----:B------:R-:W-:Y:S05]  /*2800*/  BSYNC B0 ;  /* 0x0000000000007941 */ /* 0x000fea0003800000 */
.L_x_1398:
        /* <DEDUP_REMOVED lines=31> */
.L_x_1401:
[----:B------:R-:W-:Y:S05]  /*2a00*/  BSYNC B0 ;  /* 0x0000000000007941 */ /* 0x000fea0003800000 */
.L_x_1400:
        /* <DEDUP_REMOVED lines=8> */
[----:B------:R-:W-:Y:S02]  /*2a90*/  IADD3 R16, P2, R202, R133, RZ ;  /* 0x00000085ca107210 */ /* 0x000fe40007f5e0ff */
[----:B------:R-:W-:-:S03]  /*2aa0*/  ISETP.GE.AND P1, PT, R81, c[0x0][0x220], PT ;  /* 0x0000880051007a0c */ /* 0x000fc60003f26270 */
[----:B------:R-:W-:-:S04]  /*2ab0*/  IMAD.X R15, R201, 0x1, R134, P2 ;  /* 0x00000001c90f7824 */ /* 0x000fc800010e0686 */
        /* <DEDUP_REMOVED lines=22> */
.L_x_1403:
[----:B------:R-:W-:Y:S05]  /*2c20*/  BSYNC B0 ;  /* 0x0000000000007941 */ /* 0x000fea0003800000 */
.L_x_1402:
[----:B------:R-:W-:Y:S01]  /*2c30*/  ISETP.GE.AND P1, PT, R12, R9, PT ;  /* 0x000000090c00720c */ /* 0x000fe20003f26270 */
[----:B------:R-:W-:-:S12]  /*2c40*/  BSSY B0, `(.L_x_1404) ;  /* 0x000001e000007945 */ /* 0x000fd80003800000 */
[----:B------:R-:W-:Y:S05]  /*2c50*/  @P1 BRA `(.L_x_1405) ;  /* 0x000001c000001947 */ /* 0x000fea0003800000 */
[----:B------:R-:W-:Y:S01]  /*2c60*/  ISETP.GE.AND P4, PT, R205, c[0x0][0x220], PT ;  /* 0x00008800cd007a0c */ /* 0x000fe20003f86270 */
[----:B------:R-:W-:Y:S01]  /*2c70*/  IMAD.MOV.U32 R15, RZ, RZ, c[0x0][0x19c] ;  /* 0x00006700ff0f7624 */ /* 0x000fe200078e00ff */
[----:B------:R-:W-:Y:S02]  /*2c80*/  ISETP.GE.AND P3, PT, R82, c[0x0][0x220], PT ;  /* 0x0000880052007a0c */ /* 0x000fe40003f66270 */
[C---:B------:R-:W-:Y:S02]  /*2c90*/  LEA R16, P2, R4.reuse, R133, 0x5 ;  /* 0x0000008504107211 */ /* 0x040fe400078428ff */
[----:B------:R-:W-:Y:S02]  /*2ca0*/  ISETP.GE.AND P1, PT, R81, c[0x0][0x220], PT ;  /* 0x0000880051007a0c */ /* 0x000fe40003f26270 */
[----:B------:R-:W-:-:S05]  /*2cb0*/  LEA.HI.X R15, R4, R134, R15, 0x5, P2 ;  /* 0x00000086040f7211 */ /* 0x000fca00010f2c0f */
        /* <DEDUP_REMOVED lines=22> */
.L_x_1405:
[----:B------:R-:W-:Y:S05]  /*2e20*/  BSYNC B0 ;  /* 0x0000000000007941 */ /* 0x000fea0003800000 */
.L_x_1404:
[----:B------:R-:W-:Y:S01]  /*2e30*/  ISETP.GE.AND P1, PT, R10, R9, PT ;  /* 0x000000090a00720c */ /* 0x000fe20003f26270 */
[----:B------:R-:W-:-:S12]  /*2e40*/  BSSY B0, `(.L_x_1406) ;  /* 0x0000021000007945 */ /* 0x000fd80003800000 */
[----:B------:R-:W-:Y:S05]  /*2e50*/  @P1 BRA `(.L_x_1407) ;  /* 0x000001f000001947 */ /* 0x000fea0003800000 */
[----:B------:R-:W-:Y:S01]  /*2e60*/  ISETP.GE.AND P4, PT, R205, c[0x0][0x220], PT ;  /* 0x00008800cd007a0c */ /* 0x000fe20003f86270 */
[----:B--2---:R-:W-:Y:S01]  /*2e70*/  IMAD.MOV.U32 R22, RZ, RZ, R133 ;  /* 0x000000ffff167224 */ /* 0x004fe200078e0085 */
[----:B------:R-:W-:Y:S01]  /*2e80*/  ISETP.GE.AND P3, PT, R82, c[0x0][0x220], PT ;  /* 0x0000880052007a0c */ /* 0x000fe20003f66270 */
[----:B------:R-:W-:Y:S01]  /*2e90*/  IMAD.MOV.U32 R23, RZ, RZ, R134 ;  /* 0x000000ffff177224 */ /* 0x000fe200078e0086 */
[----:B------:R-:W-:Y:S01]  /*2ea0*/  ULDC UR4, c[0x0][0x19c] ;  /* 0x0000670000047ab9 */ /* 0x000fe20000000800 */
[----:B------:R-:W-:Y:S01]  /*2eb0*/  ISETP.GE.AND P1, PT, R81, c[0x0][0x220], PT ;  /* 0x0000880051007a0c */ /* 0x000fe20003f26270 */
[----:B------:R-:W-:Y:S01]  /*2ec0*/  UIMAD UR4, UR4, 0x30, URZ ;  /* 0x00000030040478a4 */ /* 0x000fe2000f8e023f */
[----:B------:R-:W-:-:S05]  /*2ed0*/  IMAD.WIDE.U32 R24, R4, 0x30, R22 ;  /* 0x0000003004187825 */ /* 0x000fca00078e0016 */
[----:B------:R-:W-:Y:S01]  /*2ee0*/  IADD3 R15, R25, UR4, RZ ;  /* 0x00000004190f7c10 */ /* 0x000fe2000fffe0ff */
[----:B------:R2:W-:Y:S01]  /*2ef0*/  @P4 STS.128 [R204+0x7800], RZ ;  /* 0x007800ffcc004388 */ /* 0x0005e20000000c00 */
[C---:B------:R-:W-:Y:S02]  /*2f00*/  @!P4 LEA R26, P5, R24.reuse, c[0x0][0x168], 0x1 ;  /* 0x00005a00181aca11 */ /* 0x040fe400078a08ff */
        /* <DEDUP_REMOVED lines=20> */
.L_x_1407:
[----:B------:R-:W-:Y:S05]  /*3050*/  BSYNC B0 ;  /* 0x0000000000007941 */ /* 0x000fea0003800000 */
.L_x_1406:
[----:B------:R-:W0:Y:S01]  /*3060*/  LDGDEPBAR ;  /* 0x00000000000079af */ /* 0x000e220000000000 */
[----:B------:R-:W-:Y:S01]  /*3070*/  ISETP.GE.AND P2, PT, R20, R9, PT ;  /* 0x000000091400720c */ /* 0x000fe20003f46270 */
[----:B------:R-:W-:Y:S01]  /*3080*/  IMAD.SHL.U32 R15, R8, 0x40, RZ ;  /* 0x00000040080f7824 */ /* 0x000fe200078e00ff */
[----:B------:R-:W-:Y:S01]  /*3090*/  SHF.R.S32.HI R16, RZ, 0x1f, R17 ;  /* 0x0000001fff107819 */ /* 0x000fe20000011411 */
[----:B------:R-:W-:Y:S01]  /*30a0*/  IMAD.SHL.U32 R20, R20, 0x8, RZ ;  /* 0x0000000814147824 */ /* 0x000fe200078e00ff */
[----:B------:R-:W-:Y:S01]  /*30b0*/  LOP3.LUT P3, RZ, R8, 0x4, RZ, 0xc0, !PT ;  /* 0x0000000408ff7812 */ /* 0x000fe2000786c0ff */
[----:B------:R-:W-:Y:S01]  /*30c0*/  IMAD R18, R13, 0x10, R18 ;  /* 0x000000100d127824 */ /* 0x000fe200078e0212 */
[----:B------:R-:W-:Y:S01]  /*30d0*/  LEA.HI R16, R16, R17, RZ, 0x2 ;  /* 0x0000001110107211 */ /* 0x000fe200078f10ff */
[----:B------:R-:W-:Y:S01]  /*30e0*/  IMAD.SHL.U32 R80, R11, 0x2, RZ ;  /* 0x000000020b507824 */ /* 0x000fe200078e00ff */
[----:B------:R-:W-:Y:S01]  /*30f0*/  LOP3.LUT R15, R15, 0x1c0, RZ, 0xc0, !PT ;  /* 0x000001c00f0f7812 */ /* 0x000fe200078ec0ff */
[----:B------:R-:W-:Y:S01]  /*3100*/  IMAD R198, R13, 0x400, R0 ;  /* 0x000004000dc67824 */ /* 0x000fe200078e0200 */
[----:B------:R-:W-:Y:S01]  /*3110*/  SHF.R.S32.HI R17, RZ, 0x2, R16 ;  /* 0x00000002ff117819 */ /* 0x000fe20000011410 */
[----:B------:R-:W-:Y:S01]  /*3120*/  BSSY B0, `(.L_x_1408) ;  /* 0x0000029000007945 */ /* 0x000fe20003800000 */
[----:B------:R-:W-:Y:S01]  /*3130*/  LOP3.LUT R16, R15, 0x8, R20, 0xf8, !PT ;  /* 0x000000080f107812 */ /* 0x000fe200078ef814 */
[----:B------:R-:W-:Y:S01]  /*3140*/  IMAD.SHL.U32 R198, R198, 0x2, RZ ;  /* 0x00000002c6c67824 */ /* 0x000fe200078e00ff */
[----:B------:R-:W-:-:S02]  /*3150*/  SHF.R.U32.HI R15, RZ, 0x3, R15 ;  /* 0x00000003ff0f7819 */ /* 0x000fc4000001160f */
[----:B------:R-:W-:Y:S02]  /*3160*/  IADD3 R17, R18, 0x1, R17 ;  /* 0x0000000112117810 */ /* 0x000fe40007ffe011 */
[----:B------:R-:W-:Y:S02]  /*3170*/  LOP3.LUT R16, R16, R15, RZ, 0x3c, !PT ;  /* 0x0000000f10107212 */ /* 0x000fe400078e3cff */
[----:B------:R-:W-:Y:S02]  /*3180*/  IADD3 R83, R84, R17, -R83 ;  /* 0x0000001154537210 */ /* 0x000fe40007ffe853 */
[----:B------:R-:W-:Y:S01]  /*3190*/  LEA R216, P1, R146, c[0x0][0x170], 0x1 ;  /* 0x00005c0092d87a11 */ /* 0x000fe200078208ff */
[----:B------:R-:W-:-:S04]  /*31a0*/  DEPBAR.LE SB0, 0x0 ;  /* 0x000080000000791a */ /* 0x000fc80000000000 */
[----:B------:R-:W-:Y:S01]  /*31b0*/  BAR.SYNC.DEFER_BLOCKING 0x0 ;  /* 0x0000000000007b1d */ /* 0x000fe20000010000 */
[----:B------:R-:W-:Y:S01]  /*31c0*/  IMAD R197, R197, 0x200, R16 ;  /* 0x00000200c5c57824 */ /* 0x000fe200078e0210 */
[----:B------:R-:W-:Y:S02]  /*31d0*/  SEL R2, R2, 0xffffffe0, !P3 ;  /* 0xffffffe002027807 */ /* 0x000fe40005800000 */
[----:B------:R-:W-:Y:S02]  /*31e0*/  LOP3.LUT R80, R80, 0x6, RZ, 0xc0, !PT ;  /* 0x0000000650507812 */ /* 0x000fe400078ec0ff */
[----:B------:R-:W-:Y:S02]  /*31f0*/  LEA.HI.X R219, R146, c[0x0][0x174], R144, 0x1, P1 ;  /* 0x00005d0092db7a11 */ /* 0x000fe400008f0c90 */
[----:B------:R-:W-:Y:S01]  /*3200*/  IADD3 R83, R83, c[0x0][0x2e8], RZ ;  /* 0x0000ba0053537a10 */ /* 0x000fe20007ffe0ff */
        /* <DEDUP_REMOVED lines=9> */
[----:B------:R-:W-:-:S03]  /*32a0*/  @!P2 IMAD.MOV.U32 R217, RZ, RZ, R219 ;  /* 0x000000ffffd9a224 */ /* 0x000fc600078e00db */
        /* <DEDUP_REMOVED lines=11> */
[----:B----4-:R-:W-:-:S05]  /*3360*/  MOV R217, R219 ;  /* 0x000000db00d97202 */ /* 0x010fca0000000f00 */
[----:B------:R-:W-:Y:S01]  /*3370*/  @!PT LDS RZ, [RZ] ;  /* 0x00000000fffff984 */ /* 0x000fe20000000800 */
[----:B------:R-:W-:Y:S01]  /*3380*/  @!PT LDS RZ, [RZ] ;  /* 0x00000000fffff984 */ /* 0x000fe20000000800 */
[----:B------:R-:W-:Y:S01]  /*3390*/  @!PT LDS RZ, [RZ] ;  /* 0x00000000fffff984 */ /* 0x000fe20000000800 */
[----:B------:R4:W-:Y:S02]  /*33a0*/  LDGSTS.E.BYPASS.LTC128B.128 [R204+0x10000], [R216.64+0x100] ;  /* 0x10000100d8cc7fae */ /* 0x0009e4000b901d46 */
.L_x_1409:
[----:B------:R-:W-:Y:S05]  /*33b0*/  BSYNC B0 ;  /* 0x0000000000007941 */ /* 0x000fea0003800000 */
.L_x_1408:
        /* <DEDUP_REMOVED lines=12> */
[CC--:B------:R-:W-:Y:S01]  /*3480*/  @!P4 LEA R18, P5, R210.reuse, R216.reuse, 0x1 ;  /* 0x000000d8d212c211 */ /* 0x0c0fe200078a08ff */
[----:B------:R1:W-:Y:S01]  /*3490*/  @P4 STS.128 [R204+0xc800], RZ ;  /* 0x00c800ffcc004388 */ /* 0x0003e20000000c00 */
[C---:B------:R-:W-:Y:S02]  /*34a0*/  @!P3 LEA R16, P2, R210.reuse, R216, 0x1 ;  /* 0x000000d8d210b211 */ /* 0x040fe400078408ff */
        /* <DEDUP_REMOVED lines=19> */
.L_x_1411:
[----:B------:R-:W-:Y:S05]  /*35e0*/  BSYNC B0 ;  /* 0x0000000000007941 */ /* 0x000fea0003800000 */
.L_x_1410:
        /* <DEDUP_REMOVED lines=12> */
[CC--:B-1----:R-:W-:Y:S01]  /*36b0*/  @!P4 LEA R18, P5, R12.reuse, R216.reuse, 0x1 ;  /* 0x000000d80c12c211 */ /* 0x0c2fe200078a08ff */
        /* <DEDUP_REMOVED lines=21> */
.L_x_1413:
[----:B------:R-:W-:Y:S05]  /*3810*/  BSYNC B0 ;  /* 0x0000000000007941 */ /* 0x000fea0003800000 */
.L_x_1412:
[----:B------:R-:W-:Y:S01]  /*3820*/  ISETP.GE.AND P1, PT, R10, R9, PT ;  /* 0x000000090a00720c */ /* 0x000fe20003f26270 */
[----:B------:R-:W-:-:S12]  /*3830*/  BSSY B0, `(.L_x_1414) ;  /* 0x0000027000007945 */ /* 0x000fd80003800000 */
        /* <DEDUP_REMOVED lines=8> */
[----:B------:R1:W-:Y:S01]  /*38c0*/  @P3 STS.128 [R204+0xd800], RZ ;  /* 0x00d800ffcc003388 */ /* 0x0003e20000000c00 */
[----:B----4-:R-:W-:Y:S01]  /*38d0*/  @!P3 MOV R218, R216 ;  /* 0x000000d800dab202 */ /* 0x010fe20000000f00 */
[--C-:B------:R-:W-:Y:S01]  /*38e0*/  @!P2 IMAD.MOV.U32 R217, RZ, RZ, R219.reuse ;  /* 0x000000ffffd9a224 */ /* 0x100fe200078e00db */
[----:B------:R-:W-:Y:S01]  /*38f0*/  @!P2 MOV R9, c[0x0][0x1a4] ;  /* 0x000069000009aa02 */ /* 0x000fe20000000f00 */
[----:B------:R-:W-:Y:S02]  /*3900*/  @!P3 IMAD R10, R10, 0x60, RZ ;  /* 0x000000600a0ab824 */ /* 0x000fe400078e02ff */
[----:B------:R-:W-:-:S04]  /*3910*/  @!P3 IMAD.WIDE.U32 R12, R14, 0x60, R218 ;  /* 0x000000600e0cb825 */ /* 0x000fc800078e00da */
[----:B-1----:R-:W-:Y:S01]  /*3920*/  @!P2 IMAD.WIDE.U32 R16, R14, 0x60, R216 ;  /* 0x000000600e10a825 */ /* 0x002fe200078e00d8 */
[----:B------:R-:W-:-:S03]  /*3930*/  @!P3 IADD3 R13, R13, R10, RZ ;  /* 0x0000000a0d0db210 */ /* 0x000fc60007ffe0ff */
[----:B------:R-:W-:Y:S02]  /*3940*/  @!P2 IMAD R9, R9, 0x60, RZ ;  /* 0x000000600909a824 */ /* 0x000fe400078e02ff */
[----:B------:R-:W-:Y:S01]  /*3950*/  @!PT LDS RZ, [RZ] ;  /* 0x00000000fffff984 */ /* 0x000fe20000000800 */
[----:B------:R-:W-:Y:S01]  /*3960*/  @!PT LDS RZ, [RZ] ;  /* 0x00000000fffff984 */ /* 0x000fe20000000800 */
[----:B------:R-:W-:Y:S01]  /*3970*/  @!PT LDS RZ, [RZ] ;  /* 0x00000000fffff984 */ /* 0x000fe20000000800 */
[----:B------:R1:W-:Y:S02]  /*3980*/  @!P3 LDGSTS.E.BYPASS.LTC128B.128 [R204+0xd800], [R12.64] ;  /* 0x0d8000000cccbfae */ /* 0x0003e4000b901d46 */
[----:B------:R-:W-:Y:S02]  /*3990*/  @!P2 IMAD.IADD R17, R17, 0x1, R9 ;  /* 0x000000011111a824 */ /* 0x000fe400078e0209 */
[----:B------:R1:W-:Y:S04]  /*39a0*/  @P2 STS.128 [R204+0xf800], RZ ;  /* 0x00f800ffcc002388 */ /* 0x0003e80000000c00 */
[----:B------:R-:W-:Y:S01]  /*39b0*/  @!PT LDS RZ, [RZ] ;  /* 0x00000000fffff984 */ /* 0x000fe20000000800 */
[----:B------:R-:W-:Y:S01]  /*39c0*/  @!PT LDS RZ, [RZ] ;  /* 0x00000000fffff984 */ /* 0x000fe20000000800 */
[----:B------:R-:W-:Y:S01]  /*39d0*/  @!PT LDS RZ, [RZ] ;  /* 0x00000000fffff984 */ /* 0x000fe20000000800 */
[----:B------:R1:W-:Y:S04]  /*39e0*/  @!P2 LDGSTS.E.BYPASS.LTC128B.128 [R204+0xf800], [R16.64+0x80] ;  /* 0x0f80008010ccafae */ /* 0x0003e8000b901d46 */
[----:B------:R1:W-:Y:S01]  /*39f0*/  @P1 STS.128 [R204+0x11800], RZ ;  /* 0x011800ffcc001388 */ /* 0x0003e20000000c00 */
[----:B------:R-:W-:Y:S05]  /*3a00*/  @P1 BRA `(.L_x_1415) ;  /* 0x0000009000001947 */ /* 0x000fea0003800000 */
[----:B------:R-:W-:Y:S01]  /*3a10*/  MOV R217, R219 ;  /* 0x000000db00d97202 */ /* 0x000fe20000000f00 */
[----:B------:R-:W-:-:S02]  /*3a20*/  ULDC UR4, c[0x0][0x1a4] ;  /* 0x0000690000047ab9 */ /* 0x000fc40000000800 */
[----:B------:R-:W-:Y:S02]  /*3a30*/  UIMAD UR4, UR4, 0x60, URZ ;  /* 0x00000060040478a4 */ /* 0x000fe4000f8e023f */
[----:B------:R-:W-:-:S05]  /*3a40*/  IMAD.WIDE.U32 R10, R14, 0x60, R216 ;  /* 0x000000600e0a7825 */ /* 0x000fca00078e00d8 */
[----:B------:R-:W-:-:S05]  /*3a50*/  IADD3 R11, R11, UR4, RZ ;  /* 0x000000040b0b7c10 */ /* 0x000fca000fffe0ff */
[----:B------:R-:W-:Y:S01]  /*3a60*/  @!PT LDS RZ, [RZ] ;  /* 0x00000000fffff984 */ /* 0x000fe20000000800 */
[----:B------:R-:W-:Y:S01]  /*3a70*/  @!PT LDS RZ, [RZ] ;  /* 0x00000000fffff984 */ /* 0x000fe20000000800 */
[----:B------:R-:W-:Y:S01]  /*3a80*/  @!PT LDS RZ, [RZ] ;  /* 0x00000000fffff984 */ /* 0x000fe20000000800 */
[----:B------:R4:W-:Y:S02]  /*3a90*/  LDGSTS.E.BYPASS.LTC128B.128 [R204+0x11800], [R10.64+0x100] ;  /* 0x118001000acc7fae */ /* 0x0009e4000b901d46 */
.L_x_1415:
[----:B------:R-:W-:Y:S05]  /*3aa0*/  BSYNC B0 ;  /* 0x0000000000007941 */ /* 0x000fea0003800000 */
.L_x_1414:
[----:B------:R-:W-:Y:S01]  /*3ab0*/  IMAD.SHL.U32 R197, R197, 0x2, RZ ;  /* 0x00000002c5c57824 */ /* 0x000fe200078e00ff */
[----:B------:R-:W-:Y:S01]  /*3ac0*/  LDSM.16.M88.4 R76, [R198] ;  /* 0x00000000c64c783b */ /* 0x000fe20000000200 */
[----:B------:R-:W-:Y:S01]  /*3ad0*/  LOP3.LUT P1, RZ, R8, 0x2, RZ, 0xc0, !PT ;  /* 0x0000000208ff7812 */ /* 0x000fe2000782c0ff */
[--C-:B------:R-:W-:Y:S01]  /*3ae0*/  IMAD R196, R7, 0x2, R198.reuse ;  /* 0x0000000207c47824 */ /* 0x100fe200078e02c6 */
[----:B------:R-:W-:Y:S01]  /*3af0*/  ISETP.GT.AND P6, PT, R203, R200, PT ;  /* 0x000000c8cb00720c */ /* 0x000fe20003fc4270 */
[----:B-1----:R-:W1:Y:S01]  /*3b00*/  LDSM.16.M88.4 R28, [R197+0x6000] ;  /* 0x00600000c51c783b */ /* 0x002e620000000200 */
[----:B------:R-:W-:Y:S01]  /*3b10*/  IADD3 R8, R197, 0x6000, RZ ;  /* 0x00006000c5087810 */ /* 0x000fe20007ffe0ff */
[----:B------:R-:W-:Y:S01]  /*3b20*/  IMAD R194, R5, 0x2, R198 ;  /* 0x0000000205c27824 */ /* 0x000fe200078e02c6 */
[----:B------:R-:W-:Y:S01]  /*3b30*/  IADD3 R195, R197, 0x6020, RZ ;  /* 0x00006020c5c37810 */ /* 0x000fe20007ffe0ff */
[----:B--2---:R-:W2:Y:S01]  /*3b40*/  LDSM.16.M88.4 R20, [R197+0x6800] ;  /* 0x00680000c514783b */ /* 0x004ea20000000200 */
[----:B------:R-:W-:Y:S01]  /*3b50*/  IMAD R191, R2, 0x2, R197 ;  /* 0x0000000202bf7824 */ /* 0x000fe200078e02c5 */
[----:B------:R-:W-:Y:S01]  /*3b60*/  IMNMX R135, R83, R84, PT ;  /* 0x0000005453877217 */ /* 0x000fe20003800200 */
[----:B------:R-:W-:Y:S01]  /*3b70*/  IMAD R193, R5, 0x2, R196 ;  /* 0x0000000205c17824 */ /* 0x000fe200078e02c4 */
[----:B------:R-:W5:Y:S02]  /*3b80*/  LDSM.16.M88.4 R12, [R197+0x7000] ;  /* 0x00700000c50c783b */ /* 0x000f640000000200 */
[----:B------:R-:W-:-:S02]  /*3b90*/  @P1 IADD3 R195, R8, -0x20, RZ ;  /* 0xffffffe008c31810 */ /* 0x000fc40007ffe0ff */
[----:B------:R-:W3:Y:S02]  /*3ba0*/  LDSM.16.M88.4 R40, [R197+0x7800] ;  /* 0x00780000c528783b */ /* 0x000ee40000000200 */
[C---:B------:R-:W-:Y:S01]  /*3bb0*/  IADD3 R187, R195.reuse, 0x800, RZ ;  /* 0x00000800c3bb7810 */ /* 0x040fe20007ffe0ff */
[----:B------:R-:W-:Y:S01]  /*3bc0*/  IMAD R184, R2, 0x2, R195 ;  /* 0x0000000202b87824 */ /* 0x000fe200078e02c3 */
[----:B------:R-:W-:Y:S01]  /*3bd0*/  LDSM.16.M88.4 R56, [R196] ;  /* 0x00000000c438783b */ /* 0x000fe20000000200 */
[C---:B------:R-:W-:Y:S02]  /*3be0*/  IADD3 R186, R195.reuse, 0x1000, RZ ;  /* 0x00001000c3ba7810 */ /* 0x040fe40007ffe0ff */
[C---:B------:R-:W-:Y:S01]  /*3bf0*/  IADD3 R185, R195.reuse, 0x1800, RZ ;  /* 0x00001800c3b97810 */ /* 0x040fe20007ffe0ff */
[----:B------:R-:W4:Y:S01]  /*3c00*/  LDSM.16.M88.4 R36, [R195] ;  /* 0x00000000c324783b */ /* 0x000f220000000200 */
[C---:B------:R-:W-:Y:S02]  /*3c10*/  IADD3 R183, R195.reuse, 0x2000, RZ ;  /* 0x00002000c3b77810 */ /* 0x040fe40007ffe0ff */
[C---:B------:R-:W-:Y:S01]  /*3c20*/  IADD3 R182, R195.reuse, 0x2800, RZ ;  /* 0x00002800c3b67810 */ /* 0x040fe20007ffe0ff */
[----:B------:R-:W3:Y:S01]  /*3c30*/  LDSM.16.M88.4 R68, [R195+0x800] ;  /* 0x00080000c344783b */ /* 0x000ee20000000200 */
[----:B------:R-:W-:-:S02]  /*3c40*/  IADD3 R181, R195, 0x3000, RZ ;  /* 0x00003000c3b57810 */ /* 0x000fc40007ffe0ff */
[C---:B------:R-:W-:Y:S01]  /*3c50*/  IADD3 R180, R195.reuse, 0x3800, RZ ;  /* 0x00003800c3b47810 */ /* 0x040fe20007ffe0ff */
[----:B------:R-:W3:Y:S01]  /*3c60*/  LDSM.16.M88.4 R64, [R195+0x1000] ;  /* 0x00100000c340783b */ /* 0x000ee20000000200 */
[C---:B------:R-:W-:Y:S02]  /*3c70*/  IADD3 R179, R195.reuse, 0x4000, RZ ;  /* 0x00004000c3b37810 */ /* 0x040fe40007ffe0ff */
[C---:B------:R-:W-:Y:S01]  /*3c80*/  IADD3 R178, R195.reuse, 0x4800, RZ ;  /* 0x00004800c3b27810 */ /* 0x040fe20007ffe0ff */
[----:B------:R-:W3:Y:S01]  /*3c90*/  LDSM.16.M88.4 R60, [R195+0x1800] ;  /* 0x00180000c33c783b */ /* 0x000ee20000000200 */
[C---:B------:R-:W-:Y:S02]  /*3ca0*/  IADD3 R177, R195.reuse, 0x5000, RZ ;  /* 0x00005000c3b17810 */ /* 0x040fe40007ffe0ff */
[----:B------:R-:W-:Y:S01]  /*3cb0*/  IADD3 R176, R195, 0x5800, RZ ;  /* 0x00005800c3b07810 */ /* 0x000fe20007ffe0ff */
[----:B------:R-:W-:Y:S01]  /*3cc0*/  LDSM.16.M88.4 R52, [R194] ;  /* 0x00000000c234783b */ /* 0x000fe20000000200 */
[C---:B-1----:R-:W-:Y:S03]  /*3cd0*/  HMMA.16816.F32.BF16 R32, R76.reuse, R28, RZ ;  /* 0x0000001c4c20723c */ /* 0x042fe600000418ff */
[----:B------:R-:W1:Y:S04]  /*3ce0*/  LDSM.16.M88.4 R48, [R191+0x6000] ;  /* 0x00600000bf30783b */ /* 0x000e680000000200 */
[----:B------:R-:W1:Y:S01]  /*3cf0*/  LDSM.16.M88.4 R44, [R191+0x6800] ;  /* 0x00680000bf2c783b */ /* 0x000e620000000200 */
[C---:B------:R-:W-:Y:S03]  /*3d00*/  HMMA.16816.F32.BF16 R28, R76.reuse, R30, RZ ;  /* 0x0000001e4c1c723c */ /* 0x040fe600000418ff */
[----:B------:R-:W-:Y:S04]  /*3d10*/  LDSM.16.M88.4 R72, [R193] ;  /* 0x00000000c148783b */ /* 0x000fe80000000200 */
[----:B------:R-:W0:Y:S01]  /*3d20*/  LDGDEPBAR ;  /* 0x00000000000079af */ /* 0x000e220000000000 */
[C---:B--2---:R-:W-:Y:S08]  /*3d30*/  HMMA.16816.F32.BF16 R24, R76.reuse, R20, RZ ;  /* 0x000000144c18723c */ /* 0x044ff000000418ff */
[C---:B-----5:R-:W-:Y:S08]  /*3d40*/  HMMA.16816.F32.BF16 R16, R76.reuse, R12, RZ ;  /* 0x0000000c4c10723c */ /* 0x060ff000000418ff */
[C---:B------:R-:W-:Y:S08]  /*3d50*/  HMMA.16816.F32.BF16 R20, R76.reuse, R22, RZ ;  /* 0x000000164c14723c */ /* 0x040ff000000418ff */
[C---:B------:R-:W-:Y:S08]  /*3d60*/  HMMA.16816.F32.BF16 R12, R76.reuse, R14, RZ ;  /* 0x0000000e4c0c723c */ /* 0x040ff000000418ff */
[C---:B---34-:R-:W-:Y:S08]  /*3d70*/  HMMA.16816.F32.BF16 R8, R76.reuse, R40, RZ ;  /* 0x000000284c08723c */ /* 0x058ff000000418ff */
[----:B------:R-:W-:Y:S01]  /*3d80*/  HMMA.16816.F32.BF16 R76, R76, R42, RZ ;  /* 0x0000002a4c4c723c */ /* 0x000fe200000418ff */
[----:B------:R-:W2:Y:S07]  /*3d90*/  LDSM.16.M88.4 R40, [R191+0x7000] ;  /* 0x00700000bf28783b */ /* 0x000eae0000000200 */
[C---:B------:R-:W-:Y:S08]  /*3da0*/  HMMA.16816.F32.BF16 R32, R56.reuse, R36, R32 ;  /* 0x000000243820723c */ /* 0x040ff00000041820 */
[C---:B------:R-:W-:Y:S01]  /*3db0*/  HMMA.16816.F32.BF16 R28, R56.reuse, R38, R28 ;  /* 0x00000026381c723c */ /* 0x040fe2000004181c */
[----:B------:R-:W3:Y:S07]  /*3dc0*/  LDSM.16.M88.4 R36, [R191+0x7800] ;  /* 0x00780000bf24783b */ /* 0x000eee0000000200 */
[C---:B------:R-:W-:Y:S08]  /*3dd0*/  HMMA.16816.F32.BF16 R24, R56.reuse, R68, R24 ;  /* 0x000000443818723c */ /* 0x040ff00000041818 */
[C---:B------:R-:W-:Y:S01]  /*3de0*/  HMMA.16816.F32.BF16 R20, R56.reuse, R70, R20 ;  /* 0x000000463814723c */ /* 0x040fe20000041814 */
[----:B------:R-:W4:Y:S07]  /*3df0*/  LDSM.16.M88.4 R68, [R184] ;  /* 0x00000000b844783b */ /* 0x000f2e0000000200 */
[C---:B------:R-:W-:Y:S08]  /*3e00*/  HMMA.16816.F32.BF16 R16, R56.reuse, R64, R16 ;  /* 0x000000403810723c */ /* 0x040ff00000041810 */
[C---:B------:R-:W-:Y:S01]  /*3e10*/  HMMA.16816.F32.BF16 R12, R56.reuse, R66, R12 ;  /* 0x00000042380c723c */ /* 0x040fe2000004180c */
[----:B------:R-:W5:Y:S07]  /*3e20*/  LDSM.16.M88.4 R64, [R184+0x800] ;  /* 0x00080000b840783b */ /* 0x000f6e0000000200 */
[C---:B------:R-:W-:Y:S08]  /*3e30*/  HMMA.16816.F32.BF16 R8, R56.reuse, R60, R8 ;  /* 0x0000003c3808723c */ /* 0x040ff00000041808 */
[----:B------:R-:W-:Y:S01]  /*3e40*/  HMMA.16816.F32.BF16 R76, R56, R62, R76 ;  /* 0x0000003e384c723c */ /* 0x000fe2000004184c */
[----:B------:R-:W3:Y:S04]  /*3e50*/  LDSM.16.M88.4 R60, [R184+0x1000] ;  /* 0x00100000b83c783b */ /* 0x000ee80000000200 */
        /* <DEDUP_REMOVED lines=9> */
[----:B------:R-:W-:Y:S07]  /*3ef0*/  LDSM.16.M88.4 R40, [R197+0x9000] ;  /* 0x00900000c528783b */ /* 0x000fee0000000200 */
[C---:B---3--:R-:W-:Y:S08]  /*3f00*/  HMMA.16816.F32.BF16 R8, R52.reuse, R36, R8 ;  /* 0x000000243408723c */ /* 0x048ff00000041808 */
[----:B------:R-:W-:Y:S01]  /*3f10*/  HMMA.16816.F32.BF16 R76, R52, R38, R76 ;  /* 0x00000026344c723c */ /* 0x000fe2000004184c */
[----:B------:R-:W1:Y:S04]  /*3f20*/  LDSM.16.M88.4 R52, [R198+0x2000] ;  /* 0x00200000c634783b */ /* 0x000e680000000200 */
[----:B------:R-:W2:Y:S03]  /*3f30*/  LDSM.16.M88.4 R36, [R197+0x9800] ;  /* 0x00980000c524783b */ /* 0x000ea60000000200 */
[C---:B----4-:R-:W-:Y:S08]  /*3f40*/  HMMA.16816.F32.BF16 R32, R72.reuse, R68, R32 ;  /* 0x000000444820723c */ /* 0x050ff00000041820 */
[C---:B------:R-:W-:Y:S01]  /*3f50*/  HMMA.16816.F32.BF16 R28, R72.reuse, R70, R28 ;  /* 0x00000046481c723c */ /* 0x040fe2000004181c */
[----:B------:R-:W-:Y:S07]  /*3f60*/  LDSM.16.M88.4 R68, [R195+0x2000] ;  /* 0x00200000c344783b */ /* 0x000fee0000000200 */
[C---:B-----5:R-:W-:Y:S08]  /*3f70*/  HMMA.16816.F32.BF16 R24, R72.reuse, R64, R24 ;  /* 0x000000404818723c */ /* 0x060ff00000041818 */
[C---:B------:R-:W-:Y:S01]  /*3f80*/  HMMA.16816.F32.BF16 R20, R72.reuse, R66, R20 ;  /* 0x000000424814723c */ /* 0x040fe20000041814 */
[----:B------:R-:W-:Y:S07]  /*3f90*/  LDSM.16.M88.4 R64, [R195+0x2800] ;  /* 0x00280000c340783b */ /* 0x000fee0000000200 */
[C---:B------:R-:W-:Y:S08]  /*3fa0*/  HMMA.16816.F32.BF16 R16, R72.reuse, R60, R16 ;  /* 0x0000003c4810723c */ /* 0x040ff00000041810 */
[C---:B------:R-:W-:Y:S01]  /*3fb0*/  HMMA.16816.F32.BF16 R12, R72.reuse, R62, R12 ;  /* 0x0000003e480c723c */ /* 0x040fe2000004180c */
[----:B------:R-:W-:Y:S07]  /*3fc0*/  LDSM.16.M88.4 R60, [R195+0x3000] ;  /* 0x00300000c33c783b */ /* 0x000fee0000000200 */
[C---:B------:R-:W-:Y:S08]  /*3fd0*/  HMMA.16816.F32.BF16 R8, R72.reuse, R56, R8 ;  /* 0x000000384808723c */ /* 0x040ff00000041808 */
[----:B------:R-:W-:Y:S01]  /*3fe0*/  HMMA.16816.F32.BF16 R76, R72, R58, R76 ;  /* 0x0000003a484c723c */ /* 0x000fe2000004184c */
[----:B------:R-:W3:Y:S04]  /*3ff0*/  LDSM.16.M88.4 R72, [R196+0x2000] ;  /* 0x00200000c448783b */ /* 0x000ee80000000200 */
[----:B------:R-:W4:Y:S03]  /*4000*/  LDSM.16.M88.4 R56, [R195+0x3800] ;  /* 0x00380000c338783b */ /* 0x000f260000000200 */
[C---:B-1----:R-:W-:Y:S08]  /*4010*/  HMMA.16816.F32.BF16 R32, R52.reuse, R48, R32 ;  /* 0x000000303420723c */ /* 0x042ff00000041820 */
[C---:B------:R-:W-:Y:S01]  /*4020*/  HMMA.16816.F32.BF16 R28, R52.reuse, R50, R28 ;  /* 0x00000032341c723c */ /* 0x040fe2000004181c */
[----:B------:R-:W-:Y:S07]  /*4030*/  LDSM.16.M88.4 R48, [R191+0x8000] ;  /* 0x00800000bf30783b */ /* 0x000fee0000000200 */
[C---:B------:R-:W-:Y:S08]  /*4040*/  HMMA.16816.F32.BF16 R24, R52.reuse, R44, R24 ;  /* 0x0000002c3418723c */ /* 0x040ff00000041818 */
[C---:B------:R-:W-:Y:S01]  /*4050*/  HMMA.16816.F32.BF16 R20, R52.reuse, R46, R20 ;  /* 0x0000002e3414723c */ /* 0x040fe20000041814 */
[----:B------:R-:W-:Y:S07]  /*4060*/  LDSM.16.M88.4 R44, [R191+0x8800] ;  /* 0x00880000bf2c783b */ /* 0x000fee0000000200 */
[C---:B------:R-:W-:Y:S08]  /*4070*/  HMMA.16816.F32.BF16 R16, R52.reuse, R40, R16 ;  /* 0x000000283410723c */ /* 0x040ff00000041810 */
[C---:B------:R-:W-:Y:S01]  /*4080*/  HMMA.16816.F32.BF16 R12, R52.reuse, R42, R12 ;  /* 0x0000002a340c723c */ /* 0x040fe2000004180c */
[----:B------:R-:W-:Y:S07]  /*4090*/  LDSM.16.M88.4 R40, [R191+0x9000] ;  /* 0x00900000bf28783b */ /* 0x000fee0000000200 */
[C---:B--2---:R-:W-:Y:S08]  /*40a0*/  HMMA.16816.F32.BF16 R8, R52.reuse, R36, R8 ;  /* 0x000000243408723c */ /* 0x044ff00000041808 */
[----:B------:R-:W-:Y:S01]  /*40b0*/  HMMA.16816.F32.BF16 R76, R52, R38, R76 ;  /* 0x00000026344c723c */ /* 0x000fe2000004184c */
[----:B------:R-:W1:Y:S04]  /*40c0*/  LDSM.16.M88.4 R52, [R194+0x2000] ;  /* 0x00200000c234783b */ /* 0x000e680000000200 */
[----:B------:R-:W2:Y:S03]  /*40d0*/  LDSM.16.M88.4 R36, [R191+0x9800] ;  /* 0x00980000bf24783b */ /* 0x000ea60000000200 */
[C---:B---3--:R-:W-:Y:S08]  /*40e0*/  HMMA.16816.F32.BF16 R32, R72.reuse, R68, R32 ;  /* 0x000000444820723c */ /* 0x048ff00000041820 */
        /* <DEDUP_REMOVED lines=8> */
[C---:B----4-:R-:W-:Y:S08]  /*4170*/  HMMA.16816.F32.BF16 R8, R72.reuse, R56, R8 ;  /* 0x000000384808723c */ /* 0x050ff00000041808 */
        /* <DEDUP_REMOVED lines=54> */
[----:B------:R-:W4:Y:S01]  /*44e0*/  LDSM.16.M88.4 R56, [R184+0x5800] ;  /* 0x00580000b838783b */ /* 0x000f220000000200 */
[----:B------:R-:W-:-:S04]  /*44f0*/  DEPBAR.LE SB0, 0x0 ;  /* 0x000080000000791a */ /* 0x000fc80000000000 */
[C---:B-1----:R-:W-:Y:S08]  /*4500*/  HMMA.16816.F32.BF16 R32, R52.reuse, R48, R32 ;  /* 0x000000303420723c */ /* 0x042ff00000041820 */
[C---:B------:R-:W-:Y:S08]  /*4510*/  HMMA.16816.F32.BF16 R28, R52.reuse, R50, R28 ;  /* 0x00000032341c723c */ /* 0x040ff0000004181c */
[C---:B------:R-:W-:Y:S08]  /*4520*/  HMMA.16816.F32.BF16 R24, R52.reuse, R44, R24 ;  /* 0x0000002c3418723c */ /* 0x040ff00000041818 */
[C---:B------:R-:W-:Y:S08]  /*4530*/  HMMA.16816.F32.BF16 R20, R52.reuse, R46, R20 ;  /* 0x0000002e3414723c */ /* 0x040ff00000041814 */
[C---:B------:R-:W-:Y:S08]  /*4540*/  HMMA.16816.F32.BF16 R16, R52.reuse, R40, R16 ;  /* 0x000000283410723c */ /* 0x040ff00000041810 */
[C---:B------:R-:W-:Y:S08]  /*4550*/  HMMA.16816.F32.BF16 R12, R52.reuse, R42, R12 ;  /* 0x0000002a340c723c */ /* 0x040ff0000004180c */
[C---:B--2---:R-:W-:Y:S07]  /*4560*/  HMMA.16816.F32.BF16 R8, R52.reuse, R36, R8 ;  /* 0x000000243408723c */ /* 0x044fee0000041808 */
[----:B------:R-:W-:Y:S01]  /*4570*/  IADD3 R37, R83, 0x8, RZ ;  /* 0x0000000853257810 */ /* 0x000fe20007ffe0ff */
[----:B------:R-:W-:Y:S03]  /*4580*/  HMMA.16816.F32.BF16 R76, R52, R38, R76 ;  /* 0x00000026344c723c */ /* 0x000fe6000004184c */
[----:B------:R-:W-:-:S05]  /*4590*/  IMNMX R2, R37, R84, PT ;  /* 0x0000005425027217 */ /* 0x000fca0003800200 */
[C---:B---3--:R-:W-:Y:S08]  /*45a0*/  HMMA.16816.F32.BF16 R32, R72.reuse, R68, R32 ;  /* 0x000000444820723c */ /* 0x048ff00000041820 */
[C---:B------:R-:W-:Y:S08]  /*45b0*/  HMMA.16816.F32.BF16 R28, R72.reuse, R70, R28 ;  /* 0x00000046481c723c */ /* 0x040ff0000004181c */
[C---:B------:R-:W-:Y:S08]  /*45c0*/  HMMA.16816.F32.BF16 R24, R72.reuse, R64, R24 ;  /* 0x000000404818723c */ /* 0x040ff00000041818 */
[C---:B------:R-:W-:Y:S08]  /*45d0*/  HMMA.16816.F32.BF16 R20, R72.reuse, R66, R20 ;  /* 0x000000424814723c */ /* 0x040ff00000041814 */
[C---:B------:R-:W-:Y:S08]  /*45e0*/  HMMA.16816.F32.BF16 R16, R72.reuse, R60, R16 ;  /* 0x0000003c4810723c */ /* 0x040ff00000041810 */
[C---:B------:R-:W-:Y:S08]  /*45f0*/  HMMA.16816.F32.BF16 R12, R72.reuse, R62, R12 ;  /* 0x0000003e480c723c */ /* 0x040ff0000004180c */
[C---:B----4-:R-:W-:Y:S08]  /*4600*/  HMMA.16816.F32.BF16 R8, R72.reuse, R56, R8 ;  /* 0x000000384808723c */ /* 0x050ff00000041808 */
        /* <DEDUP_REMOVED lines=47> */
[----:B------:R-:W-:-:S04]  /*4900*/  IMAD.MOV.U32 R37, RZ, RZ, c[0x0][0x2d0] ;  /* 0x0000b400ff257624 */ /* 0x000fc800078e00ff */
[----:B------:R-:W-:-:S05]  /*4910*/  IMAD R37, R4, R37, -0x40 ;  /* 0xffffffc004257424 */ /* 0x000fca00078e0225 */
        /* <DEDUP_REMOVED lines=13> */
.L_x_1417:
[----:B------:R-:W-:-:S04]  /*49f0*/  LEA R4, -R4, RZ, 0x6 ;  /* 0x000000ff04047211 */ /* 0x000fc800078e31ff */
[----:B------:R-:W-:Y:S02]  /*4a00*/  SHF.R.S32.HI R37, RZ, 0x1f, R4 ;  /* 0x0000001fff257819 */ /* 0x000fe40000011404 */
.L_x_1418:
[----:B------:R-:W-:Y:S01]  /*4a10*/  ISETP.GE.AND P5, PT, R205, c[0x0][0x220], PT ;  /* 0x00008800cd007a0c */ /* 0x000fe20003fa6270 */
[----:B------:R-:W-:Y:S01]  /*4a20*/  BSSY B0, `(.L_x_1419) ;  /* 0x0000076000007945 */ /* 0x000fe20003800000 */
[----:B------:R-:W-:Y:S02]  /*4a30*/  ISETP.GE.AND P4, PT, R82, c[0x0][0x220], PT ;  /* 0x0000880052007a0c */ /* 0x000fe40003f86270 */
[----:B------:R-:W-:-:S09]  /*4a40*/  ISETP.GE.AND P3, PT, R81, c[0x0][0x220], PT ;  /* 0x0000880051007a0c */ /* 0x000fd20003f66270 */
[CC--:B------:R-:W-:Y:S01]  /*4a50*/  @!P5 IADD3 R39, P1, R4.reuse, R133.reuse, RZ ;  /* 0x000000850427d210 */ /* 0x0c0fe20007f3e0ff */
[----:B------:R1:W-:Y:S01]  /*4a60*/  @P5 STS.128 [R204+0x6000], RZ ;  /* 0x006000ffcc005388 */ /* 0x0003e20000000c00 */
[----:B------:R-:W-:-:S03]  /*4a70*/  @!P4 IADD3 R41, P2, R4, R133, RZ ;  /* 0x000000850429c210 */ /* 0x000fc60007f5e0ff */
[--C-:B------:R-:W-:Y:S01]  /*4a80*/  @!P5 IMAD.X R6, R37, 0x1, R134.reuse, P1 ;  /* 0x000000012506d824 */ /* 0x100fe200008e0686 */
[----:B------:R-:W-:Y:S01]  /*4a90*/  @!P5 LEA R54, P1, R39, c[0x0][0x168], 0x1 ;  /* 0x00005a002736da11 */ /* 0x000fe200078208ff */
[----:B------:R-:W-:Y:S01]  /*4aa0*/  @!P4 IMAD.X R36, R37, 0x1, R134, P2 ;  /* 0x000000012524c824 */ /* 0x000fe200010e0686 */
        /* <DEDUP_REMOVED lines=21> */
[----:B------:R-:W-:Y:S01]  /*4c00*/  @!P5 IMAD.X R6, R41, 0x1, R134, P1 ;  /* 0x000000012906d824 */ /* 0x000fe200008e0686 */
[CC--:B------:R-:W-:Y:S01]  /*4c10*/  @!P4 IADD3 R43, P1, R38.reuse, R133.reuse, RZ ;  /* 0x00000085262bc210 */ /* 0x0c0fe20007f3e0ff */
        /* <DEDUP_REMOVED lines=86> */
.L_x_1420:
[----:B------:R-:W-:Y:S05]  /*5180*/  BSYNC B0 ;  /* 0x0000000000007941 */ /* 0x000fea0003800000 */
.L_x_1419:
[----:B------:R-:W0:Y:S01]  /*5190*/  LDGDEPBAR ;  /* 0x00000000000079af */ /* 0x000e220000000000 */
[----:B------:R-:W-:-:S04]  /*51a0*/  IADD3 R133, P1, R4, R133, RZ ;  /* 0x0000008504857210 */ /* 0x000fc80007f3e0ff */
[----:B------:R-:W-:Y:S02]  /*51b0*/  IADD3.X R134, R37, R134, RZ, P1, !PT ;  /* 0x0000008625867210 */ /* 0x000fe40000ffe4ff */
.L_x_1416:
[----:B------:R-:W-:Y:S02]  /*51c0*/  IMAD.IADD R80, R3, 0x1, R80 ;  /* 0x0000000103507824 */ /* 0x000fe400078e0250 */
[----:B------:R-:W-:-:S03]  /*51d0*/  IMAD.SHL.U32 R192, R0, 0x2, RZ ;  /* 0x0000000200c07824 */ /* 0x000fc600078e00ff */
[C---:B------:R-:W-:Y:S01]  /*51e0*/  IADD3 R3, R80.reuse, 0x1, RZ ;  /* 0x0000000150037810 */ /* 0x040fe20007ffe0ff */
[--C-:B------:R-:W-:Y:S01]  /*51f0*/  IMAD R189, R5, 0x2, R192.reuse ;  /* 0x0000000205bd7824 */ /* 0x100fe200078e02c0 */
[----:B------:R-:W-:Y:S01]  /*5200*/  IADD3 R4, R80, 0x8, RZ ;  /* 0x0000000850047810 */ /* 0x000fe20007ffe0ff */
[----:B------:R-:W-:Y:S01]  /*5210*/  IMAD R190, R7, 0x2, R192 ;  /* 0x0000000207be7824 */ /* 0x000fe200078e02c0 */
[CC--:B------:R-:W-:Y:S01]  /*5220*/  ISETP.GE.AND P5, PT, R3.reuse, R135.reuse, PT ;  /* 0x000000870300720c */ /* 0x0c0fe20003fa6270 */
[----:B------:R-:W-:Y:S01]  /*5230*/  LDSM.16.MT88.4 R68, [R192+0xe000] ;  /* 0x00e00000c044783b */ /* 0x000fe20000004200 */
[-C--:B------:R-:W-:Y:S01]  /*5240*/  ISETP.GE.AND P2, PT, R3, R2.reuse, PT ;  /* 0x000000020300720c */ /* 0x080fe20003f46270 */
[----:B------:R-:W-:Y:S01]  /*5250*/  IMAD R188, R5, 0x2, R190 ;  /* 0x0000000205bc7824 */ /* 0x000fe200078e02be */
[C---:B------:R-:W-:Y:S01]  /*5260*/  ISETP.GE.AND P1, PT, R4.reuse, R135, PT ;  /* 0x000000870400720c */ /* 0x040fe20003f26270 */
[----:B------:R-:W-:Y:S01]  /*5270*/  LDSM.16.MT88.4 R84, [R189+0xe000] ;  /* 0x00e00000bd54783b */ /* 0x000fe20000004200 */
[----:B------:R-:W-:-:S02]  /*5280*/  ISETP.GE.AND P3, PT, R4, R2, PT ;  /* 0x000000020400720c */ /* 0x000fc40003f66270 */
[C---:B------:R-:W-:Y:S01]  /*5290*/  IADD3 R3, R80.reuse, 0x9, RZ ;  /* 0x0000000950037810 */ /* 0x040fe20007ffe0ff */
[----:B------:R-:W-:Y:S01]  /*52a0*/  LDSM.16.MT88.4 R92, [R188+0xe000] ;  /* 0x00e00000bc5c783b */ /* 0x000fe20000004200 */
[----:B------:R-:W-:Y:S02]  /*52b0*/  IADD3 R4, R80, 0x10, RZ ;  /* 0x0000001050047810 */ /* 0x000fe40007ffe0ff */
[----:B------:R-:W-:Y:S01]  /*52c0*/  FSEL R39, R28, -INF , !P1 ;  /* 0xff8000001c277808 */ /* 0x000fe20004800000 */
[----:B-1----:R-:W-:Y:S01]  /*52d0*/  LDSM.16.MT88.4 R52, [R189+0xc000] ;  /* 0x00c00000bd34783b */ /* 0x002fe20000004200 */
[----:B------:R-:W-:Y:S02]  /*52e0*/  FSEL R43, R30, -INF , !P3 ;  /* 0xff8000001e2b7808 */ /* 0x000fe40005800000 */
[C---:B------:R-:W-:Y:S01]  /*52f0*/  ISETP.GE.AND P4, PT, R3.reuse, R135, PT ;  /* 0x000000870300720c */ /* 0x040fe20003f86270 */
[----:B------:R-:W-:Y:S01]  /*5300*/  LDSM.16.MT88.4 R60, [R188+0xc000] ;  /* 0x00c00000bc3c783b */ /* 0x000fe20000004200 */
[----:B------:R-:W-:-:S02]  /*5310*/  ISETP.GE.AND P1, PT, R3, R2, PT ;  /* 0x000000020300720c */ /* 0x000fc40003f26270 */
[-C--:B------:R-:W-:Y:S01]  /*5320*/  ISETP.GE.AND P3, PT, R4, R135.reuse, PT ;  /* 0x000000870400720c */ /* 0x080fe20003f66270 */
[----:B------:R-:W-:Y:S01]  /*5330*/  LDSM.16.MT88.4 R100, [R192+0x10000] ;  /* 0x01000000c064783b */ /* 0x000fe20000004200 */
[----:B------:R-:W-:Y:S02]  /*5340*/  IADD3 R3, R80, 0x11, RZ ;  /* 0x0000001150037810 */ /* 0x000fe40007ffe0ff */
[----:B--2---:R-:W-:Y:S01]  /*5350*/  FSEL R41, R31, -INF , !P1 ;  /* 0xff8000001f297808 */ /* 0x004fe20004800000 */
[----:B------:R-:W-:Y:S01]  /*5360*/  LDSM.16.MT88.4 R124, [R190+0x10000] ;  /* 0x01000000be7c783b */ /* 0x000fe20000004200 */
[----:B------:R-:W-:Y:S02]  /*5370*/  FSEL R91, R24, -INF , !P3 ;  /* 0xff800000185b7808 */ /* 0x000fe40005800000 */
[C---:B------:R-:W-:Y:S01]  /*5380*/  ISETP.GE.AND P1, PT, R3.reuse, R135, PT ;  /* 0x000000870300720c */ /* 0x040fe20003f26270 */
[----:B------:R-:W-:Y:S01]  /*5390*/  LDSM.16.MT88.4 R112, [R189+0x10000] ;  /* 0x01000000bd70783b */ /* 0x000fe20000004200 */
[----:B------:R-:W-:-:S02]  /*53a0*/  ISETP.GE.AND P3, PT, R3, R2, PT ;  /* 0x000000020300720c */ /* 0x000fc40003f66270 */
[----:B------:R-:W-:Y:S01]  /*53b0*/  FSEL R37, R29, -INF , !P4 ;  /* 0xff8000001d257808 */ /* 0x000fe20006000000 */
[----:B------:R-:W-:Y:S01]  /*53c0*/  LDSM.16.MT88.4 R136, [R190+0xc800] ;  /* 0x00c80000be88783b */ /* 0x000fe20000004200 */
[----:B------:R-:W-:Y:S02]  /*53d0*/  IADD3 R3, R80, 0x19, RZ ;  /* 0x0000001950037810 */ /* 0x000fe40007ffe0ff */
[----:B------:R-:W-:Y:S02]  /*53e0*/  ISETP.GE.AND P4, PT, R4, R2, PT ;  /* 0x000000020400720c */ /* 0x000fe40003f86270 */
[----:B------:R-:W-:Y:S02]  /*53f0*/  IADD3 R4, R80, 0x18, RZ ;  /* 0x0000001850047810 */ /* 0x000fe40007ffe0ff */
[----:B------:R-:W-:Y:S02]  /*5400*/  FSEL R29, R27, -INF , !P3 ;  /* 0xff8000001b1d7808 */ /* 0x000fe40005800000 */
[----:B------:R-:W-:-:S02]  /*5410*/  FSEL R45, R33, -INF , !P5 ;  /* 0xff800000212d7808 */ /* 0x000fc40006800000 */
[-C--:B------:R-:W-:Y:S02]  /*5420*/  ISETP.GE.AND P5, PT, R80, R135.reuse, PT ;  /* 0x000000875000720c */ /* 0x080fe40003fa6270 */
[-C--:B------:R-:W-:Y:S02]  /*5430*/  ISETP.GE.AND P3, PT, R3, R2.reuse, PT ;  /* 0x000000020300720c */ /* 0x080fe40003f66270 */
[----:B------:R-:W-:Y:S02]  /*5440*/  FSEL R31, R26, -INF , !P4 ;  /* 0xff8000001a1f7808 */ /* 0x000fe40006000000 */
[----:B------:R-:W-:Y:S02]  /*5450*/  FSEL R89, R25, -INF , !P1 ;  /* 0xff80000019597808 */ /* 0x000fe40004800000 */
[C---:B------:R-:W-:Y:S02]  /*5460*/  ISETP.GE.AND P4, PT, R4.reuse, R135, PT ;  /* 0x000000870400720c */ /* 0x040fe40003f86270 */
[----:B------:R-:W-:-:S02]  /*5470*/  ISETP.GE.AND P1, PT, R4, R2, PT ;  /* 0x000000020400720c */ /* 0x000fc40003f26270 */
[----:B------:R-:W-:Y:S02]  /*5480*/  IADD3 R4, R80, 0x20, RZ ;  /* 0x0000002050047810 */ /* 0x000fe40007ffe0ff */
[----:B------:R-:W-:Y:S02]  /*5490*/  FSEL R32, R32, -INF , !P5 ;  /* 0xff80000020207808 */ /* 0x000fe40006800000 */
[----:B------:R-:W-:Y:S02]  /*54a0*/  FSEL R25, R23, -INF , !P3 ;  /* 0xff80000017197808 */ /* 0x000fe40005800000 */
[----:B------:R-:W-:Y:S02]  /*54b0*/  ISETP.GE.AND P3, PT, R80, R2, PT ;  /* 0x000000025000720c */ /* 0x000fe40003f66270 */
[----:B------:R-:W-:Y:S02]  /*54c0*/  FSEL R33, R20, -INF , !P4 ;  /* 0xff80000014217808 */ /* 0x000fe40006000000 */
[----:B------:R-:W-:-:S02]  /*54d0*/  FSEL R27, R22, -INF , !P1 ;  /* 0xff800000161b7808 */ /* 0x000fc40004800000 */
[C---:B------:R-:W-:Y:S02]  /*54e0*/  ISETP.GE.AND P4, PT, R4.reuse, R135, PT ;  /* 0x000000870400720c */ /* 0x040fe40003f86270 */
[----:B------:R-:W-:Y:S02]  /*54f0*/  ISETP.GE.AND P1, PT, R4, R2, PT ;  /* 0x000000020400720c */ /* 0x000fe40003f26270 */
[----:B------:R-:W-:Y:S02]  /*5500*/  FMNMX.FTZ R4, R32, R45, !PT ;  /* 0x0000002d20047209 */ /* 0x000fe40007810000 */
[----:B------:R-:W-:Y:S02]  /*5510*/  FSEL R35, R35, -INF , !P2 ;  /* 0xff80000023237808 */ /* 0x000fe40005000000 */
[----:B------:R-:W-:Y:S02]  /*5520*/  FSEL R34, R34, -INF , !P3 ;  /* 0xff80000022227808 */ /* 0x000fe40005800000 */
[----:B------:R-:W-:-:S02]  /*5530*/  FMNMX.FTZ R4, R39, R4, !PT ;  /* 0x0000000427047209 */ /* 0x000fc40007810000 */
[----:B------:R-:W-:Y:S02]  /*5540*/  FSEL R165, R16, -INF , !P4 ;  /* 0xff80000010a57808 */ /* 0x000fe40006000000 */
[----:B------:R-:W-:Y:S02]  /*5550*/  FMNMX.FTZ R16, R34, R35, !PT ;  /* 0x0000002322107209 */ /* 0x000fe40007810000 */
[----:B------:R-:W-:Y:S02]  /*5560*/  FMNMX.FTZ R4, R37, R4, !PT ;  /* 0x0000000425047209 */ /* 0x000fe40007810000 */
[----:B------:R-:W-:Y:S02]  /*5570*/  FMNMX.FTZ R16, R43, R16, !PT ;  /* 0x000000102b107209 */ /* 0x000fe40007810000 */
[----:B------:R-:W-:Y:S02]  /*5580*/  ISETP.GE.AND P2, PT, R3, R135, PT ;  /* 0x000000870300720c */ /* 0x000fe40003f46270 */
[----:B------:R-:W-:-:S02]  /*5590*/  IADD3 R3, R80, 0x21, RZ ;  /* 0x0000002150037810 */ /* 0x000fc40007ffe0ff */
[----:B------:R-:W-:Y:S02]  /*55a0*/  FMNMX.FTZ R4, R91, R4, !PT ;  /* 0x000000045b047209 */ /* 0x000fe40007810000 */
[----:B------:R-:W-:Y:S02]  /*55b0*/  FMNMX.FTZ R16, R41, R16, !PT ;  /* 0x0000001029107209 */ /* 0x000fe40007810000 */
[----:B------:R-:W-:Y:S02]  /*55c0*/  FSEL R21, R21, -INF , !P2 ;  /* 0xff80000015157808 */ /* 0x000fe40005000000 */
[----:B------:R-:W-:Y:S02]  /*55d0*/  ISETP.GE.AND P2, PT, R3, R2, PT ;  /* 0x000000020300720c */ /* 0x000fe40003f46270 */
[----:B------:R-:W-:Y:S02]  /*55e0*/  FMNMX.FTZ R4, R89, R4, !PT ;  /* 0x0000000459047209 */ /* 0x000fe40007810000 */
[----:B------:R-:W-:-:S02]  /*55f0*/  IADD3 R6, R80, 0x30, RZ ;  /* 0x0000003050067810 */ /* 0x000fc40007ffe0ff */
[----:B------:R-:W-:Y:S02]  /*5600*/  FMNMX.FTZ R16, R31, R16, !PT ;  /* 0x000000101f107209 */ /* 0x000fe40007810000 */
[----:B------:R-:W-:Y:S02]  /*5610*/  FSEL R223, R18, -INF , !P1 ;  /* 0xff80000012df7808 */ /* 0x000fe40004800000 */
[----:B------:R-:W-:Y:S02]  /*5620*/  FSEL R171, R19, -INF , !P2 ;  /* 0xff80000013ab7808 */ /* 0x000fe40005000000 */
[----:B------:R-:W-:Y:S02]  /*5630*/  FMNMX.FTZ R18, R33, R4, !PT ;  /* 0x0000000421127209 */ /* 0x000fe40007810000 */
[----:B------:R-:W-:Y:S02]  /*5640*/  ISETP.GE.AND P2, PT, R6, R135, PT ;  /* 0x000000870600720c */ /* 0x000fe40003f46270 */
[----:B------:R-:W-:-:S02]  /*5650*/  FMNMX.FTZ R16, R29, R16, !PT ;  /* 0x000000101d107209 */ /* 0x000fc40007810000 */
[-C--:B------:R-:W-:Y:S02]  /*5660*/  ISETP.GE.AND P5, PT, R3, R135.reuse, PT ;  /* 0x000000870300720c */ /* 0x080fe40003fa6270 */
[----:B------:R-:W-:Y:S02]  /*5670*/  IADD3 R3, R80, 0x28, RZ ;  /* 0x0000002850037810 */ /* 0x000fe40007ffe0ff */
[----:B------:R-:W-:Y:S02]  /*5680*/  FMNMX.FTZ R18, R21, R18, !PT ;  /* 0x0000001215127209 */ /* 0x000fe40007810000 */
[----:B------:R-:W-:Y:S02]  /*5690*/  FSEL R217, R8, -INF , !P2 ;  /* 0xff80000008d97808 */ /* 0x000fe40005000000 */
[----:B------:R-:W-:Y:S02]  /*56a0*/  FMNMX.FTZ R8, R27, R16, !PT ;  /* 0x000000101b087209 */ /* 0x000fe40007810000 */
[----:B------:R-:W-:-:S02]  /*56b0*/  ISETP.GE.AND P4, PT, R3, R135, PT ;  /* 0x000000870300720c */ /* 0x000fc40003f86270 */
[----:B------:R-:W-:Y:S02]  /*56c0*/  ISETP.GE.AND P1, PT, R3, R2, PT ;  /* 0x000000020300720c */ /* 0x000fe40003f26270 */
[----:B------:R-:W-:Y:S02]  /*56d0*/  IADD3 R3, R80, 0x29, RZ ;  /* 0x0000002950037810 */ /* 0x000fe40007ffe0ff */
[----:B------:R-:W-:Y:S02]  /*56e0*/  FSEL R227, R17, -INF , !P5 ;  /* 0xff80000011e37808 */ /* 0x000fe40006800000 */
[----:B------:R-:W-:Y:S02]  /*56f0*/  FMNMX.FTZ R18, R165, R18, !PT ;  /* 0x00000012a5127209 */ /* 0x000fe40007810000 */
[----:B------:R-:W-:Y:S02]  /*5700*/  FMNMX.FTZ R8, R25, R8, !PT ;  /* 0x0000000819087209 */ /* 0x000fe40007810000 */
[----:B------:R-:W-:-:S02]  /*5710*/  FSEL R225, R12, -INF , !P4 ;  /* 0xff8000000ce17808 */ /* 0x000fc40006000000 */
[----:B------:R-:W-:Y:S02]  /*5720*/  ISETP.GE.AND P5, PT, R3, R135, PT ;  /* 0x000000870300720c */ /* 0x000fe40003fa6270 */
[----:B------:R-:W-:Y:S02]  /*5730*/  FMNMX.FTZ R12, R227, R18, !PT ;  /* 0x00000012e30c7209 */ /* 0x000fe40007810000 */
[----:B------:R-:W-:Y:S01]  /*5740*/  FMNMX.FTZ R8, R223, R8, !PT ;  /* 0x00000008df087209 */ /* 0x000fe20007810000 */
[----:B------:R-:W-:Y:S01]  /*5750*/  LDSM.16.MT88.4 R16, [R189+0xe800] ;  /* 0x00e80000bd10783b */ /* 0x000fe20000004200 */
[----:B------:R-:W-:Y:S02]  /*5760*/  ISETP.GE.AND P3, PT, R3, R2, PT ;  /* 0x000000020300720c */ /* 0x000fe40003f66270 */
[C---:B------:R-:W-:Y:S02]  /*5770*/  IADD3 R4, R80.reuse, 0x31, RZ ;  /* 0x0000003150047810 */ /* 0x040fe40007ffe0ff */
[----:B------:R-:W-:-:S02]  /*5780*/  IADD3 R3, R80, 0x38, RZ ;  /* 0x0000003850037810 */ /* 0x000fc40007ffe0ff */
[----:B------:R-:W-:Y:S02]  /*5790*/  FSEL R167, R13, -INF , !P5 ;  /* 0xff8000000da77808 */ /* 0x000fe40006800000 */
[----:B------:R-:W-:Y:S02]  /*57a0*/  FMNMX.FTZ R12, R225, R12, !PT ;  /* 0x0000000ce10c7209 */ /* 0x000fe40007810000 */
[----:B------:R-:W-:Y:S02]  /*57b0*/  FSEL R221, R14, -INF , !P1 ;  /* 0xff8000000edd7808 */ /* 0x000fe40004800000 */
[----:B------:R-:W-:Y:S02]  /*57c0*/  FMNMX.FTZ R8, R171, R8, !PT ;  /* 0x00000008ab087209 */ /* 0x000fe40007810000 */
        /* <DEDUP_REMOVED lines=24> */
[----:B------:R-:W-:Y:S01]  /*5950*/  FSEL R169, R79, -INF , !P2 ;  /* 0xff8000004fa97808 */ /* 0x000fe20005000000 */
[----:B------:R-:W-:Y:S01]  /*5960*/  LDSM.16.MT88.4 R12, [R188+0xe800] ;  /* 0x00e80000bc0c783b */ /* 0x000fe20000004200 */
[----:B------:R-:W-:-:S03]  /*5970*/  FMNMX.FTZ R8, R141, R8, !PT ;  /* 0x000000088d087209 */ /* 0x000fc60007810000 */
[----:B------:R-:W1:Y:S01]  /*5980*/  SHFL.BFLY PT, R9, R6, 0x2, 0x1f ;  /* 0x0c401f0006097f89 */ /* 0x000e6200000e0000 */
[----:B------:R-:W-:-:S03]  /*5990*/  FMNMX.FTZ R11, R169, R8, !PT ;  /* 0x00000008a90b7209 */ /* 0x000fc60007810000 */
[----:B------:R-:W-:Y:S04]  /*59a0*/  LDSM.16.MT88.4 R76, [R190+0xe000] ;  /* 0x00e00000be4c783b */ /* 0x000fe80000004200 */
        /* <DEDUP_REMOVED lines=18> */
[----:B------:R-:W-:Y:S01]  /*5ad0*/  LDSM.16.MT88.4 R44, [R190+0xc000] ;  /* 0x00c00000be2c783b */ /* 0x000fe20000004200 */
[----:B------:R-:W-:Y:S01]  /*5ae0*/  FFMA.FTZ R156, R37, c[0x0][0x23c], -R140 ;  /* 0x00008f00259c7a23 */ /* 0x000fe2000001088c */
[----:B------:R-:W-:Y:S01]  /*5af0*/  MUFU.EX2 R163, R163 ;  /* 0x000000a300a37308 */ /* 0x000fe20000000800 */
[--C-:B------:R-:W-:Y:S01]  /*5b00*/  FFMA.FTZ R158, R34, c[0x0][0x23c], -R166.reuse ;  /* 0x00008f00229e7a23 */ /* 0x100fe200000108a6 */
[----:B------:R-:W1:Y:S01]  /*5b10*/  LDSM.16.MT88.4 R36, [R192+0xc000] ;  /* 0x00c00000c024783b */ /* 0x000e620000004200 */
[--C-:B------:R-:W-:Y:S01]  /*5b20*/  FFMA.FTZ R159, R35, c[0x0][0x23c], -R166.reuse ;  /* 0x00008f00239f7a23 */ /* 0x100fe200000108a6 */
[----:B------:R-:W-:Y:S01]  /*5b30*/  LEA R214, P1, R133, c[0x0][0x168], 0x1 ;  /* 0x00005a0085d67a11 */ /* 0x000fe200078208ff */
[----:B------:R-:W-:-:S02]  /*5b40*/  FFMA.FTZ R161, R43, c[0x0][0x23c], -R166 ;  /* 0x00008f002ba17a23 */ /* 0x000fc400000108a6 */
[----:B------:R-:W-:Y:S01]  /*5b50*/  FFMA.FTZ R152, R41, c[0x0][0x23c], -R166 ;  /* 0x00008f0029987a23 */ /* 0x000fe200000108a6 */
[----:B------:R-:W2:Y:S01]  /*5b60*/  MUFU.EX2 R160, R160 ;  /* 0x000000a000a07308 */ /* 0x000ea20000000800 */
[--C-:B------:R-:W-:Y:S02]  /*5b70*/  FFMA.FTZ R155, R91, c[0x0][0x23c], -R140.reuse ;  /* 0x00008f005b9b7a23 */ /* 0x100fe4000001088c */
[--C-:B------:R-:W-:Y:S02]  /*5b80*/  FFMA.FTZ R154, R89, c[0x0][0x23c], -R140.reuse ;  /* 0x00008f00599a7a23 */ /* 0x100fe4000001088c */
[--C-:B------:R-:W-:Y:S02]  /*5b90*/  FFMA.FTZ R150, R33, c[0x0][0x23c], -R140.reuse ;  /* 0x00008f0021967a23 */ /* 0x100fe4000001088c */
[----:B------:R-:W-:Y:S01]  /*5ba0*/  FFMA.FTZ R149, R21, c[0x0][0x23c], -R140 ;  /* 0x00008f0015957a23 */ /* 0x000fe2000001088c */
[----:B------:R-:W-:Y:S01]  /*5bb0*/  MUFU.EX2 R157, R157 ;  /* 0x0000009d009d7308 */ /* 0x000fe20000000800 */
[--C-:B------:R-:W-:Y:S01]  /*5bc0*/  FFMA.FTZ R153, R31, c[0x0][0x23c], -R166.reuse ;  /* 0x00008f001f997a23 */ /* 0x100fe200000108a6 */
[----:B------:R-:W3:Y:S01]  /*5bd0*/  LDSM.16.MT88.4 R20, [R192+0xc800] ;  /* 0x00c80000c014783b */ /* 0x000ee20000004200 */
[----:B------:R-:W-:-:S02]  /*5be0*/  FFMA.FTZ R148, R29, c[0x0][0x23c], -R166 ;  /* 0x00008f001d947a23 */ /* 0x000fc400000108a6 */
[--C-:B------:R-:W-:Y:S01]  /*5bf0*/  FFMA.FTZ R151, R27, c[0x0][0x23c], -R166.reuse ;  /* 0x00008f001b977a23 */ /* 0x100fe200000108a6 */
[----:B------:R-:W-:Y:S01]  /*5c00*/  LDSM.16.MT88.4 R32, [R189+0xc800] ;  /* 0x00c80000bd20783b */ /* 0x000fe20000004200 */
[----:B------:R-:W-:Y:S01]  /*5c10*/  FFMA.FTZ R0, R25, c[0x0][0x23c], -R166 ;  /* 0x00008f0019007a23 */ /* 0x000fe200000108a6 */
[----:B------:R-:W4:Y:S01]  /*5c20*/  MUFU.EX2 R156, R156 ;  /* 0x0000009c009c7308 */ /* 0x000f220000000800 */
[----:B--2---:R-:W-:Y:S01]  /*5c30*/  F2FP.BF16.PACK_AB R116, R160, R163 ;  /* 0x000000a3a074723e */ /* 0x004fe200000010ff */
[----:B------:R-:W-:Y:S01]  /*5c40*/  LDSM.16.MT88.4 R28, [R188+0xc800] ;  /* 0x00c80000bc1c783b */ /* 0x000fe20000004200 */
[--C-:B------:R-:W-:Y:S02]  /*5c50*/  FFMA.FTZ R162, R165, c[0x0][0x23c], -R140.reuse ;  /* 0x00008f00a5a27a23 */ /* 0x100fe4000001088c */
[--C-:B------:R-:W-:Y:S01]  /*5c60*/  FFMA.FTZ R165, R227, c[0x0][0x23c], -R140.reuse ;  /* 0x00008f00e3a57a23 */ /* 0x100fe2000001088c */
[----:B------:R-:W-:Y:S01]  /*5c70*/  LDSM.16.MT88.4 R24, [R190+0xe800] ;  /* 0x00e80000be18783b */ /* 0x000fe20000004200 */
[--C-:B------:R-:W-:Y:S01]  /*5c80*/  FFMA.FTZ R164, R225, c[0x0][0x23c], -R140.reuse ;  /* 0x00008f00e1a47a23 */ /* 0x100fe2000001088c */
[----:B------:R-:W-:Y:S01]  /*5c90*/  MUFU.EX2 R158, R158 ;  /* 0x0000009e009e7308 */ /* 0x000fe20000000800 */
[----:B------:R-:W-:-:S02]  /*5ca0*/  FFMA.FTZ R167, R167, c[0x0][0x23c], -R140 ;  /* 0x00008f00a7a77a23 */ /* 0x000fc4000001088c */
[--C-:B------:R-:W-:Y:S02]  /*5cb0*/  FFMA.FTZ R168, R223, c[0x0][0x23c], -R166.reuse ;  /* 0x00008f00dfa87a23 */ /* 0x100fe400000108a6 */
[--C-:B------:R-:W-:Y:S02]  /*5cc0*/  FFMA.FTZ R171, R171, c[0x0][0x23c], -R166.reuse ;  /* 0x00008f00abab7a23 */ /* 0x100fe400000108a6 */
[--C-:B------:R-:W-:Y:S01]  /*5cd0*/  FFMA.FTZ R170, R221, c[0x0][0x23c], -R166.reuse ;  /* 0x00008f00ddaa7a23 */ /* 0x100fe200000108a6 */
[----:B------:R-:W2:Y:S01]  /*5ce0*/  MUFU.EX2 R159, R159 ;  /* 0x0000009f009f7308 */ /* 0x000ea20000000800 */
[----:B----4-:R-:W-:Y:S01]  /*5cf0*/  F2FP.BF16.PACK_AB R118, R156, R157 ;  /* 0x0000009d9c76723e */ /* 0x010fe200000010ff */
[----:B------:R-:W-:Y:S02]  /*5d00*/  FFMA.FTZ R175, R175, c[0x0][0x23c], -R166 ;  /* 0x00008f00afaf7a23 */ /* 0x000fe400000108a6 */
[--C-:B------:R-:W-:Y:S02]  /*5d10*/  FFMA.FTZ R172, R217, c[0x0][0x23c], -R140.reuse ;  /* 0x00008f00d9ac7a23 */ /* 0x100fe4000001088c */
[----:B------:R-:W-:-:S02]  /*5d20*/  FFMA.FTZ R217, R211, c[0x0][0x23c], -R140 ;  /* 0x00008f00d3d97a23 */ /* 0x000fc4000001088c */
[----:B------:R-:W-:Y:S01]  /*5d30*/  MUFU.EX2 R161, R161 ;  /* 0x000000a100a17308 */ /* 0x000fe20000000800 */
[--C-:B------:R-:W-:Y:S02]  /*5d40*/  FFMA.FTZ R173, R173, c[0x0][0x23c], -R166.reuse ;  /* 0x00008f00adad7a23 */ /* 0x100fe400000108a6 */
[--C-:B------:R-:W-:Y:S02]  /*5d50*/  FFMA.FTZ R212, R143, c[0x0][0x23c], -R166.reuse ;  /* 0x00008f008fd47a23 */ /* 0x100fe400000108a6 */
[----:B------:R-:W-:Y:S02]  /*5d60*/  FFMA.FTZ R211, R141, c[0x0][0x23c], -R166 ;  /* 0x00008f008dd37a23 */ /* 0x000fe400000108a6 */
[--C-:B------:R-:W-:Y:S01]  /*5d70*/  FFMA.FTZ R215, R215, c[0x0][0x23c], -R140.reuse ;  /* 0x00008f00d7d77a23 */ /* 0x100fe2000001088c */
[----:B------:R-:W4:Y:S01]  /*5d80*/  MUFU.EX2 R152, R152 ;  /* 0x0000009800987308 */ /* 0x000f220000000800 */
[----:B--2---:R-:W-:Y:S01]  /*5d90*/  F2FP.BF16.PACK_AB R117, R159, R158 ;  /* 0x0000009e9f75723e */ /* 0x004fe200000010ff */
[----:B------:R-:W-:Y:S01]  /*5da0*/  FFMA.FTZ R174, R213, c[0x0][0x23c], -R140 ;  /* 0x00008f00d5ae7a23 */ /* 0x000fe2000001088c */
[----:B------:R-:W-:Y:S01]  /*5db0*/  LEA.HI.X R213, R133, c[0x0][0x16c], R134, 0x1, P1 ;  /* 0x00005b0085d57a11 */ /* 0x000fe200008f0c86 */
[----:B------:R-:W-:Y:S01]  /*5dc0*/  FFMA.FTZ R166, R169, c[0x0][0x23c], -R166 ;  /* 0x00008f00a9a67a23 */ /* 0x000fe200000108a6 */
[----:B------:R-:W-:Y:S01]  /*5dd0*/  LDSM.16.MT88.4 R140, [R190+0xd800] ;  /* 0x00d80000be8c783b */ /* 0x000fe20000004200 */
[----:B------:R-:W-:-:S02]  /*5de0*/  FADD.FTZ R160, R163, R160 ;  /* 0x000000a0a3a07221 */ /* 0x000fc40000010000 */
[----:B------:R-:W-:Y:S01]  /*5df0*/  MUFU.EX2 R155, R155 ;  /* 0x0000009b009b7308 */ /* 0x000fe20000000800 */
[----:B------:R-:W-:Y:S02]  /*5e00*/  FADD.FTZ R158, R158, R159 ;  /* 0x0000009f9e9e7221 */ /* 0x000fe40000010000 */
[----:B------:R-:W-:-:S04]  /*5e10*/  FADD.FTZ R157, R157, R160 ;  /* 0x000000a09d9d7221 */ /* 0x000fc80000010000 */
[----:B------:R-:W-:Y:S01]  /*5e20*/  FADD.FTZ R156, R156, R157 ;  /* 0x0000009d9c9c7221 */ /* 0x000fe20000010000 */
[----:B----4-:R-:W-:Y:S01]  /*5e30*/  F2FP.BF16.PACK_AB R119, R152, R161 ;  /* 0x000000a19877723e */ /* 0x010fe200000010ff */
[----:B------:R-:W2:Y:S01]  /*5e40*/  MUFU.EX2 R154, R154 ;  /* 0x0000009a009a7308 */ /* 0x000ea20000000800 */
        /* <DEDUP_REMOVED lines=9> */
[----:B------:R-:W4:Y:S06]  /*5ee0*/  MUFU.EX2 R148, R148 ;  /* 0x0000009400947308 */ /* 0x000f2c0000000800 */
[C---:B------:R-:W-:Y:S02]  /*5ef0*/  HMMA.16816.F32.BF16 R88, R116.reuse, R92, RZ ;  /* 0x0000005c7458723c */ /* 0x040fe400000418ff */
[----:B------:R-:W-:Y:S06]  /*5f00*/  MUFU.EX2 R151, R151 ;  /* 0x0000009700977308 */ /* 0x000fec0000000800 */
[C---:B------:R-:W-:Y:S02]  /*5f10*/  HMMA.16816.F32.BF16 R92, R116.reuse, R94, RZ ;  /* 0x0000005e745c723c */ /* 0x040fe400000418ff */
[----:B------:R-:W5:Y:S06]  /*5f20*/  MUFU.EX2 R0, R0 ;  /* 0x0000000000007308 */ /* 0x000f6c0000000800 */
        /* <DEDUP_REMOVED lines=32> */
[C---:B------:R-:W-:Y:S07]  /*6130*/  HMMA.16816.F32.BF16 R120, R116.reuse, R4, RZ ;  /* 0x000000047478723c */ /* 0x040fee00000418ff */
[----:B--2---:R-:W-:Y:S01]  /*6140*/  F2FP.BF16.PACK_AB R4, R154, R155 ;  /* 0x0000009b9a04723e */ /* 0x004fe200000010ff */
[----:B------:R-:W-:Y:S01]  /*6150*/  HMMA.16816.F32.BF16 R116, R116, R6, RZ ;  /* 0x000000067474723c */ /* 0x000fe200000418ff */
[----:B----4-:R-:W-:Y:S01]  /*6160*/  F2FP.BF16.PACK_AB R5, R148, R153 ;  /* 0x000000999405723e */ /* 0x010fe200000010ff */
[----:B------:R-:W-:-:S04]  /*6170*/  FADD.FTZ R153, R153, R152 ;  /* 0x0000009899997221 */ /* 0x000fc80000010000 */
[----:B------:R-:W-:Y:S01]  /*6180*/  FADD.FTZ R148, R148, R153 ;  /* 0x0000009994947221 */ /* 0x000fe20000010000 */
[----:B------:R-:W-:Y:S02]  /*6190*/  F2FP.BF16.PACK_AB R6, R149, R150 ;  /* 0x000000969506723e */ /* 0x000fe400000010ff */
[----:B-----5:R-:W-:Y:S01]  /*61a0*/  F2FP.BF16.PACK_AB R7, R0, R151 ;  /* 0x000000970007723e */ /* 0x020fe200000010ff */
[----:B------:R-:W-:-:S04]  /*61b0*/  FADD.FTZ R151, R151, R148 ;  /* 0x0000009497977221 */ /* 0x000fc80000010000 */
[----:B------:R-:W-:Y:S02]  /*61c0*/  FADD.FTZ R151, R0, R151 ;  /* 0x0000009700977221 */ /* 0x000fe40000010000 */
[C---:B------:R-:W-:Y:S08]  /*61d0*/  HMMA.16816.F32.BF16 R64, R4.reuse, R8, R64 ;  /* 0x000000080440723c */ /* 0x040ff00000041840 */
        /* <DEDUP_REMOVED lines=8> */
[C---:B---3--:R-:W-:Y:S08]  /*6260*/  HMMA.16816.F32.BF16 R128, R4.reuse, R20, R128 ;  /* 0x000000140480723c */ /* 0x048ff00000041880 */
[C---:B------:R-:W-:Y:S01]  /*6270*/  HMMA.16816.F32.BF16 R36, R4.reuse, R22, R36 ;  /* 0x000000160424723c */ /* 0x040fe20000041824 */
[----:B------:R-:W3:Y:S07]  /*6280*/  LDSM.16.MT88.4 R20, [R192+0x10800] ;  /* 0x01080000c014783b */ /* 0x000eee0000004200 */
[C---:B--2---:R-:W-:Y:S08]  /*6290*/  HMMA.16816.F32.BF16 R104, R4.reuse, R8, R104 ;  /* 0x000000080468723c */ /* 0x044ff00000041868 */
[C---:B------:R-:W-:Y:S01]  /*62a0*/  HMMA.16816.F32.BF16 R124, R4.reuse, R10, R124 ;  /* 0x0000000a047c723c */ /* 0x040fe2000004187c */
[----:B------:R-:W2:Y:S07]  /*62b0*/  LDSM.16.MT88.4 R8, [R192+0xd000] ;  /* 0x00d00000c008783b */ /* 0x000eae0000004200 */
[C---:B----4-:R-:W-:Y:S08]  /*62c0*/  HMMA.16816.F32.BF16 R108, R4.reuse, R16, R108 ;  /* 0x00000010046c723c */ /* 0x050ff0000004186c */
[C---:B------:R-:W-:Y:S01]  /*62d0*/  HMMA.16816.F32.BF16 R112, R4.reuse, R18, R112 ;  /* 0x000000120470723c */ /* 0x040fe20000041870 */
[----:B------:R-:W4:Y:S07]  /*62e0*/  LDSM.16.MT88.4 R16, [R190+0xd000] ;  /* 0x00d00000be10783b */ /* 0x000f2e0000004200 */
[C---:B-----5:R-:W-:Y:S08]  /*62f0*/  HMMA.16816.F32.BF16 R120, R4.reuse, R12, R120 ;  /* 0x0000000c0478723c */ /* 0x060ff00000041878 */
[C---:B------:R-:W-:Y:S01]  /*6300*/  HMMA.16816.F32.BF16 R116, R4.reuse, R14, R116 ;  /* 0x0000000e0474723c */ /* 0x040fe20000041874 */
[----:B------:R-:W5:Y:S07]  /*6310*/  LDSM.16.MT88.4 R12, [R192+0xf000] ;  /* 0x00f00000c00c783b */ /* 0x000f6e0000004200 */
[C---:B------:R-:W-:Y:S08]  /*6320*/  HMMA.16816.F32.BF16 R40, R4.reuse, R136, R40 ;  /* 0x000000880428723c */ /* 0x040ff00000041828 */
[C---:B------:R-:W-:Y:S01]  /*6330*/  HMMA.16816.F32.BF16 R44, R4.reuse, R138, R44 ;  /* 0x0000008a042c723c */ /* 0x040fe2000004182c */
[----:B------:R-:W-:Y:S07]  /*6340*/  LDSM.16.MT88.4 R136, [R189+0xd800] ;  /* 0x00d80000bd88783b */ /* 0x000fee0000004200 */
[C---:B------:R-:W-:Y:S08]  /*6350*/  HMMA.16816.F32.BF16 R48, R4.reuse, R32, R48 ;  /* 0x000000200430723c */ /* 0x040ff00000041830 */
        /* <DEDUP_REMOVED lines=10> */
[----:B------:R-:W-:Y:S06]  /*6400*/  LDSM.16.MT88.4 R20, [R192+0x11000] ;  /* 0x01100000c014783b */ /* 0x000fec0000004200 */
[----:B-1----:R-:W-:-:S02]  /*6410*/  F2FP.BF16.PACK_AB R4, R165, R162 ;  /* 0x000000a2a504723e */ /* 0x002fc400000010ff */
        /* <DEDUP_REMOVED lines=9> */
[----:B------:R-:W1:Y:S07]  /*64b0*/  LDSM.16.MT88.4 R8, [R189+0xf000] ;  /* 0x00f00000bd08783b */ /* 0x000e6e0000004200 */
[C---:B----4-:R-:W-:Y:S08]  /*64c0*/  HMMA.16816.F32.BF16 R40, R4.reuse, R16, R40 ;  /* 0x000000100428723c */ /* 0x050ff00000041828 */
[C---:B------:R-:W-:Y:S01]  /*64d0*/  HMMA.16816.F32.BF16 R44, R4.reuse, R18, R44 ;  /* 0x00000012042c723c */ /* 0x040fe2000004182c */
[----:B------:R-:W2:Y:S07]  /*64e0*/  LDSM.16.MT88.4 R16, [R188+0xf000] ;  /* 0x00f00000bc10783b */ /* 0x000eae0000004200 */
[C---:B-----5:R-:W-:Y:S08]  /*64f0*/  HMMA.16816.F32.BF16 R64, R4.reuse, R12, R64 ;  /* 0x0000000c0440723c */ /* 0x060ff00000041840 */
        /* <DEDUP_REMOVED lines=23> */
[C---:B-1----:R-:W-:Y:S08]  /*6670*/  HMMA.16816.F32.BF16 R108, R4.reuse, R8, R108 ;  /* 0x00000008046c723c */ /* 0x042ff0000004186c */
[C---:B------:R-:W-:Y:S01]  /*6680*/  HMMA.16816.F32.BF16 R112, R4.reuse, R10, R112 ;  /* 0x0000000a0470723c */ /* 0x040fe20000041870 */
[----:B------:R-:W1:Y:S07]  /*6690*/  LDSM.16.MT88.4 R8, [R192+0xf800] ;  /* 0x00f80000c008783b */ /* 0x000e6e0000004200 */
        /* <DEDUP_REMOVED lines=9> */
[----:B---3--:R-:W-:Y:S01]  /*6730*/  HMMA.16816.F32.BF16 R128, R4, R12, R128 ;  /* 0x0000000c0480723c */ /* 0x008fe20000041880 */
[----:B------:R-:W-:-:S07]  /*6740*/  FADD.FTZ R211, R211, R212 ;  /* 0x000000d4d3d37221 */ /* 0x000fce0000010000 */
        /* <DEDUP_REMOVED lines=9> */
[C---:B---3--:R-:W-:Y:S07]  /*67e0*/  HMMA.16816.F32.BF16 R104, R4.reuse, R12, R104 ;  /* 0x0000000c0468723c */ /* 0x048fee0000041868 */
        /* <DEDUP_REMOVED lines=16> */
[----:B------:R-:W-:Y:S01]  /*68f0*/  HMMA.16816.F32.BF16 R72, R4, R28, R72 ;  /* 0x0000001c0448723c */ /* 0x000fe20000041848 */
[----:B------:R-:W-:Y:S02]  /*6900*/  FADD.FTZ R215, R166, R211 ;  /* 0x000000d3a6d77221 */ /* 0x000fe40000010000 */
[----:B------:R-:W-:-:S05]  /*6910*/  FADD.FTZ R217, R217, R174 ;  /* 0x000000aed9d97221 */ /* 0x000fca0000010000 */
[C---:B------:R-:W-:Y:S08]  /*6920*/  HMMA.16816.F32.BF16 R76, R4.reuse, R30, R76 ;  /* 0x0000001e044c723c */ /* 0x040ff0000004184c */
[C---:B------:R-:W-:Y:S08]  /*6930*/  HMMA.16816.F32.BF16 R80, R4.reuse, R24, R80 ;  /* 0x000000180450723c */ /* 0x040ff00000041850 */
[C---:B------:R-:W-:Y:S08]  /*6940*/  HMMA.16816.F32.BF16 R84, R4.reuse, R26, R84 ;  /* 0x0000001a0454723c */ /* 0x040ff00000041854 */
[C---:B------:R-:W-:Y:S08]  /*6950*/  HMMA.16816.F32.BF16 R88, R4.reuse, R20, R88 ;  /* 0x000000140458723c */ /* 0x040ff00000041858 */
[C---:B------:R-:W-:Y:S08]  /*6960*/  HMMA.16816.F32.BF16 R92, R4.reuse, R22, R92 ;  /* 0x00000016045c723c */ /* 0x040ff0000004185c */
[C---:B------:R-:W-:Y:S08]  /*6970*/  HMMA.16816.F32.BF16 R124, R4.reuse, R14, R124 ;  /* 0x0000000e047c723c */ /* 0x040ff0000004187c */
[C---:B-1----:R-:W-:Y:S08]  /*6980*/  HMMA.16816.F32.BF16 R108, R4.reuse, R8, R108 ;  /* 0x00000008046c723c */ /* 0x042ff0000004186c */
[C---:B------:R-:W-:Y:S08]  /*6990*/  HMMA.16816.F32.BF16 R112, R4.reuse, R10, R112 ;  /* 0x0000000a0470723c */ /* 0x040ff00000041870 */
[C---:B--2---:R-:W-:Y:S08]  /*69a0*/  HMMA.16816.F32.BF16 R120, R4.reuse, R16, R120 ;  /* 0x000000100478723c */ /* 0x044ff00000041878 */
[----:B------:R-:W-:Y:S01]  /*69b0*/  HMMA.16816.F32.BF16 R116, R4, R18, R116 ;  /* 0x000000120474723c */ /* 0x000fe20000041874 */
[----:B------:R-:W-:Y:S07]  /*69c0*/  @!UPT UIADD3 URZ, URZ, URZ, URZ ;  /* 0x0000003f3f3ff290 */ /* 0x000fee000fffe03f */
[----:B------:R-:W-:Y:S11]  /*69d0*/  @!P6 BRA `(.L_x_1421) ;  /* 0x00003ef00000e947 */ /* 0x000ff60003800000 */
        /* <DEDUP_REMOVED lines=36> */
[----:B------:R-:W-:Y:S02]  /*6c20*/  @!P2 IADD3 R9, R9, 0x1, RZ ;  /* 0x000000010909a810 */ /* 0x000fe40007ffe0ff */
[----:B------:R-:W-:-:S07]  /*6c30*/  ISETP.NE.AND P2, PT, RZ, c[0x0][0x2d0], PT ;  /* 0x0000b400ff007a0c */ /* 0x000fce0003f45270 */
        /* <DEDUP_REMOVED lines=12> */
[----:B------:R-:W-:-:S04]  /*6d00*/  IMAD R7, R4, R7, -0x40 ;  /* 0xffffffc004077424 */ /* 0x000fc800078e0207 */
        /* <DEDUP_REMOVED lines=13> */
.L_x_1422:
[----:B------:R-:W-:-:S05]  /*6de0*/  IMAD.MOV.U32 R9, RZ, RZ, c[0x0][0x1a0] ;  /* 0x00006800ff097624 */ /* 0x000fca00078e00ff */
[----:B------:R-:W-:-:S04]  /*6df0*/  LEA R9, -R9, RZ, 0x6 ;  /* 0x000000ff09097211 */ /* 0x000fc800078e31ff */
[----:B------:R-:W-:Y:S02]  /*6e00*/  SHF.R.S32.HI R6, RZ, 0x1f, R9 ;  /* 0x0000001fff067819 */ /* 0x000fe40000011409 */
.L_x_1423:
[C---:B------:R-:W-:Y:S02]  /*6e10*/  IADD3 R4, R205.reuse, 0x40, RZ ;  /* 0x00000040cd047810 */ /* 0x040fe40007ffe0ff */
[----:B------:R-:W-:Y:S02]  /*6e20*/  IADD3 R5, R205, 0x80, RZ ;  /* 0x00000080cd057810 */ /* 0x000fe40007ffe0ff */
        /* <DEDUP_REMOVED lines=22> */
[----:B------:R-:W-:Y:S01]  /*6f90*/  @!P5 LEA R16, P2, R5, R216, 0x1 ;  /* 0x000000d80510d211 */ /* 0x000fe200078408ff */
[----:B------:R-:W-:Y:S01]  /*6fa0*/  @!PT LDS RZ, [RZ] ;  /* 0x00000000fffff984 */ /* 0x000fe20000000800 */
[----:B------:R-:W-:Y:S01]  /*6fb0*/  @!PT LDS RZ, [RZ] ;  /* 0x00000000fffff984 */ /* 0x000fe20000000800 */
[----:B------:R-:W-:Y:S01]  /*6fc0*/  @!PT LDS RZ, [RZ] ;  /* 0x00000000fffff984 */ /* 0x000fe20000000800 */
[----:B------:R2:W-:Y:S01]  /*6fd0*/  @!P4 LDGSTS.E.BYPASS.LTC128B.128 [R204+0xe000], [R18.64+0x80] ;  /* 0x0e00008012cccfae */ /* 0x0005e2000b901d44 */
[----:B------:R-:W-:Y:S01]  /*6fe0*/  @!P4 LEA R14, P6, R9, c[0x0][0x170], 0x1 ;  /* 0x00005c00090eca11 */ /* 0x000fe200078c08ff */
[----:B------:R-:W-:Y:S01]  /*6ff0*/  @!P4 IMAD.X R6, R4, 0x1, R144, P1 ;  /* 0x000000010406c824 */ /* 0x000fe200008e0690 */
[----:B------:R-:W-:Y:S01]  /*7000*/  @!P5 LEA.HI.X R17, R5, R219, R4, 0x1, P2 ;  /* 0x000000db0511d211 */ /* 0x000fe200010f0c04 */
[----:B------:R-:W-:Y:S01]  /*7010*/  @P3 STS.128 [R204+0x10000], RZ ;  /* 0x010000ffcc003388 */ /* 0x000fe20000000c00 */
[----:B------:R-:W-:-:S02]  /*7020*/  IADD3 R7, P2, R210, R5, RZ ;  /* 0x00000005d2077210 */ /* 0x000fc40007f5e0ff */
[-C--:B------:R-:W-:Y:S01]  /*7030*/  @!P3 IADD3 R5, P1, R5, R146.reuse, RZ ;  /* 0x000000920505b210 */ /* 0x080fe20007f3e0ff */
[----:B------:R-:W-:Y:S01]  /*7040*/  @!PT LDS RZ, [RZ] ;  /* 0x00000000fffff984 */ /* 0x000fe20000000800 */
[----:B------:R-:W-:Y:S01]  /*7050*/  @!PT LDS RZ, [RZ] ;  /* 0x00000000fffff984 */ /* 0x000fe20000000800 */
[----:B------:R-:W-:Y:S01]  /*7060*/  @!PT LDS RZ, [RZ] ;  /* 0x00000000fffff984 */ /* 0x000fe20000000800 */
[----:B------:R3:W-:Y:S01]  /*7070*/  @!P3 LDGSTS.E.BYPASS.LTC128B.128 [R204+0x10000], [R12.64+0x100] ;  /* 0x100001000cccbfae */ /* 0x0007e2000b901d44 */
[----:B------:R-:W-:Y:S01]  /*7080*/  @!P4 LEA.HI.X R15, R9, c[0x0][0x174], R6, 0x1, P6 ;  /* 0x00005d00090fca11 */ /* 0x000fe200030f0c06 */
[----:B------:R-:W-:Y:S01]  /*7090*/  IMAD.X R6, R207, 0x1, R4, P2 ;  /* 0x00000001cf067824 */ /* 0x000fe200010e0604 */
[----:B------:R-:W-:Y:S01]  /*70a0*/  @!P4 IADD3 R8, P2, R7, R146, RZ ;  /* 0x000000920708c210 */ /* 0x000fe20007f5e0ff */
[----:B------:R-:W-:Y:S01]  /*70b0*/  @!P3 IMAD.X R4, R4, 0x1, R144, P1 ;  /* 0x000000010404b824 */ /* 0x000fe200008e0690 */
[----:B------:R-:W-:Y:S01]  /*70c0*/  @!P3 LEA R10, P1, R5, c[0x0][0x170], 0x1 ;  /* 0x00005c00050aba11 */ /* 0x000fe200078208ff */
[----:B------:R-:W-:Y:S01]  /*70d0*/  @P5 STS.128 [R204+0xc800], RZ ;  /* 0x00c800ffcc005388 */ /* 0x000fe20000000c00 */
[----:B------:R-:W-:Y:S02]  /*70e0*/  @!P5 LEA R24, P6, R7, R216, 0x1 ;  /* 0x000000d80718d211 */ /* 0x000fe400078c08ff */
[----:B------:R-:W-:Y:S01]  /*70f0*/  @!P3 LEA.HI.X R11, R5, c[0x0][0x174], R4, 0x1, P1 ;  /* 0x00005d00050bba11 */ /* 0x000fe200008f0c04 */
[----:B------:R-:W-:Y:S01]  /*7100*/  @!P4 IMAD.X R5, R6, 0x1, R144, P2 ;  /* 0x000000010605c824 */ /* 0x000fe200010e0690 */
[----:B------:R-:W-:Y:S01]  /*7110*/  @!P4 LEA R20, P2, R8, c[0x0][0x170], 0x1 ;  /* 0x00005c000814ca11 */ /* 0x000fe200078408ff */
[----:B------:R-:W-:Y:S01]  /*7120*/  @!PT LDS RZ, [RZ] ;  /* 0x00000000fffff984 */ /* 0x000fe20000000800 */
[----:B------:R-:W-:Y:S01]  /*7130*/  @!PT LDS RZ, [RZ] ;  /* 0x00000000fffff984 */ /* 0x000fe20000000800 */
[----:B------:R-:W-:Y:S01]  /*7140*/  @!PT LDS RZ, [RZ] ;  /* 0x00000000fffff984 */ /* 0x000fe20000000800 */
[----:B------:R2:W-:Y:S01]  /*7150*/  @!P5 LDGSTS.E.BYPASS.LTC128B.128 [R204+0xc800], [R16.64] ;  /* 0x0c80000010ccdfae */ /* 0x0005e2000b901d44 */
[----:B------:R-:W-:-:S02]  /*7160*/  @!P3 IADD3 R4, P1, R7, R146, RZ ;  /* 0x000000920704b210 */ /* 0x000fc40007f3e0ff */
[----:B------:R-:W-:Y:S01]  /*7170*/  @!P4 LEA.HI.X R21, R8, c[0x0][0x174], R5, 0x1, P2 ;  /* 0x00005d000815ca11 */ /* 0x000fe200010f0c05 */
[----:B------:R-:W-:Y:S01]  /*7180*/  @P4 STS.128 [R204+0xe800], RZ ;  /* 0x00e800ffcc004388 */ /* 0x000fe20000000c00 */
[----:B------:R-:W-:Y:S01]  /*7190*/  IADD3 R9, P2, R210, R7, RZ ;  /* 0x00000007d2097210 */ /* 0x000fe20007f5e0ff */
[----:B------:R-:W-:Y:S01]  /*71a0*/  @!P3 IMAD.X R5, R6, 0x1, R144, P1 ;  /* 0x000000010605b824 */ /* 0x000fe200008e0690 */
[C---:B------:R-:W-:Y:S01]  /*71b0*/  @!P3 LEA R22, P1, R4.reuse, c[0x0][0x170], 0x1 ;  /* 0x00005c000416ba11 */ /* 0x040fe200078208ff */
[----:B------:R-:W-:Y:S01]  /*71c0*/  @!PT LDS RZ, [RZ] ;  /* 0x00000000fffff984 */ /* 0x000fe20000000800 */
[----:B------:R-:W-:Y:S01]  /*71d0*/  @!PT LDS RZ, [RZ] ;  /* 0x00000000fffff984 */ /* 0x000fe20000000800 */
[----:B------:R-:W-:Y:S01]  /*71e0*/  @!PT LDS RZ, [RZ] ;  /* 0x00000000fffff984 */ /* 0x000fe20000000800 */
[----:B------:R3:W-:Y:S01]  /*71f0*/  @!P4 LDGSTS.E.BYPASS.LTC128B.128 [R204+0xe800], [R14.64+0x80] ;  /* 0x0e8000800ecccfae */ /* 0x0007e2000b901d44 */
[--C-:B------:R-:W-:Y:S01]  /*7200*/  @!P5 LEA.HI.X R25, R7, R219, R6.reuse, 0x1, P6 ;  /* 0x000000db0719d211 */ /* 0x100fe200030f0c06 */
[----:B------:R-:W-:Y:S01]  /*7210*/  IMAD.X R6, R207, 0x1, R6, P2 ;  /* 0x00000001cf067824 */ /* 0x000fe200010e0606 */
[----:B------:R-:W-:Y:S01]  /*7220*/  @!P3 LEA.HI.X R23, R4, c[0x0][0x174], R5, 0x1, P1 ;  /* 0x00005d000417ba11 */ /* 0x000fe200008f0c05 */
[----:B------:R-:W-:Y:S01]  /*7230*/  @P3 STS.128 [R204+0x10800], RZ ;  /* 0x010800ffcc003388 */ /* 0x000fe20000000c00 */
[----:B------:R-:W-:-:S02]  /*7240*/  @!P4 IADD3 R4, P2, R9, R146, RZ ;  /* 0x000000920904c210 */ /* 0x000fc40007f5e0ff */
[C---:B------:R-:W-:Y:S01]  /*7250*/  @!P3 IADD3 R146, P1, R9.reuse, R146, RZ ;  /* 0x000000920992b210 */ /* 0x040fe20007f3e0ff */
[----:B------:R-:W-:Y:S01]  /*7260*/  @!PT LDS RZ, [RZ] ;  /* 0x00000000fffff984 */ /* 0x000fe20000000800 */
[----:B------:R-:W-:Y:S01]  /*7270*/  @!PT LDS RZ, [RZ] ;  /* 0x00000000fffff984 */ /* 0x000fe20000000800 */
[----:B------:R-:W-:Y:S01]  /*7280*/  @!PT LDS RZ, [RZ] ;  /* 0x00000000fffff984 */ /* 0x000fe20000000800 */
[----:B------:R4:W-:Y:S01]  /*7290*/  @!P3 LDGSTS.E.BYPASS.LTC128B.128 [R204+0x10800], [R10.64+0x100] ;  /* 0x108001000accbfae */ /* 0x0009e2000b901d44 */
[C---:B------:R-:W-:Y:S01]  /*72a0*/  @!P5 LEA R8, P6, R9.reuse, R216, 0x1 ;  /* 0x000000d80908d211 */ /* 0x040fe200078c08ff */
[--C-:B------:R-:W-:Y:S01]  /*72b0*/  @!P4 IMAD.X R5, R6, 0x1, R144.reuse, P2 ;  /* 0x000000010605c824 */ /* 0x100fe200010e0690 */
[----:B------:R-:W-:Y:S01]  /*72c0*/  @!P4 LEA R28, P2, R4, c[0x0][0x170], 0x1 ;  /* 0x00005c00041cca11 */ /* 0x000fe200078408ff */
[----:B------:R-:W-:Y:S01]  /*72d0*/  @P5 STS.128 [R204+0xd000], RZ ;  /* 0x00d000ffcc005388 */ /* 0x000fe20000000c00 */
[----:B------:R-:W-:Y:S01]  /*72e0*/  @!P3 IMAD.X R7, R6, 0x1, R144, P1 ;  /* 0x000000010607b824 */ /* 0x000fe200008e0690 */
[----:B------:R-:W-:Y:S01]  /*72f0*/  @!P5 LEA.HI.X R9, R9, R219, R6, 0x1, P6 ;  /* 0x000000db0909d211 */ /* 0x000fe200030f0c06 */
[----:B------:R-:W-:Y:S01]  /*7300*/  IMAD.MOV.U32 R216, RZ, RZ, R232 ;  /* 0x000000ffffd87224 */ /* 0x000fe200078e00e8 */
[----:B------:R-:W-:Y:S01]  /*7310*/  @!PT LDS RZ, [RZ] ;  /* 0x00000000fffff984 */ /* 0x000fe20000000800 */
[----:B------:R-:W-:Y:S01]  /*7320*/  @!PT LDS RZ, [RZ] ;  /* 0x00000000fffff984 */ /* 0x000fe20000000800 */
[----:B------:R-:W-:Y:S01]  /*7330*/  @!PT LDS RZ, [RZ] ;  /* 0x00000000fffff984 */ /* 0x000fe20000000800 */
[----:B------:R5:W-:Y:S01]  /*7340*/  @!P5 LDGSTS.E.BYPASS.LTC128B.128 [R204+0xd000], [R24.64] ;  /* 0x0d00000018ccdfae */ /* 0x000be2000b901d44 */
[----:B------:R-:W-:Y:S01]  /*7350*/  @!P3 LEA R26, P1, R146, c[0x0][0x170], 0x1 ;  /* 0x00005c00921aba11 */ /* 0x000fe200078208ff */
[----:B------:R-:W-:Y:S01]  /*7360*/  IMAD.MOV.U32 R219, RZ, RZ, R233 ;  /* 0x000000ffffdb7224 */ /* 0x000fe200078e00e9 */
[----:B------:R-:W-:Y:S01]  /*7370*/  @!P4 LEA.HI.X R29, R4, c[0x0][0x174], R5, 0x1, P2 ;  /* 0x00005d00041dca11 */ /* 0x000fe200010f0c05 */
[----:B------:R-:W-:Y:S01]  /*7380*/  @P4 STS.128 [R204+0xf000], RZ ;  /* 0x00f000ffcc004388 */ /* 0x000fe20000000c00 */
[----:B------:R-:W-:-:S03]  /*7390*/  @!P3 LEA.HI.X R27, R146, c[0x0][0x174], R7, 0x1, P1 ;  /* 0x00005d00921bba11 */ /* 0x000fc600008f0c07 */
        /* <DEDUP_REMOVED lines=36> */
[----:B----4-:R-:W2:Y:S04]  /*75e0*/  LDSM.16.M88.4 R8, [R191+0x7000] ;  /* 0x00700000bf08783b */ /* 0x010ea80000000200 */
[----:B------:R-:W4:Y:S01]  /*75f0*/  LDSM.16.M88.4 R20, [R191+0x6800] ;  /* 0x00680000bf14783b */ /* 0x000f220000000200 */
        /* <DEDUP_REMOVED lines=14> */
[C---:B------:R-:W-:Y:S01]  /*76e0*/  HMMA.16816.F32.BF16 R144, R172.reuse, R34, R144 ;  /* 0x00000022ac90723c */ /* 0x040fe20000041890 */
[----:B------:R-:W5:Y:S07]  /*76f0*/  LDSM.16.M88.4 R32, [R184+0x1000] ;  /* 0x00100000b820783b */ /* 0x000f6e0000000200 */
[----:B------:R-:W-:Y:S08]  /*7700*/  HMMA.16816.F32.BF16 R156, R172, R136, R156 ;  /* 0x00000088ac9c723c */ /* 0x000ff0000004189c */
[----:B------:R-:W-:Y:S08]  /*7710*/  HMMA.16816.F32.BF16 R140, R220, R160, RZ ;  /* 0x000000a0dc8c723c */ /* 0x000ff000000418ff */
[----:B-1----:R-:W-:Y:S08]  /*7720*/  HMMA.16816.F32.BF16 R16, R164, R28, R16 ;  /* 0x0000001ca410723c */ /* 0x002ff00000041810 */
[----:B------:R-:W-:Y:S01]  /*7730*/  HMMA.16816.F32.BF16 R220, R220, R162, RZ ;  /* 0x000000a2dcdc723c */ /* 0x000fe200000418ff */
[----:B------:R-:W-:Y:S07]  /*7740*/  LDSM.16.M88.4 R160, [R198+0x2000] ;  /* 0x00200000c6a0783b */ /* 0x000fee0000000200 */
[----:B------:R-:W-:Y:S01]  /*7750*/  HMMA.16816.F32.BF16 R152, R172, R138, R152 ;  /* 0x0000008aac98723c */ /* 0x000fe20000041898 */
[----:B------:R-:W1:Y:S07]  /*7760*/  LDSM.16.M88.4 R136, [R184+0x800] ;  /* 0x00080000b888783b */ /* 0x000e6e0000000200 */
[C---:B------:R-:W-:Y:S01]  /*7770*/  HMMA.16816.F32.BF16 R12, R164.reuse, R30, R12 ;  /* 0x0000001ea40c723c */ /* 0x040fe2000004180c */
[----:B------:R-:W1:Y:S07]  /*7780*/  LDSM.16.M88.4 R28, [R197+0x8000] ;  /* 0x00800000c51c783b */ /* 0x000e6e0000000200 */
[C---:B--2---:R-:W-:Y:S08]  /*7790*/  HMMA.16816.F32.BF16 R148, R164.reuse, R8, R148 ;  /* 0x00000008a494723c */ /* 0x044ff00000041894 */
[C---:B------:R-:W-:Y:S01]  /*77a0*/  HMMA.16816.F32.BF16 R144, R164.reuse, R10, R144 ;  /* 0x0000000aa490723c */ /* 0x040fe20000041890 */
[----:B------:R-:W2:Y:S07]  /*77b0*/  LDSM.16.M88.4 R8, [R197+0x9000] ;  /* 0x00900000c508783b */ /* 0x000eae0000000200 */
[----:B----4-:R-:W-:Y:S08]  /*77c0*/  HMMA.16816.F32.BF16 R156, R164, R20, R156 ;  /* 0x00000014a49c723c */ /* 0x010ff0000004189c */
[----:B------:R-:W-:Y:S08]  /*77d0*/  HMMA.16816.F32.BF16 R140, R172, R224, R140 ;  /* 0x000000e0ac8c723c */ /* 0x000ff0000004188c */
[----:B---3--:R-:W-:Y:S08]  /*77e0*/  HMMA.16816.F32.BF16 R16, R24, R4, R16 ;  /* 0x000000041810723c */ /* 0x008ff00000041810 */
[----:B------:R-:W-:Y:S01]  /*77f0*/  HMMA.16816.F32.BF16 R220, R172, R226, R220 ;  /* 0x000000e2acdc723c */ /* 0x000fe200000418dc */
[----:B------:R-:W-:Y:S04]  /*7800*/  LDSM.16.M88.4 R172, [R196+0x2000] ;  /* 0x00200000c4ac783b */ /* 0x000fe80000000200 */
[----:B------:R-:W-:Y:S03]  /*7810*/  LDSM.16.M88.4 R224, [R197+0x9800] ;  /* 0x00980000c5e0783b */ /* 0x000fe60000000200 */
[----:B------:R-:W-:Y:S01]  /*7820*/  HMMA.16816.F32.BF16 R152, R164, R22, R152 ;  /* 0x00000016a498723c */ /* 0x000fe20000041898 */
[----:B------:R-:W3:Y:S07]  /*7830*/  LDSM.16.M88.4 R20, [R197+0x8800] ;  /* 0x00880000c514783b */ /* 0x000eee0000000200 */
[C---:B------:R-:W-:Y:S01]  /*7840*/  HMMA.16816.F32.BF16 R12, R24.reuse, R6, R12 ;  /* 0x00000006180c723c */ /* 0x040fe2000004180c */
[----:B------:R-:W4:Y:S07]  /*7850*/  LDSM.16.M88.4 R4, [R183] ;  /* 0x00000000b704783b */ /* 0x000f2e0000000200 */
[C---:B-----5:R-:W-:Y:S08]  /*7860*/  HMMA.16816.F32.BF16 R148, R24.reuse, R32, R148 ;  /* 0x000000201894723c */ /* 0x060ff00000041894 */
[C---:B------:R-:W-:Y:S01]  /*7870*/  HMMA.16816.F32.BF16 R144, R24.reuse, R34, R144 ;  /* 0x000000221890723c */ /* 0x040fe20000041890 */
[----:B------:R-:W5:Y:S07]  /*7880*/  LDSM.16.M88.4 R32, [R181] ;  /* 0x00000000b520783b */ /* 0x000f6e0000000200 */
[----:B-1----:R-:W-:Y:S08]  /*7890*/  HMMA.16816.F32.BF16 R156, R24, R136, R156 ;  /* 0x00000088189c723c */ /* 0x002ff0000004189c */
[----:B------:R-:W-:Y:S08]  /*78a0*/  HMMA.16816.F32.BF16 R140, R164, R228, R140 ;  /* 0x000000e4a48c723c */ /* 0x000ff0000004188c */
[----:B------:R-:W-:Y:S08]  /*78b0*/  HMMA.16816.F32.BF16 R16, R160, R28, R16 ;  /* 0x0000001ca010723c */ /* 0x000ff00000041810 */
[----:B------:R-:W-:Y:S01]  /*78c0*/  HMMA.16816.F32.BF16 R220, R164, R230, R220 ;  /* 0x000000e6a4dc723c */ /* 0x000fe200000418dc */
[----:B------:R-:W-:Y:S04]  /*78d0*/  LDSM.16.M88.4 R164, [R194+0x2000] ;  /* 0x00200000c2a4783b */ /* 0x000fe80000000200 */
[----:B------:R-:W-:Y:S03]  /*78e0*/  LDSM.16.M88.4 R228, [R180] ;  /* 0x00000000b4e4783b */ /* 0x000fe60000000200 */
[----:B------:R-:W-:Y:S01]  /*78f0*/  HMMA.16816.F32.BF16 R152, R24, R138, R152 ;  /* 0x0000008a1898723c */ /* 0x000fe20000041898 */
[----:B------:R-:W1:Y:S07]  /*7900*/  LDSM.16.M88.4 R136, [R182] ;  /* 0x00000000b688783b */ /* 0x000e6e0000000200 */
[C---:B------:R-:W-:Y:S01]  /*7910*/  HMMA.16816.F32.BF16 R12, R160.reuse, R30, R12 ;  /* 0x0000001ea00c723c */ /* 0x040fe2000004180c */
[----:B------:R-:W1:Y:S07]  /*7920*/  LDSM.16.M88.4 R28, [R191+0x8000] ;  /* 0x00800000bf1c783b */ /* 0x000e6e0000000200 */
[C---:B--2---:R-:W-:Y:S08]  /*7930*/  HMMA.16816.F32.BF16 R148, R160.reuse, R8, R148 ;  /* 0x00000008a094723c */ /* 0x044ff00000041894 */
[C---:B------:R-:W-:Y:S01]  /*7940*/  HMMA.16816.F32.BF16 R144, R160.reuse, R10, R144 ;  /* 0x0000000aa090723c */ /* 0x040fe20000041890 */
[----:B------:R-:W2:Y:S07]  /*7950*/  LDSM.16.M88.4 R8, [R191+0x9000] ;  /* 0x00900000bf08783b */ /* 0x000eae0000000200 */
[----:B---3--:R-:W-:Y:S08]  /*7960*/  HMMA.16816.F32.BF16 R156, R160, R20, R156 ;  /* 0x00000014a09c723c */ /* 0x008ff0000004189c */
[----:B------:R-:W-:Y:S08]  /*7970*/  HMMA.16816.F32.BF16 R140, R24, R168, R140 ;  /* 0x000000a8188c723c */ /* 0x000ff0000004188c */
[----:B----4-:R-:W-:Y:S08]  /*7980*/  HMMA.16816.F32.BF16 R16, R172, R4, R16 ;  /* 0x00000004ac10723c */ /* 0x010ff00000041810 */
[----:B------:R-:W-:Y:S01]  /*7990*/  HMMA.16816.F32.BF16 R220, R24, R170, R220 ;  /* 0x000000aa18dc723c */ /* 0x000fe200000418dc */
[----:B------:R-:W-:Y:S04]  /*79a0*/  LDSM.16.M88.4 R24, [R193+0x2000] ;  /* 0x00200000c118783b */ /* 0x000fe80000000200 */
[----:B------:R-:W-:Y:S03]  /*79b0*/  LDSM.16.M88.4 R168, [R191+0x9800] ;  /* 0x00980000bfa8783b */ /* 0x000fe60000000200 */
[----:B------:R-:W-:Y:S01]  /*79c0*/  HMMA.16816.F32.BF16 R152, R160, R22, R152 ;  /* 0x00000016a098723c */ /* 0x000fe20000041898 */
[----:B------:R-:W3:Y:S07]  /*79d0*/  LDSM.16.M88.4 R20, [R191+0x8800] ;  /* 0x00880000bf14783b */ /* 0x000eee0000000200 */
[C---:B------:R-:W-:Y:S01]  /*79e0*/  HMMA.16816.F32.BF16 R12, R172.reuse, R6, R12 ;  /* 0x00000006ac0c723c */ /* 0x040fe2000004180c */
[----:B------:R-:W4:Y:S07]  /*79f0*/  LDSM.16.M88.4 R4, [R184+0x2000] ;  /* 0x00200000b804783b */ /* 0x000f2e0000000200 */
[C---:B-----5:R-:W-:Y:S08]  /*7a00*/  HMMA.16816.F32.BF16 R148, R172.reuse, R32, R148 ;  /* 0x00000020ac94723c */ /* 0x060ff00000041894 */
[C---:B------:R-:W-:Y:S01]  /*7a10*/  HMMA.16816.F32.BF16 R144, R172.reuse, R34, R144 ;  /* 0x00000022ac90723c */ /* 0x040fe20000041890 */
[----:B------:R-:W-:Y:S07]  /*7a20*/  LDSM.16.M88.4 R32, [R197+0xa000] ;  /* 0x00a00000c520783b */ /* 0x000fee0000000200 */
[----:B-1----:R-:W-:Y:S08]  /*7a30*/  HMMA.16816.F32.BF16 R156, R172, R136, R156 ;  /* 0x00000088ac9c723c */ /* 0x002ff0000004189c */
[----:B------:R-:W-:Y:S08]  /*7a40*/  HMMA.16816.F32.BF16 R140, R160, R224, R140 ;  /* 0x000000e0a08c723c */ /* 0x000ff0000004188c */
[----:B------:R-:W-:Y:S08]  /*7a50*/  HMMA.16816.F32.BF16 R16, R164, R28, R16 ;  /* 0x0000001ca410723c */ /* 0x000ff00000041810 */
[----:B------:R-:W-:Y:S01]  /*7a60*/  HMMA.16816.F32.BF16 R220, R160, R226, R220 ;  /* 0x000000e2a0dc723c */ /* 0x000fe200000418dc */
[----:B------:R-:W-:Y:S04]  /*7a70*/  LDSM.16.M88.4 R160, [R184+0x2800] ;  /* 0x00280000b8a0783b */ /* 0x000fe80000000200 */
[----:B------:R-:W-:Y:S03]  /*7a80*/  LDSM.16.M88.4 R224, [R198+0x4000] ;  /* 0x00400000c6e0783b */ /* 0x000fe60000000200 */
[----:B------:R-:W-:Y:S01]  /*7a90*/  HMMA.16816.F32.BF16 R152, R172, R138, R152 ;  /* 0x0000008aac98723c */ /* 0x000fe20000041898 */
[----:B------:R-:W1:Y:S07]  /*7aa0*/  LDSM.16.M88.4 R136, [R184+0x3000] ;  /* 0x00300000b888783b */ /* 0x000e6e0000000200 */
[C---:B------:R-:W-:Y:S01]  /*7ab0*/  HMMA.16816.F32.BF16 R12, R164.reuse, R30, R12 ;  /* 0x0000001ea40c723c */ /* 0x040fe2000004180c */
[----:B------:R-:W-:Y:S07]  /*7ac0*/  LDSM.16.M88.4 R28, [R184+0x3800] ;  /* 0x00380000b81c783b */ /* 0x000fee0000000200 */
        /* <DEDUP_REMOVED lines=12> */
[----:B------:R-:W4:Y:S07]  /*7b90*/  LDSM.16.M88.4 R4, [R179] ;  /* 0x00000000b304783b */ /* 0x000f2e0000000200 */
[C---:B-1----:R-:W-:Y:S08]  /*7ba0*/  HMMA.16816.F32.BF16 R148, R24.reuse, R136, R148 ;  /* 0x000000881894723c */ /* 0x042ff00000041894 */
[C---:B------:R-:W-:Y:S01]  /*7bb0*/  HMMA.16816.F32.BF16 R144, R24.reuse, R138, R144 ;  /* 0x0000008a1890723c */ /* 0x040fe20000041890 */
[----:B------:R-:W-:Y:S07]  /*7bc0*/  LDSM.16.M88.4 R136, [R194+0x4000] ;  /* 0x00400000c288783b */ /* 0x000fee0000000200 */
[----:B------:R-:W-:Y:S08]  /*7bd0*/  HMMA.16816.F32.BF16 R156, R24, R160, R156 ;  /* 0x000000a0189c723c */ /* 0x000ff0000004189c */
[----:B------:R-:W-:Y:S08]  /*7be0*/  HMMA.16816.F32.BF16 R140, R164, R168, R140 ;  /* 0x000000a8a48c723c */ /* 0x000ff0000004188c */
[----:B------:R-:W-:Y:S08]  /*7bf0*/  HMMA.16816.F32.BF16 R16, R224, R32, R16 ;  /* 0x00000020e010723c */ /* 0x000ff00000041810 */
[----:B------:R-:W-:Y:S01]  /*7c00*/  HMMA.16816.F32.BF16 R220, R164, R170, R220 ;  /* 0x000000aaa4dc723c */ /* 0x000fe200000418dc */
[----:B------:R-:W1:Y:S04]  /*7c10*/  LDSM.16.M88.4 R164, [R177] ;  /* 0x00000000b1a4783b */ /* 0x000e680000000200 */
[----:B------:R-:W5:Y:S03]  /*7c20*/  LDSM.16.M88.4 R168, [R178] ;  /* 0x00000000b2a8783b */ /* 0x000f660000000200 */
[----:B------:R-:W-:Y:S01]  /*7c30*/  HMMA.16816.F32.BF16 R152, R24, R162, R152 ;  /* 0x000000a21898723c */ /* 0x000fe20000041898 */
[----:B------:R-:W-:Y:S07]  /*7c40*/  LDSM.16.M88.4 R160, [R176] ;  /* 0x00000000b0a0783b */ /* 0x000fee0000000200 */
[C---:B------:R-:W-:Y:S01]  /*7c50*/  HMMA.16816.F32.BF16 R12, R224.reuse, R34, R12 ;  /* 0x00000022e00c723c */ /* 0x040fe2000004180c */
[----:B------:R-:W1:Y:S07]  /*7c60*/  LDSM.16.M88.4 R32, [R191+0xa000] ;  /* 0x00a00000bf20783b */ /* 0x000e6e0000000200 */
[C---:B--2---:R-:W-:Y:S08]  /*7c70*/  HMMA.16816.F32.BF16 R148, R224.reuse, R8, R148 ;  /* 0x00000008e094723c */ /* 0x044ff00000041894 */
[C---:B------:R-:W-:Y:S01]  /*7c80*/  HMMA.16816.F32.BF16 R144, R224.reuse, R10, R144 ;  /* 0x0000000ae090723c */ /* 0x040fe20000041890 */
[----:B------:R-:W-:Y:S07]  /*7c90*/  LDSM.16.M88.4 R8, [R193+0x4000] ;  /* 0x00400000c108783b */ /* 0x000fee0000000200 */
[----:B---3--:R-:W-:Y:S08]  /*7ca0*/  HMMA.16816.F32.BF16 R156, R224, R20, R156 ;  /* 0x00000014e09c723c */ /* 0x008ff0000004189c */
[----:B------:R-:W-:Y:S08]  /*7cb0*/  HMMA.16816.F32.BF16 R140, R24, R28, R140 ;  /* 0x0000001c188c723c */ /* 0x000ff0000004188c */
[----:B----4-:R-:W-:Y:S08]  /*7cc0*/  HMMA.16816.F32.BF16 R16, R172, R4, R16 ;  /* 0x00000004ac10723c */ /* 0x010ff00000041810 */
[----:B------:R-:W-:Y:S01]  /*7cd0*/  HMMA.16816.F32.BF16 R220, R24, R30, R220 ;  /* 0x0000001e18dc723c */ /* 0x000fe200000418dc */
[----:B------:R-:W2:Y:S04]  /*7ce0*/  LDSM.16.M88.4 R24, [R191+0xb000] ;  /* 0x00b00000bf18783b */ /* 0x000ea80000000200 */
[----:B------:R-:W3:Y:S03]  /*7cf0*/  LDSM.16.M88.4 R28, [R191+0xa800] ;  /* 0x00a80000bf1c783b */ /* 0x000ee60000000200 */
[----:B------:R-:W-:Y:S01]  /*7d00*/  HMMA.16816.F32.BF16 R152, R224, R22, R152 ;  /* 0x00000016e098723c */ /* 0x000fe20000041898 */
[----:B------:R-:W-:Y:S07]  /*7d10*/  LDSM.16.M88.4 R20, [R191+0xb800] ;  /* 0x00b80000bf14783b */ /* 0x000fee0000000200 */
[C---:B------:R-:W-:Y:S01]  /*7d20*/  HMMA.16816.F32.BF16 R12, R172.reuse, R6, R12 ;  /* 0x00000006ac0c723c */ /* 0x040fe2000004180c */
[----:B------:R-:W4:Y:S07]  /*7d30*/  LDSM.16.M88.4 R4, [R184+0x4000] ;  /* 0x00400000b804783b */ /* 0x000f2e0000000200 */
[C---:B-1----:R-:W-:Y:S08]  /*7d40*/  HMMA.16816.F32.BF16 R148, R172.reuse, R164, R148 ;  /* 0x000000a4ac94723c */ /* 0x042ff00000041894 */
[C---:B------:R-:W-:Y:S01]  /*7d50*/  HMMA.16816.F32.BF16 R144, R172.reuse, R166, R144 ;  /* 0x000000a6ac90723c */ /* 0x040fe20000041890 */
[----:B------:R-:W1:Y:S07]  /*7d60*/  LDSM.16.M88.4 R164, [R184+0x4800] ;  /* 0x00480000b8a4783b */ /* 0x000e6e0000000200 */
[----:B-----5:R-:W-:Y:S08]  /*7d70*/  HMMA.16816.F32.BF16 R156, R172, R168, R156 ;  /* 0x000000a8ac9c723c */ /* 0x020ff0000004189c */
[----:B------:R-:W-:Y:S08]  /*7d80*/  HMMA.16816.F32.BF16 R140, R224, R228, R140 ;  /* 0x000000e4e08c723c */ /* 0x000ff0000004188c */
[----:B------:R-:W-:Y:S01]  /*7d90*/  HMMA.16816.F32.BF16 R16, R136, R32, R16 ;  /* 0x000000208810723c */ /* 0x000fe20000041810 */
[----:B------:R-:W5:Y:S07]  /*7da0*/  S2R R32, SR_TID.X ;  /* 0x0000000000207919 */ /* 0x000f6e0000002100 */
[----:B------:R-:W-:Y:S08]  /*7db0*/  HMMA.16816.F32.BF16 R152, R172, R170, R152 ;  /* 0x000000aaac98723c */ /* 0x000ff00000041898 */
[----:B------:R-:W-:Y:S08]  /*7dc0*/  HMMA.16816.F32.BF16 R220, R224, R230, R220 ;  /* 0x000000e6e0dc723c */ /* 0x000ff000000418dc */
[C---:B------:R-:W-:Y:S08]  /*7dd0*/  HMMA.16816.F32.BF16 R12, R136.reuse, R34, R12 ;  /* 0x00000022880c723c */ /* 0x040ff0000004180c */
[C---:B--2---:R-:W-:Y:S08]  /*7de0*/  HMMA.16816.F32.BF16 R148, R136.reuse, R24, R148 ;  /* 0x000000188894723c */ /* 0x044ff00000041894 */
[C---:B------:R-:W-:Y:S01]  /*7df0*/  HMMA.16816.F32.BF16 R144, R136.reuse, R26, R144 ;  /* 0x0000001a8890723c */ /* 0x040fe20000041890 */
[----:B------:R-:W2:Y:S07]  /*7e00*/  LDSM.16.M88.4 R24, [R184+0x5000] ;  /* 0x00500000b818783b */ /* 0x000eae0000000200 */
[----:B---3--:R-:W-:Y:S08]  /*7e10*/  HMMA.16816.F32.BF16 R156, R136, R28, R156 ;  /* 0x0000001c889c723c */ /* 0x008ff0000004189c */
[----:B------:R-:W-:Y:S08]  /*7e20*/  HMMA.16816.F32.BF16 R140, R172, R160, R140 ;  /* 0x000000a0ac8c723c */ /* 0x000ff0000004188c */
[----:B----4-:R-:W-:Y:S07]  /*7e30*/  HMMA.16816.F32.BF16 R16, R8, R4, R16 ;  /* 0x000000040810723c */ /* 0x010fee0000041810 */
[----:B-----5:R-:W-:Y:S01]  /*7e40*/  IMAD.SHL.U32 R4, R32, 0x2, RZ ;  /* 0x0000000220047824 */ /* 0x020fe200078e00ff */
        /* <DEDUP_REMOVED lines=9> */
[C---:B------:R-:W-:Y:S01]  /*7ee0*/  IADD3 R20, R29.reuse, 0x1, RZ ;  /* 0x000000011d147810 */ /* 0x040fe20007ffe0ff */
[----:B------:R-:W-:Y:S01]  /*7ef0*/  HMMA.16816.F32.BF16 R152, R8, R166, R152 ;  /* 0x000000a60898723c */ /* 0x000fe20000041898 */
[----:B------:R-:W-:Y:S01]  /*7f00*/  IADD3 R21, R29, 0x8, RZ ;  /* 0x000000081d157810 */ /* 0x000fe20007ffe0ff */
[----:B------:R-:W-:Y:S01]  /*7f10*/  BAR.SYNC.DEFER_BLOCKING 0x0 ;  /* 0x0000000000007b1d */ /* 0x000fe20000010000 */
[----:B------:R-:W-:-:S02]  /*7f20*/  ISETP.GE.AND P2, PT, R20, R135, PT ;  /* 0x000000871400720c */ /* 0x000fc40003f46270 */
[-C--:B------:R-:W-:Y:S02]  /*7f30*/  ISETP.GE.AND P1, PT, R20, R2.reuse, PT ;  /* 0x000000021400720c */ /* 0x080fe40003f26270 */
[----:B------:R-:W-:Y:S01]  /*7f40*/  FSEL R28, R17, -INF , !P2 ;  /* 0xff800000111c7808 */ /* 0x000fe20005000000 */
[----:B------:R-:W-:Y:S01]  /*7f50*/  HMMA.16816.F32.BF16 R220, R136, R22, R220 ;  /* 0x0000001688dc723c */ /* 0x000fe200000418dc */
[----:B------:R-:W-:Y:S02]  /*7f60*/  IADD3 R17, R29, 0x9, RZ ;  /* 0x000000091d117810 */ /* 0x000fe40007ffe0ff */
[-C--:B------:R-:W-:Y:S02]  /*7f70*/  ISETP.GE.AND P6, PT, R21, R135.reuse, PT ;  /* 0x000000871500720c */ /* 0x080fe40003fc6270 */
[----:B------:R-:W-:Y:S02]  /*7f80*/  FSEL R19, R19, -INF , !P1 ;  /* 0xff80000013137808 */ /* 0x000fe40004800000 */
[----:B------:R-:W-:Y:S01]  /*7f90*/  ISETP.GE.AND P2, PT, R21, R2, PT ;  /* 0x000000021500720c */ /* 0x000fe20003f46270 */
[----:B--2---:R-:W-:Y:S01]  /*7fa0*/  HMMA.16816.F32.BF16 R148, R8, R24, R148 ;  /* 0x000000180894723c */ /* 0x004fe20000041894 */
[----:B------:R-:W-:-:S02]  /*7fb0*/  ISETP.GE.AND P1, PT, R17, R135, PT ;  /* 0x000000871100720c */ /* 0x000fc40003f26270 */
[----:B------:R-:W-:Y:S02]  /*7fc0*/  IADD3 R20, R29, 0x10, RZ ;  /* 0x000000101d147810 */ /* 0x000fe40007ffe0ff */
[----:B------:R-:W-:Y:S02]  /*7fd0*/  FSEL R30, R12, -INF , !P6 ;  /* 0xff8000000c1e7808 */ /* 0x000fe40007000000 */
[----:B------:R-:W-:Y:S01]  /*7fe0*/  ISETP.GE.AND P6, PT, R17, R2, PT ;  /* 0x000000021100720c */ /* 0x000fe20003fc6270 */
[----:B------:R-:W-:Y:S01]  /*7ff0*/  HMMA.16816.F32.BF16 R144, R8, R26, R144 ;  /* 0x0000001a0890723c */ /* 0x000fe20000041890 */
[----:B------:R-:W-:Y:S02]  /*8000*/  FSEL R17, R14, -INF , !P2 ;  /* 0xff8000000e117808 */ /* 0x000fe40005000000 */
[----:B------:R-:W-:Y:S02]  /*8010*/  FSEL R12, R13, -INF , !P1 ;  /* 0xff8000000d0c7808 */ /* 0x000fe40004800000 */
[----:B------:R-:W-:-:S02]  /*8020*/  ISETP.GE.AND P2, PT, R20, R135, PT ;  /* 0x000000871400720c */ /* 0x000fc40003f46270 */
[----:B------:R-:W-:Y:S01]  /*8030*/  ISETP.GE.AND P1, PT, R20, R2, PT ;  /* 0x000000021400720c */ /* 0x000fe20003f26270 */
[C---:B---3--:R-:W-:Y:S01]  /*8040*/  HMMA.16816.F32.BF16 R140, R8.reuse, R4, R140 ;  /* 0x00000004088c723c */ /* 0x048fe2000004188c */
[C---:B------:R-:W-:Y:S02]  /*8050*/  IADD3 R13, R29.reuse, 0x11, RZ ;  /* 0x000000111d0d7810 */ /* 0x040fe40007ffe0ff */
[----:B------:R-:W-:Y:S02]  /*8060*/  IADD3 R14, R29, 0x18, RZ ;  /* 0x000000181d0e7810 */ /* 0x000fe40007ffe0ff */
[----:B------:R-:W-:Y:S02]  /*8070*/  FSEL R15, R15, -INF , !P6 ;  /* 0xff8000000f0f7808 */ /* 0x000fe40007000000 */
[----:B------:R-:W-:Y:S01]  /*8080*/  FSEL R156, R156, -INF , !P2 ;  /* 0xff8000009c9c7808 */ /* 0x000fe20005000000 */
[----:B------:R-:W-:Y:S01]  /*8090*/  HMMA.16816.F32.BF16 R220, R8, R6, R220 ;  /* 0x0000000608dc723c */ /* 0x000fe200000418dc */
[----:B------:R-:W-:-:S02]  /*80a0*/  FSEL R25, R158, -INF , !P1 ;  /* 0xff8000009e197808 */ /* 0x000fc40004800000 */
[CC--:B------:R-:W-:Y:S02]  /*80b0*/  ISETP.GE.AND P6, PT, R13.reuse, R135.reuse, PT ;  /* 0x000000870d00720c */ /* 0x0c0fe40003fc6270 */
[----:B------:R-:W-:Y:S02]  /*80c0*/  ISETP.GE.AND P2, PT, R13, R2, PT ;  /* 0x000000020d00720c */ /* 0x000fe40003f46270 */
[----:B------:R-:W-:Y:S02]  /*80d0*/  ISETP.GE.AND P1, PT, R14, R135, PT ;  /* 0x000000870e00720c */ /* 0x000fe40003f26270 */
[----:B------:R-:W-:Y:S02]  /*80e0*/  IADD3 R13, R29, 0x19, RZ ;  /* 0x000000191d0d7810 */ /* 0x000fe40007ffe0ff */
[----:B------:R-:W-:Y:S02]  /*80f0*/  FSEL R24, R157, -INF , !P6 ;  /* 0xff8000009d187808 */ /* 0x000fe40007000000 */
[----:B------:R-:W-:-:S02]  /*8100*/  FSEL R27, R159, -INF , !P2 ;  /* 0xff8000009f1b7808 */ /* 0x000fc40005000000 */
[----:B------:R-:W-:Y:S02]  /*8110*/  FSEL R22, R152, -INF , !P1 ;  /* 0xff80000098167808 */ /* 0x000fe40004800000 */
[-C--:B------:R-:W-:Y:S02]  /*8120*/  ISETP.GE.AND P6, PT, R14, R2.reuse, PT ;  /* 0x000000020e00720c */ /* 0x080fe40003fc6270 */
[C---:B------:R-:W-:Y:S02]  /*8130*/  ISETP.GE.AND P2, PT, R13.reuse, R135, PT ;  /* 0x000000870d00720c */ /* 0x040fe40003f46270 */
[----:B------:R-:W-:Y:S02]  /*8140*/  ISETP.GE.AND P1, PT, R13, R2, PT ;  /* 0x000000020d00720c */ /* 0x000fe40003f26270 */
[C---:B------:R-:W-:Y:S02]  /*8150*/  IADD3 R14, R29.reuse, 0x20, RZ ;  /* 0x000000201d0e7810 */ /* 0x040fe40007ffe0ff */
[----:B------:R-:W-:-:S02]  /*8160*/  IADD3 R13, R29, 0x21, RZ ;  /* 0x000000211d0d7810 */ /* 0x000fc40007ffe0ff */
[----:B------:R-:W-:Y:S02]  /*8170*/  FSEL R23, R154, -INF , !P6 ;  /* 0xff8000009a177808 */ /* 0x000fe40007000000 */
[----:B------:R-:W-:Y:S02]  /*8180*/  FSEL R20, R153, -INF , !P2 ;  /* 0xff80000099147808 */ /* 0x000fe40005000000 */
[----:B------:R-:W-:Y:S02]  /*8190*/  FSEL R21, R155, -INF , !P1 ;  /* 0xff8000009b157808 */ /* 0x000fe40004800000 */
[CC--:B------:R-:W-:Y:S02]  /*81a0*/  ISETP.GE.AND P6, PT, R14.reuse, R135.reuse, PT ;  /* 0x000000870e00720c */ /* 0x0c0fe40003fc6270 */
[----:B------:R-:W-:Y:S02]  /*81b0*/  ISETP.GE.AND P2, PT, R14, R2, PT ;  /* 0x000000020e00720c */ /* 0x000fe40003f46270 */
[----:B------:R-:W-:-:S02]  /*81c0*/  ISETP.GE.AND P1, PT, R13, R135, PT ;  /* 0x000000870d00720c */ /* 0x000fc40003f26270 */
[----:B------:R-:W-:Y:S02]  /*81d0*/  IADD3 R4, R29, 0x28, RZ ;  /* 0x000000281d047810 */ /* 0x000fe40007ffe0ff */
[----:B------:R-:W-:Y:S02]  /*81e0*/  FSEL R164, R148, -INF , !P6 ;  /* 0xff80000094a47808 */ /* 0x000fe40007000000 */
[----:B------:R-:W-:Y:S02]  /*81f0*/  FSEL R165, R150, -INF , !P2 ;  /* 0xff80000096a57808 */ /* 0x000fe40005000000 */
[----:B------:R-:W-:Y:S02]  /*8200*/  FSEL R166, R149, -INF , !P1 ;  /* 0xff80000095a67808 */ /* 0x000fe40004800000 */
[----:B------:R-:W-:Y:S02]  /*8210*/  ISETP.GE.AND P6, PT, R13, R2, PT ;  /* 0x000000020d00720c */ /* 0x000fe40003fc6270 */
[----:B------:R-:W-:-:S02]  /*8220*/  ISETP.GE.AND P2, PT, R4, R135, PT ;  /* 0x000000870400720c */ /* 0x000fc40003f46270 */
[----:B------:R-:W-:Y:S02]  /*8230*/  ISETP.GE.AND P1, PT, R4, R2, PT ;  /* 0x000000020400720c */ /* 0x000fe40003f26270 */
[----:B------:R-:W-:Y:S02]  /*8240*/  IADD3 R4, R29, 0x29, RZ ;  /* 0x000000291d047810 */ /* 0x000fe40007ffe0ff */
[----:B------:R-:W-:Y:S02]  /*8250*/  FSEL R169, R151, -INF , !P6 ;  /* 0xff80000097a97808 */ /* 0x000fe40007000000 */
[----:B------:R-:W-:Y:S02]  /*8260*/  ISETP.GE.AND P6, PT, R4, R135, PT ;  /* 0x000000870400720c */ /* 0x000fe40003fc6270 */
[----:B------:R-:W-:Y:S02]  /*8270*/  IADD3 R5, R29, 0x30, RZ ;  /* 0x000000301d057810 */ /* 0x000fe40007ffe0ff */
[----:B------:R-:W-:-:S02]  /*8280*/  FSEL R170, R144, -INF , !P2 ;  /* 0xff80000090aa7808 */ /* 0x000fc40005000000 */
[----:B------:R-:W-:Y:S02]  /*8290*/  FSEL R167, R146, -INF , !P1 ;  /* 0xff80000092a77808 */ /* 0x000fe40004800000 */
[----:B------:R-:W-:Y:S02]  /*82a0*/  FSEL R168, R145, -INF , !P6 ;  /* 0xff80000091a87808 */ /* 0x000fe40007000000 */
[-C--:B------:R-:W-:Y:S02]  /*82b0*/  ISETP.GE.AND P2, PT, R4, R2.reuse, PT ;  /* 0x000000020400720c */ /* 0x080fe40003f46270 */
[C---:B------:R-:W-:Y:S02]  /*82c0*/  ISETP.GE.AND P1, PT, R5.reuse, R135, PT ;  /* 0x000000870500720c */ /* 0x040fe40003f26270 */
[----:B------:R-:W-:Y:S02]  /*82d0*/  ISETP.GE.AND P6, PT, R5, R2, PT ;  /* 0x000000020500720c */ /* 0x000fe40003fc6270 */
[----:B------:R-:W-:-:S02]  /*82e0*/  IADD3 R4, R29, 0x31, RZ ;  /* 0x000000311d047810 */ /* 0x000fc40007ffe0ff */
[----:B------:R-:W-:Y:S02]  /*82f0*/  IADD3 R5, R29, 0x38, RZ ;  /* 0x000000381d057810 */ /* 0x000fe40007ffe0ff */
[----:B------:R-:W-:Y:S02]  /*8300*/  FSEL R163, R147, -INF , !P2 ;  /* 0xff80000093a37808 */ /* 0x000fe40005000000 */
[----:B------:R-:W-:Y:S02]  /*8310*/  FSEL R154, R140, -INF , !P1 ;  /* 0xff8000008c9a7808 */ /* 0x000fe40004800000 */
[----:B------:R-:W-:Y:S02]  /*8320*/  FSEL R151, R142, -INF , !P6 ;  /* 0xff8000008e977808 */ /* 0x000fe40007000000 */
[C---:B------:R-:W-:Y:S02]  /*8330*/  ISETP.GE.AND P2, PT, R4.reuse, R135, PT ;  /* 0x000000870400720c */ /* 0x040fe40003f46270 */
[----:B------:R-:W-:-:S02]  /*8340*/  ISETP.GE.AND P1, PT, R4, R2, PT ;  /* 0x000000020400720c */ /* 0x000fc40003f26270 */
[-C--:B------:R-:W-:Y:S02]  /*8350*/  ISETP.GE.AND P6, PT, R5, R135.reuse, PT ;  /* 0x000000870500720c */ /* 0x080fe40003fc6270 */
[----:B------:R-:W-:Y:S02]  /*8360*/  IADD3 R4, R29, 0x39, RZ ;  /* 0x000000391d047810 */ /* 0x000fe40007ffe0ff */
[----:B------:R-:W-:Y:S02]  /*8370*/  FSEL R138, R220, -INF , !P6 ;  /* 0xff800000dc8a7808 */ /* 0x000fe40007000000 */
[----:B------:R-:W-:Y:S02]  /*8380*/  ISETP.GE.AND P6, PT, R4, R135, PT ;  /* 0x000000870400720c */ /* 0x000fe40003fc6270 */
[----:B------:R-:W-:Y:S02]  /*8390*/  FSEL R152, R141, -INF , !P2 ;  /* 0xff8000008d987808 */ /* 0x000fe40005000000 */
[----:B------:R-:W-:-:S02]  /*83a0*/  FSEL R136, R221, -INF , !P6 ;  /* 0xff800000dd887808 */ /* 0x000fc40007000000 */
[----:B------:R-:W-:Y:S02]  /*83b0*/  ISETP.GT.AND P6, PT, R203, R200, PT ;  /* 0x000000c8cb00720c */ /* 0x000fe40003fc4270 */
[----:B------:R-:W-:Y:S02]  /*83c0*/  FSEL R137, R143, -INF , !P1 ;  /* 0xff8000008f897808 */ /* 0x000fe40004800000 */
[----:B------:R-:W-:Y:S02]  /*83d0*/  ISETP.GE.AND P2, PT, R5, R2, PT ;  /* 0x000000020500720c */ /* 0x000fe40003f46270 */
[----:B------:R-:W-:Y:S02]  /*83e0*/  ISETP.GE.AND P1, PT, R29, R135, PT ;  /* 0x000000871d00720c */ /* 0x000fe40003f26270 */
[----:B------:R-:W-:Y:S02]  /*83f0*/  FSEL R139, R222, -INF , !P2 ;  /* 0xff800000de8b7808 */ /* 0x000fe40005000000 */
[----:B------:R-:W-:-:S02]  /*8400*/  FSEL R16, R16, -INF , !P1 ;  /* 0xff80000010107808 */ /* 0x000fc40004800000 */
        /* <DEDUP_REMOVED lines=12> */
[----:B-1----:R-:W-:Y:S02]  /*84d0*/  IADD3 R10, R10, 0xffffffe, RZ ;  /* 0x0ffffffe0a0a7810 */ /* 0x002fe40007ffe0ff */
[----:B------:R-:W-:-:S04]  /*84e0*/  IABS R2, R6 ;  /* 0x0000000600027213 */ /* 0x000fc80000000000 */
[----:B------:R-:W1:Y:S01]  /*84f0*/  F2I.FTZ.U32.TRUNC.NTZ R11, R10 ;  /* 0x0000000a000b7305 */ /* 0x000e62000021f000 */
[----:B------:R-:W-:Y:S01]  /*8500*/  LOP3.LUT R6, R6, c[0x0][0x2d0], RZ, 0x3c, !PT ;  /* 0x0000b40006067a12 */ /* 0x000fe200078e3cff */
[----:B-1----:R-:W-:Y:S02]  /*8510*/  IMAD.MOV R7, RZ, RZ, -R11 ;  /* 0x000000ffff077224 */ /* 0x002fe400078e0a0b */
[----:B------:R-:W-:Y:S02]  /*8520*/  IMAD.MOV.U32 R10, RZ, RZ, RZ ;  /* 0x000000ffff0a7224 */ /* 0x000fe400078e00ff */
[----:B------:R-:W-:-:S04]  /*8530*/  IMAD R4, R7, R0, RZ ;  /* 0x0000000007047224 */ /* 0x000fc800078e02ff */
        /* <DEDUP_REMOVED lines=12> */
[----:B------:R-:W-:Y:S02]  /*8600*/  @!P1 IADD3 R9, R9, -R0, RZ ;  /* 0x8000000009099210 */ /* 0x000fe40007ffe0ff */
[----:B------:R-:W-:Y:S02]  /*8610*/  @!P1 IADD3 R4, R4, 0x1, RZ ;  /* 0x0000000104049810 */ /* 0x000fe40007ffe0ff */
[----:B------:R-:W-:-:S07]  /*8620*/  ISETP.GE.AND P1, PT, R5, RZ, PT ;  /* 0x000000ff0500720c */ /* 0x000fce0003f26270 */
[----:B------:R-:W-:Y:S02]  /*8630*/  @P2 IADD3 R8, R8, 0x1, RZ ;  /* 0x0000000108082810 */ /* 0x000fe40007ffe0ff */
[----:B------:R-:W-:Y:S02]  /*8640*/  ISETP.GE.U32.AND P2, PT, R9, R0, PT ;  /* 0x000000000900720c */ /* 0x000fe40003f46070 */
[----:B------:R-:W-:Y:S02]  /*8650*/  LOP3.LUT R0, RZ, c[0x0][0x2d0], RZ, 0x33, !PT ;  /* 0x0000b400ff007a12 */ /* 0x000fe400078e33ff */
[----:B------:R-:W-:Y:S01]  /*8660*/  @!P1 IMAD.MOV R8, RZ, RZ, -R8 ;  /* 0x000000ffff089224 */ /* 0x000fe200078e0a08 */
[----:B------:R-:W-:-:S04]  /*8670*/  ISETP.NE.AND P1, PT, RZ, c[0x0][0x2d0], PT ;  /* 0x0000b400ff007a0c */ /* 0x000fc80003f25270 */
[----:B------:R-:W-:-:S04]  /*8680*/  SEL R5, R0, R8, !P1 ;  /* 0x0000000800057207 */ /* 0x000fc80004800000 */
[----:B------:R-:W-:Y:S01]  /*8690*/  @P2 IADD3 R4, R4, 0x1, RZ ;  /* 0x0000000104042810 */ /* 0x000fe20007ffe0ff */
[----:B------:R-:W-:Y:S01]  /*86a0*/  IMAD.WIDE R10, R5, 0x4, R208 ;  /* 0x00000004050a7825 */ /* 0x000fe200078e02d0 */
[----:B------:R-:W-:-:S04]  /*86b0*/  ISETP.GE.AND P2, PT, R6, RZ, PT ;  /* 0x000000ff0600720c */ /* 0x000fc80003f46270 */
[----:B------:R-:W2:Y:S09]  /*86c0*/  LDG.E R7, [R10.64] ;  /* 0x000000040a077981 */ /* 0x000eb2000c1e1900 */
[----:B------:R-:W-:-:S05]  /*86d0*/  @!P2 IMAD.MOV R4, RZ, RZ, -R4 ;  /* 0x000000ffff04a224 */ /* 0x000fca00078e0a04 */
[----:B------:R-:W-:-:S05]  /*86e0*/  SEL R0, R0, R4, !P1 ;  /* 0x0000000400007207 */ /* 0x000fca0004800000 */
[----:B------:R-:W-:-:S05]  /*86f0*/  IMAD.WIDE R8, R0, 0x4, R208 ;  /* 0x0000000400087825 */ /* 0x000fca00078e02d0 */
        /* <DEDUP_REMOVED lines=17> */
.L_x_1425:
[----:B------:R-:W-:-:S05]  /*8810*/  IMAD.MOV.U32 R5, RZ, RZ, c[0x0][0x198] ;  /* 0x00006600ff057624 */ /* 0x000fca00078e00ff */
[----:B------:R-:W-:-:S04]  /*8820*/  LEA R5, -R5, RZ, 0x6 ;  /* 0x000000ff05057211 */ /* 0x000fc800078e31ff */
[----:B------:R-:W-:Y:S02]  /*8830*/  SHF.R.S32.HI R6, RZ, 0x1f, R5 ;  /* 0x0000001fff067819 */ /* 0x000fe40000011405 */
.L_x_1426:
[-C--:B------:R-:W-:Y:S01]  /*8840*/  @!P4 IADD3 R7, P1, R133, R5.reuse, RZ ;  /* 0x000000058507c210 */ /* 0x080fe20007f3e0ff */
[----:B------:R1:W-:Y:S01]  /*8850*/  @P5 STS.128 [R204+0x6000], RZ ;  /* 0x006000ffcc005388 */ /* 0x0003e20000000c00 */
[----:B------:R-:W-:Y:S02]  /*8860*/  BSSY B0, `(.L_x_1427) ;  /* 0x000006a000007945 */ /* 0x000fe40003800000 */
[----:B------:R-:W-:Y:S01]  /*8870*/  @!P4 LEA R146, P2, R7, c[0x0][0x168], 0x1 ;  /* 0x00005a000792ca11 */ /* 0x000fe200078408ff */
[----:B------:R-:W-:Y:S01]  /*8880*/  @!P4 IMAD.X R0, R134, 0x1, R6, P1 ;  /* 0x000000018600c824 */ /* 0x000fe200008e0606 */
[----:B------:R-:W-:-:S04]  /*8890*/  @!P3 IADD3 R9, P1, R133, R5, RZ ;  /* 0x000000058509b210 */ /* 0x000fc80007f3e0ff */
[----:B------:R-:W-:Y:S01]  /*88a0*/  @!P4 LEA.HI.X R147, R7, c[0x0][0x16c], R0, 0x1, P2 ;  /* 0x00005b000793ca11 */ /* 0x000fe200010f0c00 */
[----:B------:R-:W-:Y:S01]  /*88b0*/  @!P3 IMAD.X R2, R134, 0x1, R6, P1 ;  /* 0x000000018602b824 */ /* 0x000fe200008e0606 */
[----:B------:R-:W-:Y:S02]  /*88c0*/  @!P5 IADD3 R7, P2, R202, R5, RZ ;  /* 0x00000005ca07d210 */ /* 0x000fe40007f5e0ff */
[----:B------:R-:W-:-:S03]  /*88d0*/  @!P3 LEA R32, P1, R9, c[0x0][0x168], 0x1 ;  /* 0x00005a000920ba11 */ /* 0x000fc600078208ff */
[----:B------:R-:W-:Y:S01]  /*88e0*/  @!P5 IMAD.X R0, R201, 0x1, R6, P2 ;  /* 0x00000001c900d824 */ /* 0x000fe200010e0606 */
[----:B------:R-:W-:Y:S02]  /*88f0*/  @!P3 LEA.HI.X R33, R9, c[0x0][0x16c], R2, 0x1, P1 ;  /* 0x00005b000921ba11 */ /* 0x000fe400008f0c02 */
[----:B------:R-:W-:-:S04]  /*8900*/  @!P4 IADD3 R9, P2, P1, R133, R5, R202 ;  /* 0x000000058509c210 */ /* 0x000fc8000795e0ca */
[----:B------:R-:W-:Y:S02]  /*8910*/  @!P4 IADD3.X R2, R134, R6, R201, P2, P1 ;  /* 0x000000068602c210 */ /* 0x000fe400017e24c9 */
[----:B------:R-:W-:Y:S02]  /*8920*/  @!P5 LEA R144, P2, R7, R214, 0x1 ;  /* 0x000000d60790d211 */ /* 0x000fe400078408ff */
[----:B------:R-:W-:Y:S02]  /*8930*/  @!P4 LEA R142, P1, R9, c[0x0][0x168], 0x1 ;  /* 0x00005a00098eca11 */ /* 0x000fe400078208ff */
[----:B------:R-:W-:Y:S02]  /*8940*/  @!P5 LEA.HI.X R145, R7, R213, R0, 0x1, P2 ;  /* 0x000000d50791d211 */ /* 0x000fe400010f0c00 */
[----:B------:R-:W-:Y:S02]  /*8950*/  @!P4 LEA.HI.X R143, R9, c[0x0][0x16c], R2, 0x1, P1 ;  /* 0x00005b00098fca11 */ /* 0x000fe400008f0c02 */
[----:B------:R-:W-:-:S04]  /*8960*/  @!P3 IADD3 R7, P2, P1, R133, R5, R202 ;  /* 0x000000058507b210 */ /* 0x000fc8000795e0ca */
[----:B------:R-:W-:Y:S02]  /*8970*/  @!P3 IADD3.X R0, R134, R6, R201, P2, P1 ;  /* 0x000000068600b210 */ /* 0x000fe400017e24c9 */
[----:B------:R-:W-:Y:S02]  /*8980*/  @!P3 LEA R10, P1, R7, c[0x0][0x168], 0x1 ;  /* 0x00005a00070aba11 */ /* 0x000fe400078208ff */
[----:B------:R-:W-:Y:S02]  /*8990*/  @!P5 LEA R158, P2, R5, R214, 0x1 ;  /* 0x000000d6059ed211 */ /* 0x000fe400078408ff */
[----:B------:R-:W-:Y:S02]  /*89a0*/  @!P3 LEA.HI.X R11, R7, c[0x0][0x16c], R0, 0x1, P1 ;  /* 0x00005b00070bba11 */ /* 0x000fe400008f0c00 */
[----:B------:R-:W-:Y:S02]  /*89b0*/  @!P5 LEA.HI.X R159, R5, R213, R6, 0x1, P2 ;  /* 0x000000d5059fd211 */ /* 0x000fe400010f0c06 */
[----:B------:R-:W-:-:S03]  /*89c0*/  IADD3 R4, P2, P1, R202, R5, R202 ;  /* 0x00000005ca047210 */ /* 0x000fc6000795e0ca */
[----:B------:R-:W-:Y:S01]  /*89d0*/  @!PT LDS RZ, [RZ] ;  /* 0x00000000fffff984 */ /* 0x000fe20000000800 */
[----:B------:R-:W-:Y:S01]  /*89e0*/  @!PT LDS RZ, [RZ] ;  /* 0x00000000fffff984 */ /* 0x000fe20000000800 */
[----:B------:R-:W-:Y:S01]  /*89f0*/  @!PT LDS RZ, [RZ] ;  /* 0x00000000fffff984 */ /* 0x000fe20000000800 */
[----:B------:R2:W-:Y:S01]  /*8a00*/  @!P5 LDGSTS.E.BYPASS.LTC128B.128 [R204+0x6000], [R158.64] ;  /* 0x060000009eccdfae */ /* 0x0005e2000b901d44 */
[----:B------:R-:W-:Y:S02]  /*8a10*/  IADD3.X R2, R201, R6, R201, P2, P1 ;  /* 0x00000006c9027210 */ /* 0x000fe400017e24c9 */
[----:B------:R-:W-:Y:S01]  /*8a20*/  @!P4 IADD3 R8, P1, R133, R4, RZ ;  /* 0x000000048508c210 */ /* 0x000fe20007f3e0ff */
[----:B------:R1:W-:Y:S01]  /*8a30*/  @P4 STS.128 [R204+0x8000], RZ ;  /* 0x008000ffcc004388 */ /* 0x0003e20000000c00 */
[----:B------:R-:W-:-:S03]  /*8a40*/  @!P5 LEA R140, P2, R4, R214, 0x1 ;  /* 0x000000d6048cd211 */ /* 0x000fc600078408ff */
[--C-:B------:R-:W-:Y:S01]  /*8a50*/  @!P4 IMAD.X R7, R134, 0x1, R2.reuse, P1 ;  /* 0x000000018607c824 */ /* 0x100fe200008e0602 */
[--C-:B------:R-:W-:Y:S01]  /*8a60*/  @!P5 LEA.HI.X R141, R4, R213, R2.reuse, 0x1, P2 ;  /* 0x000000d5048dd211 */ /* 0x100fe200010f0c02 */
[----:B------:R-:W-:Y:S01]  /*8a70*/  @!PT LDS RZ, [RZ] ;  /* 0x00000000fffff984 */ /* 0x000fe20000000800 */
[----:B------:R-:W-:Y:S01]  /*8a80*/  @!PT LDS RZ, [RZ] ;  /* 0x00000000fffff984 */ /* 0x000fe20000000800 */
[----:B------:R-:W-:Y:S01]  /*8a90*/  @!PT LDS RZ, [RZ] ;  /* 0x00000000fffff984 */ /* 0x000fe20000000800 */
[----:B------:R1:W-:Y:S01]  /*8aa0*/  @!P4 LDGSTS.E.BYPASS.LTC128B.128 [R204+0x8000], [R146.64+0x80] ;  /* 0x0800008092cccfae */ /* 0x0003e2000b901d44 */
[C---:B------:R-:W-:Y:S02]  /*8ab0*/  @!P4 LEA R34, P2, R8.reuse, c[0x0][0x168], 0x1 ;  /* 0x00005a000822ca11 */ /* 0x040fe400078408ff */
[-C--:B------:R-:W-:Y:S01]  /*8ac0*/  @!P3 IADD3 R0, P1, R133, R4.reuse, RZ ;  /* 0x000000048500b210 */ /* 0x080fe20007f3e0ff */
[----:B------:R1:W-:Y:S01]  /*8ad0*/  @P3 STS.128 [R204+0xa000], RZ ;  /* 0x00a000ffcc003388 */ /* 0x0003e20000000c00 */
[----:B------:R-:W-:Y:S02]  /*8ae0*/  @!P4 LEA.HI.X R35, R8, c[0x0][0x16c], R7, 0x1, P2 ;  /* 0x00005b000823ca11 */ /* 0x000fe400010f0c07 */
[----:B------:R-:W-:Y:S01]  /*8af0*/  IADD3 R4, P2, R202, R4, RZ ;  /* 0x00000004ca047210 */ /* 0x000fe20007f5e0ff */
[--C-:B------:R-:W-:Y:S01]  /*8b00*/  @!P3 IMAD.X R7, R134, 0x1, R2.reuse, P1 ;  /* 0x000000018607b824 */ /* 0x100fe200008e0602 */
[C---:B------:R-:W-:Y:S01]  /*8b10*/  @!P3 LEA R160, P1, R0.reuse, c[0x0][0x168], 0x1 ;  /* 0x00005a0000a0ba11 */ /* 0x040fe200078208ff */
[----:B------:R-:W-:Y:S01]  /*8b20*/  @!PT LDS RZ, [RZ] ;  /* 0x00000000fffff984 */ /* 0x000fe20000000800 */
[----:B------:R-:W-:Y:S01]  /*8b30*/  @!PT LDS RZ, [RZ] ;  /* 0x00000000fffff984 */ /* 0x000fe20000000800 */
[----:B------:R-:W-:Y:S01]  /*8b40*/  @!PT LDS RZ, [RZ] ;  /* 0x00000000fffff984 */ /* 0x000fe20000000800 */
[----:B------:R1:W-:Y:S03]  /*8b50*/  @!P3 LDGSTS.E.BYPASS.LTC128B.128 [R204+0xa000], [R32.64+0x100] ;  /* 0x0a00010020ccbfae */ /* 0x0003e6000b901d44 */
[----:B------:R-:W-:Y:S01]  /*8b60*/  @!P3 LEA.HI.X R161, R0, c[0x0][0x16c], R7, 0x1, P1 ;  /* 0x00005b0000a1ba11 */ /* 0x000fe200008f0c07 */
[----:B------:R-:W-:Y:S01]  /*8b70*/  IMAD.X R7, R201, 0x1, R2, P2 ;  /* 0x00000001c9077824 */ /* 0x000fe200010e0602 */
[----:B------:R-:W-:Y:S01]  /*8b80*/  @!P4 IADD3 R9, P1, R133, R4, RZ ;  /* 0x000000048509c210 */ /* 0x000fe20007f3e0ff */
[----:B------:R1:W-:Y:S04]  /*8b90*/  @P5 STS.128 [R204+0x6800], RZ ;  /* 0x006800ffcc005388 */ /* 0x0003e80000000c00 */
[----:B------:R-:W-:Y:S01]  /*8ba0*/  @!P4 IMAD.X R0, R134, 0x1, R7, P1 ;  /* 0x000000018600c824 */ /* 0x000fe200008e0607 */
[C---:B------:R-:W-:Y:S01]  /*8bb0*/  @!P4 LEA R8, P1, R9.reuse, c[0x0][0x168], 0x1 ;  /* 0x00005a000908ca11 */ /* 0x040fe200078208ff */
[----:B------:R-:W-:Y:S01]  /*8bc0*/  @!PT LDS RZ, [RZ] ;  /* 0x00000000fffff984 */ /* 0x000fe20000000800 */
[----:B------:R-:W-:Y:S01]  /*8bd0*/  @!PT LDS RZ, [RZ] ;  /* 0x00000000fffff984 */ /* 0x000fe20000000800 */
[----:B------:R-:W-:Y:S01]  /*8be0*/  @!PT LDS RZ, [RZ] ;  /* 0x00000000fffff984 */ /* 0x000fe20000000800 */
[----:B------:R1:W-:Y:S03]  /*8bf0*/  @!P5 LDGSTS.E.BYPASS.LTC128B.128 [R204+0x6800], [R144.64] ;  /* 0x0680000090ccdfae */ /* 0x0003e6000b901d44 */
[----:B------:R-:W-:Y:S01]  /*8c00*/  @!P4 LEA.HI.X R9, R9, c[0x0][0x16c], R0, 0x1, P1 ;  /* 0x00005b000909ca11 */ /* 0x000fe200008f0c00 */
[----:B------:R1:W-:Y:S01]  /*8c10*/  @P4 STS.128 [R204+0x8800], RZ ;  /* 0x008800ffcc004388 */ /* 0x0003e20000000c00 */
[----:B--2---:R-:W-:-:S03]  /*8c20*/  @!P5 LEA R158, P1, R4, R214, 0x1 ;  /* 0x000000d6049ed211 */ /* 0x004fc600078208ff */
[----:B------:R-:W-:Y:S01]  /*8c30*/  @!PT LDS RZ, [RZ] ;  /* 0x00000000fffff984 */ /* 0x000fe20000000800 */
[----:B------:R-:W-:Y:S01]  /*8c40*/  @!PT LDS RZ, [RZ] ;  /* 0x00000000fffff984 */ /* 0x000fe20000000800 */
[----:B------:R-:W-:Y:S01]  /*8c50*/  @!PT LDS RZ, [RZ] ;  /* 0x00000000fffff984 */ /* 0x000fe20000000800 */
[----:B------:R1:W-:Y:S01]  /*8c60*/  @!P4 LDGSTS.E.BYPASS.LTC128B.128 [R204+0x8800], [R142.64+0x80] ;  /* 0x088000808ecccfae */ /* 0x0003e2000b901d44 */
[----:B------:R-:W-:-:S03]  /*8c70*/  @!P5 LEA.HI.X R159, R4, R213, R7, 0x1, P1 ;  /* 0x000000d5049fd211 */ /* 0x000fc600008f0c07 */
        /* <DEDUP_REMOVED lines=40> */
.L_x_1428:
[----:B------:R-:W-:Y:S05]  /*8f00*/  BSYNC B0 ;  /* 0x0000000000007941 */ /* 0x000fea0003800000 */
.L_x_1427:
[----:B------:R-:W0:Y:S01]  /*8f10*/  LDGDEPBAR ;  /* 0x00000000000079af */ /* 0x000e220000000000 */
[----:B------:R-:W-:-:S04]  /*8f20*/  LEA R214, P1, R5, R214, 0x1 ;  /* 0x000000d605d67211 */ /* 0x000fc800078208ff */
[----:B------:R-:W-:Y:S02]  /*8f30*/  LEA.HI.X R213, R5, R213, R6, 0x1, P1 ;  /* 0x000000d505d57211 */ /* 0x000fe400008f0c06 */
.L_x_1424:
        /* <DEDUP_REMOVED lines=407> */
[----:B------:R-:W-:Y:S11]  /*a8b0*/  MOV R132, R146 ;  /* 0x0000009200847202 */ /* 0x000ff60000000f00 */
[----:B------:R-:W-:Y:S01]  /*a8c0*/  @!UPT UIADD3 URZ, URZ, URZ, URZ ;  /* 0x0000003f3f3ff290 */ /* 0x000fe2000fffe03f */
.L_x_1421:
[----:B------:R-:W-:Y:S05]  /*a8d0*/  @!P6 BRA `(.L_x_1429) ;  /* 0x000037c00000e947 */ /* 0x000fea0003800000 */
[----:B------:R-:W-:Y:S01]  /*a8e0*/  ULDC UR7, c[0x0][0x1a0] ;  /* 0x0000680000077ab9 */ /* 0x000fe20000000800 */
[----:B------:R-:W-:Y:S01]  /*a8f0*/  IMAD.MOV.U32 R0, RZ, RZ, R3 ;  /* 0x000000ffff007224 */ /* 0x000fe200078e0003 */
[----:B------:R-:W-:Y:S01]  /*a900*/  ULEA UR7, -UR7, URZ, 0x6 ;  /* 0x0000003f07077291 */ /* 0x000fe2000f8e313f */
[----:B------:R-:W-:Y:S01]  /*a910*/  IMAD.MOV.U32 R133, RZ, RZ, R132 ;  /* 0x000000ffff857224 */ /* 0x000fe200078e0084 */
[----:B------:R-:W-:-:S02]  /*a920*/  ULDC UR6, c[0x0][0x198] ;  /* 0x0000660000067ab9 */ /* 0x000fc40000000800 */
[----:B------:R-:W-:Y:S02]  /*a930*/  USHF.R.S32.HI UR5, URZ, 0x1f, UR7 ;  /* 0x0000001f3f057899 */ /* 0x000fe40008011407 */
[----:B------:R-:W-:Y:S01]  /*a940*/  ULEA UR6, -UR6, URZ, 0x6 ;  /* 0x0000003f06067291 */ /* 0x000fe2000f8e313f */
[----:B------:R-:W-:Y:S01]  /*a950*/  MOV R212, UR7 ;  /* 0x0000000700d47c02 */ /* 0x000fe20008000f00 */
[----:B------:R-:W-:Y:S02]  /*a960*/  ULDC.64 UR8, c[0x0][0x118] ;  /* 0x0000460000087ab9 */ /* 0x000fe40000000a00 */
[----:B------:R-:W-:Y:S01]  /*a970*/  MOV R211, UR5 ;  /* 0x0000000500d37c02 */ /* 0x000fe20008000f00 */
[----:B------:R-:W-:Y:S02]  /*a980*/  USHF.R.S32.HI UR4, URZ, 0x1f, UR6 ;  /* 0x0000001f3f047899 */ /* 0x000fe40008011406 */
.L_x_1433:
[----:B------:R-:W-:Y:S01]  /*a990*/  IADD3 R203, R203, -0x1, RZ ;  /* 0xffffffffcbcb7810 */ /* 0x000fe20007ffe0ff */
[----:B------:R-:W-:Y:S04]  /*a9a0*/  DEPBAR.LE SB0, 0x0 ;  /* 0x000080000000791a */ /* 0x000fe80000000000 */
[----:B------:R-:W-:Y:S01]  /*a9b0*/  BAR.SYNC.DEFER_BLOCKING 0x0 ;  /* 0x0000000000007b1d */ /* 0x000fe20000010000 */
[----:B------:R-:W-:Y:S01]  /*a9c0*/  MOV R132, R211 ;  /* 0x000000d300847202 */ /* 0x000fe20000000f00 */
[----:B------:R-:W-:Y:S04]  /*a9d0*/  IMAD.MOV.U32 R3, RZ, RZ, R212 ;  /* 0x000000ffff037224 */ /* 0x000fe800078e00d4 */
[----:B------:R-:W-:-:S05]  /*a9e0*/  @!P0 BRA `(.L_x_1430) ;  /* 0x000003c000008947 */ /* 0x000fca0003800000 */
[----:B------:R-:W-:Y:S04]  /*a9f0*/  IABS R2, c[0x0][0x2d0] ;  /* 0x0000b40000027a13 */ /* 0x000fe80000000000 */
[----:B------:R-:W1:Y:S10]  /*aa00*/  I2F.RP R7, R2 ;  /* 0x0000000200077306 */ /* 0x000e740000209400 */
[----:B-1----:R-:W1:Y:S02]  /*aa10*/  MUFU.RCP R3, R7 ;  /* 0x0000000700037308 */ /* 0x002e640000001000 */
[----:B-1----:R-:W-:Y:S01]  /*aa20*/  IADD3 R8, R3, 0xffffffe, RZ ;  /* 0x0ffffffe03087810 */ /* 0x002fe20007ffe0ff */
[----:B------:R-:W-:Y:S07]  /*aa30*/  IMAD.SHL.U32 R3, R203, 0x40, RZ ;  /* 0x00000040cb037824 */ /* 0x000fee00078e00ff */
[----:B------:R-:W1:Y:S01]  /*aa40*/  F2I.FTZ.U32.TRUNC.NTZ R9, R8 ;  /* 0x0000000800097305 */ /* 0x000e62000021f000 */
[----:B------:R-:W-:Y:S02]  /*aa50*/  IABS R4, R3 ;  /* 0x0000000300047213 */ /* 0x000fe40000000000 */
[C---:B------:R-:W-:Y:S02]  /*aa60*/  IADD3 R10, R3.reuse, 0x40, RZ ;  /* 0x00000040030a7810 */ /* 0x040fe40007ffe0ff */
[----:B------:R-:W-:Y:S02]  /*aa70*/  LOP3.LUT R3, R3, c[0x0][0x2d0], RZ, 0x3c, !PT ;  /* 0x0000b40003037a12 */ /* 0x000fe400078e3cff */
[----:B------:R-:W-:Y:S02]  /*aa80*/  IABS R6, R10 ;  /* 0x0000000a00067213 */ /* 0x000fe40000000000 */
[----:B------:R-:W-:Y:S02]  /*aa90*/  LOP3.LUT R10, R10, c[0x0][0x2d0], RZ, 0x3c, !PT ;  /* 0x0000b4000a0a7a12 */ /* 0x000fe400078e3cff */
[----:B------:R-:W-:Y:S02]  /*aaa0*/  ISETP.GE.AND P1, PT, R3, RZ, PT ;  /* 0x000000ff0300720c */ /* 0x000fe40003f26270 */
        /* <DEDUP_REMOVED lines=31> */
[----:B------:R-:W-:Y:S01]  /*aca0*/  IMAD.MOV.U32 R3, RZ, RZ, c[0x0][0x2d0] ;  /* 0x0000b400ff037624 */ /* 0x000fe200078e00ff */
[----:B------:R-:W-:Y:S03]  /*acb0*/  LEA.HI.X.SX32 R11, R9, R209, 0x2, P1 ;  /* 0x000000d1090b7211 */ /* 0x000fe600008f16ff */
[----:B------:R-:W-:Y:S01]  /*acc0*/  IMAD R3, R2, R3, -0x40 ;  /* 0xffffffc002037424 */ /* 0x000fe200078e0203 */
        /* <DEDUP_REMOVED lines=8> */
[----:B------:R-:W-:Y:S01]  /*ad50*/  IMAD.WIDE.U32 R6, R5, c[0x0][0x188], R6 ;  /* 0x0000620005067a25 */ /* 0x000fe200078e0006 */
[----:B------:R-:W-:Y:S05]  /*ad60*/  SHF.R.S32.HI R3, RZ, 0x1f, R5 ;  /* 0x0000001fff037819 */ /* 0x000fea0000011405 */
[----:B------:R-:W-:Y:S02]  /*ad70*/  IMAD R2, R3, c[0x0][0x188], RZ ;  /* 0x0000620003027a24 */ /* 0x000fe400078e02ff */
[----:B------:R-:W-:Y:S02]  /*ad80*/  IMAD.MOV.U32 R3, RZ, RZ, R6 ;  /* 0x000000ffff037224 */ /* 0x000fe400078e0006 */
[----:B------:R-:W-:Y:S04]  /*ad90*/  IMAD R2, R5, c[0x0][0x18c], R2 ;  /* 0x0000630005027a24 */ /* 0x000fe800078e0202 */
[----:B------:R-:W-:Y:S02]  /*ada0*/  IMAD.IADD R132, R7, 0x1, R2 ;  /* 0x0000000107847824 */ /* 0x000fe400078e0202 */
.L_x_1430:
[C---:B------:R-:W-:Y:S02]  /*adb0*/  ISETP.GE.AND P5, PT, R205.reuse, c[0x0][0x220], PT ;  /* 0x00008800cd007a0c */ /* 0x040fe40003fa6270 */
[C---:B------:R-:W-:Y:S02]  /*adc0*/  IADD3 R134, R205.reuse, 0x40, RZ ;  /* 0x00000040cd867810 */ /* 0x040fe40007ffe0ff */
[----:B------:R-:W-:Y:S02]  /*add0*/  IADD3 R2, R205, 0x80, RZ ;  /* 0x00000080cd027810 */ /* 0x000fe40007ffe0ff */
[----:B------:R-:W-:Y:S02]  /*ade0*/  ISETP.GE.AND P4, PT, R134, c[0x0][0x220], PT ;  /* 0x0000880086007a0c */ /* 0x000fe40003f86270 */
[----:B------:R-:W-:Y:S02]  /*adf0*/  ISETP.GE.AND P3, PT, R2, c[0x0][0x220], PT ;  /* 0x0000880002007a0c */ /* 0x000fe40003f66270 */
[CC--:B------:R-:W-:Y:S02]  /*ae00*/  LEA R2, P1, R3.reuse, R216.reuse, 0x1 ;  /* 0x000000d803027211 */ /* 0x0c0fe400078208ff */
[C---:B------:R-:W-:Y:S01]  /*ae10*/  IADD3 R221, P2, R210.reuse, R3, RZ ;  /* 0x00000003d2dd7210 */ /* 0x040fe20007f5e0ff */
[----:B------:R-:W-:Y:S01]  /*ae20*/  @P5 STS.128 [R204+0xc000], RZ ;  /* 0x00c000ffcc005388 */ /* 0x000fe20000000c00 */
[-CC-:B------:R-:W-:Y:S02]  /*ae30*/  LEA.HI.X R3, R3, R219.reuse, R132.reuse, 0x1, P1 ;  /* 0x000000db03037211 */ /* 0x180fe400008f0c84 */
[-C--:B------:R-:W-:Y:S01]  /*ae40*/  @!P5 LEA R224, P6, R221, R216.reuse, 0x1 ;  /* 0x000000d8dde0d211 */ /* 0x080fe200078c08ff */
[----:B------:R-:W-:Y:S02]  /*ae50*/  IMAD.X R134, R207, 0x1, R132, P2 ;  /* 0x00000001cf867824 */ /* 0x000fe400010e0684 */
[----:B------:R-:W-:Y:S01]  /*ae60*/  @!PT LDS RZ, [RZ] ;  /* 0x00000000fffff984 */ /* 0x000fe20000000800 */
[----:B------:R-:W-:Y:S01]  /*ae70*/  @!PT LDS RZ, [RZ] ;  /* 0x00000000fffff984 */ /* 0x000fe20000000800 */
[----:B------:R-:W-:Y:S01]  /*ae80*/  @!PT LDS RZ, [RZ] ;  /* 0x00000000fffff984 */ /* 0x000fe20000000800 */
[----:B------:R1:W-:Y:S01]  /*ae90*/  @!P5 LDGSTS.E.BYPASS.LTC128B.128 [R204+0xc000], [R2.64] ;  /* 0x0c00000002ccdfae */ /* 0x0003e2000b901d48 */
[CC--:B------:R-:W-:Y:S02]  /*aea0*/  @!P4 LEA R222, P2, R221.reuse, R216.reuse, 0x1 ;  /* 0x000000d8dddec211 */ /* 0x0c0fe400078408ff */
[CCC-:B------:R-:W-:Y:S01]  /*aeb0*/  @!P5 LEA.HI.X R225, R221.reuse, R219.reuse, R134.reuse, 0x1, P6 ;  /* 0x000000dbdde1d211 */ /* 0x1c0fe200030f0c86 */
[----:B------:R-:W-:Y:S01]  /*aec0*/  @P4 STS.128 [R204+0xe000], RZ ;  /* 0x00e000ffcc004388 */ /* 0x000fe20000000c00 */
[C-C-:B------:R-:W-:Y:S02]  /*aed0*/  @!P4 LEA.HI.X R223, R221.reuse, R219, R134.reuse, 0x1, P2 ;  /* 0x000000dbdddfc211 */ /* 0x140fe400010f0c86 */
[CC--:B------:R-:W-:Y:S01]  /*aee0*/  @!P3 LEA R220, P1, R221.reuse, R216.reuse, 0x1 ;  /* 0x000000d8dddcb211 */ /* 0x0c0fe200078208ff */
[----:B------:R-:W-:Y:S01]  /*aef0*/  @!PT LDS RZ, [RZ] ;  /* 0x00000000fffff984 */ /* 0x000fe20000000800 */
[----:B------:R-:W-:Y:S01]  /*af00*/  @!PT LDS RZ, [RZ] ;  /* 0x00000000fffff984 */ /* 0x000fe20000000800 */
[----:B------:R-:W-:Y:S01]  /*af10*/  @!PT LDS RZ, [RZ] ;  /* 0x00000000fffff984 */ /* 0x000fe20000000800 */
[----:B------:R1:W-:Y:S01]  /*af20*/  @!P4 LDGSTS.E.BYPASS.LTC128B.128 [R204+0xe000], [R2.64+0x80] ;  /* 0x0e00008002cccfae */ /* 0x0003e2000b901d48 */
[C---:B------:R-:W-:Y:S02]  /*af30*/  IADD3 R135, P6, R210.reuse, R221, RZ ;  /* 0x000000ddd2877210 */ /* 0x040fe40007fde0ff */
[-CC-:B------:R-:W-:Y:S01]  /*af40*/  @!P3 LEA.HI.X R221, R221, R219.reuse, R134.reuse, 0x1, P1 ;  /* 0x000000dbddddb211 */ /* 0x180fe200008f0c86 */
[----:B------:R-:W-:Y:S01]  /*af50*/  @P3 STS.128 [R204+0x10000], RZ ;  /* 0x010000ffcc003388 */ /* 0x000fe20000000c00 */
[-C--:B------:R-:W-:Y:S01]  /*af60*/  @!P4 LEA R228, P2, R135, R216.reuse, 0x1 ;  /* 0x000000d887e4c211 */ /* 0x080fe200078408ff */
        /* <DEDUP_REMOVED lines=9> */
[C-C-:B------:R-:W-:Y:S02]  /*b000*/  @!P4 LEA.HI.X R229, R135.reuse, R219, R134.reuse, 0x1, P2 ;  /* 0x000000db87e5c211 */ /* 0x140fe400010f0c86 */
[----:B------:R-:W-:Y:S01]  /*b010*/  IADD3 R132, P6, R210, R135, RZ ;  /* 0x00000087d2847210 */ /* 0x000fe20007fde0ff */
[----:B------:R-:W-:Y:S01]  /*b020*/  @!PT LDS RZ, [RZ] ;  /* 0x00000000fffff984 */ /* 0x000fe20000000800 */
[----:B------:R-:W-:Y:S01]  /*b030*/  @!PT LDS RZ, [RZ] ;  /* 0x00000000fffff984 */ /* 0x000fe20000000800 */
[----:B------:R-:W-:Y:S01]  /*b040*/  @!PT LDS RZ, [RZ] ;  /* 0x00000000fffff984 */ /* 0x000fe20000000800 */
[----:B------:R1:W-:Y:S01]  /*b050*/  @!P5 LDGSTS.E.BYPASS.LTC128B.128 [R204+0xc800], [R224.64] ;  /* 0x0c800000e0ccdfae */ /* 0x0003e2000b901d48 */
[-CC-:B------:R-:W-:Y:S02]  /*b060*/  @!P3 LEA.HI.X R227, R135, R219.reuse, R134.reuse, 0x1, P1 ;  /* 0x000000db87e3b211 */ /* 0x180fe400008f0c86 */
[CC--:B------:R-:W-:Y:S01]  /*b070*/  @!P4 LEA R232, P2, R132.reuse, R216.reuse, 0x1 ;  /* 0x000000d884e8c211 */ /* 0x0c0fe200078408ff */
[----:B------:R-:W-:Y:S01]  /*b080*/  @P4 STS.128 [R204+0xe800], RZ ;  /* 0x00e800ffcc004388 */ /* 0x000fe20000000c00 */
[----:B------:R-:W-:Y:S01]  /*b090*/  IMAD.X R134, R207, 0x1, R134, P6 ;  /* 0x00000001cf867824 */ /* 0x000fe200030e0686 */
[CC--:B------:R-:W-:Y:S02]  /*b0a0*/  @!P5 LEA R234, P6, R132.reuse, R216.reuse, 0x1 ;  /* 0x000000d884ead211 */ /* 0x0c0fe400078c08ff */
[----:B------:R-:W-:Y:S01]  /*b0b0*/  @!PT LDS RZ, [RZ] ;  /* 0x00000000fffff984 */ /* 0x000fe20000000800 */
[----:B------:R-:W-:Y:S01]  /*b0c0*/  @!PT LDS RZ, [RZ] ;  /* 0x00000000fffff984 */ /* 0x000fe20000000800 */
[----:B------:R-:W-:Y:S01]  /*b0d0*/  @!PT LDS RZ, [RZ] ;  /* 0x00000000fffff984 */ /* 0x000fe20000000800 */
[----:B------:R1:W-:Y:S01]  /*b0e0*/  @!P4 LDGSTS.E.BYPASS.LTC128B.128 [R204+0xe800], [R222.64+0x80] ;  /* 0x0e800080decccfae */ /* 0x0003e2000b901d48 */
[C---:B------:R-:W-:Y:S01]  /*b0f0*/  @!P3 LEA R218, P1, R132.reuse, R216, 0x1 ;  /* 0x000000d884dab211 */ /* 0x040fe200078208ff */
[----:B------:R-:W-:Y:S01]  /*b100*/  IMAD.MOV.U32 R216, RZ, RZ, R2 ;  /* 0x000000ffffd87224 */ /* 0x000fe200078e0002 */
        /* <DEDUP_REMOVED lines=8> */
[----:B------:R-:W-:Y:S03]  /*b190*/  ISETP.GT.AND P1, PT, R203, R200, PT ;  /* 0x000000c8cb00720c */ /* 0x000fe60003f24270 */
        /* <DEDUP_REMOVED lines=37> */
[----:B------:R-:W-:Y:S04]  /*b3f0*/  LDSM.16.M88.4 R156, [R196] ;  /* 0x00000000c49c783b */ /* 0x000fe80000000200 */
        /* <DEDUP_REMOVED lines=158> */
[----:B------:R-:W-:Y:S01]  /*bde0*/  IABS R3, c[0x0][0x2d0] ;  /* 0x0000b40000037a13 */ /* 0x000fe20000000000 */
[----:B------:R-:W-:Y:S03]  /*bdf0*/  IMAD.MOV.U32 R136, RZ, RZ, RZ ;  /* 0x000000ffff887224 */ /* 0x000fe600078e00ff */
[----:B------:R-:W1:Y:S01]  /*be00*/  I2F.RP R134, R3 ;  /* 0x0000000300867306 */ /* 0x000e620000209400 */
[----:B------:R-:W-:Y:S04]  /*be10*/  IADD3 R138, R132, -0x40, RZ ;  /* 0xffffffc0848a7810 */ /* 0x000fe80007ffe0ff */
[----:B------:R-:W-:Y:S02]  /*be20*/  IABS R135, R138 ;  /* 0x0000008a00877213 */ /* 0x000fe40000000000 */
[----:B------:R-:W-:Y:S03]  /*be30*/  LOP3.LUT R138, R138, c[0x0][0x2d0], RZ, 0x3c, !PT ;  /* 0x0000b4008a8a7a12 */ /* 0x000fe600078e3cff */
[----:B-1----:R-:W1:Y:S02]  /*be40*/  MUFU.RCP R2, R134 ;  /* 0x0000008600027308 */ /* 0x002e640000001000 */
[----:B-1----:R-:W-:Y:S08]  /*be50*/  IADD3 R137, R2, 0xffffffe, RZ ;  /* 0x0ffffffe02897810 */ /* 0x002ff00007ffe0ff */
[----:B------:R-:W1:Y:S02]  /*be60*/  F2I.FTZ.U32.TRUNC.NTZ R137, R137 ;  /* 0x0000008900897305 */ /* 0x000e64000021f000 */
[--C-:B-1----:R-:W-:Y:S04]  /*be70*/  IMAD.MOV R2, RZ, RZ, -R137.reuse ;  /* 0x000000ffff027224 */ /* 0x102fe800078e0a89 */
        /* <DEDUP_REMOVED lines=21> */
[----:B------:R-:W-:Y:S02]  /*bfd0*/  ISETP.GE.AND P6, PT, R132, RZ, PT ;  /* 0x000000ff8400720c */ /* 0x000fe40003fc6270 */
[----:B------:R-:W-:Y:S02]  /*bfe0*/  @!P2 IADD3 R137, -R137, RZ, RZ ;  /* 0x000000ff8989a210 */ /* 0x000fe40007ffe1ff */
        /* <DEDUP_REMOVED lines=11> */
[----:B------:R-:W-:Y:S04]  /*c0a0*/  IMAD.MOV.U32 R3, RZ, RZ, c[0x0][0x2d0] ;  /* 0x0000b400ff037624 */ /* 0x000fe800078e00ff */
[----:B------:R-:W-:Y:S01]  /*c0b0*/  IMAD R3, R2, R3, -0x40 ;  /* 0xffffffc002037424 */ /* 0x000fe200078e0203 */
[----:B------:R-:W2:Y:S03]  /*c0c0*/  LDG.E R135, [R138.64] ;  /* 0x000000088a877981 */ /* 0x000ea6000c1e1900 */
[C---:B------:R-:W-:Y:S01]  /*c0d0*/  IMAD.WIDE.U32 R136, R3.reuse, c[0x0][0x198], RZ ;  /* 0x0000660003887a25 */ /* 0x040fe200078e00ff */
        /* <DEDUP_REMOVED lines=11> */
.L_x_1432:
[----:B------:R1:W-:Y:S01]  /*c190*/  @P5 STS.128 [R204+0x6000], RZ ;  /* 0x006000ffcc005388 */ /* 0x0003e20000000c00 */
[CC--:B------:R-:W-:Y:S02]  /*c1a0*/  LEA R140, P1, R3.reuse, R214.reuse, 0x1 ;  /* 0x000000d6038c7211 */ /* 0x0c0fe400078208ff */
[C---:B------:R-:W-:Y:S02]  /*c1b0*/  IADD3 R135, P2, R202.reuse, R3, RZ ;  /* 0x00000003ca877210 */ /* 0x040fe40007f5e0ff */
[-CC-:B------:R-:W-:Y:S02]  /*c1c0*/  LEA.HI.X R141, R3, R213.reuse, R2.reuse, 0x1, P1 ;  /* 0x000000d5038d7211 */ /* 0x180fe400008f0c02 */
[-C--:B------:R-:W-:Y:S01]  /*c1d0*/  @!P5 LEA R138, P6, R135, R214.reuse, 0x1 ;  /* 0x000000d6878ad211 */ /* 0x080fe200078c08ff */
[----:B------:R-:W-:Y:S01]  /*c1e0*/  IMAD.X R132, R201, 0x1, R2, P2 ;  /* 0x00000001c9847824 */ /* 0x000fe200010e0602 */
        /* <DEDUP_REMOVED lines=8> */
[C-C-:B------:R-:W-:Y:S02]  /*c270*/  @!P4 LEA.HI.X R137, R135.reuse, R213, R132.reuse, 0x1, P2 ;  /* 0x000000d58789c211 */ /* 0x140fe400010f0c84 */
[C---:B------:R-:W-:Y:S01]  /*c280*/  IADD3 R3, P6, R202.reuse, R135, RZ ;  /* 0x00000087ca037210 */ /* 0x040fe20007fde0ff */
[----:B------:R-:W-:Y:S01]  /*c290*/  @!PT LDS RZ, [RZ] ;  /* 0x00000000fffff984 */ /* 0x000fe20000000800 */
[----:B------:R-:W-:Y:S01]  /*c2a0*/  @!PT LDS RZ, [RZ] ;  /* 0x00000000fffff984 */ /* 0x000fe20000000800 */
[----:B------:R-:W-:Y:S01]  /*c2b0*/  @!PT LDS RZ, [RZ] ;  /* 0x00000000fffff984 */ /* 0x000fe20000000800 */
[----:B------:R1:W-:Y:S01]  /*c2c0*/  @!P4 LDGSTS.E.BYPASS.LTC128B.128 [R204+0x8000], [R140.64+0x80] ;  /* 0x080000808ccccfae */ /* 0x0003e2000b901d48 */
[-CC-:B------:R-:W-:Y:S02]  /*c2d0*/  @!P3 LEA.HI.X R135, R135, R213.reuse, R132.reuse, 0x1, P1 ;  /* 0x000000d58787b211 */ /* 0x180fe400008f0c84 */
[CC--:B------:R-:W-:Y:S01]  /*c2e0*/  @!P4 LEA R144, P2, R3.reuse, R214.reuse, 0x1 ;  /* 0x000000d60390c211 */ /* 0x0c0fe200078408ff */
[----:B------:R1:W-:Y:S01]  /*c2f0*/  @P3 STS.128 [R204+0xa000], RZ ;  /* 0x00a000ffcc003388 */ /* 0x0003e20000000c00 */
[-C--:B------:R-:W-:Y:S01]  /*c300*/  @!P3 LEA R142, P1, R3, R214.reuse, 0x1 ;  /* 0x000000d6038eb211 */ /* 0x080fe200078208ff */
        /* <DEDUP_REMOVED lines=65> */
.L_x_1431:
        /* <DEDUP_REMOVED lines=61> */
[----:B------:R-:W-:Y:S01]  /*caf0*/  ISETP.GT.AND P1, PT, R203, R200, PT ;  /* 0x000000c8cb00720c */ /* 0x000fe20003f24270 */
        /* <DEDUP_REMOVED lines=175> */
[----:B------:R-:W-:Y:S01]  /*d5f0*/  MOV R0, R3 ;  /* 0x0000000300007202 */ /* 0x000fe20000000f00 */
[----:B------:R-:W-:Y:S01]  /*d600*/  HMMA.16816.F32.BF16 R116, R128, R126, R116 ;  /* 0x0000007e8074723c */ /* 0x000fe20000041874 */
[----:B------:R-:W4:Y:S02]  /*d610*/  LDSM.16.MT88.4 R124, [R188+0xe800] ;  /* 0x00e80000bc7c783b */ /* 0x000f240000004200 */
[----:B------:R-:W-:Y:S01]  /*d620*/  FADD.FTZ R134, R5, R134 ;  /* 0x0000008605867221 */ /* 0x000fe20000010000 */
[----:B--2---:R-:W-:Y:S01]  /*d630*/  F2FP.BF16.PACK_AB R123, R218, R175 ;  /* 0x000000afda7b723e */ /* 0x004fe200000010ff */
[----:B------:R-:W-:Y:S02]  /*d640*/  FADD.FTZ R6, R7, R6 ;  /* 0x0000000607067221 */ /* 0x000fe40000010000 */
[----:B------:R-:W-:Y:S02]  /*d650*/  FADD.FTZ R135, R135, R134 ;  /* 0x0000008687877221 */ /* 0x000fe40000010000 */
[----:B------:R-:W2:Y:S02]  /*d660*/  LDSM.16.MT88.4 R128, [R192+0x10800] ;  /* 0x01080000c080783b */ /* 0x000ea40000004200 */
        /* <DEDUP_REMOVED lines=18> */
[----:B------:R-:W1:Y:S03]  /*d790*/  LDSM.16.MT88.4 R140, [R189+0x10800] ;  /* 0x01080000bd8c783b */ /* 0x000e660000004200 */
[----:B------:R-:W-:Y:S04]  /*d7a0*/  FADD.FTZ R7, R218, R7 ;  /* 0x00000007da077221 */ /* 0x000fe80000010000 */
        /* <DEDUP_REMOVED lines=47> */
[----:B------:R-:W-:Y:S02]  /*daa0*/  LDSM.16.MT88.4 R140, [R189+0xf800] ;  /* 0x00f80000bd8c783b */ /* 0x000fe40000004200 */
        /* <DEDUP_REMOVED lines=18> */
[----:B------:R-:W4:Y:S03]  /*dbd0*/  LDSM.16.MT88.4 R124, [R189+0xf000] ;  /* 0x00f00000bd7c783b */ /* 0x000f260000004200 */
[----:B------:R-:W1:Y:S01]  /*dbe0*/  MUFU.EX2 R167, R167 ;  /* 0x000000a700a77308 */ /* 0x000e620000000800 */
        /* <DEDUP_REMOVED lines=15> */
[C---:B-----5:R-:W-:Y:S08]  /*dce0*/  HMMA.16816.F32.BF16 R72, R20.reuse, R120, R72 ;  /* 0x000000781448723c */ /* 0x060ff00000041848 */
[C---:B------:R-:W-:Y:S01]  /*dcf0*/  HMMA.16816.F32.BF16 R76, R20.reuse, R122, R76 ;  /* 0x0000007a144c723c */ /* 0x040fe2000004184c */
[----:B------:R-:W5:Y:S07]  /*dd00*/  LDSM.16.MT88.4 R120, [R190+0x11000] ;  /* 0x01100000be78783b */ /* 0x000f6e0000004200 */
[C---:B----4-:R-:W-:Y:S08]  /*dd10*/  HMMA.16816.F32.BF16 R80, R20.reuse, R124, R80 ;  /* 0x0000007c1450723c */ /* 0x050ff00000041850 */
[C---:B------:R-:W-:Y:S01]  /*dd20*/  HMMA.16816.F32.BF16 R84, R20.reuse, R126, R84 ;  /* 0x0000007e1454723c */ /* 0x040fe20000041854 */
[----:B------:R-:W4:Y:S07]  /*dd30*/  LDSM.16.MT88.4 R124, [R189+0x11000] ;  /* 0x01100000bd7c783b */ /* 0x000f2e0000004200 */
[C---:B-1----:R-:W-:Y:S08]  /*dd40*/  HMMA.16816.F32.BF16 R88, R20.reuse, R24, R88 ;  /* 0x000000181458723c */ /* 0x042ff00000041858 */
[C---:B------:R-:W-:Y:S01]  /*dd50*/  HMMA.16816.F32.BF16 R92, R20.reuse, R26, R92 ;  /* 0x0000001a145c723c */ /* 0x040fe2000004185c */
[----:B------:R-:W1:Y:S07]  /*dd60*/  LDSM.16.MT88.4 R24, [R188+0x11000] ;  /* 0x01100000bc18783b */ /* 0x000e6e0000004200 */
[C---:B------:R-:W-:Y:S08]  /*dd70*/  HMMA.16816.F32.BF16 R96, R20.reuse, R128, R96 ;  /* 0x000000801460723c */ /* 0x040ff00000041860 */
[C---:B------:R-:W-:Y:S08]  /*dd80*/  HMMA.16816.F32.BF16 R100, R20.reuse, R130, R100 ;  /* 0x000000821464723c */ /* 0x040ff00000041864 */
[C---:B-----5:R-:W-:Y:S08]  /*dd90*/  HMMA.16816.F32.BF16 R104, R20.reuse, R120, R104 ;  /* 0x000000781468723c */ /* 0x060ff00000041868 */
[C---:B------:R-:W-:Y:S01]  /*dda0*/  HMMA.16816.F32.BF16 R12, R20.reuse, R122, R12 ;  /* 0x0000007a140c723c */ /* 0x040fe2000004180c */
[----:B------:R-:W5:Y:S07]  /*ddb0*/  LDSM.16.MT88.4 R120, [R189+0xd800] ;  /* 0x00d80000bd78783b */ /* 0x000f6e0000004200 */
[C---:B----4-:R-:W-:Y:S08]  /*ddc0*/  HMMA.16816.F32.BF16 R108, R20.reuse, R124, R108 ;  /* 0x0000007c146c723c */ /* 0x050ff0000004186c */
[C---:B------:R-:W-:Y:S01]  /*ddd0*/  HMMA.16816.F32.BF16 R112, R20.reuse, R126, R112 ;  /* 0x0000007e1470723c */ /* 0x040fe20000041870 */
[----:B------:R-:W4:Y:S07]  /*dde0*/  LDSM.16.MT88.4 R124, [R192+0xf800] ;  /* 0x00f80000c07c783b */ /* 0x000f2e0000004200 */
[C---:B-1----:R-:W-:Y:S08]  /*ddf0*/  HMMA.16816.F32.BF16 R16, R20.reuse, R24, R16 ;  /* 0x000000181410723c */ /* 0x042ff00000041810 */
[----:B------:R-:W-:Y:S01]  /*de00*/  HMMA.16816.F32.BF16 R116, R20, R26, R116 ;  /* 0x0000001a1474723c */ /* 0x000fe20000041874 */
[----:B------:R-:W1:Y:S06]  /*de10*/  LDSM.16.MT88.4 R24, [R190+0xf800] ;  /* 0x00f80000be18783b */ /* 0x000e6c0000004200 */
[----:B------:R-:W-:Y:S01]  /*de20*/  F2FP.BF16.PACK_AB R20, R161, R160 ;  /* 0x000000a0a114723e */ /* 0x000fe200000010ff */
[----:B------:R-:W-:Y:S01]  /*de30*/  FADD.FTZ R160, R160, R157 ;  /* 0x0000009da0a07221 */ /* 0x000fe20000010000 */
[----:B--2---:R-:W-:Y:S03]  /*de40*/  F2FP.BF16.PACK_AB R21, R163, R162 ;  /* 0x000000a2a315723e */ /* 0x004fe600000010ff */
[----:B---3--:R-:W-:Y:S01]  /*de50*/  F2FP.BF16.PACK_AB R22, R221, R220 ;  /* 0x000000dcdd16723e */ /* 0x008fe200000010ff */
[----:B------:R-:W-:Y:S01]  /*de60*/  FADD.FTZ R162, R162, R159 ;  /* 0x0000009fa2a27221 */ /* 0x000fe20000010000 */
[----:B------:R-:W-:Y:S01]  /*de70*/  F2FP.BF16.PACK_AB R23, R167, R222 ;  /* 0x000000dea717723e */ /* 0x000fe200000010ff */
[----:B------:R-:W-:Y:S02]  /*de80*/  FADD.FTZ R161, R161, R160 ;  /* 0x000000a0a1a17221 */ /* 0x000fe40000010000 */
[----:B------:R-:W-:Y:S02]  /*de90*/  FADD.FTZ R163, R163, R162 ;  /* 0x000000a2a3a37221 */ /* 0x000fe40000010000 */
[----:B------:R-:W-:Y:S02]  /*dea0*/  FADD.FTZ R220, R220, R161 ;  /* 0x000000a1dcdc7221 */ /* 0x000fe40000010000 */
[C---:B------:R-:W-:Y:S01]  /*deb0*/  HMMA.16816.F32.BF16 R128, R20.reuse, R28, R8 ;  /* 0x0000001c1480723c */ /* 0x040fe20000041808 */
[----:B------:R-:W2:Y:S02]  /*dec0*/  LDSM.16.MT88.4 R8, [R190+0x11800] ;  /* 0x01180000be08783b */ /* 0x000ea40000004200 */
[----:B------:R-:W-:Y:S02]  /*ded0*/  FADD.FTZ R222, R222, R163 ;  /* 0x000000a3dede7221 */ /* 0x000fe40000010000 */
[----:B------:R-:W-:Y:S02]  /*dee0*/  FADD.FTZ R217, R221, R220 ;  /* 0x000000dcddd97221 */ /* 0x000fe40000010000 */
[----:B------:R-:W-:Y:S01]  /*def0*/  FADD.FTZ R215, R167, R222 ;  /* 0x000000dea7d77221 */ /* 0x000fe20000010000 */
[C---:B------:R-:W-:Y:S01]  /*df00*/  HMMA.16816.F32.BF16 R36, R20.reuse, R30, R36 ;  /* 0x0000001e1424723c */ /* 0x040fe20000041824 */
[----:B------:R-:W3:Y:S07]  /*df10*/  LDSM.16.MT88.4 R28, [R189+0x11800] ;  /* 0x01180000bd1c783b */ /* 0x000eee0000004200 */
[C---:B------:R-:W-:Y:S08]  /*df20*/  HMMA.16816.F32.BF16 R40, R20.reuse, R32, R40 ;  /* 0x000000201428723c */ /* 0x040ff00000041828 */
[C---:B------:R-:W-:Y:S08]  /*df30*/  HMMA.16816.F32.BF16 R44, R20.reuse, R34, R44 ;  /* 0x00000022142c723c */ /* 0x040ff0000004182c */
[C---:B-----5:R-:W-:Y:S08]  /*df40*/  HMMA.16816.F32.BF16 R48, R20.reuse, R120, R48 ;  /* 0x000000781430723c */ /* 0x060ff00000041830 */
[C---:B------:R-:W-:Y:S08]  /*df50*/  HMMA.16816.F32.BF16 R52, R20.reuse, R122, R52 ;  /* 0x0000007a1434723c */ /* 0x040ff00000041834 */
[C---:B------:R-:W-:Y:S08]  /*df60*/  HMMA.16816.F32.BF16 R56, R20.reuse, R136, R56 ;  /* 0x000000881438723c */ /* 0x040ff00000041838 */
[C---:B------:R-:W-:Y:S08]  /*df70*/  HMMA.16816.F32.BF16 R60, R20.reuse, R138, R60 ;  /* 0x0000008a143c723c */ /* 0x040ff0000004183c */
[C---:B----4-:R-:W-:Y:S08]  /*df80*/  HMMA.16816.F32.BF16 R64, R20.reuse, R124, R64 ;  /* 0x0000007c1440723c */ /* 0x050ff00000041840 */
[C---:B------:R-:W-:Y:S08]  /*df90*/  HMMA.16816.F32.BF16 R68, R20.reuse, R126, R68 ;  /* 0x0000007e1444723c */ /* 0x040ff00000041844 */
        /* <DEDUP_REMOVED lines=9> */
[C---:B--2---:R-:W-:Y:S08]  /*e030*/  HMMA.16816.F32.BF16 R104, R20.reuse, R8, R104 ;  /* 0x000000081468723c */ /* 0x044ff00000041868 */
[C---:B------:R-:W-:Y:S08]  /*e040*/  HMMA.16816.F32.BF16 R124, R20.reuse, R10, R12 ;  /* 0x0000000a147c723c */ /* 0x040ff0000004180c */
[C---:B---3--:R-:W-:Y:S08]  /*e050*/  HMMA.16816.F32.BF16 R108, R20.reuse, R28, R108 ;  /* 0x0000001c146c723c */ /* 0x048ff0000004186c */
[C---:B------:R-:W-:Y:S08]  /*e060*/  HMMA.16816.F32.BF16 R112, R20.reuse, R30, R112 ;  /* 0x0000001e1470723c */ /* 0x040ff00000041870 */
[C---:B-1----:R-:W-:Y:S08]  /*e070*/  HMMA.16816.F32.BF16 R120, R20.reuse, R24, R16 ;  /* 0x000000181478723c */ /* 0x042ff00000041810 */
[----:B------:R-:W-:Y:S01]  /*e080*/  HMMA.16816.F32.BF16 R116, R20, R26, R116 ;  /* 0x0000001a1474723c */ /* 0x000fe20000041874 */
[----:B------:R-:W-:-:S07]  /*e090*/  @P1 BRA `(.L_x_1433) ;  /* 0xffffc8f000001947 */ /* 0x000fce000383ffff */
.L_x_1429:
[----:B------:R-:W1:Y:S01]  /*e0a0*/  SHFL.BFLY PT, R0, R215, 0x2, 0x1f ;  /* 0x0c401f00d7007f89 */ /* 0x000e6200000e0000 */
[----:B------:R-:W-:Y:S01]  /*e0b0*/  MOV R7, 0x3f800000 ;  /* 0x3f80000000077802 */ /* 0x000fe20000000f00 */
[----:B------:R-:W-:Y:S01]  /*e0c0*/  ULDC.64 UR4, c[0x0][0x118] ;  /* 0x0000460000047ab9 */ /* 0x000fe20000000a00 */
[----:B------:R-:W-:Y:S01]  /*e0d0*/  MOV R6, 0x3f800000 ;  /* 0x3f80000000067802 */ /* 0x000fe20000000f00 */
[----:B------:R-:W2:Y:S01]  /*e0e0*/  SHFL.BFLY PT, R2, R217, 0x2, 0x1f ;  /* 0x0c401f00d9027f89 */ /* 0x000ea200000e0000 */
[----:B------:R-:W-:Y:S03]  /*e0f0*/  BSSY B0, `(.L_x_1434) ;  /* 0x0000113000007945 */ /* 0x000fe60003800000 */
[----:B------:R-:W-:Y:S01]  /*e100*/  BAR.SYNC.DEFER_BLOCKING 0x0 ;  /* 0x0000000000007b1d */ /* 0x000fe20000010000 */
[----:B-1----:R-:W-:-:S05]  /*e110*/  FADD.FTZ R5, R0, R215 ;  /* 0x000000d700057221 */ /* 0x002fca0000010000 */
[----:B------:R-:W1:Y:S01]  /*e120*/  S2R R0, SR_TID.X ;  /* 0x0000000000007919 */ /* 0x000e620000002100 */
[----:B--2---:R-:W-:-:S03]  /*e130*/  FADD.FTZ R11, R2, R217 ;  /* 0x000000d9020b7221 */ /* 0x004fc60000010000 */
[----:B------:R-:W2:Y:S04]  /*e140*/  SHFL.BFLY PT, R2, R5, 0x1, 0x1f ;  /* 0x0c201f0005027f89 */ /* 0x000ea800000e0000 */
[----:B------:R-:W3:Y:S01]  /*e150*/  SHFL.BFLY PT, R4, R11, 0x1, 0x1f ;  /* 0x0c201f000b047f89 */ /* 0x000ee200000e0000 */
[----:B-1----:R-:W-:-:S04]  /*e160*/  SHF.R.S32.HI R9, RZ, 0x1f, R0 ;  /* 0x0000001fff097819 */ /* 0x002fc80000011400 */
[-C--:B------:R-:W-:Y:S01]  /*e170*/  LEA.HI R8, R9, R0.reuse, RZ, 0x2 ;  /* 0x0000000009087211 */ /* 0x080fe200078f10ff */
[----:B--2---:R-:W-:Y:S01]  /*e180*/  FADD.FTZ R2, R5, R2 ;  /* 0x0000000205027221 */ /* 0x004fe20000010000 */
[----:B------:R-:W-:Y:S02]  /*e190*/  LEA.HI R12, R9, R0, RZ, 0x4 ;  /* 0x00000000090c7211 */ /* 0x000fe400078f20ff */
[----:B------:R-:W-:Y:S01]  /*e1a0*/  SHF.R.S32.HI R10, RZ, 0x2, R8 ;  /* 0x00000002ff0a7819 */ /* 0x000fe20000011408 */
[----:B---3--:R-:W-:Y:S01]  /*e1b0*/  FADD.FTZ R4, R11, R4 ;  /* 0x000000040b047221 */ /* 0x008fe20000010000 */
[----:B------:R-:W-:Y:S02]  /*e1c0*/  SHF.R.S32.HI R5, RZ, 0x1f, R8 ;  /* 0x0000001fff057819 */ /* 0x000fe40000011408 */
[----:B------:R-:W-:Y:S02]  /*e1d0*/  FSETP.NE.FTZ.AND P3, PT, R2, RZ, PT ;  /* 0x000000ff0200720b */ /* 0x000fe40003f75000 */
[----:B------:R-:W-:-:S02]  /*e1e0*/  LEA.HI R5, R5, R10, RZ, 0x3 ;  /* 0x0000000a05057211 */ /* 0x000fc400078f18ff */
[----:B------:R-:W-:Y:S02]  /*e1f0*/  FSETP.NE.FTZ.AND P4, PT, R4, RZ, PT ;  /* 0x000000ff0400720b */ /* 0x000fe40003f95000 */
[----:B------:R-:W-:Y:S02]  /*e200*/  LOP3.LUT R5, R5, 0xfffffff8, RZ, 0xc0, !PT ;  /* 0xfffffff805057812 */ /* 0x000fe400078ec0ff */
[----:B------:R-:W-:Y:S02]  /*e210*/  LEA.HI R9, R9, R0, RZ, 0x5 ;  /* 0x0000000009097211 */ /* 0x000fe400078f28ff */
[----:B------:R-:W-:Y:S02]  /*e220*/  IADD3 R5, R10, -R5, RZ ;  /* 0x800000050a057210 */ /* 0x000fe40007ffe0ff */
[----:B------:R-:W1:Y:S01]  /*e230*/  S2R R10, SR_TID.X ;  /* 0x00000000000a7919 */ /* 0x000e620000002100 */
[----:B------:R-:W-:Y:S01]  /*e240*/  LOP3.LUT R17, R8, 0x1ffffffc, RZ, 0xc0, !PT ;  /* 0x1ffffffc08117812 */ /* 0x000fe200078ec0ff */
[----:B------:R-:W2:Y:S01]  /*e250*/  @P3 MUFU.RCP R6, R2 ;  /* 0x0000000200063308 */ /* 0x000ea20000001000 */
[----:B------:R-:W-:-:S02]  /*e260*/  LOP3.LUT R13, R12, 0xfffffff0, RZ, 0xc0, !PT ;  /* 0xfffffff00c0d7812 */ /* 0x000fc400078ec0ff */
[----:B------:R-:W-:Y:S02]  /*e270*/  SHF.R.S32.HI R12, RZ, 0x5, R9 ;  /* 0x00000005ff0c7819 */ /* 0x000fe40000011409 */
[-C--:B------:R-:W-:Y:S02]  /*e280*/  IADD3 R17, -R17, R0.reuse, RZ ;  /* 0x0000000011117210 */ /* 0x080fe40007ffe1ff */
[----:B------:R-:W-:Y:S01]  /*e290*/  IADD3 R13, -R13, R0, RZ ;  /* 0x000000000d0d7210 */ /* 0x000fe20007ffe1ff */
[----:B------:R-:W3:Y:S01]  /*e2a0*/  @P4 MUFU.RCP R7, R4 ;  /* 0x0000000400074308 */ /* 0x000ee20000001000 */
[C---:B------:R-:W-:Y:S02]  /*e2b0*/  LOP3.LUT R16, R5.reuse, 0x1, RZ, 0xc0, !PT ;  /* 0x0000000105107812 */ /* 0x040fe400078ec0ff */
[----:B------:R-:W-:Y:S02]  /*e2c0*/  SHF.L.U32 R19, R5, 0x6, RZ ;  /* 0x0000000605137819 */ /* 0x000fe400000006ff */
[----:B------:R-:W-:-:S02]  /*e2d0*/  ISETP.NE.U32.AND P0, PT, R16, 0x1, PT ;  /* 0x000000011000780c */ /* 0x000fc40003f05070 */
[----:B------:R-:W-:Y:S01]  /*e2e0*/  LOP3.LUT R19, R19, 0x1c0, RZ, 0xc0, !PT ;  /* 0x000001c013137812 */ /* 0x000fe200078ec0ff */
[C---:B--2---:R-:W-:Y:S01]  /*e2f0*/  FMUL.FTZ R131, R6.reuse, R131 ;  /* 0x0000008306837220 */ /* 0x044fe20000410000 */
[----:B------:R-:W-:Y:S01]  /*e300*/  R2P PR, R5, 0x6 ;  /* 0x0000000605007804 */ /* 0x000fe20000000000 */
[C---:B------:R-:W-:Y:S01]  /*e310*/  FMUL.FTZ R130, R6.reuse, R130 ;  /* 0x0000008206827220 */ /* 0x040fe20000410000 */
[----:B------:R-:W-:Y:S01]  /*e320*/  LEA.HI R19, R19, R19, RZ, 0x1d ;  /* 0x0000001313137211 */ /* 0x000fe200078fe8ff */
[C---:B------:R-:W-:Y:S01]  /*e330*/  FMUL.FTZ R39, R6.reuse, R39 ;  /* 0x0000002706277220 */ /* 0x040fe20000410000 */
[----:B------:R-:W-:Y:S01]  /*e340*/  LOP3.LUT R9, R9, 0xffffffe0, RZ, 0xc0, !PT ;  /* 0xffffffe009097812 */ /* 0x000fe200078ec0ff */
[----:B------:R-:W-:Y:S01]  /*e350*/  FMUL.FTZ R38, R6, R38 ;  /* 0x0000002606267220 */ /* 0x000fe20000410000 */
[----:B-1----:R-:W-:Y:S01]  /*e360*/  SHF.R.S32.HI R11, RZ, 0x1f, R10 ;  /* 0x0000001fff0b7819 */ /* 0x002fe2000001140a */
[C---:B---3--:R-:W-:Y:S01]  /*e370*/  FMUL.FTZ R128, R7.reuse, R128 ;  /* 0x0000008007807220 */ /* 0x048fe20000410000 */
[----:B------:R-:W-:Y:S01]  /*e380*/  @P4 MUFU.LG2 R4, R4 ;  /* 0x0000000400044308 */ /* 0x000fe20000000c00 */
[----:B------:R-:W-:Y:S01]  /*e390*/  FMUL.FTZ R129, R7, R129 ;  /* 0x0000008107817220 */ /* 0x000fe20000410000 */
[----:B------:R-:W-:Y:S01]  /*e3a0*/  LEA.HI R14, R11, R10, RZ, 0x4 ;  /* 0x0000000a0b0e7211 */ /* 0x000fe200078f20ff */
[----:B------:R-:W-:Y:S01]  /*e3b0*/  FMUL.FTZ R36, R7, R36 ;  /* 0x0000002407247220 */ /* 0x000fe20000410000 */
[----:B------:R-:W-:Y:S01]  /*e3c0*/  LEA.HI R11, R11, R10, RZ, 0x5 ;  /* 0x0000000a0b0b7211 */ /* 0x000fe200078f28ff */
[C---:B------:R-:W-:Y:S01]  /*e3d0*/  FMUL.FTZ R37, R7.reuse, R37 ;  /* 0x0000002507257220 */ /* 0x040fe20000410000 */
[----:B------:R-:W-:Y:S01]  /*e3e0*/  SHF.R.S32.HI R8, RZ, 0x4, R14 ;  /* 0x00000004ff087819 */ /* 0x000fe2000001140e */
[C---:B------:R-:W-:Y:S01]  /*e3f0*/  FMUL.FTZ R40, R7.reuse, R40 ;  /* 0x0000002807287220 */ /* 0x040fe20000410000 */
[----:B------:R-:W-:Y:S01]  /*e400*/  LEA R14, R12, R17, 0x9 ;  /* 0x000000110c0e7211 */ /* 0x000fe200078e48ff */
[----:B------:R-:W-:Y:S01]  /*e410*/  FMUL.FTZ R41, R7, R41 ;  /* 0x0000002907297220 */ /* 0x000fe20000410000 */
[----:B------:R-:W-:Y:S01]  /*e420*/  SHF.L.U32 R15, R8, 0x6, RZ ;  /* 0x00000006080f7819 */ /* 0x000fe200000006ff */
[C---:B------:R-:W-:Y:S01]  /*e430*/  FMUL.FTZ R43, R6.reuse, R43 ;  /* 0x0000002b062b7220 */ /* 0x040fe20000410000 */
[----:B------:R-:W-:Y:S01]  /*e440*/  LEA.HI R17, R13, R13, RZ, 0x1 ;  /* 0x0000000d0d117211 */ /* 0x000fe200078f08ff */
[C---:B------:R-:W-:Y:S01]  /*e450*/  FMUL.FTZ R42, R6.reuse, R42 ;  /* 0x0000002a062a7220 */ /* 0x040fe20000410000 */
[----:B------:R-:W-:Y:S01]  /*e460*/  LOP3.LUT R15, R15, 0x1c0, RZ, 0xc0, !PT ;  /* 0x000001c00f0f7812 */ /* 0x000fe200078ec0ff */
[----:B------:R-:W-:Y:S01]  /*e470*/  FMUL.FTZ R44, R7, R44 ;  /* 0x0000002c072c7220 */ /* 0x000fe20000410000 */
[----:B------:R-:W-:Y:S01]  /*e480*/  SHF.L.U32 R16, R17, 0x2, RZ ;  /* 0x0000000211107819 */ /* 0x000fe200000006ff */
[----:B------:R-:W-:Y:S01]  /*e490*/  FMUL.FTZ R45, R7, R45 ;  /* 0x0000002d072d7220 */ /* 0x000fe20000410000 */
[----:B------:R-:W-:Y:S01]  /*e4a0*/  LOP3.LUT R18, R17, 0xffffffe, RZ, 0xc0, !PT ;  /* 0x0ffffffe11127812 */ /* 0x000fe200078ec0ff */
[C---:B------:R-:W-:Y:S01]  /*e4b0*/  FMUL.FTZ R47, R6.reuse, R47 ;  /* 0x0000002f062f7220 */ /* 0x040fe20000410000 */
[----:B------:R-:W-:Y:S01]  /*e4c0*/  LOP3.LUT R16, R15, 0x38, R16, 0xf8, !PT ;  /* 0x000000380f107812 */ /* 0x000fe200078ef810 */
[----:B------:R-:W-:Y:S01]  /*e4d0*/  FMUL.FTZ R46, R6, R46 ;  /* 0x0000002e062e7220 */ /* 0x000fe20000410000 */
[----:B------:R-:W-:Y:S01]  /*e4e0*/  SHF.R.U32.HI R15, RZ, 0x3, R15 ;  /* 0x00000003ff0f7819 */ /* 0x000fe2000001160f */
[C---:B------:R-:W-:Y:S01]  /*e4f0*/  FMUL.FTZ R48, R7.reuse, R48 ;  /* 0x0000003007307220 */ /* 0x040fe20000410000 */
[----:B------:R-:W-:Y:S01]  /*e500*/  LEA R14, R14, R19, 0x1 ;  /* 0x000000130e0e7211 */ /* 0x000fe200078e08ff */
[----:B------:R-:W-:Y:S01]  /*e510*/  FMUL.FTZ R49, R7, R49 ;  /* 0x0000003107317220 */ /* 0x000fe20000410000 */
[----:B------:R-:W-:Y:S01]  /*e520*/  LOP3.LUT R15, R16, R15, RZ, 0x3c, !PT ;  /* 0x0000000f100f7212 */ /* 0x000fe200078e3cff */
[C---:B------:R-:W-:Y:S01]  /*e530*/  FMUL.FTZ R51, R6.reuse, R51 ;  /* 0x0000003306337220 */ /* 0x040fe20000410000 */
[----:B------:R-:W-:Y:S01]  /*e540*/  IADD3 R18, R13, -R18, RZ ;  /* 0x800000120d127210 */ /* 0x000fe20007ffe0ff */
[----:B------:R-:W-:Y:S01]  /*e550*/  FMUL.FTZ R50, R6, R50 ;  /* 0x0000003206327220 */ /* 0x000fe20000410000 */
[----:B------:R-:W-:Y:S01]  /*e560*/  STS.64 [R14.X4], R128 ;  /* 0x000000800e007388 */ /* 0x000fe20000004a00 */
[C---:B------:R-:W-:Y:S01]  /*e570*/  FMUL.FTZ R52, R7.reuse, R52 ;  /* 0x0000003407347220 */ /* 0x040fe20000410000 */
[----:B------:R-:W-:Y:S01]  /*e580*/  LEA R5, R18, R15, 0x2 ;  /* 0x0000000f12057211 */ /* 0x000fe200078e10ff */
[----:B------:R-:W-:Y:S01]  /*e590*/  FMUL.FTZ R53, R7, R53 ;  /* 0x0000003507357220 */ /* 0x000fe20000410000 */
[----:B------:R-:W-:Y:S01]  /*e5a0*/  MOV R15, 0x80 ;  /* 0x00000080000f7802 */ /* 0x000fe20000000f00 */
[C---:B------:R-:W-:Y:S01]  /*e5b0*/  FMUL.FTZ R55, R6.reuse, R55 ;  /* 0x0000003706377220 */ /* 0x040fe20000410000 */
[----:B------:R-:W-:Y:S01]  /*e5c0*/  STS.64 [R14.X4+0x800], R130 ;  /* 0x000800820e007388 */ /* 0x000fe20000004a00 */
[C---:B------:R-:W-:Y:S01]  /*e5d0*/  FMUL.FTZ R54, R6.reuse, R54 ;  /* 0x0000003606367220 */ /* 0x040fe20000410000 */
[----:B------:R-:W-:Y:S01]  /*e5e0*/  SEL R15, R15, 0xffffff80, !P2 ;  /* 0xffffff800f0f7807 */ /* 0x000fe20005000000 */
[----:B------:R-:W-:Y:S01]  /*e5f0*/  FMUL.FTZ R56, R7, R56 ;  /* 0x0000003807387220 */ /* 0x000fe20000410000 */
[----:B------:R-:W-:Y:S01]  /*e600*/  LOP3.LUT R11, R11, 0xffffffe0, RZ, 0xc0, !PT ;  /* 0xffffffe00b0b7812 */ /* 0x000fe200078ec0ff */
[----:B------:R-:W-:Y:S01]  /*e610*/  FMUL.FTZ R57, R7, R57 ;  /* 0x0000003907397220 */ /* 0x000fe20000410000 */
[----:B------:R-:W1:Y:S01]  /*e620*/  @P3 MUFU.LG2 R2, R2 ;  /* 0x0000000200023308 */ /* 0x000e620000000c00 */
[C---:B------:R-:W-:Y:S01]  /*e630*/  FMUL.FTZ R59, R6.reuse, R59 ;  /* 0x0000003b063b7220 */ /* 0x040fe20000410000 */
[----:B------:R-:W-:Y:S01]  /*e640*/  IADD3 R9, -R9, R0, RZ ;  /* 0x0000000009097210 */ /* 0x000fe20007ffe1ff */
[C---:B------:R-:W-:Y:S01]  /*e650*/  FMUL.FTZ R58, R6.reuse, R58 ;  /* 0x0000003a063a7220 */ /* 0x040fe20000410000 */
[----:B------:R-:W-:Y:S01]  /*e660*/  IADD3 R11, -R11, R10, RZ ;  /* 0x0000000a0b0b7210 */ /* 0x000fe20007ffe1ff */
[----:B------:R-:W-:Y:S01]  /*e670*/  FMUL.FTZ R60, R7, R60 ;  /* 0x0000003c073c7220 */ /* 0x000fe20000410000 */
[----:B------:R-:W-:Y:S01]  /*e680*/  SHF.L.U32 R10, R13, 0x2, RZ ;  /* 0x000000020d0a7819 */ /* 0x000fe200000006ff */
[----:B------:R-:W-:Y:S01]  /*e690*/  FMUL.FTZ R61, R7, R61 ;  /* 0x0000003d073d7220 */ /* 0x000fe20000410000 */
[----:B------:R-:W-:Y:S01]  /*e6a0*/  SHF.R.S32.HI R0, RZ, 0x1f, R11 ;  /* 0x0000001fff007819 */ /* 0x000fe2000001140b */
[----:B------:R-:W-:-:S02]  /*e6b0*/  FMUL.FTZ R63, R6, R63 ;  /* 0x0000003f063f7220 */ /* 0x000fc40000410000 */
[----:B------:R-:W-:Y:S01]  /*e6c0*/  FMUL.FTZ R62, R6, R62 ;  /* 0x0000003e063e7220 */ /* 0x000fe20000410000 */
[----:B------:R-:W-:Y:S01]  /*e6d0*/  LEA.HI R0, R0, R11, RZ, 0x2 ;  /* 0x0000000b00007211 */ /* 0x000fe200078f10ff */
[C---:B------:R-:W-:Y:S01]  /*e6e0*/  FMUL.FTZ R64, R7.reuse, R64 ;  /* 0x0000004007407220 */ /* 0x040fe20000410000 */
[----:B------:R-:W-:Y:S01]  /*e6f0*/  SHF.R.S32.HI R11, RZ, 0x1f, R10 ;  /* 0x0000001fff0b7819 */ /* 0x000fe2000001140a */
[C---:B------:R-:W-:Y:S01]  /*e700*/  FMUL.FTZ R65, R7.reuse, R65 ;  /* 0x0000004107417220 */ /* 0x040fe20000410000 */
[----:B------:R-:W-:Y:S01]  /*e710*/  SHF.R.S32.HI R0, RZ, 0x2, R0 ;  /* 0x00000002ff007819 */ /* 0x000fe20000011400 */
[C---:B------:R-:W-:Y:S02]  /*e720*/  FMUL.FTZ R67, R6.reuse, R67 ;  /* 0x0000004306437220 */ /* 0x040fe40000410000 */
[----:B------:R-:W-:Y:S02]  /*e730*/  FMUL.FTZ R66, R6, R66 ;  /* 0x0000004206427220 */ /* 0x000fe40000410000 */
[----:B------:R-:W-:-:S02]  /*e740*/  FMUL.FTZ R68, R7, R68 ;  /* 0x0000004407447220 */ /* 0x000fc40000410000 */
[C---:B------:R-:W-:Y:S02]  /*e750*/  FMUL.FTZ R69, R7.reuse, R69 ;  /* 0x0000004507457220 */ /* 0x040fe40000410000 */
[C---:B------:R-:W-:Y:S02]  /*e760*/  FMUL.FTZ R71, R6.reuse, R71 ;  /* 0x0000004706477220 */ /* 0x040fe40000410000 */
[C---:B------:R-:W-:Y:S02]  /*e770*/  FMUL.FTZ R70, R6.reuse, R70 ;  /* 0x0000004606467220 */ /* 0x040fe40000410000 */
        /* <DEDUP_REMOVED lines=53> */
[----:B------:R-:W-:Y:S01]  /*ead0*/  FMUL.FTZ R117, R7, R117 ;  /* 0x0000007507757220 */ /* 0x000fe20000410000 */
[----:B------:R-:W-:Y:S01]  /*eae0*/  MOV R7, 0x40 ;  /* 0x0000004000077802 */ /* 0x000fe20000000f00 */
[C---:B------:R-:W-:Y:S02]  /*eaf0*/  FMUL.FTZ R119, R6.reuse, R119 ;  /* 0x0000007706777220 */ /* 0x040fe40000410000 */
[----:B------:R-:W-:Y:S01]  /*eb00*/  FMUL.FTZ R118, R6, R118 ;  /* 0x0000007606767220 */ /* 0x000fe20000410000 */
[----:B------:R-:W-:Y:S01]  /*eb10*/  SHF.L.U32 R6, R14, 0x2, RZ ;  /* 0x000000020e067819 */ /* 0x000fe200000006ff */
[----:B-1----:R-:W-:Y:S01]  /*eb20*/  @P3 FMUL.FTZ R2, R2, 0.69314718246459960938 ;  /* 0x3f31721802023820 */ /* 0x002fe20000410000 */
[----:B------:R-:W-:-:S02]  /*eb30*/  SEL R7, R7, 0xffffffc0, !P1 ;  /* 0xffffffc007077807 */ /* 0x000fc40004800000 */
[C---:B------:R-:W-:Y:S02]  /*eb40*/  IADD3 R16, R6.reuse, -0x20, RZ ;  /* 0xffffffe006107810 */ /* 0x040fe40007ffe0ff */
[C---:B------:R-:W-:Y:S02]  /*eb50*/  @P0 IADD3 R16, R6.reuse, 0x20, RZ ;  /* 0x0000002006100810 */ /* 0x040fe40007ffe0ff */
[C---:B------:R-:W-:Y:S02]  /*eb60*/  IADD3 R17, R6.reuse, R7, RZ ;  /* 0x0000000706117210 */ /* 0x040fe40007ffe0ff */
[-C--:B------:R-:W-:Y:S01]  /*eb70*/  IADD3 R18, R7, R16.reuse, RZ ;  /* 0x0000001007127210 */ /* 0x080fe20007ffe0ff */
[----:B------:R-:W-:Y:S01]  /*eb80*/  STS.64 [R16], R36 ;  /* 0x0000002410007388 */ /* 0x000fe20000000a00 */
[-C--:B------:R-:W-:Y:S02]  /*eb90*/  IADD3 R19, R6, R15.reuse, RZ ;  /* 0x0000000f06137210 */ /* 0x080fe40007ffe0ff */
[----:B------:R-:W-:Y:S01]  /*eba0*/  IADD3 R20, R15, R16, RZ ;  /* 0x000000100f147210 */ /* 0x000fe20007ffe0ff */
[----:B------:R-:W-:Y:S01]  /*ebb0*/  STS.64 [R16+0x800], R38 ;  /* 0x0008002610007388 */ /* 0x000fe20000000a00 */
[----:B------:R-:W-:-:S02]  /*ebc0*/  IADD3 R21, R17, R15, RZ ;  /* 0x0000000f11157210 */ /* 0x000fc40007ffe0ff */
[----:B------:R-:W-:Y:S01]  /*ebd0*/  IADD3 R15, R18, R15, RZ ;  /* 0x0000000f120f7210 */ /* 0x000fe20007ffe0ff */
[----:B------:R-:W-:Y:S01]  /*ebe0*/  STS.64 [R17], R40 ;  /* 0x0000002811007388 */ /* 0x000fe20000000a00 */
[----:B------:R-:W-:Y:S01]  /*ebf0*/  LOP3.LUT P0, RZ, R9, 0x3, RZ, 0xc0, !PT ;  /* 0x0000000309ff7812 */ /* 0x000fe2000780c0ff */
[----:B------:R-:W-:Y:S02]  /*ec00*/  @P4 FMUL.FTZ R9, R4, 0.69314718246459960938 ;  /* 0x3f31721804094820 */ /* 0x000fe40000410000 */
[----:B------:R-:W-:Y:S04]  /*ec10*/  STS.64 [R17+0x800], R42 ;  /* 0x0008002a11007388 */ /* 0x000fe80000000a00 */
[----:B------:R-:W-:Y:S04]  /*ec20*/  STS.64 [R18], R44 ;  /* 0x0000002c12007388 */ /* 0x000fe80000000a00 */
        /* <DEDUP_REMOVED lines=9> */
[----:B------:R-:W-:Y:S04]  /*ecc0*/  STS.64 [R14.X4+0x4000], R64 ;  /* 0x004000400e007388 */ /* 0x000fe80000004a00 */
[----:B------:R-:W-:Y:S04]  /*ecd0*/  STS.64 [R14.X4+0x4800], R66 ;  /* 0x004800420e007388 */ /* 0x000fe80000004a00 */
[----:B------:R-:W-:Y:S04]  /*ece0*/  STS.64 [R16+0x4000], R68 ;  /* 0x0040004410007388 */ /* 0x000fe80000000a00 */
        /* <DEDUP_REMOVED lines=13> */
[----:B------:R-:W-:Y:S04]  /*edc0*/  STS.64 [R14.X4+0x8000], R96 ;  /* 0x008000600e007388 */ /* 0x000fe80000004a00 */
[----:B------:R1:W-:Y:S04]  /*edd0*/  STS.64 [R14.X4+0x8800], R98 ;  /* 0x008800620e007388 */ /* 0x0003e80000004a00 */
[----:B------:R-:W2:Y:S04]  /*ede0*/  S2R R7, SR_CTAID.Y ;  /* 0x0000000000077919 */ /* 0x000ea80000002600 */
[----:B------:R-:W-:Y:S04]  /*edf0*/  STS.64 [R16+0x8000], R100 ;  /* 0x0080006410007388 */ /* 0x000fe80000000a00 */
[----:B------:R-:W-:Y:S04]  /*ee00*/  STS.64 [R16+0x8800], R102 ;  /* 0x0088006610007388 */ /* 0x000fe80000000a00 */
[----:B------:R-:W-:Y:S04]  /*ee10*/  STS.64 [R17+0x8000], R104 ;  /* 0x0080006811007388 */ /* 0x000fe80000000a00 */
[----:B------:R-:W-:Y:S04]  /*ee20*/  STS.64 [R17+0x8800], R106 ;  /* 0x0088006a11007388 */ /* 0x000fe80000000a00 */
[----:B------:R-:W-:Y:S04]  /*ee30*/  STS.64 [R18+0x8000], R124 ;  /* 0x0080007c12007388 */ /* 0x000fe80000000a00 */
[----:B-1----:R-:W1:Y:S01]  /*ee40*/  S2R R14, SR_CTAID.Z ;  /* 0x00000000000e7919 */ /* 0x002e620000002700 */
[----:B--2---:R-:W-:-:S03]  /*ee50*/  IMAD R7, R7, c[0x0][0x210], R206 ;  /* 0x0000840007077a24 */ /* 0x004fc600078e02ce */
[----:B------:R-:W-:Y:S04]  /*ee60*/  STS.64 [R18+0x8800], R126 ;  /* 0x0088007e12007388 */ /* 0x000fe80000000a00 */
[----:B------:R-:W2:Y:S04]  /*ee70*/  S2R R6, SR_CTAID.X ;  /* 0x0000000000067919 */ /* 0x000ea80000002500 */
[----:B------:R-:W-:Y:S04]  /*ee80*/  STS.64 [R19+0x8000], R108 ;  /* 0x0080006c13007388 */ /* 0x000fe80000000a00 */
[----:B------:R-:W-:Y:S04]  /*ee90*/  STS.64 [R19+0x8800], R110 ;  /* 0x0088006e13007388 */ /* 0x000fe80000000a00 */
[----:B------:R-:W-:Y:S04]  /*eea0*/  STS.64 [R20+0x8000], R112 ;  /* 0x0080007014007388 */ /* 0x000fe80000000a00 */
[----:B------:R-:W-:Y:S04]  /*eeb0*/  STS.64 [R20+0x8800], R114 ;  /* 0x0088007214007388 */ /* 0x000fe80000000a00 */
[----:B------:R-:W-:Y:S04]  /*eec0*/  STS.64 [R21+0x8000], R120 ;  /* 0x0080007815007388 */ /* 0x000fe80000000a00 */
[----:B------:R-:W-:Y:S01]  /*eed0*/  STS.64 [R21+0x8800], R122 ;  /* 0x0088007a15007388 */ /* 0x000fe20000000a00 */
[----:B--2---:R-:W-:-:S03]  /*eee0*/  SHF.L.U32 R6, R6, 0x6, RZ ;  /* 0x0000000606067819 */ /* 0x004fc600000006ff */
[----:B------:R-:W-:Y:S04]  /*eef0*/  STS.64 [R15+0x8000], R116 ;  /* 0x008000740f007388 */ /* 0x000fe80000000a00 */
[----:B------:R2:W-:Y:S04]  /*ef00*/  STS.64 [R15+0x8800], R118 ;  /* 0x008800760f007388 */ /* 0x0005e80000000a00 */
[----:B------:R-:W-:Y:S01]  /*ef10*/  BAR.SYNC.DEFER_BLOCKING 0x0 ;  /* 0x0000000000007b1d */ /* 0x000fe20000010000 */
[----:B--2---:R-:W-:-:S05]  /*ef20*/  IADD3 R15, -R206, RZ, RZ ;  /* 0x000000ffce0f7210 */ /* 0x004fca0007ffe1ff */
[----:B------:R-:W2:Y:S01]  /*ef30*/  LDS.128 R104, [R5.X4] ;  /* 0x0000000005687984 */ /* 0x000ea20000004c00 */
[----:B-1----:R-:W-:Y:S01]  /*ef40*/  IMAD R14, R15, c[0x0][0x1c0], R14 ;  /* 0x000070000f0e7a24 */ /* 0x002fe200078e020e */
[----:B------:R-:W-:Y:S02]  /*ef50*/  SHF.R.S32.HI R15, RZ, 0x1f, R12 ;  /* 0x0000001fff0f7819 */ /* 0x000fe4000001140c */
[----:B------:R-:W1:Y:S01]  /*ef60*/  LDS.128 R100, [R5.X4+0x800] ;  /* 0x0008000005647984 */ /* 0x000e620000004c00 */
[----:B------:R-:W-:Y:S01]  /*ef70*/  IMAD R7, R7, c[0x0][0x1c0], R14 ;  /* 0x0000700007077a24 */ /* 0x000fe200078e020e */
[----:B------:R-:W-:Y:S02]  /*ef80*/  LEA.HI R15, R15, R12, RZ, 0x2 ;  /* 0x0000000c0f0f7211 */ /* 0x000fe400078f10ff */
[----:B------:R-:W3:Y:S01]  /*ef90*/  LDS.128 R96, [R5.X4+0x1000] ;  /* 0x0010000005607984 */ /* 0x000ee20000004c00 */
[----:B------:R-:W-:Y:S01]  /*efa0*/  IMAD R6, R7, c[0x0][0x214], R6 ;  /* 0x0000850007067a24 */ /* 0x000fe200078e0206 */
[----:B------:R-:W-:-:S02]  /*efb0*/  LOP3.LUT R15, R15, 0xffffffc, RZ, 0xc0, !PT ;  /* 0x0ffffffc0f0f7812 */ /* 0x000fc400078ec0ff */
[----:B------:R-:W4:Y:S01]  /*efc0*/  LDS.128 R92, [R5.X4+0x1800] ;  /* 0x00180000055c7984 */ /* 0x000f220000004c00 */
[----:B------:R-:W-:Y:S01]  /*efd0*/  MOV R7, 0xff800000 ;  /* 0xff80000000077802 */ /* 0x000fe20000000f00 */
[----:B------:R-:W-:Y:S01]  /*efe0*/  @P3 FFMA.FTZ R7, R3, c[0x0][0x238], R2 ;  /* 0x00008e0003073a23 */ /* 0x000fe20000010002 */
[----:B------:R-:W-:Y:S01]  /*eff0*/  IADD3 R15, R12, -R15, RZ ;  /* 0x8000000f0c0f7210 */ /* 0x000fe20007ffe0ff */
[----:B------:R-:W1:Y:S03]  /*f000*/  LDS.128 R88, [R5.X4+0x2000] ;  /* 0x0020000005587984 */ /* 0x000e660000004c00 */
[----:B------:R-:W-:Y:S01]  /*f010*/  LEA R15, R15, R0, 0x4 ;  /* 0x000000000f0f7211 */ /* 0x000fe200078e20ff */
[----:B------:R-:W1:Y:S04]  /*f020*/  LDS.128 R84, [R5.X4+0x2800] ;  /* 0x0028000005547984 */ /* 0x000e680000004c00 */
        /* <DEDUP_REMOVED lines=17> */
[----:B------:R5:W1:Y:S02]  /*f140*/  LDS.128 R108, [R5.X4+0xb800] ;  /* 0x00b80000056c7984 */ /* 0x000a640000004c00 */
[----:B-----5:R-:W-:Y:S01]  /*f150*/  MOV R5, 0xff800000 ;  /* 0xff80000000057802 */ /* 0x020fe20000000f00 */
[----:B------:R-:W-:Y:S01]  /*f160*/  @P4 FFMA.FTZ R5, R132, c[0x0][0x238], R9 ;  /* 0x00008e0084054a23 */ /* 0x000fe20000010009 */
[----:B------:R-:W-:Y:S05]  /*f170*/  @P0 BRA `(.L_x_1435) ;  /* 0x000000a000000947 */ /* 0x000fea0003800000 */
[----:B--234-:R-:W-:Y:S02]  /*f180*/  IADD3 R2, R15, 0x8, RZ ;  /* 0x000000080f027810 */ /* 0x01cfe40007ffe0ff */
[----:B------:R-:W-:-:S02]  /*f190*/  SHF.R.S32.HI R3, RZ, 0x1f, R15 ;  /* 0x0000001fff037819 */ /* 0x000fc4000001140f */
[----:B------:R-:W-:Y:S02]  /*f1a0*/  IADD3 R0, P0, R6, R15, RZ ;  /* 0x0000000f06007210 */ /* 0x000fe40007f1e0ff */
[-C--:B------:R-:W-:Y:S02]  /*f1b0*/  ISETP.GE.AND P2, PT, R15, R199.reuse, PT ;  /* 0x000000c70f00720c */ /* 0x080fe40003f46270 */
[----:B------:R-:W-:Y:S02]  /*f1c0*/  ISETP.GE.AND P1, PT, R2, R199, PT ;  /* 0x000000c70200720c */ /* 0x000fe40003f26270 */
[----:B------:R-:W-:Y:S02]  /*f1d0*/  LEA.HI.X.SX32 R3, R6, R3, 0x1, P0 ;  /* 0x0000000306037211 */ /* 0x000fe400000f0eff */
[----:B------:R-:W-:-:S04]  /*f1e0*/  LEA R2, P0, R0, c[0x0][0x208], 0x2 ;  /* 0x0000820000027a11 */ /* 0x000fc800078010ff */
[----:B------:R-:W-:-:S05]  /*f1f0*/  LEA.HI.X R3, R0, c[0x0][0x20c], R3, 0x2, P0 ;  /* 0x0000830000037a11 */ /* 0x000fca00000f1403 */
[----:B------:R2:W-:Y:S04]  /*f200*/  @!P2 STG.E [R2.64], R5 ;  /* 0x000000050200a986 */ /* 0x0005e8000c101904 */
[----:B------:R2:W-:Y:S02]  /*f210*/  @!P1 STG.E [R2.64+0x20], R7 ;  /* 0x0000200702009986 */ /* 0x0005e4000c101904 */
.L_x_1435:
[----:B--234-:R-:W-:Y:S05]  /*f220*/  BSYNC B0 ;  /* 0x0000000000007941 */ /* 0x01cfea0003800000 */
.L_x_1434:
[C---:B------:R-:W-:Y:S01]  /*f230*/  IMAD.WIDE R4, R8.reuse, 0xc0, R10 ;  /* 0x000000c008047825 */ /* 0x040fe200078e020a */
[----:B------:R-:W-:Y:S01]  /*f240*/  ISETP.GE.AND P1, PT, R8, R199, PT ;  /* 0x000000c70800720c */ /* 0x000fe20003f26270 */
[----:B------:R-:W-:Y:S02]  /*f250*/  BSSY B0, `(.L_x_1436) ;  /* 0x0000010000007945 */ /* 0x000fe40003800000 */
[----:B------:R-:W-:-:S05]  /*f260*/  IMAD R0, R6, c[0x0][0x22c], RZ ;  /* 0x00008b0006007a24 */ /* 0x000fca00078e02ff */
[----:B------:R-:W-:-:S04]  /*f270*/  IADD3 R3, P0, R0, R4, RZ ;  /* 0x0000000400037210 */ /* 0x000fc80007f1e0ff */
[----:B------:R-:W-:Y:S02]  /*f280*/  LEA.HI.X.SX32 R0, R0, R5, 0x1, P0 ;  /* 0x0000000500007211 */ /* 0x000fe400000f0eff */
[----:B------:R-:W-:-:S04]  /*f290*/  LEA R4, P0, R3, c[0x0][0x1d8], 0x2 ;  /* 0x0000760003047a11 */ /* 0x000fc800078010ff */
[----:B------:R-:W-:Y:S02]  /*f2a0*/  LEA.HI.X R5, R3, c[0x0][0x1dc], R0, 0x2, P0 ;  /* 0x0000770003057a11 */ /* 0x000fe400000f1400 */
[----:B------:R-:W-:Y:S01]  /*f2b0*/  IADD3 R0, R10, 0x40, RZ ;  /* 0x000000400a007810 */ /* 0x000fe20007ffe0ff */
[----:B------:R-:W-:Y:S05]  /*f2c0*/  @P1 BRA `(.L_x_1437) ;  /* 0x0000008000001947 */ /* 0x000fea0003800000 */
[C---:B------:R-:W-:Y:S02]  /*f2d0*/  IADD3 R2, R0.reuse, 0x40, RZ ;  /* 0x0000004000027810 */ /* 0x040fe40007ffe0ff */
[----:B------:R-:W-:Y:S02]  /*f2e0*/  ISETP.GE.AND P0, PT, R0, c[0x0][0x220], PT ;  /* 0x0000880000007a0c */ /* 0x000fe40003f06270 */
[----:B------:R-:W-:Y:S02]  /*f2f0*/  ISETP.GE.AND P1, PT, R10, c[0x0][0x220], PT ;  /* 0x000088000a007a0c */ /* 0x000fe40003f26270 */
[----:B------:R-:W-:-:S09]  /*f300*/  ISETP.GE.AND P2, PT, R2, c[0x0][0x220], PT ;  /* 0x0000880002007a0c */ /* 0x000fd20003f46270 */
[----:B-1----:R1:W-:Y:S04]  /*f310*/  @!P0 STG.E.128 [R4.64+0x100], R72 ;  /* 0x0001004804008986 */ /* 0x0023e8000c101d04 */
[----:B------:R1:W-:Y:S04]  /*f320*/  @!P1 STG.E.64 [R4.64], R104 ;  /* 0x0000006804009986 */ /* 0x0003e8000c101b04 */
[----:B------:R1:W-:Y:S04]  /*f330*/  @!P1 STG.E.64 [R4.64+0x8], R106 ;  /* 0x0000086a04009986 */ /* 0x0003e8000c101b04 */
[----:B------:R1:W-:Y:S02]  /*f340*/  @!P2 STG.E.128 [R4.64+0x200], R40 ;  /* 0x000200280400a986 */ /* 0x0003e4000c101d04 */
.L_x_1437:
[----:B------:R-:W-:Y:S05]  /*f350*/  BSYNC B0 ;  /* 0x0000000000007941 */ /* 0x000fea0003800000 */
.L_x_1436:
[----:B------:R-:W-:Y:S01]  /*f360*/  IADD3 R2, R8, 0x8, RZ ;  /* 0x0000000808027810 */ /* 0x000fe20007ffe0ff */
[----:B------:R-:W-:Y:S03]  /*f370*/  BSSY B0, `(.L_x_1438) ;  /* 0x000000a000007945 */ /* 0x000fe60003800000 */
[----:B------:R-:W-:-:S13]  /*f380*/  ISETP.GE.AND P0, PT, R2, R199, PT ;  /* 0x000000c70200720c */ /* 0x000fda0003f06270 */
[----:B------:R-:W-:Y:S05]  /*f390*/  @P0 BRA `(.L_x_1439) ;  /* 0x0000007000000947 */ /* 0x000fea0003800000 */
[----:B------:R-:W-:Y:S02]  /*f3a0*/  IADD3 R2, R0, 0x40, RZ ;  /* 0x0000004000027810 */ /* 0x000fe40007ffe0ff */
[----:B------:R-:W-:Y:S02]  /*f3b0*/  ISETP.GE.AND P2, PT, R10, c[0x0][0x220], PT ;  /* 0x000088000a007a0c */ /* 0x000fe40003f46270 */
[----:B------:R-:W-:Y:S02]  /*f3c0*/  ISETP.GE.AND P1, PT, R0, c[0x0][0x220], PT ;  /* 0x0000880000007a0c */ /* 0x000fe40003f26270 */
[----:B------:R-:W-:-:S09]  /*f3d0*/  ISETP.GE.AND P0, PT, R2, c[0x0][0x220], PT ;  /* 0x0000880002007a0c */ /* 0x000fd20003f06270 */
[----:B-1----:R1:W-:Y:S04]  /*f3e0*/  @!P2 STG.E.128 [R4.64+0x1800], R100 ;  /* 0x001800640400a986 */ /* 0x0023e8000c101d04 */
[----:B------:R1:W-:Y:S04]  /*f3f0*/  @!P1 STG.E.128 [R4.64+0x1900], R68 ;  /* 0x0019004404009986 */ /* 0x0003e8000c101d04 */
[----:B------:R1:W-:Y:S02]  /*f400*/  @!P0 STG.E.128 [R4.64+0x1a00], R36 ;  /* 0x001a002404008986 */ /* 0x0003e4000c101d04 */
.L_x_1439:
[----:B------:R-:W-:Y:S05]  /*f410*/  BSYNC B0 ;  /* 0x0000000000007941 */ /* 0x000fea0003800000 */
.L_x_1438:
        /* <DEDUP_REMOVED lines=8> */
[----:B------:R2:W-:Y:S04]  /*f4a0*/  @!P2 STG.E.128 [R4.64+0x3000], R96 ;  /* 0x003000600400a986 */ /* 0x0005e8000c101d04 */
[----:B-1----:R2:W-:Y:S04]  /*f4b0*/  @!P1 STG.E.128 [R4.64+0x3100], R64 ;  /* 0x0031004004009986 */ /* 0x0025e8000c101d04 */
[----:B------:R2:W-:Y:S02]  /*f4c0*/  @!P0 STG.E.128 [R4.64+0x3200], R32 ;  /* 0x0032002004008986 */ /* 0x0005e4000c101d04 */
.L_x_1441:
[----:B------:R-:W-:Y:S05]  /*f4d0*/  BSYNC B0 ;  /* 0x0000000000007941 */ /* 0x000fea0003800000 */
.L_x_1440:
        /* <DEDUP_REMOVED lines=11> */
.L_x_1443:
[----:B------:R-:W-:Y:S05]  /*f590*/  BSYNC B0 ;  /* 0x0000000000007941 */ /* 0x000fea0003800000 */
.L_x_1442:
        /* <DEDUP_REMOVED lines=11> */
.L_x_1445:
[----:B------:R-:W-:Y:S05]  /*f650*/  BSYNC B0 ;  /* 0x0000000000007941 */ /* 0x000fea0003800000 */
.L_x_1444:
        /* <DEDUP_REMOVED lines=11> */
.L_x_1447:
[----:B------:R-:W-:Y:S05]  /*f710*/  BSYNC B0 ;  /* 0x0000000000007941 */ /* 0x000fea0003800000 */
.L_x_1446:
        /* <DEDUP_REMOVED lines=11> */
.L_x_1449:
[----:B------:R-:W-:Y:S05]  /*f7d0*/  BSYNC B0 ;  /* 0x0000000000007941 */ /* 0x000fea0003800000 */
.L_x_1448:
[----:B------:R-:W-:-:S04]  /*f7e0*/  IADD3 R8, R8, 0x38, RZ ;  /* 0x0000003808087810 */ /* 0x000fc80007ffe0ff */
[----:B------:R-:W-:-:S13]  /*f7f0*/  ISETP.GE.AND P0, PT, R8, R199, PT ;  /* 0x000000c70800720c */ /* 0x000fda0003f06270 */
[----:B------:R-:W-:Y:S05]  /*f800*/  @P0 EXIT ;  /* 0x000000000000094d */ /* 0x000fea0003800000 */
[C---:B------:R-:W-:Y:S02]  /*f810*/  ISETP.GE.AND P0, PT, R0.reuse, c[0x0][0x220], PT ;  /* 0x0000880000007a0c */ /* 0x040fe40003f06270 */
[----:B------:R-:W-:Y:S02]  /*f820*/  IADD3 R0, R0, 0x40, RZ ;  /* 0x0000004000007810 */ /* 0x000fe40007ffe0ff */
[----:B------:R-:W-:-:S09]  /*f830*/  ISETP.GE.AND P1, PT, R10, c[0x0][0x220], PT ;  /* 0x000088000a007a0c */ /* 0x000fd20003f26270 */
[----:B-1----:R1:W-:Y:S01]  /*f840*/  @!P0 STG.E.128 [R4.64+0xa900], R44 ;  /* 0x00a9002c04008986 */ /* 0x0023e2000c101d04 */
[----:B------:R-:W-:-:S03]  /*f850*/  ISETP.GE.AND P0, PT, R0, c[0x0][0x220], PT ;  /* 0x0000880000007a0c */ /* 0x000fc60003f06270 */
[----:B------:R1:W-:Y:S10]  /*f860*/  @!P1 STG.E.128 [R4.64+0xa800], R76 ;  /* 0x00a8004c04009986 */ /* 0x0003f4000c101d04 */
[----:B------:R-:W-:Y:S05]  /*f870*/  @P0 EXIT ;  /* 0x000000000000094d */ /* 0x000fea0003800000 */
[----:B------:R-:W-:Y:S01]  /*f880*/  STG.E.128 [R4.64+0xaa00], R108 ;  /* 0x00aa006c04007986 */ /* 0x000fe2000c101d04 */
[----:B------:R-:W-:Y:S05]  /*f890*/  EXIT ;  /* 0x000000000000794d */ /* 0x000fea0003800000 */
.L_x_1450:
        /* <DEDUP_REMOVED lines=14> */
.L_x_4424:


//--------------------- .text._ZN5flash24flash_fwd_splitkv_kernelI23Flash_fwd_kernel_traitsILi192ELi64ELi64ELi4ELb0ELb0EN7cutlass10bfloat16_tE19Flash_kernel_traitsILi192ELi64ELi64ELi4ES3_EELb1ELb0ELb0ELb0ELb0ELb1ELb1ELb0EEEvNS_16Flash_fwd_paramsE --------------------------
	.section	.text._ZN5flash24flash_fwd_splitkv_kernelI23Flash_fwd_kernel_traitsILi192ELi64ELi64ELi4ELb0ELb0EN7cutlass10bfloat16_tE19Flash_kernel_traitsILi192ELi64ELi64ELi4ES3_EELb1ELb0ELb0ELb0ELb0ELb1ELb1ELb0EEEvNS_16Flash_fwd_paramsE,"ax",@progbits
	.sectioninfo	@"SHI_REGISTERS=255"
	.align	128
        .global         _ZN5flash24flash_fwd_splitkv_kernelI23Flash_fwd_kernel_traitsILi192ELi64ELi64ELi4ELb0ELb0EN7cutlass10bfloat16_tE19Flash_kernel_traitsILi192ELi64ELi64ELi4ES3_EELb1ELb0ELb0ELb0ELb0ELb1ELb1ELb0EEEvNS_16Flash_fwd_paramsE
        .type           _ZN5flash24flash_fwd_splitkv_kernelI23Flash_fwd_kernel_traitsILi192ELi64ELi64ELi4ELb0ELb0EN7cutlass10bfloat16_tE19Flash_kernel_traitsILi192ELi64ELi64ELi4ES3_EELb1ELb0ELb0ELb0ELb0ELb1ELb1ELb0EEEvNS_16Flash_fwd_paramsE,@function
        .size           _ZN5flash24flash_fwd_splitkv_kernelI23Flash_fwd_kernel_traitsILi192ELi64ELi64ELi4ELb0ELb0EN7cutlass10bfloat16_tE19Flash_kernel_traitsILi192ELi64ELi64ELi4ES3_EELb1ELb0ELb0ELb0ELb0ELb1ELb1ELb0EEEvNS_16Flash_fwd_paramsE,(.L_x_4425 - _ZN5flash24flash_fwd_splitkv_kernelI23Flash_fwd_kernel_traitsILi192ELi64ELi64ELi4ELb0ELb0EN7cutlass10bfloat16_tE19Flash_kernel_traitsILi192ELi64ELi64ELi4ES3_EELb1ELb0ELb0ELb0ELb0ELb1ELb1ELb0EEEvNS_16Flash_fwd_paramsE)
        .other          _ZN5flash24flash_fwd_splitkv_kernelI23Flash_fwd_kernel_traitsILi192ELi64ELi64ELi4ELb0ELb0EN7cutlass10bfloat16_tE19Flash_kernel_traitsILi192ELi64ELi64ELi4ES3_EELb1ELb0ELb0ELb0ELb0ELb1ELb1ELb0EEEvNS_16Flash_fwd_paramsE,@"STO_CUDA_ENTRY STV_DEFAULT"
_ZN5flash24flash_fwd_splitkv_kernelI23Flash_fwd_kernel_traitsILi192ELi64ELi64ELi4ELb0ELb0EN7cutlass10bfloat16_tE19Flash_kernel_traitsILi192ELi64ELi64ELi4ES3_EELb1ELb0ELb0ELb0ELb0ELb1ELb1ELb0EEEvNS_16Flash_fwd_paramsE:
.text._ZN5flash24flash_fwd_splitkv_kernelI23Flash_fwd_kernel_traitsILi192ELi64ELi64ELi4ELb0ELb0EN7cutlass10bfloat16_tE19Flash_kernel_traitsILi192ELi64ELi64ELi4ES3_EELb1ELb0ELb0ELb0ELb0ELb1ELb1ELb0EEEvNS_16Flash_fwd_paramsE:
        /* <DEDUP_REMOVED lines=53> */
.L_x_1451:
[----:B-1-34-:R-:W-:Y:S02]  /*0350*/  MOV R0, c[0x0][0x218] ;  /* 0x0000860000007a02 */ /* 0x01afe40000000f00 */
.L_x_1452:
        /* <DEDUP_REMOVED lines=87> */
.L_x_1455:
[----:B------:R-:W-:Y:S05]  /*08d0*/  BSYNC B0 ;  /* 0x0000000000007941 */ /* 0x000fea0003800000 */
.L_x_1454:
        /* <DEDUP_REMOVED lines=10> */
.L_x_1457:
[----:B------:R-:W-:Y:S05]  /*0980*/  BSYNC B0 ;  /* 0x0000000000007941 */ /* 0x000fea0003800000 */
.L_x_1456:
        /* <DEDUP_REMOVED lines=10> */
.L_x_1459:
[----:B------:R-:W-:Y:S05]  /*0a30*/  BSYNC B0 ;  /* 0x0000000000007941 */ /* 0x000fea0003800000 */
.L_x_1458:
        /* <DEDUP_REMOVED lines=10> */
.L_x_1461:
[----:B------:R-:W-:Y:S05]  /*0ae0*/  BSYNC B0 ;  /* 0x0000000000007941 */ /* 0x000fea0003800000 */
.L_x_1460:
        /* <DEDUP_REMOVED lines=10> */
.L_x_1463:
[----:B------:R-:W-:Y:S05]  /*0b90*/  BSYNC B0 ;  /* 0x0000000000007941 */ /* 0x000fea0003800000 */
.L_x_1462:
        /* <DEDUP_REMOVED lines=10> */
.L_x_1465:
[----:B------:R-:W-:Y:S05]  /*0c40*/  BSYNC B0 ;  /* 0x0000000000007941 */ /* 0x000fea0003800000 */
.L_x_1464:
        /* <DEDUP_REMOVED lines=10> */
.L_x_1467:
[----:B------:R-:W-:Y:S05]  /*0cf0*/  BSYNC B0 ;  /* 0x0000000000007941 */ /* 0x000fea0003800000 */
.L_x_1466:
        /* <DEDUP_REMOVED lines=10> */
.L_x_1469:
[----:B------:R-:W-:Y:S05]  /*0da0*/  BSYNC B0 ;  /* 0x0000000000007941 */ /* 0x000fea0003800000 */
.L_x_1468:
        /* <DEDUP_REMOVED lines=32> */
.L_x_1453:
        /* <DEDUP_REMOVED lines=92> */
.L_x_1470:
        /* <DEDUP_REMOVED lines=17> */
.L_x_1472:
        /* <DEDUP_REMOVED lines=50> */
.L_x_1471:
        /* <DEDUP_REMOVED lines=117> */
.L_x_1474:
[----:B------:R-:W-:Y:S05]  /*20f0*/  BSYNC B0 ;  /* 0x0000000000007941 */ /* 0x000fea0003800000 */
.L_x_1473:
        /* <DEDUP_REMOVED lines=37> */
.L_x_1476:
[----:B------:R-:W-:Y:S05]  /*2350*/  BSYNC B0 ;  /* 0x0000000000007941 */ /* 0x000fea0003800000 */
.L_x_1475:
        /* <DEDUP_REMOVED lines=37> */
.L_x_1478:
[----:B------:R-:W-:Y:S05]  /*25b0*/  BSYNC B0 ;  /* 0x0000000000007941 */ /* 0x000fea0003800000 */
.L_x_1477:
        /* <DEDUP_REMOVED lines=36> */
.L_x_1480:
[----:B------:R-:W-:Y:S05]  /*2800*/  BSYNC B0 ;  /* 0x0000000000007941 */ /* 0x000fea0003800000 */
.L_x_1479:
        /* <DEDUP_REMOVED lines=31> */
.L_x_1482:
[----:B------:R-:W-:Y:S05]  /*2a00*/  BSYNC B0 ;  /* 0x0000000000007941 */ /* 0x000fea0003800000 */
.L_x_1481:
        /* <DEDUP_REMOVED lines=33> */
.L_x_1484:
[----:B------:R-:W-:Y:S05]  /*2c20*/  BSYNC B0 ;  /* 0x0000000000007941 */ /* 0x000fea0003800000 */
.L_x_1483:
        /* <DEDUP_REMOVED lines=31> */
.L_x_1486:
[----:B------:R-:W-:Y:S05]  /*2e20*/  BSYNC B0 ;  /* 0x0000000000007941 */ /* 0x000fea0003800000 */
.L_x_1485:
        /* <DEDUP_REMOVED lines=34> */
.L_x_1488:
[----:B------:R-:W-:Y:S05]  /*3050*/  BSYNC B0 ;  /* 0x0000000000007941 */ /* 0x000fea0003800000 */
.L_x_1487:
        /* <DEDUP_REMOVED lines=53> */
.L_x_1490:
[----:B------:R-:W-:Y:S05]  /*33b0*/  BSYNC B0 ;  /* 0x0000000000007941 */ /* 0x000fea0003800000 */
.L_x_1489:
        /* <DEDUP_REMOVED lines=34> */
.L_x_1492:
[----:B------:R-:W-:Y:S05]  /*35e0*/  BSYNC B0 ;  /* 0x0000000000007941 */ /* 0x000fea0003800000 */
.L_x_1491:
        /* <DEDUP_REMOVED lines=34> */
.L_x_1494:
[----:B------:R-:W-:Y:S05]  /*3810*/  BSYNC B0 ;  /* 0x0000000000007941 */ /* 0x000fea0003800000 */
.L_x_1493:
        /* <DEDUP_REMOVED lines=40> */
.L_x_1496:
[----:B------:R-:W-:Y:S05]  /*3aa0*/  BSYNC B0 ;  /* 0x0000000000007941 */ /* 0x000fea0003800000 */
.L_x_1495:
[----:B------:R-:W-:Y:S01]  /*3ab0*/  SHF.L.U32 R205, R205, 0x1, RZ ;  /* 0x00000001cdcd7819 */ /* 0x000fe200000006ff */
[----:B--2---:R-:W-:Y:S01]  /*3ac0*/  LDSM.16.M88.4 R24, [R206] ;  /* 0x00000000ce18783b */ /* 0x004fe20000000200 */
[----:B------:R-:W-:Y:S02]  /*3ad0*/  LOP3.LUT P1, RZ, R8, 0x2, RZ, 0xc0, !PT ;  /* 0x0000000208ff7812 */ /* 0x000fe4000782c0ff */
[C---:B------:R-:W-:Y:S01]  /*3ae0*/  IADD3 R8, R205.reuse, 0x6000, RZ ;  /* 0x00006000cd087810 */ /* 0x040fe20007ffe0ff */
[----:B-1----:R-:W1:Y:S01]  /*3af0*/  LDSM.16.M88.4 R28, [R205+0x6000] ;  /* 0x00600000cd1c783b */ /* 0x002e620000000200 */
[----:B------:R-:W-:Y:S02]  /*3b00*/  IADD3 R203, R205, 0x6020, RZ ;  /* 0x00006020cdcb7810 */ /* 0x000fe40007ffe0ff */
[-C--:B------:R-:W-:Y:S01]  /*3b10*/  LEA R204, R7, R206.reuse, 0x1 ;  /* 0x000000ce07cc7211 */ /* 0x080fe200078e08ff */
[----:B------:R-:W2:Y:S01]  /*3b20*/  LDSM.16.M88.4 R44, [R205+0x6800] ;  /* 0x00680000cd2c783b */ /* 0x000ea20000000200 */
[----:B------:R-:W-:-:S02]  /*3b30*/  LEA R202, R5, R206, 0x1 ;  /* 0x000000ce05ca7211 */ /* 0x000fc400078e08ff */
[----:B------:R-:W-:Y:S01]  /*3b40*/  LEA R199, R2, R205, 0x1 ;  /* 0x000000cd02c77211 */ /* 0x000fe200078e08ff */
[----:B------:R-:W-:Y:S01]  /*3b50*/  LDSM.16.M88.4 R52, [R204] ;  /* 0x00000000cc34783b */ /* 0x000fe20000000200 */
[----:B------:R-:W-:Y:S02]  /*3b60*/  LEA R201, R5, R204, 0x1 ;  /* 0x000000cc05c97211 */ /* 0x000fe400078e08ff */
[----:B------:R-:W-:Y:S01]  /*3b70*/  @P1 IADD3 R203, R8, -0x20, RZ ;  /* 0xffffffe008cb1810 */ /* 0x000fe20007ffe0ff */
[----:B------:R-:W-:Y:S01]  /*3b80*/  LDSM.16.M88.4 R72, [R205+0x7000] ;  /* 0x00700000cd48783b */ /* 0x000fe20000000200 */
[----:B------:R-:W-:Y:S02]  /*3b90*/  ISETP.GT.AND P6, PT, R211, R208, PT ;  /* 0x000000d0d300720c */ /* 0x000fe40003fc4270 */
[----:B------:R-:W-:Y:S01]  /*3ba0*/  LEA R192, R2, R203, 0x1 ;  /* 0x000000cb02c07211 */ /* 0x000fe200078e08ff */
[----:B------:R-:W5:Y:S01]  /*3bb0*/  LDSM.16.M88.4 R12, [R203] ;  /* 0x00000000cb0c783b */ /* 0x000f620000000200 */
[----:B------:R-:W-:-:S02]  /*3bc0*/  IMNMX R135, R95, R96, PT ;  /* 0x000000605f877217 */ /* 0x000fc40003800200 */
[C---:B------:R-:W-:Y:S01]  /*3bd0*/  IADD3 R195, R203.reuse, 0x800, RZ ;  /* 0x00000800cbc37810 */ /* 0x040fe20007ffe0ff */
[----:B------:R-:W3:Y:S01]  /*3be0*/  LDSM.16.M88.4 R32, [R205+0x7800] ;  /* 0x00780000cd20783b */ /* 0x000ee20000000200 */
[C---:B------:R-:W-:Y:S02]  /*3bf0*/  IADD3 R194, R203.reuse, 0x1000, RZ ;  /* 0x00001000cbc27810 */ /* 0x040fe40007ffe0ff */
[C---:B------:R-:W-:Y:S01]  /*3c00*/  IADD3 R193, R203.reuse, 0x1800, RZ ;  /* 0x00001800cbc17810 */ /* 0x040fe20007ffe0ff */
[----:B----4-:R-:W4:Y:S01]  /*3c10*/  LDSM.16.M88.4 R8, [R203+0x800] ;  /* 0x00080000cb08783b */ /* 0x010f220000000200 */
[C---:B------:R-:W-:Y:S02]  /*3c20*/  IADD3 R191, R203.reuse, 0x2000, RZ ;  /* 0x00002000cbbf7810 */ /* 0x040fe40007ffe0ff */
[C---:B------:R-:W-:Y:S01]  /*3c30*/  IADD3 R190, R203.reuse, 0x2800, RZ ;  /* 0x00002800cbbe7810 */ /* 0x040fe20007ffe0ff */
[----:B------:R-:W-:Y:S01]  /*3c40*/  LDSM.16.M88.4 R64, [R202] ;  /* 0x00000000ca40783b */ /* 0x000fe20000000200 */
        /* <DEDUP_REMOVED lines=8> */
[C---:B-1----:R-:W-:Y:S01]  /*3cd0*/  HMMA.16816.F32.BF16 R16, R24.reuse, R28, RZ ;  /* 0x0000001c1810723c */ /* 0x042fe200000418ff */
[----:B------:R-:W1:Y:S04]  /*3ce0*/  LDSM.16.M88.4 R76, [R203+0x1800] ;  /* 0x00180000cb4c783b */ /* 0x000e680000000200 */
[----:B------:R-:W1:Y:S03]  /*3cf0*/  LDSM.16.M88.4 R20, [R199+0x6800] ;  /* 0x00680000c714783b */ /* 0x000e660000000200 */
[C---:B--2---:R-:W-:Y:S01]  /*3d00*/  HMMA.16816.F32.BF16 R48, R24.reuse, R44, RZ ;  /* 0x0000002c1830723c */ /* 0x044fe200000418ff */
[----:B------:R-:W-:Y:S04]  /*3d10*/  LDSM.16.M88.4 R56, [R201] ;  /* 0x00000000c938783b */ /* 0x000fe80000000200 */
[----:B------:R-:W-:Y:S03]  /*3d20*/  LDSM.16.M88.4 R60, [R199+0x7000] ;  /* 0x00700000c73c783b */ /* 0x000fe60000000200 */
[C---:B------:R-:W-:Y:S01]  /*3d30*/  HMMA.16816.F32.BF16 R28, R24.reuse, R30, RZ ;  /* 0x0000001e181c723c */ /* 0x040fe200000418ff */
[----:B------:R-:W-:Y:S04]  /*3d40*/  LDSM.16.M88.4 R84, [R192+0x1000] ;  /* 0x00100000c054783b */ /* 0x000fe80000000200 */
[----:B------:R-:W-:Y:S03]  /*3d50*/  LDSM.16.M88.4 R88, [R203+0x4000] ;  /* 0x00400000cb58783b */ /* 0x000fe60000000200 */
[----:B------:R-:W-:Y:S01]  /*3d60*/  HMMA.16816.F32.BF16 R44, R24, R46, RZ ;  /* 0x0000002e182c723c */ /* 0x000fe200000418ff */
[----:B------:R-:W0:Y:S07]  /*3d70*/  LDGDEPBAR ;  /* 0x00000000000079af */ /* 0x000e2e0000000000 */
[----:B-----5:R-:W-:Y:S08]  /*3d80*/  HMMA.16816.F32.BF16 R16, R52, R12, R16 ;  /* 0x0000000c3410723c */ /* 0x020ff00000041810 */
[C---:B------:R-:W-:Y:S08]  /*3d90*/  HMMA.16816.F32.BF16 R40, R24.reuse, R72, RZ ;  /* 0x000000481828723c */ /* 0x040ff000000418ff */
[C---:B------:R-:W-:Y:S08]  /*3da0*/  HMMA.16816.F32.BF16 R72, R24.reuse, R74, RZ ;  /* 0x0000004a1848723c */ /* 0x040ff000000418ff */
[C---:B---3--:R-:W-:Y:S08]  /*3db0*/  HMMA.16816.F32.BF16 R68, R24.reuse, R32, RZ ;  /* 0x000000201844723c */ /* 0x048ff000000418ff */
[----:B------:R-:W-:Y:S01]  /*3dc0*/  HMMA.16816.F32.BF16 R24, R24, R34, RZ ;  /* 0x000000221818723c */ /* 0x000fe200000418ff */
[----:B------:R-:W-:Y:S07]  /*3dd0*/  LDSM.16.M88.4 R32, [R199+0x7800] ;  /* 0x00780000c720783b */ /* 0x000fee0000000200 */
[C---:B------:R-:W-:Y:S01]  /*3de0*/  HMMA.16816.F32.BF16 R28, R52.reuse, R14, R28 ;  /* 0x0000000e341c723c */ /* 0x040fe2000004181c */
[----:B------:R-:W2:Y:S07]  /*3df0*/  LDSM.16.M88.4 R12, [R192] ;  /* 0x00000000c00c783b */ /* 0x000eae0000000200 */
[C---:B----4-:R-:W-:Y:S08]  /*3e00*/  HMMA.16816.F32.BF16 R48, R52.reuse, R8, R48 ;  /* 0x000000083430723c */ /* 0x050ff00000041830 */
[----:B------:R-:W-:Y:S01]  /*3e10*/  HMMA.16816.F32.BF16 R44, R52, R10, R44 ;  /* 0x0000000a342c723c */ /* 0x000fe2000004182c */
[----:B------:R-:W3:Y:S07]  /*3e20*/  LDSM.16.M88.4 R8, [R192+0x800] ;  /* 0x00080000c008783b */ /* 0x000eee0000000200 */
[----:B------:R-:W-:Y:S08]  /*3e30*/  HMMA.16816.F32.BF16 R16, R64, R36, R16 ;  /* 0x000000244010723c */ /* 0x000ff00000041810 */
[C---:B------:R-:W-:Y:S08]  /*3e40*/  HMMA.16816.F32.BF16 R40, R52.reuse, R80, R40 ;  /* 0x000000503428723c */ /* 0x040ff00000041828 */
[C---:B------:R-:W-:Y:S01]  /*3e50*/  HMMA.16816.F32.BF16 R72, R52.reuse, R82, R72 ;  /* 0x000000523448723c */ /* 0x040fe20000041848 */
[----:B------:R-:W-:Y:S07]  /*3e60*/  LDSM.16.M88.4 R80, [R192+0x1800] ;  /* 0x00180000c050783b */ /* 0x000fee0000000200 */
[C---:B-1----:R-:W-:Y:S08]  /*3e70*/  HMMA.16816.F32.BF16 R68, R52.reuse, R76, R68 ;  /* 0x0000004c3444723c */ /* 0x042ff00000041844 */
[----:B------:R-:W-:Y:S01]  /*3e80*/  HMMA.16816.F32.BF16 R24, R52, R78, R24 ;  /* 0x0000004e3418723c */ /* 0x000fe20000041818 */
[----:B------:R-:W-:Y:S04]  /*3e90*/  LDSM.16.M88.4 R52, [R205+0x8000] ;  /* 0x00800000cd34783b */ /* 0x000fe80000000200 */
[----:B------:R-:W-:Y:S03]  /*3ea0*/  LDSM.16.M88.4 R76, [R205+0x9000] ;  /* 0x00900000cd4c783b */ /* 0x000fe60000000200 */
[C---:B------:R-:W-:Y:S01]  /*3eb0*/  HMMA.16816.F32.BF16 R28, R64.reuse, R38, R28 ;  /* 0x00000026401c723c */ /* 0x040fe2000004181c */
[----:B------:R-:W1:Y:S07]  /*3ec0*/  LDSM.16.M88.4 R36, [R206+0x2000] ;  /* 0x00200000ce24783b */ /* 0x000e6e0000000200 */
[C---:B------:R-:W-:Y:S08]  /*3ed0*/  HMMA.16816.F32.BF16 R48, R64.reuse, R20, R48 ;  /* 0x000000144030723c */ /* 0x040ff00000041830 */
[----:B------:R-:W-:Y:S01]  /*3ee0*/  HMMA.16816.F32.BF16 R44, R64, R22, R44 ;  /* 0x00000016402c723c */ /* 0x000fe2000004182c */
[----:B------:R-:W4:Y:S07]  /*3ef0*/  LDSM.16.M88.4 R20, [R205+0x8800] ;  /* 0x00880000cd14783b */ /* 0x000f2e0000000200 */
[----:B--2---:R-:W-:Y:S08]  /*3f00*/  HMMA.16816.F32.BF16 R16, R56, R12, R16 ;  /* 0x0000000c3810723c */ /* 0x004ff00000041810 */
[C---:B------:R-:W-:Y:S08]  /*3f10*/  HMMA.16816.F32.BF16 R40, R64.reuse, R60, R40 ;  /* 0x0000003c4028723c */ /* 0x040ff00000041828 */
[C---:B------:R-:W-:Y:S01]  /*3f20*/  HMMA.16816.F32.BF16 R72, R64.reuse, R62, R72 ;  /* 0x0000003e4048723c */ /* 0x040fe20000041848 */
[----:B------:R-:W-:Y:S07]  /*3f30*/  LDSM.16.M88.4 R60, [R205+0x9800] ;  /* 0x00980000cd3c783b */ /* 0x000fee0000000200 */
[C---:B------:R-:W-:Y:S08]  /*3f40*/  HMMA.16816.F32.BF16 R68, R64.reuse, R32, R68 ;  /* 0x000000204044723c */ /* 0x040ff00000041844 */
[----:B------:R-:W-:Y:S01]  /*3f50*/  HMMA.16816.F32.BF16 R64, R64, R34, R24 ;  /* 0x000000224040723c */ /* 0x000fe20000041818 */
[----:B------:R-:W-:Y:S04]  /*3f60*/  LDSM.16.M88.4 R32, [R203+0x2000] ;  /* 0x00200000cb20783b */ /* 0x000fe80000000200 */
[----:B------:R-:W-:Y:S03]  /*3f70*/  LDSM.16.M88.4 R24, [R203+0x3000] ;  /* 0x00300000cb18783b */ /* 0x000fe60000000200 */
[C---:B------:R-:W-:Y:S01]  /*3f80*/  HMMA.16816.F32.BF16 R28, R56.reuse, R14, R28 ;  /* 0x0000000e381c723c */ /* 0x040fe2000004181c */
[----:B------:R-:W2:Y:S07]  /*3f90*/  LDSM.16.M88.4 R12, [R204+0x2000] ;  /* 0x00200000cc0c783b */ /* 0x000eae0000000200 */
[C---:B---3--:R-:W-:Y:S08]  /*3fa0*/  HMMA.16816.F32.BF16 R48, R56.reuse, R8, R48 ;  /* 0x000000083830723c */ /* 0x048ff00000041830 */
[----:B------:R-:W-:Y:S01]  /*3fb0*/  HMMA.16816.F32.BF16 R44, R56, R10, R44 ;  /* 0x0000000a382c723c */ /* 0x000fe2000004182c */
[----:B------:R-:W3:Y:S07]  /*3fc0*/  LDSM.16.M88.4 R8, [R203+0x2800] ;  /* 0x00280000cb08783b */ /* 0x000eee0000000200 */
[----:B-1----:R-:W-:Y:S08]  /*3fd0*/  HMMA.16816.F32.BF16 R16, R36, R52, R16 ;  /* 0x000000342410723c */ /* 0x002ff00000041810 */
        /* <DEDUP_REMOVED lines=8> */
[----:B------:R-:W-:Y:S07]  /*4060*/  LDSM.16.M88.4 R52, [R199+0x8000] ;  /* 0x00800000c734783b */ /* 0x000fee0000000200 */
[C---:B----4-:R-:W-:Y:S08]  /*4070*/  HMMA.16816.F32.BF16 R48, R36.reuse, R20, R48 ;  /* 0x000000142430723c */ /* 0x050ff00000041830 */
[----:B------:R-:W-:Y:S01]  /*4080*/  HMMA.16816.F32.BF16 R44, R36, R22, R44 ;  /* 0x00000016242c723c */ /* 0x000fe2000004182c */
[----:B------:R-:W1:Y:S07]  /*4090*/  LDSM.16.M88.4 R20, [R202+0x2000] ;  /* 0x00200000ca14783b */ /* 0x000e6e0000000200 */
        /* <DEDUP_REMOVED lines=19> */
[----:B------:R-:W1:Y:S04]  /*41d0*/  LDSM.16.M88.4 R12, [R205+0xa000] ;  /* 0x00a00000cd0c783b */ /* 0x000e680000000200 */
[----:B------:R-:W-:Y:S03]  /*41e0*/  LDSM.16.M88.4 R56, [R205+0xa800] ;  /* 0x00a80000cd38783b */ /* 0x000fe60000000200 */
[----:B--2---:R-:W-:Y:S08]  /*41f0*/  HMMA.16816.F32.BF16 R16, R80, R32, R16 ;  /* 0x000000205010723c */ /* 0x004ff00000041810 */
[C---:B------:R-:W-:Y:S01]  /*4200*/  HMMA.16816.F32.BF16 R28, R20.reuse, R54, R28 ;  /* 0x00000036141c723c */ /* 0x040fe2000004181c */
[----:B------:R-:W-:Y:S07]  /*4210*/  LDSM.16.M88.4 R52, [R205+0xb000] ;  /* 0x00b00000cd34783b */ /* 0x000fee0000000200 */
[C---:B------:R-:W-:Y:S08]  /*4220*/  HMMA.16816.F32.BF16 R48, R20.reuse, R36, R48 ;  /* 0x000000241430723c */ /* 0x040ff00000041830 */
[C---:B------:R-:W-:Y:S01]  /*4230*/  HMMA.16816.F32.BF16 R44, R20.reuse, R38, R44 ;  /* 0x00000026142c723c */ /* 0x040fe2000004182c */
[----:B------:R-:W2:Y:S07]  /*4240*/  LDSM.16.M88.4 R36, [R204+0x4000] ;  /* 0x00400000cc24783b */ /* 0x000eae0000000200 */
[C---:B---3--:R-:W-:Y:S08]  /*4250*/  HMMA.16816.F32.BF16 R40, R20.reuse, R8, R40 ;  /* 0x000000081428723c */ /* 0x048ff00000041828 */
[----:B------:R-:W-:Y:S01]  /*4260*/  HMMA.16816.F32.BF16 R72, R20, R10, R72 ;  /* 0x0000000a1448723c */ /* 0x000fe20000041848 */
[----:B------:R-:W3:Y:S07]  /*4270*/  LDSM.16.M88.4 R8, [R192+0x2800] ;  /* 0x00280000c008783b */ /* 0x000eee0000000200 */
[----:B-1----:R-:W-:Y:S08]  /*4280*/  HMMA.16816.F32.BF16 R16, R60, R12, R16 ;  /* 0x0000000c3c10723c */ /* 0x002ff00000041810 */
[----:B------:R-:W-:Y:S08]  /*4290*/  HMMA.16816.F32.BF16 R68, R20, R24, R68 ;  /* 0x000000181444723c */ /* 0x000ff00000041844 */
[----:B------:R-:W-:Y:S01]  /*42a0*/  HMMA.16816.F32.BF16 R28, R80, R34, R28 ;  /* 0x00000022501c723c */ /* 0x000fe2000004181c */
[----:B------:R-:W-:Y:S07]  /*42b0*/  LDSM.16.M88.4 R32, [R203+0x4800] ;  /* 0x00480000cb20783b */ /* 0x000fee0000000200 */
[----:B------:R-:W-:Y:S01]  /*42c0*/  HMMA.16816.F32.BF16 R64, R20, R26, R64 ;  /* 0x0000001a1440723c */ /* 0x000fe20000041840 */
[----:B------:R-:W-:Y:S04]  /*42d0*/  LDSM.16.M88.4 R24, [R202+0x4000] ;  /* 0x00400000ca18783b */ /* 0x000fe80000000200 */
[----:B------:R-:W1:Y:S03]  /*42e0*/  LDSM.16.M88.4 R20, [R199+0xa000] ;  /* 0x00a00000c714783b */ /* 0x000e660000000200 */
[----:B--2---:R-:W-:Y:S08]  /*42f0*/  HMMA.16816.F32.BF16 R16, R36, R88, R16 ;  /* 0x000000582410723c */ /* 0x004ff00000041810 */
[C---:B---3--:R-:W-:Y:S08]  /*4300*/  HMMA.16816.F32.BF16 R48, R80.reuse, R8, R48 ;  /* 0x000000085030723c */ /* 0x048ff00000041830 */
[----:B------:R-:W-:Y:S01]  /*4310*/  HMMA.16816.F32.BF16 R44, R80, R10, R44 ;  /* 0x0000000a502c723c */ /* 0x000fe2000004182c */
[----:B------:R-:W-:Y:S07]  /*4320*/  LDSM.16.M88.4 R8, [R192+0x4000] ;  /* 0x00400000c008783b */ /* 0x000fee0000000200 */
[----:B------:R-:W-:Y:S01]  /*4330*/  HMMA.16816.F32.BF16 R28, R60, R14, R28 ;  /* 0x0000000e3c1c723c */ /* 0x000fe2000004181c */
[----:B------:R-:W2:Y:S07]  /*4340*/  LDSM.16.M88.4 R12, [R201+0x4000] ;  /* 0x00400000c90c783b */ /* 0x000eae0000000200 */
[----:B------:R-:W-:Y:S08]  /*4350*/  HMMA.16816.F32.BF16 R40, R80, R84, R40 ;  /* 0x000000545028723c */ /* 0x000ff00000041828 */
[----:B-1----:R-:W-:Y:S08]  /*4360*/  HMMA.16816.F32.BF16 R16, R24, R20, R16 ;  /* 0x000000141810723c */ /* 0x002ff00000041810 */
[C---:B------:R-:W-:Y:S08]  /*4370*/  HMMA.16816.F32.BF16 R48, R60.reuse, R56, R48 ;  /* 0x000000383c30723c */ /* 0x040ff00000041830 */
[----:B------:R-:W-:Y:S01]  /*4380*/  HMMA.16816.F32.BF16 R44, R60, R58, R44 ;  /* 0x0000003a3c2c723c */ /* 0x000fe2000004182c */
[----:B------:R-:W1:Y:S07]  /*4390*/  LDSM.16.M88.4 R56, [R203+0x5000] ;  /* 0x00500000cb38783b */ /* 0x000e6e0000000200 */
[----:B------:R-:W-:Y:S01]  /*43a0*/  HMMA.16816.F32.BF16 R28, R36, R90, R28 ;  /* 0x0000005a241c723c */ /* 0x000fe2000004181c */
[----:B------:R-:W3:Y:S07]  /*43b0*/  LDSM.16.M88.4 R88, [R199+0xa800] ;  /* 0x00a80000c758783b */ /* 0x000eee0000000200 */
[----:B--2---:R-:W-:Y:S08]  /*43c0*/  HMMA.16816.F32.BF16 R16, R12, R8, R16 ;  /* 0x000000080c10723c */ /* 0x004ff00000041810 */
[----:B------:R-:W-:Y:S08]  /*43d0*/  HMMA.16816.F32.BF16 R40, R60, R52, R40 ;  /* 0x000000343c28723c */ /* 0x000ff00000041828 */
[----:B------:R-:W-:Y:S08]  /*43e0*/  HMMA.16816.F32.BF16 R72, R80, R86, R72 ;  /* 0x000000565048723c */ /* 0x000ff00000041848 */
[----:B------:R-:W-:Y:S01]  /*43f0*/  HMMA.16816.F32.BF16 R48, R36, R32, R48 ;  /* 0x000000202430723c */ /* 0x000fe20000041830 */
[----:B------:R-:W-:-:S07]  /*4400*/  FMUL.FTZ R16, R16, c[0x0][0x2ec] ;  /* 0x0000bb0010107a20 */ /* 0x000fce0000410000 */
[----:B------:R-:W-:Y:S01]  /*4410*/  HMMA.16816.F32.BF16 R44, R36, R34, R44 ;  /* 0x00000022242c723c */ /* 0x000fe2000004182c */
[----:B------:R-:W2:Y:S07]  /*4420*/  LDSM.16.M88.4 R32, [R205+0xb800] ;  /* 0x00b80000cd20783b */ /* 0x000eae0000000200 */
[----:B------:R-:W-:Y:S01]  /*4430*/  HMMA.16816.F32.BF16 R28, R24, R22, R28 ;  /* 0x00000016181c723c */ /* 0x000fe2000004181c */
[----:B------:R-:W4:Y:S07]  /*4440*/  LDSM.16.M88.4 R20, [R192+0x4800] ;  /* 0x00480000c014783b */ /* 0x000f2e0000000200 */
[C---:B------:R-:W-:Y:S01]  /*4450*/  HMMA.16816.F32.BF16 R68, R80.reuse, R76, R68 ;  /* 0x0000004c5044723c */ /* 0x040fe20000041844 */
[----:B------:R5:W2:Y:S06]  /*4460*/  MUFU.TANH R76, R16 ;  /* 0x00000010004c7308 */ /* 0x000aac0000002400 */
[----:B------:R-:W-:Y:S01]  /*4470*/  FMUL.FTZ R77, R19, c[0x0][0x2ec] ;  /* 0x0000bb00134d7a20 */ /* 0x000fe20000410000 */
[----:B------:R-:W-:Y:S05]  /*4480*/  HMMA.16816.F32.BF16 R64, R80, R78, R64 ;  /* 0x0000004e5040723c */ /* 0x000fea0000041840 */
[----:B------:R-:W2:Y:S03]  /*4490*/  MUFU.TANH R77, R77 ;  /* 0x0000004d004d7308 */ /* 0x000ea60000002400 */
[----:B-1----:R-:W-:Y:S07]  /*44a0*/  HMMA.16816.F32.BF16 R40, R36, R56, R40 ;  /* 0x000000382428723c */ /* 0x002fee0000041828 */
[----:B------:R-:W-:Y:S01]  /*44b0*/  FMUL.FTZ R56, R17, c[0x0][0x2ec] ;  /* 0x0000bb0011387a20 */ /* 0x000fe20000410000 */
[----:B------:R-:W-:Y:S01]  /*44c0*/  HMMA.16816.F32.BF16 R72, R60, R54, R72 ;  /* 0x000000363c48723c */ /* 0x000fe20000041848 */
[----:B------:R-:W-:Y:S01]  /*44d0*/  FMUL.FTZ R57, R18, c[0x0][0x2ec] ;  /* 0x0000bb0012397a20 */ /* 0x000fe20000410000 */
[----:B------:R-:W-:Y:S03]  /*44e0*/  LDSM.16.M88.4 R52, [R192+0x5000] ;  /* 0x00500000c034783b */ /* 0x000fe60000000200 */
[----:B------:R-:W1:Y:S01]  /*44f0*/  MUFU.TANH R56, R56 ;  /* 0x0000003800387308 */ /* 0x000e620000002400 */
[----:B-----5:R-:W5:Y:S02]  /*4500*/  LDSM.16.M88.4 R16, [R203+0x5800] ;  /* 0x00580000cb10783b */ /* 0x020f640000000200 */
[C---:B---3--:R-:W-:Y:S05]  /*4510*/  HMMA.16816.F32.BF16 R48, R24.reuse, R88, R48 ;  /* 0x000000581830723c */ /* 0x048fea0000041830 */
[----:B------:R-:W3:Y:S03]  /*4520*/  MUFU.TANH R57, R57 ;  /* 0x0000003900397308 */ /* 0x000ee60000002400 */
[----:B------:R-:W-:Y:S08]  /*4530*/  HMMA.16816.F32.BF16 R44, R24, R90, R44 ;  /* 0x0000005a182c723c */ /* 0x000ff0000004182c */
[----:B------:R-:W-:Y:S01]  /*4540*/  HMMA.16816.F32.BF16 R28, R12, R10, R28 ;  /* 0x0000000a0c1c723c */ /* 0x000fe2000004181c */
[----:B------:R-:W1:Y:S07]  /*4550*/  LDSM.16.M88.4 R8, [R199+0xb000] ;  /* 0x00b00000c708783b */ /* 0x000e6e0000000200 */
[C---:B--2---:R-:W-:Y:S08]  /*4560*/  HMMA.16816.F32.BF16 R68, R60.reuse, R32, R68 ;  /* 0x000000203c44723c */ /* 0x044ff00000041844 */
[----:B------:R-:W-:Y:S08]  /*4570*/  HMMA.16816.F32.BF16 R64, R60, R34, R64 ;  /* 0x000000223c40723c */ /* 0x000ff00000041840 */
[----:B----4-:R-:W-:Y:S01]  /*4580*/  HMMA.16816.F32.BF16 R48, R12, R20, R48 ;  /* 0x000000140c30723c */ /* 0x010fe20000041830 */
[----:B------:R-:W-:-:S02]  /*4590*/  FMUL.FTZ R28, R28, c[0x0][0x2ec] ;  /* 0x0000bb001c1c7a20 */ /* 0x000fc40000410000 */
[----:B------:R-:W-:Y:S02]  /*45a0*/  FMUL.FTZ R29, R29, c[0x0][0x2ec] ;  /* 0x0000bb001d1d7a20 */ /* 0x000fe40000410000 */
[----:B------:R-:W-:Y:S02]  /*45b0*/  FMUL.FTZ R30, R30, c[0x0][0x2ec] ;  /* 0x0000bb001e1e7a20 */ /* 0x000fe40000410000 */
[----:B------:R-:W-:Y:S01]  /*45c0*/  FMUL.FTZ R31, R31, c[0x0][0x2ec] ;  /* 0x0000bb001f1f7a20 */ /* 0x000fe20000410000 */
[----:B------:R-:W-:Y:S01]  /*45d0*/  HMMA.16816.F32.BF16 R72, R36, R58, R72 ;  /* 0x0000003a2448723c */ /* 0x000fe20000041848 */
[----:B------:R-:W2:Y:S07]  /*45e0*/  MUFU.TANH R28, R28 ;  /* 0x0000001c001c7308 */ /* 0x000eae0000002400 */
[----:B------:R-:W-:Y:S01]  /*45f0*/  HMMA.16816.F32.BF16 R44, R12, R22, R44 ;  /* 0x000000160c2c723c */ /* 0x000fe2000004182c */
[----:B------:R-:W4:Y:S01]  /*4600*/  LDSM.16.M88.4 R20, [R199+0xb800] ;  /* 0x00b80000c714783b */ /* 0x000f220000000200 */
[----:B------:R-:W1:Y:S06]  /*4610*/  MUFU.TANH R29, R29 ;  /* 0x0000001d001d7308 */ /* 0x000e6c0000002400 */
[----:B-----5:R-:W-:Y:S01]  /*4620*/  HMMA.16816.F32.BF16 R68, R36, R16, R68 ;  /* 0x000000102444723c */ /* 0x020fe20000041844 */
[----:B------:R-:W-:Y:S01]  /*4630*/  FMUL.FTZ R32, R48, c[0x0][0x2ec] ;  /* 0x0000bb0030207a20 */ /* 0x000fe20000410000 */
[----:B------:R-:W2:Y:S01]  /*4640*/  MUFU.TANH R30, R30 ;  /* 0x0000001e001e7308 */ /* 0x000ea20000002400 */
[----:B------:R-:W-:-:S04]  /*4650*/  FMUL.FTZ R33, R49, c[0x0][0x2ec] ;  /* 0x0000bb0031217a20 */ /* 0x000fc80000410000 */
[----:B------:R-:W-:Y:S01]  /*4660*/  FMUL.FTZ R16, R50, c[0x0][0x2ec] ;  /* 0x0000bb0032107a20 */ /* 0x000fe20000410000 */
[----:B------:R-:W-:Y:S01]  /*4670*/  HMMA.16816.F32.BF16 R64, R36, R18, R64 ;  /* 0x000000122440723c */ /* 0x000fe20000041840 */
[----:B------:R-:W-:Y:S01]  /*4680*/  FMUL.FTZ R17, R51, c[0x0][0x2ec] ;  /* 0x0000bb0033117a20 */ /* 0x000fe20000410000 */
[----:B------:R-:W2:Y:S06]  /*4690*/  MUFU.TANH R31, R31 ;  /* 0x0000001f001f7308 */ /* 0x000eac0000002400 */
[----:B-1----:R-:W-:Y:S01]  /*46a0*/  HMMA.16816.F32.BF16 R40, R24, R8, R40 ;  /* 0x000000081828723c */ /* 0x002fe20000041828 */
[----:B------:R-:W-:Y:S01]  /*46b0*/  FMUL.FTZ R35, R44, c[0x0][0x2ec] ;  /* 0x0000bb002c237a20 */ /* 0x000fe20000410000 */
[----:B------:R-:W1:Y:S01]  /*46c0*/  MUFU.TANH R32, R32 ;  /* 0x0000002000207308 */ /* 0x000e620000002400 */
[----:B------:R-:W-:-:S02]  /*46d0*/  FMUL.FTZ R34, R45, c[0x0][0x2ec] ;  /* 0x0000bb002d227a20 */ /* 0x000fc40000410000 */
[----:B------:R-:W-:-:S03]  /*46e0*/  FMUL.FTZ R18, R46, c[0x0][0x2ec] ;  /* 0x0000bb002e127a20 */ /* 0x000fc60000410000 */
[----:B------:R-:W-:Y:S01]  /*46f0*/  HMMA.16816.F32.BF16 R72, R24, R10, R72 ;  /* 0x0000000a1848723c */ /* 0x000fe20000041848 */
[----:B------:R-:W5:Y:S01]  /*4700*/  LDSM.16.M88.4 R8, [R192+0x5800] ;  /* 0x00580000c008783b */ /* 0x000f620000000200 */
[----:B------:R-:W1:Y:S01]  /*4710*/  MUFU.TANH R33, R33 ;  /* 0x0000002100217308 */ /* 0x000e620000002400 */
[----:B------:R-:W-:-:S05]  /*4720*/  DEPBAR.LE SB0, 0x0 ;  /* 0x000080000000791a */ /* 0x000fca0000000000 */
[C---:B----4-:R-:W-:Y:S02]  /*4730*/  HMMA.16816.F32.BF16 R68, R24.reuse, R20, R68 ;  /* 0x000000141844723c */ /* 0x050fe40000041844 */
[----:B------:R-:W4:Y:S05]  /*4740*/  MUFU.TANH R16, R16 ;  /* 0x0000001000107308 */ /* 0x000f2a0000002400 */
[----:B------:R-:W-:Y:S01]  /*4750*/  FMUL.FTZ R20, R47, c[0x0][0x2ec] ;  /* 0x0000bb002f147a20 */ /* 0x000fe20000410000 */
[----:B------:R-:W-:Y:S02]  /*4760*/  HMMA.16816.F32.BF16 R64, R24, R22, R64 ;  /* 0x000000161840723c */ /* 0x000fe40000041840 */
[----:B------:R-:W1:Y:S06]  /*4770*/  MUFU.TANH R17, R17 ;  /* 0x0000001100117308 */ /* 0x000e6c0000002400 */
[C---:B------:R-:W-:Y:S02]  /*4780*/  HMMA.16816.F32.BF16 R40, R12.reuse, R52, R40 ;  /* 0x000000340c28723c */ /* 0x040fe40000041828 */
[----:B------:R-:W1:Y:S06]  /*4790*/  MUFU.TANH R35, R35 ;  /* 0x0000002300237308 */ /* 0x000e6c0000002400 */
[C---:B------:R-:W-:Y:S02]  /*47a0*/  HMMA.16816.F32.BF16 R72, R12.reuse, R54, R72 ;  /* 0x000000360c48723c */ /* 0x040fe40000041848 */
[----:B------:R-:W1:Y:S06]  /*47b0*/  MUFU.TANH R34, R34 ;  /* 0x0000002200227308 */ /* 0x000e6c0000002400 */
[C---:B-----5:R-:W-:Y:S02]  /*47c0*/  HMMA.16816.F32.BF16 R68, R12.reuse, R8, R68 ;  /* 0x000000080c44723c */ /* 0x060fe40000041844 */
[----:B------:R-:W1:Y:S05]  /*47d0*/  MUFU.TANH R18, R18 ;  /* 0x0000001200127308 */ /* 0x000e6a0000002400 */
[----:B------:R-:W-:Y:S01]  /*47e0*/  IADD3 R9, R95, 0x8, RZ ;  /* 0x000000085f097810 */ /* 0x000fe20007ffe0ff */
[----:B------:R-:W-:Y:S01]  /*47f0*/  HMMA.16816.F32.BF16 R64, R12, R10, R64 ;  /* 0x0000000a0c40723c */ /* 0x000fe20000041840 */
[----:B------:R-:W-:Y:S01]  /*4800*/  FMUL.FTZ R40, R40, c[0x0][0x2ec] ;  /* 0x0000bb0028287a20 */ /* 0x000fe20000410000 */
[----:B------:R-:W1:Y:S01]  /*4810*/  MUFU.TANH R20, R20 ;  /* 0x0000001400147308 */ /* 0x000e620000002400 */
[----:B------:R-:W-:Y:S01]  /*4820*/  FMUL.FTZ R41, R41, c[0x0][0x2ec] ;  /* 0x0000bb0029297a20 */ /* 0x000fe20000410000 */
[----:B------:R-:W-:Y:S01]  /*4830*/  IMNMX R2, R9, R96, PT ;  /* 0x0000006009027217 */ /* 0x000fe20003800200 */
[----:B------:R-:W-:-:S02]  /*4840*/  FMUL.FTZ R42, R42, c[0x0][0x2ec] ;  /* 0x0000bb002a2a7a20 */ /* 0x000fc40000410000 */
[----:B------:R-:W-:Y:S02]  /*4850*/  FMUL.FTZ R43, R43, c[0x0][0x2ec] ;  /* 0x0000bb002b2b7a20 */ /* 0x000fe40000410000 */
[----:B------:R-:W-:Y:S01]  /*4860*/  FMUL.FTZ R72, R72, c[0x0][0x2ec] ;  /* 0x0000bb0048487a20 */ /* 0x000fe20000410000 */
[----:B------:R1:W1:Y:S01]  /*4870*/  MUFU.TANH R225, R40 ;  /* 0x0000002800e17308 */ /* 0x0002620000002400 */
[----:B------:R-:W-:Y:S02]  /*4880*/  FMUL.FTZ R73, R73, c[0x0][0x2ec] ;  /* 0x0000bb0049497a20 */ /* 0x000fe40000410000 */
[----:B------:R-:W-:Y:S02]  /*4890*/  FMUL.FTZ R74, R74, c[0x0][0x2ec] ;  /* 0x0000bb004a4a7a20 */ /* 0x000fe40000410000 */
[----:B------:R-:W-:Y:S02]  /*48a0*/  FMUL.FTZ R75, R75, c[0x0][0x2ec] ;  /* 0x0000bb004b4b7a20 */ /* 0x000fe40000410000 */
[----:B------:R-:W-:Y:S01]  /*48b0*/  FMUL.FTZ R68, R68, c[0x0][0x2ec] ;  /* 0x0000bb0044447a20 */ /* 0x000fe20000410000 */
[----:B------:R1:W1:Y:S01]  /*48c0*/  MUFU.TANH R165, R41 ;  /* 0x0000002900a57308 */ /* 0x0002620000002400 */
[----:B------:R-:W-:-:S02]  /*48d0*/  FMUL.FTZ R69, R69, c[0x0][0x2ec] ;  /* 0x0000bb0045457a20 */ /* 0x000fc40000410000 */
[----:B------:R-:W-:Y:S02]  /*48e0*/  FMUL.FTZ R70, R70, c[0x0][0x2ec] ;  /* 0x0000bb0046467a20 */ /* 0x000fe40000410000 */
[----:B------:R-:W-:Y:S02]  /*48f0*/  FMUL.FTZ R71, R71, c[0x0][0x2ec] ;  /* 0x0000bb0047477a20 */ /* 0x000fe40000410000 */
[----:B------:R-:W-:Y:S01]  /*4900*/  FMUL.FTZ R64, R64, c[0x0][0x2ec] ;  /* 0x0000bb0040407a20 */ /* 0x000fe20000410000 */
[----:B------:R1:W1:Y:S01]  /*4910*/  MUFU.TANH R221, R42 ;  /* 0x0000002a00dd7308 */ /* 0x0002620000002400 */
[----:B------:R-:W-:Y:S02]  /*4920*/  FMUL.FTZ R65, R65, c[0x0][0x2ec] ;  /* 0x0000bb0041417a20 */ /* 0x000fe40000410000 */
[----:B------:R-:W-:Y:S02]  /*4930*/  FMUL.FTZ R66, R66, c[0x0][0x2ec] ;  /* 0x0000bb0042427a20 */ /* 0x000fe40000410000 */
[----:B------:R-:W-:-:S03]  /*4940*/  FMUL.FTZ R67, R67, c[0x0][0x2ec] ;  /* 0x0000bb0043437a20 */ /* 0x000fc60000410000 */
        /* <DEDUP_REMOVED lines=73> */
.L_x_1498:
[----:B------:R-:W-:-:S04]  /*4de0*/  LEA R4, -R4, RZ, 0x6 ;  /* 0x000000ff04047211 */ /* 0x000fc800078e31ff */
[----:B------:R-:W-:Y:S02]  /*4df0*/  SHF.R.S32.HI R9, RZ, 0x1f, R4 ;  /* 0x0000001fff097819 */ /* 0x000fe40000011404 */
.L_x_1499:
        /* <DEDUP_REMOVED lines=8> */
[----:B-1----:R-:W-:Y:S01]  /*4e80*/  @!P5 LEA R40, P1, R11, c[0x0][0x168], 0x1 ;  /* 0x00005a000b28da11 */ /* 0x002fe200078208ff */
        /* <DEDUP_REMOVED lines=110> */
.L_x_1501:
[----:B------:R-:W-:Y:S05]  /*5570*/  BSYNC B0 ;  /* 0x0000000000007941 */ /* 0x000fea0003800000 */
.L_x_1500:
[----:B------:R-:W0:Y:S01]  /*5580*/  LDGDEPBAR ;  /* 0x00000000000079af */ /* 0x000e220000000000 */
[----:B------:R-:W-:-:S04]  /*5590*/  IADD3 R133, P1, R4, R133, RZ ;  /* 0x0000008504857210 */ /* 0x000fc80007f3e0ff */
[----:B------:R-:W-:Y:S02]  /*55a0*/  IADD3.X R134, R9, R134, RZ, P1, !PT ;  /* 0x0000008609867210 */ /* 0x000fe40000ffe4ff */
.L_x_1497:
[----:B--234-:R-:W-:Y:S02]  /*55b0*/  IMAD.IADD R92, R3, 0x1, R92 ;  /* 0x00000001035c7824 */ /* 0x01cfe400078e025c */
[----:B------:R-:W-:-:S03]  /*55c0*/  IMAD.SHL.U32 R200, R0, 0x2, RZ ;  /* 0x0000000200c87824 */ /* 0x000fc600078e00ff */
[C---:B------:R-:W-:Y:S01]  /*55d0*/  IADD3 R3, R92.reuse, 0x1, RZ ;  /* 0x000000015c037810 */ /* 0x040fe20007ffe0ff */
[--C-:B------:R-:W-:Y:S01]  /*55e0*/  IMAD R197, R5, 0x2, R200.reuse ;  /* 0x0000000205c57824 */ /* 0x100fe200078e02c8 */
[C---:B------:R-:W-:Y:S01]  /*55f0*/  IADD3 R4, R92.reuse, 0x8, RZ ;  /* 0x000000085c047810 */ /* 0x040fe20007ffe0ff */
[----:B------:R-:W-:Y:S01]  /*5600*/  IMAD R198, R7, 0x2, R200 ;  /* 0x0000000207c67824 */ /* 0x000fe200078e02c8 */
[C---:B------:R-:W-:Y:S01]  /*5610*/  ISETP.GE.AND P4, PT, R3.reuse, R135, PT ;  /* 0x000000870300720c */ /* 0x040fe20003f86270 */
[----:B-1----:R-:W-:Y:S01]  /*5620*/  LDSM.16.MT88.4 R40, [R200+0xe000] ;  /* 0x00e00000c828783b */ /* 0x002fe20000004200 */
[----:B------:R-:W-:Y:S01]  /*5630*/  ISETP.GE.AND P1, PT, R3, R2, PT ;  /* 0x000000020300720c */ /* 0x000fe20003f26270 */
[----:B------:R-:W-:Y:S01]  /*5640*/  IMAD R196, R5, 0x2, R198 ;  /* 0x0000000205c47824 */ /* 0x000fe200078e02c6 */
[----:B------:R-:W-:Y:S01]  /*5650*/  IADD3 R3, R92, 0x9, RZ ;  /* 0x000000095c037810 */ /* 0x000fe20007ffe0ff */
[----:B------:R-:W-:Y:S01]  /*5660*/  LDSM.16.MT88.4 R124, [R200+0xc000] ;  /* 0x00c00000c87c783b */ /* 0x000fe20000004200 */
[----:B------:R-:W-:-:S02]  /*5670*/  FSEL R27, R56, -INF , !P4 ;  /* 0xff800000381b7808 */ /* 0x000fc40006000000 */
[-C--:B------:R-:W-:Y:S01]  /*5680*/  ISETP.GE.AND P3, PT, R4, R2.reuse, PT ;  /* 0x000000020400720c */ /* 0x080fe20003f66270 */
[----:B------:R-:W-:Y:S01]  /*5690*/  LDSM.16.MT88.4 R64, [R196+0xe000] ;  /* 0x00e00000c440783b */ /* 0x000fe20000004200 */
[CC--:B------:R-:W-:Y:S02]  /*56a0*/  ISETP.GE.AND P5, PT, R3.reuse, R135.reuse, PT ;  /* 0x000000870300720c */ /* 0x0c0fe40003fa6270 */
[----:B------:R-:W-:Y:S01]  /*56b0*/  ISETP.GE.AND P4, PT, R3, R2, PT ;  /* 0x000000020300720c */ /* 0x000fe20003f86270 */
[----:B------:R-:W-:Y:S01]  /*56c0*/  LDSM.16.MT88.4 R116, [R198+0xc000] ;  /* 0x00c00000c674783b */ /* 0x000fe20000004200 */
[----:B------:R-:W-:Y:S02]  /*56d0*/  IADD3 R3, R92, 0x11, RZ ;  /* 0x000000115c037810 */ /* 0x000fe40007ffe0ff */
[----:B------:R-:W-:Y:S01]  /*56e0*/  ISETP.GE.AND P2, PT, R4, R135, PT ;  /* 0x000000870400720c */ /* 0x000fe20003f46270 */
[----:B------:R-:W-:Y:S01]  /*56f0*/  LDSM.16.MT88.4 R108, [R197+0xc000] ;  /* 0x00c00000c56c783b */ /* 0x000fe20000004200 */
[----:B------:R-:W-:-:S02]  /*5700*/  IADD3 R4, R92, 0x10, RZ ;  /* 0x000000105c047810 */ /* 0x000fc40007ffe0ff */
[----:B------:R-:W-:Y:S01]  /*5710*/  FSEL R25, R30, -INF , !P3 ;  /* 0xff8000001e197808 */ /* 0x000fe20005800000 */
[----:B------:R-:W-:Y:S01]  /*5720*/  LDSM.16.MT88.4 R100, [R196+0xc000] ;  /* 0x00c00000c464783b */ /* 0x000fe20000004200 */
[----:B------:R-:W-:Y:S02]  /*5730*/  FSEL R29, R29, -INF , !P5 ;  /* 0xff8000001d1d7808 */ /* 0x000fe40006800000 */
[C---:B------:R-:W-:Y:S01]  /*5740*/  ISETP.GE.AND P3, PT, R3.reuse, R135, PT ;  /* 0x000000870300720c */ /* 0x040fe20003f66270 */
[----:B------:R-:W-:Y:S01]  /*5750*/  LDSM.16.MT88.4 R48, [R198+0xe000] ;  /* 0x00e00000c630783b */ /* 0x000fe20000004200 */
[----:B------:R-:W-:Y:S02]  /*5760*/  ISETP.GE.AND P5, PT, R3, R2, PT ;  /* 0x000000020300720c */ /* 0x000fe40003fa6270 */
[----:B------:R-:W-:Y:S01]  /*5770*/  FSEL R77, R77, -INF , !P1 ;  /* 0xff8000004d4d7808 */ /* 0x000fe20004800000 */
[----:B------:R-:W-:Y:S01]  /*5780*/  LDSM.16.MT88.4 R72, [R200+0x10000] ;  /* 0x01000000c848783b */ /* 0x000fe20000004200 */
[----:B------:R-:W-:-:S02]  /*5790*/  FSEL R37, R28, -INF , !P2 ;  /* 0xff8000001c257808 */ /* 0x000fc40005000000 */
[----:B------:R-:W-:Y:S01]  /*57a0*/  IADD3 R3, R92, 0x19, RZ ;  /* 0x000000195c037810 */ /* 0x000fe20007ffe0ff */
[----:B------:R-:W-:Y:S01]  /*57b0*/  LDSM.16.MT88.4 R80, [R198+0x10000] ;  /* 0x01000000c650783b */ /* 0x000fe20000004200 */
[C---:B------:R-:W-:Y:S02]  /*57c0*/  ISETP.GE.AND P1, PT, R4.reuse, R135, PT ;  /* 0x000000870400720c */ /* 0x040fe40003f26270 */
[----:B------:R-:W-:Y:S01]  /*57d0*/  ISETP.GE.AND P2, PT, R4, R2, PT ;  /* 0x000000020400720c */ /* 0x000fe20003f46270 */
[----:B------:R-:W-:Y:S01]  /*57e0*/  LDSM.16.MT88.4 R88, [R197+0x10000] ;  /* 0x01000000c558783b */ /* 0x000fe20000004200 */
[----:B------:R-:W-:Y:S02]  /*57f0*/  IADD3 R4, R92, 0x18, RZ ;  /* 0x000000185c047810 */ /* 0x000fe40007ffe0ff */
[----:B------:R-:W-:Y:S01]  /*5800*/  FSEL R21, R33, -INF , !P3 ;  /* 0xff80000021157808 */ /* 0x000fe20005800000 */
[----:B------:R-:W-:Y:S01]  /*5810*/  LDSM.16.MT88.4 R136, [R198+0xc800] ;  /* 0x00c80000c688783b */ /* 0x000fe20000004200 */
        /* <DEDUP_REMOVED lines=17> */
[----:B------:R-:W-:Y:S02]  /*5930*/  FMNMX.FTZ R4, R37, R4, !PT ;  /* 0x0000000425047209 */ /* 0x000fe40007810000 */
[----:B------:R-:W-:-:S02]  /*5940*/  FMNMX.FTZ R8, R57, R77, !PT ;  /* 0x0000004d39087209 */ /* 0x000fc40007810000 */
[----:B------:R-:W-:Y:S02]  /*5950*/  FMNMX.FTZ R4, R29, R4, !PT ;  /* 0x000000041d047209 */ /* 0x000fe40007810000 */
[----:B------:R-:W-:Y:S02]  /*5960*/  FMNMX.FTZ R8, R25, R8, !PT ;  /* 0x0000000819087209 */ /* 0x000fe40007810000 */
[----:B------:R-:W-:Y:S02]  /*5970*/  FMNMX.FTZ R4, R23, R4, !PT ;  /* 0x0000000417047209 */ /* 0x000fe40007810000 */
[----:B------:R-:W-:Y:S02]  /*5980*/  FSEL R15, R16, -INF , !P2 ;  /* 0xff800000100f7808 */ /* 0x000fe40005000000 */
[----:B------:R-:W-:Y:S02]  /*5990*/  FMNMX.FTZ R8, R31, R8, !PT ;  /* 0x000000081f087209 */ /* 0x000fe40007810000 */
[----:B------:R-:W-:-:S02]  /*59a0*/  ISETP.GE.AND P2, PT, R3, R135, PT ;  /* 0x000000870300720c */ /* 0x000fc40003f46270 */
[----:B------:R-:W-:Y:S02]  /*59b0*/  FMNMX.FTZ R4, R21, R4, !PT ;  /* 0x0000000415047209 */ /* 0x000fe40007810000 */
[----:B------:R-:W-:Y:S02]  /*59c0*/  FMNMX.FTZ R8, R15, R8, !PT ;  /* 0x000000080f087209 */ /* 0x000fe40007810000 */
[----:B------:R-:W-:Y:S02]  /*59d0*/  IADD3 R3, R92, 0x21, RZ ;  /* 0x000000215c037810 */ /* 0x000fe40007ffe0ff */
[----:B------:R-:W-:Y:S02]  /*59e0*/  FSEL R17, R34, -INF , !P2 ;  /* 0xff80000022117808 */ /* 0x000fe40005000000 */
[----:B------:R-:W-:Y:S02]  /*59f0*/  FMNMX.FTZ R10, R19, R4, !PT ;  /* 0x00000004130a7209 */ /* 0x000fe40007810000 */
[----:B------:R-:W-:-:S02]  /*5a00*/  FMNMX.FTZ R8, R13, R8, !PT ;  /* 0x000000080d087209 */ /* 0x000fc40007810000 */
[C---:B------:R-:W-:Y:S02]  /*5a10*/  ISETP.GE.AND P5, PT, R3.reuse, R135, PT ;  /* 0x000000870300720c */ /* 0x040fe40003fa6270 */
[----:B------:R-:W-:Y:S02]  /*5a20*/  ISETP.GE.AND P2, PT, R3, R2, PT ;  /* 0x000000020300720c */ /* 0x000fe40003f46270 */
[----:B------:R-:W-:Y:S02]  /*5a30*/  IADD3 R3, R92, 0x28, RZ ;  /* 0x000000285c037810 */ /* 0x000fe40007ffe0ff */
[----:B------:R-:W-:Y:S02]  /*5a40*/  FSEL R225, R225, -INF , !P4 ;  /* 0xff800000e1e17808 */ /* 0x000fe40006000000 */
[----:B------:R-:W-:Y:S02]  /*5a50*/  FMNMX.FTZ R10, R17, R10, !PT ;  /* 0x0000000a110a7209 */ /* 0x000fe40007810000 */
[----:B------:R-:W-:-:S02]  /*5a60*/  FMNMX.FTZ R8, R11, R8, !PT ;  /* 0x000000080b087209 */ /* 0x000fc40007810000 */
[----:B------:R-:W-:Y:S02]  /*5a70*/  FSEL R221, R221, -INF , !P1 ;  /* 0xff800000dddd7808 */ /* 0x000fe40004800000 */
        /* <DEDUP_REMOVED lines=70> */
[----:B------:R-:W-:-:S02]  /*5ee0*/  FFMA.FTZ R158, R57, c[0x0][0x23c], -R166 ;  /* 0x00008f00399e7a23 */ /* 0x000fc400000108a6 */
[----:B------:R-:W1:Y:S01]  /*5ef0*/  LDSM.16.MT88.4 R56, [R197+0xe000] ;  /* 0x00e00000c538783b */ /* 0x000e620000004200 */
[--C-:B------:R-:W-:Y:S02]  /*5f00*/  FFMA.FTZ R159, R77, c[0x0][0x23c], -R166.reuse ;  /* 0x00008f004d9f7a23 */ /* 0x100fe400000108a6 */
[--C-:B------:R-:W-:Y:S02]  /*5f10*/  FFMA.FTZ R161, R25, c[0x0][0x23c], -R166.reuse ;  /* 0x00008f0019a17a23 */ /* 0x100fe400000108a6 */
[----:B------:R-:W-:Y:S01]  /*5f20*/  FFMA.FTZ R152, R31, c[0x0][0x23c], -R166 ;  /* 0x00008f001f987a23 */ /* 0x000fe200000108a6 */
[----:B------:R-:W2:Y:S01]  /*5f30*/  MUFU.EX2 R160, R160 ;  /* 0x000000a000a07308 */ /* 0x000ea20000000800 */
[--C-:B------:R-:W-:Y:S01]  /*5f40*/  FFMA.FTZ R150, R19, c[0x0][0x23c], -R140.reuse ;  /* 0x00008f0013967a23 */ /* 0x100fe2000001088c */
[----:B------:R-:W-:Y:S01]  /*5f50*/  LDSM.16.MT88.4 R28, [R196+0xc800] ;  /* 0x00c80000c41c783b */ /* 0x000fe20000004200 */
[----:B------:R-:W-:Y:S02]  /*5f60*/  FFMA.FTZ R149, R17, c[0x0][0x23c], -R140 ;  /* 0x00008f0011957a23 */ /* 0x000fe4000001088c */
[--C-:B------:R-:W-:Y:S01]  /*5f70*/  FFMA.FTZ R151, R11, c[0x0][0x23c], -R166.reuse ;  /* 0x00008f000b977a23 */ /* 0x100fe200000108a6 */
[----:B------:R-:W-:Y:S01]  /*5f80*/  LDSM.16.MT88.4 R16, [R197+0xe800] ;  /* 0x00e80000c510783b */ /* 0x000fe20000004200 */
[--C-:B------:R-:W-:Y:S01]  /*5f90*/  FFMA.FTZ R0, R9, c[0x0][0x23c], -R166.reuse ;  /* 0x00008f0009007a23 */ /* 0x100fe200000108a6 */
[----:B------:R-:W-:Y:S01]  /*5fa0*/  MUFU.EX2 R157, R157 ;  /* 0x0000009d009d7308 */ /* 0x000fe20000000800 */
[--C-:B------:R-:W-:Y:S01]  /*5fb0*/  FFMA.FTZ R153, R15, c[0x0][0x23c], -R166.reuse ;  /* 0x00008f000f997a23 */ /* 0x100fe200000108a6 */
[----:B------:R-:W3:Y:S01]  /*5fc0*/  LDSM.16.MT88.4 R8, [R200+0xe800] ;  /* 0x00e80000c808783b */ /* 0x000ee20000004200 */
[----:B------:R-:W-:-:S02]  /*5fd0*/  FFMA.FTZ R148, R13, c[0x0][0x23c], -R166 ;  /* 0x00008f000d947a23 */ /* 0x000fc400000108a6 */
[--C-:B------:R-:W-:Y:S01]  /*5fe0*/  FFMA.FTZ R155, R23, c[0x0][0x23c], -R140.reuse ;  /* 0x00008f00179b7a23 */ /* 0x100fe2000001088c */
[----:B------:R-:W4:Y:S01]  /*5ff0*/  LDSM.16.MT88.4 R12, [R196+0xe800] ;  /* 0x00e80000c40c783b */ /* 0x000f220000004200 */
[--C-:B------:R-:W-:Y:S01]  /*6000*/  FFMA.FTZ R154, R21, c[0x0][0x23c], -R140.reuse ;  /* 0x00008f00159a7a23 */ /* 0x100fe2000001088c */
[----:B------:R-:W5:Y:S01]  /*6010*/  MUFU.EX2 R156, R156 ;  /* 0x0000009c009c7308 */ /* 0x000f620000000800 */
[----:B--2---:R-:W-:Y:S01]  /*6020*/  F2FP.BF16.PACK_AB R96, R160, R163 ;  /* 0x000000a3a060723e */ /* 0x004fe200000010ff */
[----:B------:R-:W2:Y:S01]  /*6030*/  LDSM.16.MT88.4 R20, [R200+0xc800] ;  /* 0x00c80000c814783b */ /* 0x000ea20000004200 */
[--C-:B------:R-:W-:Y:S02]  /*6040*/  FFMA.FTZ R162, R225, c[0x0][0x23c], -R140.reuse ;  /* 0x00008f00e1a27a23 */ /* 0x100fe4000001088c */
[--C-:B------:R-:W-:Y:S01]  /*6050*/  FFMA.FTZ R165, R165, c[0x0][0x23c], -R140.reuse ;  /* 0x00008f00a5a57a23 */ /* 0x100fe2000001088c */
[----:B------:R-:W-:Y:S01]  /*6060*/  LDSM.16.MT88.4 R24, [R198+0xe800] ;  /* 0x00e80000c618783b */ /* 0x000fe20000004200 */
[--C-:B------:R-:W-:Y:S01]  /*6070*/  FFMA.FTZ R164, R223, c[0x0][0x23c], -R140.reuse ;  /* 0x00008f00dfa47a23 */ /* 0x100fe2000001088c */
[----:B------:R-:W-:Y:S01]  /*6080*/  MUFU.EX2 R158, R158 ;  /* 0x0000009e009e7308 */ /* 0x000fe20000000800 */
[----:B------:R-:W-:-:S02]  /*6090*/  FFMA.FTZ R167, R167, c[0x0][0x23c], -R140 ;  /* 0x00008f00a7a77a23 */ /* 0x000fc4000001088c */
[----:B------:R-:W-:Y:S01]  /*60a0*/  FFMA.FTZ R168, R221, c[0x0][0x23c], -R166 ;  /* 0x00008f00dda87a23 */ /* 0x000fe200000108a6 */
[----:B------:R-:W-:Y:S01]  /*60b0*/  LEA.HI.X R221, R133, c[0x0][0x16c], R134, 0x1, P1 ;  /* 0x00005b0085dd7a11 */ /* 0x000fe200008f0c86 */
        /* <DEDUP_REMOVED lines=83> */
[C---:B------:R-:W-:Y:S08]  /*65f0*/  HMMA.16816.F32.BF16 R52, R4.reuse, R16, R52 ;  /* 0x000000100434723c */ /* 0x040ff00000041834 */
        /* <DEDUP_REMOVED lines=22> */
[----:B------:R-:W5:Y:S07]  /*6760*/  LDSM.16.MT88.4 R32, [R197+0xd000] ;  /* 0x00d00000c520783b */ /* 0x000f6e0000004200 */
[C---:B------:R-:W-:Y:S08]  /*6770*/  HMMA.16816.F32.BF16 R104, R4.reuse, R28, R104 ;  /* 0x0000001c0468723c */ /* 0x040ff00000041868 */
[C---:B------:R-:W-:Y:S01]  /*6780*/  HMMA.16816.F32.BF16 R100, R4.reuse, R30, R100 ;  /* 0x0000001e0464723c */ /* 0x040fe20000041864 */
[----:B------:R-:W-:Y:S07]  /*6790*/  LDSM.16.MT88.4 R28, [R196+0xd000] ;  /* 0x00d00000c41c783b */ /* 0x000fee0000004200 */
[C---:B------:R-:W-:Y:S08]  /*67a0*/  HMMA.16816.F32.BF16 R44, R4.reuse, R24, R44 ;  /* 0x00000018042c723c */ /* 0x040ff0000004182c */
[C---:B------:R-:W-:Y:S01]  /*67b0*/  HMMA.16816.F32.BF16 R48, R4.reuse, R26, R48 ;  /* 0x0000001a0430723c */ /* 0x040fe20000041830 */
[----:B------:R-:W-:Y:S07]  /*67c0*/  LDSM.16.MT88.4 R24, [R198+0xf000] ;  /* 0x00f00000c618783b */ /* 0x000fee0000004200 */
[C---:B--2---:R-:W-:Y:S08]  /*67d0*/  HMMA.16816.F32.BF16 R68, R4.reuse, R20, R68 ;  /* 0x000000140444723c */ /* 0x044ff00000041844 */
[----:B------:R-:W-:Y:S01]  /*67e0*/  HMMA.16816.F32.BF16 R72, R4, R22, R72 ;  /* 0x000000160448723c */ /* 0x000fe20000041848 */
[----:B------:R-:W-:Y:S06]  /*67f0*/  LDSM.16.MT88.4 R20, [R200+0x11000] ;  /* 0x01100000c814783b */ /* 0x000fec0000004200 */
        /* <DEDUP_REMOVED lines=17> */
[C---:B-----5:R-:W-:Y:S08]  /*6910*/  HMMA.16816.F32.BF16 R112, R4.reuse, R32, R112 ;  /* 0x000000200470723c */ /* 0x060ff00000041870 */
        /* <DEDUP_REMOVED lines=33> */
[----:B------:R-:W-:-:S04]  /*6b30*/  FADD.FTZ R177, R177, R176 ;  /* 0x000000b0b1b17221 */ /* 0x000fc80000010000 */
        /* <DEDUP_REMOVED lines=105> */
.L_x_1503:
[----:B------:R-:W-:-:S05]  /*71d0*/  IMAD.MOV.U32 R9, RZ, RZ, c[0x0][0x1a0] ;  /* 0x00006800ff097624 */ /* 0x000fca00078e00ff */
[----:B------:R-:W-:-:S04]  /*71e0*/  LEA R9, -R9, RZ, 0x6 ;  /* 0x000000ff09097211 */ /* 0x000fc800078e31ff */
[----:B------:R-:W-:Y:S02]  /*71f0*/  SHF.R.S32.HI R6, RZ, 0x1f, R9 ;  /* 0x0000001fff067819 */ /* 0x000fe40000011409 */
.L_x_1504:
        /* <DEDUP_REMOVED lines=309> */
[----:B------:R-:W-:Y:S02]  /*8550*/  IADD3 R7, R6, 0x1, RZ ;  /* 0x0000000106077810 */ /* 0x000fe40007ffe0ff */
        /* <DEDUP_REMOVED lines=11> */
[-C--:B------:R-:W-:Y:S01]  /*8610*/  ISETP.GE.AND P6, PT, R7, R135.reuse, PT ;  /* 0x000000870700720c */ /* 0x080fe20003fc6270 */
[----:B------:R-:W2:Y:S01]  /*8620*/  MUFU.TANH R169, R158 ;  /* 0x0000009e00a97308 */ /* 0x000ea20000002400 */
[----:B------:R-:W-:Y:S02]  /*8630*/  FSEL R161, R161, -INF , !P1 ;  /* 0xff800000a1a17808 */ /* 0x000fe40004800000 */
[----:B------:R-:W-:Y:S01]  /*8640*/  FSEL R148, R148, -INF , !P6 ;  /* 0xff80000094947808 */ /* 0x000fe20007000000 */
[----:B------:R-:W-:Y:S01]  /*8650*/  HMMA.16816.F32.BF16 R176, R12, R10, R176 ;  /* 0x0000000a0cb0723c */ /* 0x000fe200000418b0 */
[-C--:B------:R-:W-:Y:S02]  /*8660*/  ISETP.GE.AND P2, PT, R7, R2.reuse, PT ;  /* 0x000000020700720c */ /* 0x080fe40003f46270 */
[C---:B------:R-:W-:Y:S01]  /*8670*/  ISETP.GE.AND P1, PT, R18.reuse, R135, PT ;  /* 0x000000871200720c */ /* 0x040fe20003f26270 */
[----:B------:R-:W1:Y:S01]  /*8680*/  MUFU.TANH R170, R157 ;  /* 0x0000009d00aa7308 */ /* 0x000e620000002400 */
[----:B------:R-:W-:-:S02]  /*8690*/  ISETP.GE.AND P6, PT, R18, R2, PT ;  /* 0x000000021200720c */ /* 0x000fc40003fc6270 */
[----:B------:R-:W-:Y:S02]  /*86a0*/  IADD3 R18, R6, 0x10, RZ ;  /* 0x0000001006127810 */ /* 0x000fe40007ffe0ff */
[----:B------:R-:W-:Y:S02]  /*86b0*/  FSEL R7, R28, -INF , !P2 ;  /* 0xff8000001c077808 */ /* 0x000fe40005000000 */
[-C--:B------:R-:W-:Y:S01]  /*86c0*/  ISETP.GE.AND P2, PT, R18, R135.reuse, PT ;  /* 0x000000871200720c */ /* 0x080fe20003f46270 */
        /* <DEDUP_REMOVED lines=8> */
[-C--:B------:R-:W-:Y:S01]  /*8750*/  ISETP.GE.AND P1, PT, R18, R2.reuse, PT ;  /* 0x000000021200720c */ /* 0x080fe20003f26270 */
[----:B------:R-:W-:Y:S01]  /*8760*/  FMUL.FTZ R137, R183, c[0x0][0x2ec] ;  /* 0x0000bb00b7897a20 */ /* 0x000fe20000410000 */
[C---:B------:R-:W-:Y:S01]  /*8770*/  ISETP.GE.AND P6, PT, R9.reuse, R135, PT ;  /* 0x000000870900720c */ /* 0x040fe20003fc6270 */
[----:B-1----:R-:W-:Y:S01]  /*8780*/  FMUL.FTZ R138, R176, c[0x0][0x2ec] ;  /* 0x0000bb00b08a7a20 */ /* 0x002fe20000410000 */
[----:B------:R-:W-:Y:S01]  /*8790*/  ISETP.GE.AND P2, PT, R9, R2, PT ;  /* 0x000000020900720c */ /* 0x000fe20003f46270 */
[----:B------:R-:W-:Y:S01]  /*87a0*/  FMUL.FTZ R136, R177, c[0x0][0x2ec] ;  /* 0x0000bb00b1887a20 */ /* 0x000fe20000410000 */
        /* <DEDUP_REMOVED lines=9> */
[CC--:B------:R-:W-:Y:S01]  /*8840*/  ISETP.GE.AND P1, PT, R18.reuse, R135.reuse, PT ;  /* 0x000000871200720c */ /* 0x0c0fe20003f26270 */
        /* <DEDUP_REMOVED lines=8> */
[-C--:B------:R-:W-:Y:S02]  /*88d0*/  ISETP.GE.AND P1, PT, R9, R2.reuse, PT ;  /* 0x000000020900720c */ /* 0x080fe40003f26270 */
[C---:B------:R-:W-:Y:S01]  /*88e0*/  ISETP.GE.AND P6, PT, R5.reuse, R135, PT ;  /* 0x000000870500720c */ /* 0x040fe20003fc6270 */
[----:B------:R-:W-:Y:S01]  /*88f0*/  MUFU.TANH R152, R152 ;  /* 0x0000009800987308 */ /* 0x000fe20000002400 */
[----:B------:R-:W-:-:S02]  /*8900*/  ISETP.GE.AND P2, PT, R5, R2, PT ;  /* 0x000000020500720c */ /* 0x000fc40003f46270 */
[C---:B------:R-:W-:Y:S02]  /*8910*/  IADD3 R4, R6.reuse, 0x21, RZ ;  /* 0x0000002106047810 */ /* 0x040fe40007ffe0ff */
[----:B------:R-:W-:Y:S02]  /*8920*/  IADD3 R5, R6, 0x28, RZ ;  /* 0x0000002806057810 */ /* 0x000fe40007ffe0ff */
[----:B------:R-:W-:Y:S01]  /*8930*/  FSEL R21, R16, -INF , !P1 ;  /* 0xff80000010157808 */ /* 0x000fe20004800000 */
[----:B------:R-:W4:Y:S01]  /*8940*/  MUFU.TANH R151, R151 ;  /* 0x0000009700977308 */ /* 0x000f220000002400 */
[----:B------:R-:W-:Y:S02]  /*8950*/  FSEL R168, R168, -INF , !P6 ;  /* 0xff800000a8a87808 */ /* 0x000fe40007000000 */
[----:B--2---:R-:W-:Y:S02]  /*8960*/  FSEL R169, R169, -INF , !P2 ;  /* 0xff800000a9a97808 */ /* 0x004fe40005000000 */
[----:B------:R-:W-:-:S02]  /*8970*/  ISETP.GE.AND P1, PT, R4, R135, PT ;  /* 0x000000870400720c */ /* 0x000fc40003f26270 */
[-C--:B------:R-:W-:Y:S01]  /*8980*/  ISETP.GE.AND P6, PT, R4, R2.reuse, PT ;  /* 0x000000020400720c */ /* 0x080fe20003fc6270 */
[----:B------:R-:W2:Y:S01]  /*8990*/  MUFU.TANH R138, R138 ;  /* 0x0000008a008a7308 */ /* 0x000ea20000002400 */
[----:B------:R-:W-:Y:S02]  /*89a0*/  ISETP.GE.AND P2, PT, R5, R135, PT ;  /* 0x000000870500720c */ /* 0x000fe40003f46270 */
[----:B------:R-:W-:Y:S02]  /*89b0*/  IADD3 R4, R6, 0x29, RZ ;  /* 0x0000002906047810 */ /* 0x000fe40007ffe0ff */
[----:B------:R-:W-:Y:S02]  /*89c0*/  FSEL R170, R170, -INF , !P1 ;  /* 0xff800000aaaa7808 */ /* 0x000fe40004800000 */
[----:B------:R-:W-:Y:S01]  /*89d0*/  FSEL R167, R167, -INF , !P6 ;  /* 0xff800000a7a77808 */ /* 0x000fe20007000000 */
[----:B------:R-:W-:Y:S01]  /*89e0*/  MUFU.TANH R136, R136 ;  /* 0x0000008800887308 */ /* 0x000fe20000002400 */
[----:B------:R-:W-:Y:S01]  /*89f0*/  FSEL R166, R166, -INF , !P2 ;  /* 0xff800000a6a67808 */ /* 0x000fe20005000000 */
[----:B------:R-:W-:Y:S01]  /*8a00*/  BAR.SYNC.DEFER_BLOCKING 0x0 ;  /* 0x0000000000007b1d */ /* 0x000fe20000010000 */
[----:B------:R-:W-:-:S02]  /*8a10*/  ISETP.GE.AND P1, PT, R5, R2, PT ;  /* 0x000000020500720c */ /* 0x000fc40003f26270 */
[C---:B------:R-:W-:Y:S02]  /*8a20*/  ISETP.GE.AND P6, PT, R4.reuse, R135, PT ;  /* 0x000000870400720c */ /* 0x040fe40003fc6270 */
[----:B------:R-:W-:Y:S01]  /*8a30*/  ISETP.GE.AND P2, PT, R4, R2, PT ;  /* 0x000000020400720c */ /* 0x000fe20003f46270 */
[----:B------:R-:W5:Y:S01]  /*8a40*/  MUFU.TANH R154, R180 ;  /* 0x000000b4009a7308 */ /* 0x000f620000002400 */
[C---:B------:R-:W-:Y:S02]  /*8a50*/  IADD3 R4, R6.reuse, 0x30, RZ ;  /* 0x0000003006047810 */ /* 0x040fe40007ffe0ff */
[----:B------:R-:W-:Y:S02]  /*8a60*/  IADD3 R5, R6, 0x31, RZ ;  /* 0x0000003106057810 */ /* 0x000fe40007ffe0ff */
[----:B-1----:R-:W-:Y:S02]  /*8a70*/  FSEL R165, R165, -INF , !P1 ;  /* 0xff800000a5a57808 */ /* 0x002fe40004800000 */
[----:B------:R-:W-:Y:S01]  /*8a80*/  FSEL R164, R164, -INF , !P6 ;  /* 0xff800000a4a47808 */ /* 0x000fe20007000000 */
[----:B------:R-:W-:Y:S01]  /*8a90*/  MUFU.TANH R137, R137 ;  /* 0x0000008900897308 */ /* 0x000fe20000002400 */
[----:B---3--:R-:W-:-:S02]  /*8aa0*/  FSEL R163, R163, -INF , !P2 ;  /* 0xff800000a3a37808 */ /* 0x008fc40005000000 */
[CC--:B------:R-:W-:Y:S02]  /*8ab0*/  ISETP.GE.AND P1, PT, R4.reuse, R135.reuse, PT ;  /* 0x000000870400720c */ /* 0x0c0fe40003f26270 */
[----:B------:R-:W-:Y:S02]  /*8ac0*/  ISETP.GE.AND P6, PT, R4, R2, PT ;  /* 0x000000020400720c */ /* 0x000fe40003fc6270 */
[----:B------:R-:W-:Y:S01]  /*8ad0*/  ISETP.GE.AND P2, PT, R5, R135, PT ;  /* 0x000000870500720c */ /* 0x000fe20003f46270 */
[----:B------:R-:W1:Y:S01]  /*8ae0*/  MUFU.TANH R139, R139 ;  /* 0x0000008b008b7308 */ /* 0x000e620000002400 */
[----:B------:R-:W-:Y:S02]  /*8af0*/  IADD3 R4, R6, 0x38, RZ ;  /* 0x0000003806047810 */ /* 0x000fe40007ffe0ff */
[----:B----4-:R-:W-:Y:S02]  /*8b00*/  FSEL R151, R151, -INF , !P6 ;  /* 0xff80000097977808 */ /* 0x010fe40007000000 */
[----:B------:R-:W-:-:S02]  /*8b10*/  FSEL R152, R152, -INF , !P2 ;  /* 0xff80000098987808 */ /* 0x000fc40005000000 */
[CC--:B------:R-:W-:Y:S01]  /*8b20*/  ISETP.GE.AND P6, PT, R4.reuse, R135.reuse, PT ;  /* 0x000000870400720c */ /* 0x0c0fe20003fc6270 */
[----:B------:R-:W3:Y:S01]  /*8b30*/  MUFU.TANH R149, R149 ;  /* 0x0000009500957308 */ /* 0x000ee20000002400 */
[----:B------:R-:W-:Y:S02]  /*8b40*/  ISETP.GE.AND P2, PT, R4, R2, PT ;  /* 0x000000020400720c */ /* 0x000fe40003f46270 */
[----:B------:R-:W-:Y:S02]  /*8b50*/  IADD3 R4, R6, 0x39, RZ ;  /* 0x0000003906047810 */ /* 0x000fe40007ffe0ff */
[----:B--2---:R-:W-:Y:S02]  /*8b60*/  FSEL R138, R138, -INF , !P6 ;  /* 0xff8000008a8a7808 */ /* 0x004fe40007000000 */
[----:B------:R-:W-:Y:S02]  /*8b70*/  ISETP.GE.AND P6, PT, R4, R135, PT ;  /* 0x000000870400720c */ /* 0x000fe40003fc6270 */
[----:B-----5:R-:W-:-:S02]  /*8b80*/  FSEL R154, R154, -INF , !P1 ;  /* 0xff8000009a9a7808 */ /* 0x020fc40004800000 */
[----:B------:R-:W-:Y:S02]  /*8b90*/  FSEL R136, R136, -INF , !P6 ;  /* 0xff80000088887808 */ /* 0x000fe40007000000 */
[----:B------:R-:W-:Y:S02]  /*8ba0*/  ISETP.GT.AND P6, PT, R211, R208, PT ;  /* 0x000000d0d300720c */ /* 0x000fe40003fc4270 */
[----:B------:R-:W-:Y:S02]  /*8bb0*/  ISETP.GE.AND P1, PT, R5, R2, PT ;  /* 0x000000020500720c */ /* 0x000fe40003f26270 */
[----:B-1----:R-:W-:Y:S02]  /*8bc0*/  FSEL R139, R139, -INF , !P2 ;  /* 0xff8000008b8b7808 */ /* 0x002fe40005000000 */
[----:B------:R-:W-:Y:S02]  /*8bd0*/  FSEL R137, R137, -INF , !P1 ;  /* 0xff80000089897808 */ /* 0x000fe40004800000 */
[----:B------:R-:W-:-:S02]  /*8be0*/  ISETP.GE.AND P1, PT, R6, R135, PT ;  /* 0x000000870600720c */ /* 0x000fc40003f26270 */
[-C--:B------:R-:W-:Y:S02]  /*8bf0*/  ISETP.GE.AND P2, PT, R6, R2.reuse, PT ;  /* 0x000000020600720c */ /* 0x080fe40003f46270 */
[----:B------:R-:W-:Y:S02]  /*8c00*/  FSEL R140, R140, -INF , !P1 ;  /* 0xff8000008c8c7808 */ /* 0x000fe40004800000 */
[----:B------:R-:W-:Y:S02]  /*8c10*/  ISETP.GE.AND P1, PT, R4, R2, PT ;  /* 0x000000020400720c */ /* 0x000fe40003f26270 */
[----:B------:R-:W-:Y:S02]  /*8c20*/  FSEL R2, R141, -INF , !P2 ;  /* 0xff8000008d027808 */ /* 0x000fe40005000000 */
[----:B---3--:R-:W-:Y:S01]  /*8c30*/  FSEL R149, R149, -INF , !P1 ;  /* 0xff80000095957808 */ /* 0x008fe20004800000 */
[----:B------:R-:W-:Y:S05]  /*8c40*/  @!P6 BRA `(.L_x_1505) ;  /* 0x00000ae00000e947 */ /* 0x000fea0003800000 */
[----:B------:R-:W-:Y:S05]  /*8c50*/  @!P0 BRA `(.L_x_1506) ;  /* 0x000003a000008947 */ /* 0x000fea0003800000 */
[----:B------:R-:W1:Y:S01]  /*8c60*/  I2F.RP R4, R0 ;  /* 0x0000000000047306 */ /* 0x000e620000209400 */
[----:B------:R-:W-:-:S02]  /*8c70*/  IMAD.SHL.U32 R6, R211, 0x40, RZ ;  /* 0x00000040d3067824 */ /* 0x000fc400078e00ff */
[----:B------:R-:W-:-:S03]  /*8c80*/  IMAD.MOV.U32 R12, RZ, RZ, RZ ;  /* 0x000000ffff0c7224 */ /* 0x000fc600078e00ff */
[----:B------:R-:W-:Y:S02]  /*8c90*/  IABS R10, R6 ;  /* 0x00000006000a7213 */ /* 0x000fe40000000000 */
[C---:B------:R-:W-:Y:S02]  /*8ca0*/  IADD3 R11, R6.reuse, -0x40, RZ ;  /* 0xffffffc0060b7810 */ /* 0x040fe40007ffe0ff */
[----:B------:R-:W-:Y:S01]  /*8cb0*/  LOP3.LUT R6, R6, c[0x0][0x2d0], RZ, 0x3c, !PT ;  /* 0x0000b40006067a12 */ /* 0x000fe200078e3cff */
[----:B-1----:R-:W1:Y:S02]  /*8cc0*/  MUFU.RCP R13, R4 ;  /* 0x00000004000d7308 */ /* 0x002e640000001000 */
[----:B-1----:R-:W-:Y:S02]  /*8cd0*/  IADD3 R13, R13, 0xffffffe, RZ ;  /* 0x0ffffffe0d0d7810 */ /* 0x002fe40007ffe0ff */
[----:B------:R-:W-:Y:S02]  /*8ce0*/  IABS R4, R11 ;  /* 0x0000000b00047213 */ /* 0x000fe40000000000 */
[----:B------:R-:W-:-:S02]  /*8cf0*/  LOP3.LUT R11, R11, c[0x0][0x2d0], RZ, 0x3c, !PT ;  /* 0x0000b4000b0b7a12 */ /* 0x000fc400078e3cff */
[----:B------:R-:W1:Y:S02]  /*8d00*/  F2I.FTZ.U32.TRUNC.NTZ R13, R13 ;  /* 0x0000000d000d7305 */ /* 0x000e64000021f000 */
[----:B-1----:R-:W-:-:S04]  /*8d10*/  IMAD.MOV R5, RZ, RZ, -R13 ;  /* 0x000000ffff057224 */ /* 0x002fc800078e0a0d */
[----:B------:R-:W-:-:S04]  /*8d20*/  IMAD R5, R5, R0, RZ ;  /* 0x0000000005057224 */ /* 0x000fc800078e02ff */
[----:B------:R-:W-:-:S06]  /*8d30*/  IMAD.HI.U32 R5, R13, R5, R12 ;  /* 0x000000050d057227 */ /* 0x000fcc00078e000c */
[----:B------:R-:W-:-:S05]  /*8d40*/  IMAD.HI.U32 R12, R5, R10, RZ ;  /* 0x0000000a050c7227 */ /* 0x000fca00078e00ff */
[----:B------:R-:W-:-:S05]  /*8d50*/  IADD3 R9, -R12, RZ, RZ ;  /* 0x000000ff0c097210 */ /* 0x000fca0007ffe1ff */
[----:B------:R-:W-:Y:S02]  /*8d60*/  IMAD R9, R0, R9, R10 ;  /* 0x0000000900097224 */ /* 0x000fe400078e020a */
[----:B------:R-:W-:-:S03]  /*8d70*/  IMAD.HI.U32 R10, R5, R4, RZ ;  /* 0x00000004050a7227 */ /* 0x000fc600078e00ff */
[----:B------:R-:W-:Y:S01]  /*8d80*/  ISETP.GT.U32.AND P2, PT, R0, R9, PT ;  /* 0x000000090000720c */ /* 0x000fe20003f44070 */
[----:B------:R-:W-:-:S04]  /*8d90*/  IMAD.MOV R5, RZ, RZ, -R10 ;  /* 0x000000ffff057224 */ /* 0x000fc800078e0a0a */
[----:B------:R-:W-:-:S05]  /*8da0*/  IMAD R5, R0, R5, R4 ;  /* 0x0000000500057224 */ /* 0x000fca00078e0204 */
[----:B------:R-:W-:-:S03]  /*8db0*/  ISETP.GT.U32.AND P1, PT, R0, R5, PT ;  /* 0x000000050000720c */ /* 0x000fc60003f24070 */
[----:B------:R-:W-:Y:S01]  /*8dc0*/  @!P2 IMAD.IADD R9, R9, 0x1, -R0 ;  /* 0x000000010909a824 */ /* 0x000fe200078e0a00 */
[----:B------:R-:W-:-:S04]  /*8dd0*/  @!P2 IADD3 R12, R12, 0x1, RZ ;  /* 0x000000010c0ca810 */ /* 0x000fc80007ffe0ff */
[----:B------:R-:W-:-:S05]  /*8de0*/  ISETP.GE.U32.AND P2, PT, R9, R0, PT ;  /* 0x000000000900720c */ /* 0x000fca0003f46070 */
[----:B------:R-:W-:Y:S02]  /*8df0*/  @!P1 IADD3 R5, R5, -R0, RZ ;  /* 0x8000000005059210 */ /* 0x000fe40007ffe0ff */
[----:B------:R-:W-:Y:S02]  /*8e00*/  @!P1 IADD3 R10, R10, 0x1, RZ ;  /* 0x000000010a0a9810 */ /* 0x000fe40007ffe0ff */
[----:B------:R-:W-:-:S04]  /*8e10*/  ISETP.GE.AND P1, PT, R6, RZ, PT ;  /* 0x000000ff0600720c */ /* 0x000fc80003f26270 */
[----:B------:R-:W-:Y:S02]  /*8e20*/  @P2 IADD3 R12, R12, 0x1, RZ ;  /* 0x000000010c0c2810 */ /* 0x000fe40007ffe0ff */
[----:B------:R-:W-:Y:S02]  /*8e30*/  ISETP.GE.U32.AND P2, PT, R5, R0, PT ;  /* 0x000000000500720c */ /* 0x000fe40003f46070 */
[----:B------:R-:W-:-:S05]  /*8e40*/  LOP3.LUT R0, RZ, c[0x0][0x2d0], RZ, 0x33, !PT ;  /* 0x0000b400ff007a12 */ /* 0x000fca00078e33ff */
[----:B------:R-:W-:Y:S01]  /*8e50*/  @!P1 IMAD.MOV R12, RZ, RZ, -R12 ;  /* 0x000000ffff0c9224 */ /* 0x000fe200078e0a0c */
[----:B------:R-:W-:-:S04]  /*8e60*/  ISETP.NE.AND P1, PT, RZ, c[0x0][0x2d0], PT ;  /* 0x0000b400ff007a0c */ /* 0x000fc80003f25270 */
[----:B------:R-:W-:Y:S02]  /*8e70*/  SEL R5, R0, R12, !P1 ;  /* 0x0000000c00057207 */ /* 0x000fe40004800000 */
[----:B------:R-:W-:Y:S02]  /*8e80*/  @P2 IADD3 R10, R10, 0x1, RZ ;  /* 0x000000010a0a2810 */ /* 0x000fe40007ffe0ff */
[----:B------:R-:W-:Y:S01]  /*8e90*/  ISETP.GE.AND P2, PT, R11, RZ, PT ;  /* 0x000000ff0b00720c */ /* 0x000fe20003f46270 */
[----:B------:R-:W-:-:S05]  /*8ea0*/  IMAD.WIDE R14, R5, 0x4, R216 ;  /* 0x00000004050e7825 */ /* 0x000fca00078e02d8 */
[----:B------:R-:W2:Y:S07]  /*8eb0*/  LDG.E R9, [R14.64] ;  /* 0x000000040e097981 */ /* 0x000eae000c1e1900 */
[----:B------:R-:W-:-:S05]  /*8ec0*/  @!P2 IMAD.MOV R10, RZ, RZ, -R10 ;  /* 0x000000ffff0aa224 */ /* 0x000fca00078e0a0a */
[----:B------:R-:W-:-:S05]  /*8ed0*/  SEL R0, R0, R10, !P1 ;  /* 0x0000000a00007207 */ /* 0x000fca0004800000 */
[----:B------:R-:W-:-:S05]  /*8ee0*/  IMAD.WIDE R12, R0, 0x4, R216 ;  /* 0x00000004000c7825 */ /* 0x000fca00078e02d8 */
[----:B------:R-:W2:Y:S01]  /*8ef0*/  LDG.E R6, [R12.64] ;  /* 0x000000040c067981 */ /* 0x000ea2000c1e1900 */
[----:B------:R-:W-:Y:S01]  /*8f00*/  IADD3 R0, R5, -R0, RZ ;  /* 0x8000000005007210 */ /* 0x000fe20007ffe0ff */
[----:B------:R-:W-:-:S04]  /*8f10*/  IMAD.MOV.U32 R5, RZ, RZ, c[0x0][0x2d0] ;  /* 0x0000b400ff057624 */ /* 0x000fc800078e00ff */
[----:B------:R-:W-:-:S05]  /*8f20*/  IMAD R5, R0, R5, -0x40 ;  /* 0xffffffc000057424 */ /* 0x000fca00078e0205 */
[----:B------:R-:W-:Y:S01]  /*8f30*/  SHF.R.S32.HI R0, RZ, 0x1f, R5 ;  /* 0x0000001fff007819 */ /* 0x000fe20000011405 */
[----:B------:R-:W-:-:S04]  /*8f40*/  IMAD.WIDE.U32 R10, R5, c[0x0][0x198], RZ ;  /* 0x00006600050a7a25 */ /* 0x000fc800078e00ff */
[----:B------:R-:W-:-:S04]  /*8f50*/  IMAD R0, R0, c[0x0][0x198], RZ ;  /* 0x0000660000007a24 */ /* 0x000fc800078e02ff */
[----:B------:R-:W-:-:S05]  /*8f60*/  IMAD R0, R5, c[0x0][0x19c], R0 ;  /* 0x0000670005007a24 */ /* 0x000fca00078e0200 */
[----:B------:R-:W-:Y:S01]  /*8f70*/  IADD3 R11, R11, R0, RZ ;  /* 0x000000000b0b7210 */ /* 0x000fe20007ffe0ff */
[----:B--2---:R-:W-:-:S05]  /*8f80*/  IMAD.IADD R6, R6, 0x1, -R9 ;  /* 0x0000000106067824 */ /* 0x004fca00078e0a09 */
[----:B------:R-:W-:Y:S01]  /*8f90*/  SHF.R.S32.HI R4, RZ, 0x1f, R6 ;  /* 0x0000001fff047819 */ /* 0x000fe20000011406 */
[----:B------:R-:W-:-:S04]  /*8fa0*/  IMAD.WIDE.U32 R10, R6, c[0x0][0x180], R10 ;  /* 0x00006000060a7a25 */ /* 0x000fc800078e000a */
[----:B------:R-:W-:-:S04]  /*8fb0*/  IMAD R5, R4, c[0x0][0x180], RZ ;  /* 0x0000600004057a24 */ /* 0x000fc800078e02ff */
[----:B------:R-:W-:Y:S01]  /*8fc0*/  IMAD R5, R6, c[0x0][0x184], R5 ;  /* 0x0000610006057a24 */ /* 0x000fe200078e0205 */
[----:B------:R-:W-:-:S03]  /*8fd0*/  MOV R9, R10 ;  /* 0x0000000a00097202 */ /* 0x000fc60000000f00 */
[----:B------:R-:W-:Y:S01]  /*8fe0*/  IMAD.IADD R6, R11, 0x1, R5 ;  /* 0x000000010b067824 */ /* 0x000fe200078e0205 */
[----:B------:R-:W-:Y:S05]  /*8ff0*/  BRA `(.L_x_1507) ;  /* 0x0000003000007947 */ /* 0x000fea0003800000 */
.L_x_1506:
[----:B------:R-:W-:-:S05]  /*9000*/  IMAD.MOV.U32 R9, RZ, RZ, c[0x0][0x198] ;  /* 0x00006600ff097624 */ /* 0x000fca00078e00ff */
[----:B------:R-:W-:-:S04]  /*9010*/  LEA R9, -R9, RZ, 0x6 ;  /* 0x000000ff09097211 */ /* 0x000fc800078e31ff */
[----:B------:R-:W-:Y:S02]  /*9020*/  SHF.R.S32.HI R6, RZ, 0x1f, R9 ;  /* 0x0000001fff067819 */ /* 0x000fe40000011409 */
.L_x_1507:
        /* <DEDUP_REMOVED lines=34> */
[----:B------:R-:W-:Y:S01]  /*9250*/  @!P5 LEA.HI.X R19, R5, R221, R4, 0x1, P2 ;  /* 0x000000dd0513d211 */ /* 0x000fe200010f0c04 */
[----:B------:R-:W-:Y:S01]  /*9260*/  @!PT LDS RZ, [RZ] ;  /* 0x00000000fffff984 */ /* 0x000fe20000000800 */
[----:B------:R-:W-:Y:S01]  /*9270*/  @!PT LDS RZ, [RZ] ;  /* 0x00000000fffff984 */ /* 0x000fe20000000800 */
[----:B------:R-:W-:Y:S01]  /*9280*/  @!PT LDS RZ, [RZ] ;  /* 0x00000000fffff984 */ /* 0x000fe20000000800 */
[----:B------:R1:W-:Y:S01]  /*9290*/  @!P4 LDGSTS.E.BYPASS.LTC128B.128 [R212+0x8000], [R34.64+0x80] ;  /* 0x0800008022d4cfae */ /* 0x0003e2000b901d44 */
[----:B------:R-:W-:Y:S02]  /*92a0*/  @!P4 LEA R16, P2, R11, c[0x0][0x168], 0x1 ;  /* 0x00005a000b10ca11 */ /* 0x000fe400078408ff */
        /* <DEDUP_REMOVED lines=9> */
[----:B------:R1:W-:Y:S02]  /*9340*/  @!P3 LDGSTS.E.BYPASS.LTC128B.128 [R212+0xa000], [R14.64+0x100] ;  /* 0x0a0001000ed4bfae */ /* 0x0003e4000b901d44 */
[----:B------:R-:W-:Y:S01]  /*9350*/  IMAD.X R5, R209, 0x1, R4, P2 ;  /* 0x00000001d1057824 */ /* 0x000fe200010e0604 */
[----:B------:R-:W-:Y:S01]  /*9360*/  @!P3 LEA.HI.X R145, R0, c[0x0][0x16c], R11, 0x1, P1 ;  /* 0x00005b000091ba11 */ /* 0x000fe200008f0c0b */
[----:B------:R1:W-:Y:S01]  /*9370*/  @P5 STS.128 [R212+0x6800], RZ ;  /* 0x006800ffd4005388 */ /* 0x0003e20000000c00 */
[----:B------:R-:W-:-:S03]  /*9380*/  @!P4 IADD3 R11, P1, R133, R10, RZ ;  /* 0x0000000a850bc210 */ /* 0x000fc60007f3e0ff */
[----:B------:R-:W-:Y:S01]  /*9390*/  @!PT LDS RZ, [RZ] ;  /* 0x00000000fffff984 */ /* 0x000fe20000000800 */
[----:B------:R-:W-:Y:S01]  /*93a0*/  @!PT LDS RZ, [RZ] ;  /* 0x00000000fffff984 */ /* 0x000fe20000000800 */
[----:B------:R-:W-:Y:S01]  /*93b0*/  @!PT LDS RZ, [RZ] ;  /* 0x00000000fffff984 */ /* 0x000fe20000000800 */
[----:B------:R1:W-:Y:S02]  /*93c0*/  @!P5 LDGSTS.E.BYPASS.LTC128B.128 [R212+0x6800], [R32.64] ;  /* 0x0680000020d4dfae */ /* 0x0003e4000b901d44 */
[----:B------:R-:W-:Y:S01]  /*93d0*/  @!P4 IMAD.X R0, R134, 0x1, R5, P1 ;  /* 0x000000018600c824 */ /* 0x000fe200008e0605 */
[C---:B------:R-:W-:Y:S01]  /*93e0*/  @!P4 LEA R146, P1, R11.reuse, c[0x0][0x168], 0x1 ;  /* 0x00005a000b92ca11 */ /* 0x040fe200078208ff */
[----:B------:R1:W-:Y:S03]  /*93f0*/  @P4 STS.128 [R212+0x8800], RZ ;  /* 0x008800ffd4004388 */ /* 0x0003e60000000c00 */
[----:B------:R-:W-:Y:S01]  /*9400*/  @!P4 LEA.HI.X R147, R11, c[0x0][0x16c], R0, 0x1, P1 ;  /* 0x00005b000b93ca11 */ /* 0x000fe200008f0c00 */
[----:B------:R-:W-:Y:S01]  /*9410*/  @!PT LDS RZ, [RZ] ;  /* 0x00000000fffff984 */ /* 0x000fe20000000800 */
[----:B------:R-:W-:Y:S01]  /*9420*/  @!PT LDS RZ, [RZ] ;  /* 0x00000000fffff984 */ /* 0x000fe20000000800 */
[----:B------:R-:W-:Y:S01]  /*9430*/  @!PT LDS RZ, [RZ] ;  /* 0x00000000fffff984 */ /* 0x000fe20000000800 */
[----:B------:R1:W-:Y:S01]  /*9440*/  @!P4 LDGSTS.E.BYPASS.LTC128B.128 [R212+0x8800], [R30.64+0x80] ;  /* 0x088000801ed4cfae */ /* 0x0003e2000b901d44 */
        /* <DEDUP_REMOVED lines=42> */
.L_x_1509:
[----:B------:R-:W-:Y:S05]  /*96f0*/  BSYNC B0 ;  /* 0x0000000000007941 */ /* 0x000fea0003800000 */
.L_x_1508:
[----:B------:R-:W0:Y:S01]  /*9700*/  LDGDEPBAR ;  /* 0x00000000000079af */ /* 0x000e220000000000 */
[----:B------:R-:W-:-:S04]  /*9710*/  LEA R222, P1, R9, R222, 0x1 ;  /* 0x000000de09de7211 */ /* 0x000fc800078208ff */
[----:B------:R-:W-:Y:S02]  /*9720*/  LEA.HI.X R221, R9, R221, R6, 0x1, P1 ;  /* 0x000000dd09dd7211 */ /* 0x000fe400008f0c06 */
.L_x_1505:
[----:B--2---:R-:W-:Y:S01]  /*9730*/  FMNMX.FTZ R5, R132, R140, !PT ;  /* 0x0000008c84057209 */ /* 0x004fe20007810000 */
        /* <DEDUP_REMOVED lines=45> */
[C---:B------:R-:W-:Y:S01]  /*9a10*/  FMUL.FTZ R150, R145.reuse, c[0x0][0x23c] ;  /* 0x00008f0091967a20 */ /* 0x040fe20000410000 */
[----:B------:R-:W-:Y:S02]  /*9a20*/  FSEL R5, R146, RZ, P2 ;  /* 0x000000ff92057208 */ /* 0x000fe40001000000 */
[----:B------:R-:W-:Y:S02]  /*9a30*/  FSEL R6, R145, RZ, P1 ;  /* 0x000000ff91067208 */ /* 0x000fe40000800000 */
[----:B------:R-:W-:Y:S01]  /*9a40*/  FSEL R153, R153, RZ, P2 ;  /* 0x000000ff99997208 */ /* 0x000fe20001000000 */
[----:B------:R-:W-:Y:S01]  /*9a50*/  FADD.FTZ R4, R132, -R5 ;  /* 0x8000000584047221 */ /* 0x000fe20000010000 */
[----:B------:R-:W-:Y:S01]  /*9a60*/  FSEL R150, R150, RZ, P1 ;  /* 0x000000ff96967208 */ /* 0x000fe20000800000 */
[----:B------:R-:W-:Y:S01]  /*9a70*/  FADD.FTZ R6, R3, -R6 ;  /* 0x8000000603067221 */ /* 0x000fe20000010000 */
[----:B------:R-:W-:Y:S01]  /*9a80*/  LDSM.16.MT88.4 R132, [R198+0xc800] ;  /* 0x00c80000c684783b */ /* 0x000fe20000004200 */
[----:B------:R-:W-:-:S02]  /*9a90*/  FFMA.FTZ R144, R140, c[0x0][0x23c], -R153 ;  /* 0x00008f008c907a23 */ /* 0x000fc40000010899 */
[--C-:B------:R-:W-:Y:S02]  /*9aa0*/  FFMA.FTZ R142, R148, c[0x0][0x23c], -R153.reuse ;  /* 0x00008f00948e7a23 */ /* 0x100fe40000010899 */
[--C-:B------:R-:W-:Y:S02]  /*9ab0*/  FFMA.FTZ R140, R2, c[0x0][0x23c], -R150.reuse ;  /* 0x00008f00028c7a23 */ /* 0x100fe40000010896 */
[--C-:B------:R-:W-:Y:S01]  /*9ac0*/  FFMA.FTZ R143, R160, c[0x0][0x23c], -R153.reuse ;  /* 0x00008f00a08f7a23 */ /* 0x100fe20000010899 */
[----:B------:R-:W-:Y:S01]  /*9ad0*/  MUFU.EX2 R144, R144 ;  /* 0x0000009000907308 */ /* 0x000fe20000000800 */
[----:B------:R-:W-:Y:S02]  /*9ae0*/  FFMA.FTZ R141, R8, c[0x0][0x23c], -R153 ;  /* 0x00008f00088d7a23 */ /* 0x000fe40000010899 */
[--C-:B------:R-:W-:Y:S01]  /*9af0*/  FFMA.FTZ R2, R161, c[0x0][0x23c], -R150.reuse ;  /* 0x00008f00a1027a23 */ /* 0x100fe20000010896 */
[----:B------:R-:W1:Y:S01]  /*9b00*/  LDSM.16.MT88.4 R8, [R197+0xc000] ;  /* 0x00c00000c508783b */ /* 0x000e620000004200 */
[----:B------:R-:W-:-:S02]  /*9b10*/  FFMA.FTZ R0, R7, c[0x0][0x23c], -R150 ;  /* 0x00008f0007007a23 */ /* 0x000fc40000010896 */
[----:B------:R-:W-:Y:S01]  /*9b20*/  FFMA.FTZ R147, R29, c[0x0][0x23c], -R150 ;  /* 0x00008f001d937a23 */ /* 0x000fe20000010896 */
[----:B------:R-:W2:Y:S01]  /*9b30*/  MUFU.EX2 R143, R143 ;  /* 0x0000008f008f7308 */ /* 0x000ea20000000800 */
[----:B------:R-:W-:Y:S01]  /*9b40*/  FMUL.FTZ R148, R4, c[0x0][0x23c] ;  /* 0x00008f0004947a20 */ /* 0x000fe20000410000 */
[----:B------:R-:W-:Y:S01]  /*9b50*/  LDSM.16.MT88.4 R28, [R196+0xc800] ;  /* 0x00c80000c41c783b */ /* 0x000fe20000004200 */
[----:B------:R-:W-:Y:S02]  /*9b60*/  FMUL.FTZ R3, R6, c[0x0][0x23c] ;  /* 0x00008f0006037a20 */ /* 0x000fe40000410000 */
[--C-:B------:R-:W-:Y:S02]  /*9b70*/  FFMA.FTZ R155, R26, c[0x0][0x23c], -R153.reuse ;  /* 0x00008f001a9b7a23 */ /* 0x100fe40000010899 */
[--C-:B------:R-:W-:Y:S01]  /*9b80*/  FFMA.FTZ R156, R24, c[0x0][0x23c], -R153.reuse ;  /* 0x00008f00189c7a23 */ /* 0x100fe20000010899 */
[----:B------:R-:W-:Y:S01]  /*9b90*/  MUFU.EX2 R142, R142 ;  /* 0x0000008e008e7308 */ /* 0x000fe20000000800 */
[----:B------:R-:W-:-:S02]  /*9ba0*/  FFMA.FTZ R157, R22, c[0x0][0x23c], -R153 ;  /* 0x00008f00169d7a23 */ /* 0x000fc40000010899 */
[--C-:B------:R-:W-:Y:S02]  /*9bb0*/  FFMA.FTZ R158, R20, c[0x0][0x23c], -R153.reuse ;  /* 0x00008f00149e7a23 */ /* 0x100fe40000010899 */
[--C-:B------:R-:W-:Y:S02]  /*9bc0*/  FFMA.FTZ R159, R27, c[0x0][0x23c], -R150.reuse ;  /* 0x00008f001b9f7a23 */ /* 0x100fe40000010896 */
[--C-:B------:R-:W-:Y:S01]  /*9bd0*/  FFMA.FTZ R162, R25, c[0x0][0x23c], -R150.reuse ;  /* 0x00008f0019a27a23 */ /* 0x100fe20000010896 */
[----:B------:R-:W3:Y:S01]  /*9be0*/  MUFU.EX2 R141, R141 ;  /* 0x0000008d008d7308 */ /* 0x000ee20000000800 */
[----:B--2---:R-:W-:Y:S01]  /*9bf0*/  F2FP.BF16.PACK_AB R4, R143, R144 ;  /* 0x000000908f04723e */ /* 0x004fe200000010ff */
[--C-:B------:R-:W-:Y:S01]  /*9c00*/  FFMA.FTZ R160, R23, c[0x0][0x23c], -R150.reuse ;  /* 0x00008f0017a07a23 */ /* 0x100fe20000010896 */
[----:B------:R-:W-:Y:S01]  /*9c10*/  LDSM.16.MT88.4 R24, [R200+0xe800] ;  /* 0x00e80000c818783b */ /* 0x000fe20000004200 */
[----:B------:R-:W-:Y:S02]  /*9c20*/  FFMA.FTZ R161, R21, c[0x0][0x23c], -R150 ;  /* 0x00008f0015a17a23 */ /* 0x000fe40000010896 */
[--C-:B------:R-:W-:Y:S01]  /*9c30*/  FFMA.FTZ R171, R170, c[0x0][0x23c], -R153.reuse ;  /* 0x00008f00aaab7a23 */ /* 0x100fe20000010899 */
[----:B------:R-:W-:Y:S01]  /*9c40*/  LDSM.16.MT88.4 R20, [R198+0xe800] ;  /* 0x00e80000c614783b */ /* 0x000fe20000004200 */
[----:B------:R-:W-:Y:S01]  /*9c50*/  MUFU.EX2 R140, R140 ;  /* 0x0000008c008c7308 */ /* 0x000fe20000000800 */
[----:B------:R-:W-:-:S02]  /*9c60*/  FFMA.FTZ R173, R164, c[0x0][0x23c], -R153 ;  /* 0x00008f00a4ad7a23 */ /* 0x000fc40000010899 */
[--C-:B------:R-:W-:Y:S02]  /*9c70*/  FFMA.FTZ R168, R168, c[0x0][0x23c], -R153.reuse ;  /* 0x00008f00a8a87a23 */ /* 0x100fe40000010899 */
[----:B------:R-:W-:Y:S02]  /*9c80*/  FFMA.FTZ R166, R166, c[0x0][0x23c], -R153 ;  /* 0x00008f00a6a67a23 */ /* 0x000fe40000010899 */
[--C-:B------:R-:W-:Y:S01]  /*9c90*/  FFMA.FTZ R164, R169, c[0x0][0x23c], -R150.reuse ;  /* 0x00008f00a9a47a23 */ /* 0x100fe20000010896 */
[----:B------:R-:W2:Y:S01]  /*9ca0*/  MUFU.EX2 R2, R2 ;  /* 0x0000000200027308 */ /* 0x000ea20000000800 */
[----:B---3--:R-:W-:Y:S01]  /*9cb0*/  F2FP.BF16.PACK_AB R6, R141, R142 ;  /* 0x0000008e8d06723e */ /* 0x008fe200000010ff */
[--C-:B------:R-:W-:Y:S02]  /*9cc0*/  FFMA.FTZ R167, R167, c[0x0][0x23c], -R150.reuse ;  /* 0x00008f00a7a77a23 */ /* 0x100fe40000010896 */
[--C-:B------:R-:W-:Y:S02]  /*9cd0*/  FFMA.FTZ R165, R165, c[0x0][0x23c], -R150.reuse ;  /* 0x00008f00a5a57a23 */ /* 0x100fe40000010896 */
[----:B------:R-:W-:-:S02]  /*9ce0*/  FFMA.FTZ R170, R163, c[0x0][0x23c], -R150 ;  /* 0x00008f00a3aa7a23 */ /* 0x000fc40000010896 */
[----:B------:R-:W-:Y:S01]  /*9cf0*/  MUFU.EX2 R0, R0 ;  /* 0x0000000000007308 */ /* 0x000fe20000000800 */
[--C-:B------:R-:W-:Y:S02]  /*9d00*/  FFMA.FTZ R163, R152, c[0x0][0x23c], -R153.reuse ;  /* 0x00008f0098a37a23 */ /* 0x100fe40000010899 */
[--C-:B------:R-:W-:Y:S02]  /*9d10*/  FFMA.FTZ R154, R154, c[0x0][0x23c], -R153.reuse ;  /* 0x00008f009a9a7a23 */ /* 0x100fe40000010899 */
[----:B------:R-:W-:Y:S02]  /*9d20*/  FFMA.FTZ R152, R138, c[0x0][0x23c], -R153 ;  /* 0x00008f008a987a23 */ /* 0x000fe40000010899 */
[--C-:B------:R-:W-:Y:S01]  /*9d30*/  FFMA.FTZ R151, R151, c[0x0][0x23c], -R150.reuse ;  /* 0x00008f0097977a23 */ /* 0x100fe20000010896 */
[----:B------:R-:W3:Y:S01]  /*9d40*/  MUFU.EX2 R147, R147 ;  /* 0x0000009300937308 */ /* 0x000ee20000000800 */
[----:B--2---:R-:W-:Y:S01]  /*9d50*/  F2FP.BF16.PACK_AB R5, R2, R140 ;  /* 0x0000008c0205723e */ /* 0x004fe200000010ff */
[----:B------:R-:W-:-:S02]  /*9d60*/  FFMA.FTZ R172, R137, c[0x0][0x23c], -R150 ;  /* 0x00008f0089ac7a23 */ /* 0x000fc40000010896 */
[--C-:B------:R-:W-:Y:S02]  /*9d70*/  FFMA.FTZ R169, R139, c[0x0][0x23c], -R150.reuse ;  /* 0x00008f008ba97a23 */ /* 0x100fe40000010896 */
[----:B------:R-:W-:Y:S02]  /*9d80*/  FFMA.FTZ R153, R136, c[0x0][0x23c], -R153 ;  /* 0x00008f0088997a23 */ /* 0x000fe40000010899 */
[----:B------:R-:W2:Y:S01]  /*9d90*/  MUFU.EX2 R148, R148 ;  /* 0x0000009400947308 */ /* 0x000ea20000000800 */
[----:B------:R-:W-:Y:S01]  /*9da0*/  FFMA.FTZ R150, R149, c[0x0][0x23c], -R150 ;  /* 0x00008f0095967a23 */ /* 0x000fe20000010896 */
[----:B------:R-:W-:Y:S06]  /*9db0*/  LDSM.16.MT88.4 R136, [R198+0xd800] ;  /* 0x00d80000c688783b */ /* 0x000fec0000004200 */
        /* <DEDUP_REMOVED lines=302> */
[----:B------:R-:W-:Y:S11]  /*b0a0*/  MOV R132, R146 ;  /* 0x0000009200847202 */ /* 0x000ff60000000f00 */
[----:B------:R-:W-:Y:S01]  /*b0b0*/  @!UPT UIADD3 URZ, URZ, URZ, URZ ;  /* 0x0000003f3f3ff290 */ /* 0x000fe2000fffe03f */
.L_x_1502:
        /* <DEDUP_REMOVED lines=12> */
.L_x_1514:
        /* <DEDUP_REMOVED lines=66> */
.L_x_1511:
[C---:B------:R-:W-:Y:S02]  /*b5a0*/  ISETP.GE.AND P5, PT, R213.reuse, c[0x0][0x220], PT ;  /* 0x00008800d5007a0c */ /* 0x040fe40003fa6270 */
[----:B------:R-:W-:Y:S02]  /*b5b0*/  IADD3 R2, R213, 0x40, RZ ;  /* 0x00000040d5027810 */ /* 0x000fe40007ffe0ff */
[----:B------:R-:W-:Y:S02]  /*b5c0*/  IADD3 R229, P2, R218, R3, RZ ;  /* 0x00000003dae57210 */ /* 0x000fe40007f5e0ff */
[----:B------:R-:W-:Y:S02]  /*b5d0*/  ISETP.GE.AND P4, PT, R2, c[0x0][0x220], PT ;  /* 0x0000880002007a0c */ /* 0x000fe40003f86270 */
[-C--:B------:R-:W-:Y:S02]  /*b5e0*/  LEA R2, P1, R3, R224.reuse, 0x1 ;  /* 0x000000e003027211 */ /* 0x080fe400078208ff */
[----:B------:R-:W-:Y:S02]  /*b5f0*/  IADD3 R133, R213, 0x80, RZ ;  /* 0x00000080d5857810 */ /* 0x000fe40007ffe0ff */
[-C--:B------:R-:W-:Y:S01]  /*b600*/  LEA.HI.X R3, R3, R227.reuse, R132, 0x1, P1 ;  /* 0x000000e303037211 */ /* 0x080fe200008f0c84 */
[----:B------:R-:W-:Y:S01]  /*b610*/  @P5 STS.128 [R212+0xc000], RZ ;  /* 0x00c000ffd4005388 */ /* 0x000fe20000000c00 */
[----:B------:R-:W-:Y:S02]  /*b620*/  ISETP.GE.AND P3, PT, R133, c[0x0][0x220], PT ;  /* 0x0000880085007a0c */ /* 0x000fe40003f66270 */
[----:B------:R-:W-:Y:S02]  /*b630*/  @!P5 LEA R232, P6, R229, R224, 0x1 ;  /* 0x000000e0e5e8d211 */ /* 0x000fe400078c08ff */
[----:B------:R-:W-:Y:S01]  /*b640*/  IADD3.X R134, R215, R132, RZ, P2, !PT ;  /* 0x00000084d7867210 */ /* 0x000fe200017fe4ff */
[----:B------:R-:W-:Y:S01]  /*b650*/  @!PT LDS RZ, [RZ] ;  /* 0x00000000fffff984 */ /* 0x000fe20000000800 */
[----:B------:R-:W-:Y:S01]  /*b660*/  @!PT LDS RZ, [RZ] ;  /* 0x00000000fffff984 */ /* 0x000fe20000000800 */
[----:B------:R-:W-:Y:S01]  /*b670*/  @!PT LDS RZ, [RZ] ;  /* 0x00000000fffff984 */ /* 0x000fe20000000800 */
[----:B------:R1:W-:Y:S01]  /*b680*/  @!P5 LDGSTS.E.BYPASS.LTC128B.128 [R212+0xc000], [R2.64] ;  /* 0x0c00000002d4dfae */ /* 0x0003e2000b901d48 */
[CC--:B------:R-:W-:Y:S02]  /*b690*/  @!P4 LEA R230, P2, R229.reuse, R224.reuse, 0x1 ;  /* 0x000000e0e5e6c211 */ /* 0x0c0fe400078408ff */
[CCC-:B------:R-:W-:Y:S02]  /*b6a0*/  @!P5 LEA.HI.X R233, R229.reuse, R227.reuse, R134.reuse, 0x1, P6 ;  /* 0x000000e3e5e9d211 */ /* 0x1c0fe400030f0c86 */
[C-C-:B------:R-:W-:Y:S01]  /*b6b0*/  @!P4 LEA.HI.X R231, R229.reuse, R227, R134.reuse, 0x1, P2 ;  /* 0x000000e3e5e7c211 */ /* 0x140fe200010f0c86 */
[----:B------:R-:W-:Y:S01]  /*b6c0*/  @P4 STS.128 [R212+0xe000], RZ ;  /* 0x00e000ffd4004388 */ /* 0x000fe20000000c00 */
[C---:B------:R-:W-:Y:S02]  /*b6d0*/  IADD3 R133, P6, R218.reuse, R229, RZ ;  /* 0x000000e5da857210 */ /* 0x040fe40007fde0ff */
[-C--:B------:R-:W-:Y:S02]  /*b6e0*/  @!P3 LEA R228, P1, R229, R224.reuse, 0x1 ;  /* 0x000000e0e5e4b211 */ /* 0x080fe400078208ff */
[----:B------:R-:W-:Y:S01]  /*b6f0*/  @!P4 LEA R236, P2, R133, R224, 0x1 ;  /* 0x000000e085ecc211 */ /* 0x000fe200078408ff */
        /* <DEDUP_REMOVED lines=8> */
[CCC-:B------:R-:W-:Y:S02]  /*b780*/  @!P4 LEA.HI.X R237, R133.reuse, R227.reuse, R134.reuse, 0x1, P2 ;  /* 0x000000e385edc211 */ /* 0x1c0fe400010f0c86 */
[C-C-:B------:R-:W-:Y:S02]  /*b790*/  @!P5 LEA.HI.X R239, R133.reuse, R227, R134.reuse, 0x1, P6 ;  /* 0x000000e385efd211 */ /* 0x140fe400030f0c86 */
[C---:B------:R-:W-:Y:S01]  /*b7a0*/  @!P3 LEA R234, P1, R133.reuse, R224, 0x1 ;  /* 0x000000e085eab211 */ /* 0x040fe200078208ff */
[----:B------:R-:W-:Y:S01]  /*b7b0*/  @!PT LDS RZ, [RZ] ;  /* 0x00000000fffff984 */ /* 0x000fe20000000800 */
[----:B------:R-:W-:Y:S01]  /*b7c0*/  @!PT LDS RZ, [RZ] ;  /* 0x00000000fffff984 */ /* 0x000fe20000000800 */
[----:B------:R-:W-:Y:S01]  /*b7d0*/  @!PT LDS RZ, [RZ] ;  /* 0x00000000fffff984 */ /* 0x000fe20000000800 */
[----:B------:R1:W-:Y:S01]  /*b7e0*/  @!P3 LDGSTS.E.BYPASS.LTC128B.128 [R212+0x10000], [R2.64+0x100] ;  /* 0x1000010002d4bfae */ /* 0x0003e2000b901d48 */
[----:B------:R-:W-:Y:S02]  /*b7f0*/  IADD3 R132, P6, R218, R133, RZ ;  /* 0x00000085da847210 */ /* 0x000fe40007fde0ff */
[-C--:B------:R-:W-:Y:S02]  /*b800*/  @!P3 LEA.HI.X R235, R133, R227.reuse, R134, 0x1, P1 ;  /* 0x000000e385ebb211 */ /* 0x080fe400008f0c86 */
[----:B------:R-:W-:Y:S01]  /*b810*/  IADD3.X R134, R215, R134, RZ, P6, !PT ;  /* 0x00000086d7867210 */ /* 0x000fe200037fe4ff */
[----:B------:R-:W-:Y:S01]  /*b820*/  @P5 STS.128 [R212+0xc800], RZ ;  /* 0x00c800ffd4005388 */ /* 0x000fe20000000c00 */
[CC--:B------:R-:W-:Y:S02]  /*b830*/  @!P5 LEA R242, P6, R132.reuse, R224.reuse, 0x1 ;  /* 0x000000e084f2d211 */ /* 0x0c0fe400078c08ff */
[CC--:B------:R-:W-:Y:S02]  /*b840*/  @!P4 LEA R240, P2, R132.reuse, R224.reuse, 0x1 ;  /* 0x000000e084f0c211 */ /* 0x0c0fe400078408ff */
[CCC-:B------:R-:W-:Y:S01]  /*b850*/  @!P5 LEA.HI.X R243, R132.reuse, R227.reuse, R134.reuse, 0x1, P6 ;  /* 0x000000e384f3d211 */ /* 0x1c0fe200030f0c86 */
[----:B------:R-:W-:Y:S01]  /*b860*/  @!PT LDS RZ, [RZ] ;  /* 0x00000000fffff984 */ /* 0x000fe20000000800 */
[----:B------:R-:W-:Y:S01]  /*b870*/  @!PT LDS RZ, [RZ] ;  /* 0x00000000fffff984 */ /* 0x000fe20000000800 */
[----:B------:R-:W-:Y:S01]  /*b880*/  @!PT LDS RZ, [RZ] ;  /* 0x00000000fffff984 */ /* 0x000fe20000000800 */
[----:B------:R2:W-:Y:S01]  /*b890*/  @!P5 LDGSTS.E.BYPASS.LTC128B.128 [R212+0xc800], [R232.64] ;  /* 0x0c800000e8d4dfae */ /* 0x0005e2000b901d48 */
[CCC-:B------:R-:W-:Y:S02]  /*b8a0*/  @!P4 LEA.HI.X R241, R132.reuse, R227.reuse, R134.reuse, 0x1, P2 ;  /* 0x000000e384f1c211 */ /* 0x1c0fe400010f0c86 */
[C---:B------:R-:W-:Y:S02]  /*b8b0*/  @!P3 LEA R226, P1, R132.reuse, R224, 0x1 ;  /* 0x000000e084e2b211 */ /* 0x040fe400078208ff */
[----:B------:R-:W-:Y:S01]  /*b8c0*/  MOV R224, R2 ;  /* 0x0000000200e07202 */ /* 0x000fe20000000f00 */
[----:B------:R-:W-:Y:S01]  /*b8d0*/  @P4 STS.128 [R212+0xe800], RZ ;  /* 0x00e800ffd4004388 */ /* 0x000fe20000000c00 */
[----:B------:R-:W-:Y:S02]  /*b8e0*/  @!P3 LEA.HI.X R227, R132, R227, R134, 0x1, P1 ;  /* 0x000000e384e3b211 */ /* 0x000fe400008f0c86 */
[----:B------:R-:W-:Y:S03]  /*b8f0*/  ISETP.GT.AND P1, PT, R211, R208, PT ;  /* 0x000000d0d300720c */ /* 0x000fe60003f24270 */
        /* <DEDUP_REMOVED lines=43> */
[----:B-1----:R-:W-:Y:S05]  /*bbb0*/  MOV R227, R3 ;  /* 0x0000000300e37202 */ /* 0x002fea0000000f00 */
        /* <DEDUP_REMOVED lines=168> */
[----:B------:R-:W2:Y:S01]  /*c640*/  MUFU.TANH R251, R251 ;  /* 0x000000fb00fb7308 */ /* 0x000ea20000002400 */
[C---:B-1----:R-:W-:Y:S03]  /*c650*/  HMMA.16816.F32.BF16 R28, R176.reuse, R136, R28 ;  /* 0x00000088b01c723c */ /* 0x042fe6000004181c */
[----:B------:R-:W-:Y:S02]  /*c660*/  FMUL.FTZ R242, R17, c[0x0][0x2ec] ;  /* 0x0000bb0011f27a20 */ /* 0x000fe40000410000 */
[----:B------:R-:W-:Y:S02]  /*c670*/  FMUL.FTZ R243, R18, c[0x0][0x2ec] ;  /* 0x0000bb0012f37a20 */ /* 0x000fe40000410000 */
[----:B------:R-:W-:Y:S01]  /*c680*/  FMUL.FTZ R241, R19, c[0x0][0x2ec] ;  /* 0x0000bb0013f17a20 */ /* 0x000fe20000410000 */
[----:B------:R-:W-:Y:S01]  /*c690*/  HMMA.16816.F32.BF16 R32, R176, R138, R32 ;  /* 0x0000008ab020723c */ /* 0x000fe20000041820 */
[----:B------:R-:W1:Y:S03]  /*c6a0*/  MUFU.TANH R249, R249 ;  /* 0x000000f900f97308 */ /* 0x000e660000002400 */
        /* <DEDUP_REMOVED lines=9> */
[----:B------:R1:W1:Y:S01]  /*c740*/  MUFU.TANH R175, R133 ;  /* 0x0000008500af7308 */ /* 0x0002620000002400 */
[----:B------:R-:W-:Y:S02]  /*c750*/  FMUL.FTZ R230, R28, c[0x0][0x2ec] ;  /* 0x0000bb001ce67a20 */ /* 0x000fe40000410000 */
[----:B------:R-:W-:Y:S02]  /*c760*/  FMUL.FTZ R232, R29, c[0x0][0x2ec] ;  /* 0x0000bb001de87a20 */ /* 0x000fe40000410000 */
[----:B------:R-:W-:Y:S02]  /*c770*/  FMUL.FTZ R231, R30, c[0x0][0x2ec] ;  /* 0x0000bb001ee77a20 */ /* 0x000fe40000410000 */
[----:B----4-:R-:W-:Y:S02]  /*c780*/  FMUL.FTZ R229, R31, c[0x0][0x2ec] ;  /* 0x0000bb001fe57a20 */ /* 0x010fe40000410000 */
[----:B------:R-:W-:Y:S01]  /*c790*/  FMUL.FTZ R228, R32, c[0x0][0x2ec] ;  /* 0x0000bb0020e47a20 */ /* 0x000fe20000410000 */
[----:B------:R-:W4:Y:S01]  /*c7a0*/  MUFU.TANH R248, R248 ;  /* 0x000000f800f87308 */ /* 0x000f220000002400 */
[----:B------:R-:W-:Y:S02]  /*c7b0*/  FMUL.FTZ R226, R33, c[0x0][0x2ec] ;  /* 0x0000bb0021e27a20 */ /* 0x000fe40000410000 */
[----:B---3--:R-:W-:Y:S02]  /*c7c0*/  FMUL.FTZ R134, R34, c[0x0][0x2ec] ;  /* 0x0000bb0022867a20 */ /* 0x008fe40000410000 */
[----:B------:R-:W-:Y:S02]  /*c7d0*/  FMUL.FTZ R132, R11, c[0x0][0x2ec] ;  /* 0x0000bb000b847a20 */ /* 0x000fe40000410000 */
[----:B------:R-:W-:Y:S03]  /*c7e0*/  FMUL.FTZ R35, R35, c[0x0][0x2ec] ;  /* 0x0000bb0023237a20 */ /* 0x000fe60000410000 */
[----:B------:R3:W1:Y:S10]  /*c7f0*/  MUFU.TANH R173, R132 ;  /* 0x0000008400ad7308 */ /* 0x0006740000002400 */
        /* <DEDUP_REMOVED lines=24> */
[----:B--2-4-:R-:W-:Y:S02]  /*c980*/  MOV R3, UR6 ;  /* 0x0000000600037c02 */ /* 0x014fe40008000f00 */
[----:B------:R-:W-:Y:S01]  /*c990*/  MOV R2, UR4 ;  /* 0x0000000400027c02 */ /* 0x000fe20008000f00 */
[----:B------:R-:W-:-:S05]  /*c9a0*/  @!P0 BRA `(.L_x_1513) ;  /* 0x000003c000008947 */ /* 0x000fca0003800000 */
[----:B------:R-:W-:Y:S01]  /*c9b0*/  IMAD.SHL.U32 R4, R211, 0x40, RZ ;  /* 0x00000040d3047824 */ /* 0x000fe200078e00ff */
[----:B------:R-:W-:Y:S04]  /*c9c0*/  IABS R3, c[0x0][0x2d0] ;  /* 0x0000b40000037a13 */ /* 0x000fe80000000000 */
[----:B------:R-:W2:Y:S01]  /*c9d0*/  I2F.RP R8, R3 ;  /* 0x0000000300087306 */ /* 0x000ea20000209400 */
[----:B------:R-:W-:Y:S04]  /*c9e0*/  IADD3 R9, R4, -0x40, RZ ;  /* 0xffffffc004097810 */ /* 0x000fe80007ffe0ff */
        /* <DEDUP_REMOVED lines=56> */
.L_x_1513:
        /* <DEDUP_REMOVED lines=20> */
[C---:B------:R-:W-:Y:S03]  /*ceb0*/  IADD3 R3, P6, R210.reuse, R5, RZ ;  /* 0x00000005d2037210 */ /* 0x040fe60007fde0ff */
        /* <DEDUP_REMOVED lines=68> */
.L_x_1512:
[----:B--2-4-:R-:W-:Y:S01]  /*d300*/  FMNMX.FTZ R11, R166, R135, !PT ;  /* 0x00000087a60b7209 */ /* 0x014fe20007810000 */
[----:B------:R-:W-:Y:S01]  /*d310*/  LDSM.16.MT88.4 R12, [R200+0xc000] ;  /* 0x00c00000c80c783b */ /* 0x000fe20000004200 */
[----:B------:R-:W-:Y:S02]  /*d320*/  FMNMX.FTZ R2, R251, R0, !PT ;  /* 0x00000000fb027209 */ /* 0x000fe40007810000 */
[----:B------:R-:W-:Y:S02]  /*d330*/  FMNMX.FTZ R11, R252, R11, !PT ;  /* 0x0000000bfc0b7209 */ /* 0x000fe40007810000 */
[----:B-1----:R-:W-:Y:S02]  /*d340*/  FMNMX.FTZ R2, R249, R2, !PT ;  /* 0x00000002f9027209 */ /* 0x002fe40007810000 */
        /* <DEDUP_REMOVED lines=39> */
[----:B---3--:R-:W1:Y:S01]  /*d5c0*/  SHFL.BFLY PT, R132, R9, 0x1, 0x1f ;  /* 0x0c201f0009847f89 */ /* 0x008e6200000e0000 */
        /* <DEDUP_REMOVED lines=17> */
[----:B------:R-:W-:Y:S01]  /*d6e0*/  ISETP.GT.AND P1, PT, R211, R208, PT ;  /* 0x000000d0d300720c */ /* 0x000fe20003f24270 */
[--C-:B------:R-:W-:Y:S02]  /*d6f0*/  FFMA.FTZ R169, R250, c[0x0][0x23c], -R145.reuse ;  /* 0x00008f00faa97a23 */ /* 0x100fe40000010891 */
[--C-:B------:R-:W-:Y:S02]  /*d700*/  FFMA.FTZ R167, R251, c[0x0][0x23c], -R144.reuse ;  /* 0x00008f00fba77a23 */ /* 0x100fe40000010890 */
[--C-:B------:R-:W-:Y:S01]  /*d710*/  FFMA.FTZ R166, R249, c[0x0][0x23c], -R144.reuse ;  /* 0x00008f00f9a67a23 */ /* 0x100fe20000010890 */
[----:B------:R-:W-:Y:S01]  /*d720*/  MUFU.EX2 R171, R171 ;  /* 0x000000ab00ab7308 */ /* 0x000fe20000000800 */
[--C-:B------:R-:W-:Y:S02]  /*d730*/  FFMA.FTZ R168, R174, c[0x0][0x23c], -R145.reuse ;  /* 0x00008f00aea87a23 */ /* 0x100fe40000010891 */
        /* <DEDUP_REMOVED lines=113> */
[--C-:B------:R-:W-:Y:S02]  /*de50*/  FFMA.FTZ R175, R245, c[0x0][0x23c], -R144.reuse ;  /* 0x00008f00f5af7a23 */ /* 0x100fe40000010890 */
[--C-:B------:R-:W-:Y:S02]  /*de60*/  FFMA.FTZ R177, R244, c[0x0][0x23c], -R145.reuse ;  /* 0x00008f00f4b17a23 */ /* 0x100fe40000010891 */
[C---:B---3--:R-:W-:Y:S02]  /*de70*/  HMMA.16816.F32.BF16 R36, R128.reuse, R112, R36 ;  /* 0x000000708024723c */ /* 0x048fe40000041824 */
[----:B------:R-:W2:Y:S02]  /*de80*/  MUFU.EX2 R175, R175 ;  /* 0x000000af00af7308 */ /* 0x000ea40000000800 */
[--C-:B------:R-:W-:Y:S02]  /*de90*/  FFMA.FTZ R176, R242, c[0x0][0x23c], -R145.reuse ;  /* 0x00008f00f2b07a23 */ /* 0x100fe40000010891 */
[--C-:B------:R-:W-:Y:S02]  /*dea0*/  FFMA.FTZ R178, R243, c[0x0][0x23c], -R144.reuse ;  /* 0x00008f00f3b27a23 */ /* 0x100fe40000010890 */
[C---:B------:R-:W-:Y:S01]  /*deb0*/  HMMA.16816.F32.BF16 R40, R128.reuse, R114, R40 ;  /* 0x000000728028723c */ /* 0x040fe20000041828 */
[----:B------:R-:W-:Y:S03]  /*dec0*/  LDSM.16.MT88.4 R112, [R200+0xc800] ;  /* 0x00c80000c870783b */ /* 0x000fe60000004200 */
[--C-:B------:R-:W-:Y:S01]  /*ded0*/  FFMA.FTZ R179, R241, c[0x0][0x23c], -R144.reuse ;  /* 0x00008f00f1b37a23 */ /* 0x100fe20000010890 */
[----:B------:R-:W-:Y:S01]  /*dee0*/  MUFU.EX2 R177, R177 ;  /* 0x000000b100b17308 */ /* 0x000fe20000000800 */
[C---:B------:R-:W-:Y:S02]  /*def0*/  FMUL.FTZ R88, R2.reuse, R88 ;  /* 0x0000005802587220 */ /* 0x040fe40000410000 */
[----:B------:R-:W-:Y:S01]  /*df00*/  FMUL.FTZ R89, R2, R89 ;  /* 0x0000005902597220 */ /* 0x000fe20000410000 */
[C---:B----4-:R-:W-:Y:S03]  /*df10*/  HMMA.16816.F32.BF16 R44, R128.reuse, R104, R44 ;  /* 0x00000068802c723c */ /* 0x050fe6000004182c */
[C---:B------:R-:W-:Y:S03]  /*df20*/  FMUL.FTZ R90, R0.reuse, R90 ;  /* 0x0000005a005a7220 */ /* 0x040fe60000410000 */
[----:B------:R-:W3:Y:S01]  /*df30*/  MUFU.EX2 R176, R176 ;  /* 0x000000b000b07308 */ /* 0x000ee20000000800 */
[----:B------:R-:W-:Y:S02]  /*df40*/  FMUL.FTZ R91, R0, R91 ;  /* 0x0000005b005b7220 */ /* 0x000fe40000410000 */
[C---:B------:R-:W-:Y:S01]  /*df50*/  FMUL.FTZ R92, R2.reuse, R92 ;  /* 0x0000005c025c7220 */ /* 0x040fe20000410000 */
[C---:B------:R-:W-:Y:S01]  /*df60*/  HMMA.16816.F32.BF16 R48, R128.reuse, R106, R48 ;  /* 0x0000006a8030723c */ /* 0x040fe20000041830 */
[----:B------:R-:W4:Y:S02]  /*df70*/  LDSM.16.MT88.4 R104, [R200+0x10000] ;  /* 0x01000000c868783b */ /* 0x000f240000004200 */
[----:B------:R-:W-:Y:S02]  /*df80*/  FMUL.FTZ R93, R2, R93 ;  /* 0x0000005d025d7220 */ /* 0x000fe40000410000 */
[C---:B------:R-:W-:Y:S01]  /*df90*/  FMUL.FTZ R94, R0.reuse, R94 ;  /* 0x0000005e005e7220 */ /* 0x040fe20000410000 */
[----:B------:R-:W-:Y:S02]  /*dfa0*/  MUFU.EX2 R178, R178 ;  /* 0x000000b200b27308 */ /* 0x000fe40000000800 */
[C---:B------:R-:W-:Y:S04]  /*dfb0*/  HMMA.16816.F32.BF16 R52, R128.reuse, R100, R52 ;  /* 0x000000648034723c */ /* 0x040fe80000041834 */
[----:B------:R-:W-:Y:S02]  /*dfc0*/  FMUL.FTZ R95, R0, R95 ;  /* 0x0000005f005f7220 */ /* 0x000fe40000410000 */
[C---:B------:R-:W-:Y:S02]  /*dfd0*/  FMUL.FTZ R96, R2.reuse, R96 ;  /* 0x0000006002607220 */ /* 0x040fe40000410000 */
[C---:B------:R-:W-:Y:S01]  /*dfe0*/  HMMA.16816.F32.BF16 R56, R128.reuse, R102, R56 ;  /* 0x000000668038723c */ /* 0x040fe20000041838 */
[----:B------:R-:W5:Y:S01]  /*dff0*/  LDSM.16.MT88.4 R100, [R198+0x10000] ;  /* 0x01000000c664783b */ /* 0x000f620000004200 */
[----:B------:R-:W1:Y:S02]  /*e000*/  MUFU.EX2 R179, R179 ;  /* 0x000000b300b37308 */ /* 0x000e640000000800 */
[----:B------:R-:W-:Y:S02]  /*e010*/  FMUL.FTZ R97, R2, R97 ;  /* 0x0000006102617220 */ /* 0x000fe40000410000 */
[C---:B------:R-:W-:Y:S02]  /*e020*/  FMUL.FTZ R98, R0.reuse, R98 ;  /* 0x0000006200627220 */ /* 0x040fe40000410000 */
[C---:B------:R-:W-:Y:S04]  /*e030*/  HMMA.16816.F32.BF16 R60, R128.reuse, R108, R60 ;  /* 0x0000006c803c723c */ /* 0x040fe8000004183c */
[----:B------:R-:W-:Y:S02]  /*e040*/  FMUL.FTZ R99, R0, R99 ;  /* 0x0000006300637220 */ /* 0x000fe40000410000 */
[--C-:B------:R-:W-:Y:S02]  /*e050*/  FFMA.FTZ R180, R238, c[0x0][0x23c], -R145.reuse ;  /* 0x00008f00eeb47a23 */ /* 0x100fe40000010891 */
[C---:B------:R-:W-:Y:S01]  /*e060*/  HMMA.16816.F32.BF16 R64, R128.reuse, R110, R64 ;  /* 0x0000006e8040723c */ /* 0x040fe20000041840 */
[----:B------:R-:W1:Y:S03]  /*e070*/  LDSM.16.MT88.4 R108, [R197+0x10000] ;  /* 0x01000000c56c783b */ /* 0x000e660000004200 */
[--C-:B------:R-:W-:Y:S01]  /*e080*/  FFMA.FTZ R181, R240, c[0x0][0x23c], -R145.reuse ;  /* 0x00008f00f0b57a23 */ /* 0x100fe20000010891 */
[----:B------:R-:W-:Y:S01]  /*e090*/  MUFU.EX2 R180, R180 ;  /* 0x000000b400b47308 */ /* 0x000fe20000000800 */
[--C-:B------:R-:W-:Y:S02]  /*e0a0*/  FFMA.FTZ R182, R239, c[0x0][0x23c], -R144.reuse ;  /* 0x00008f00efb67a23 */ /* 0x100fe40000010890 */
[--C-:B------:R-:W-:Y:S01]  /*e0b0*/  FFMA.FTZ R183, R237, c[0x0][0x23c], -R144.reuse ;  /* 0x00008f00edb77a23 */ /* 0x100fe20000010890 */
[C---:B----4-:R-:W-:Y:S03]  /*e0c0*/  HMMA.16816.F32.BF16 R68, R128.reuse, R104, R68 ;  /* 0x000000688044723c */ /* 0x050fe60000041844 */
[--C-:B------:R-:W-:Y:S02]  /*e0d0*/  FFMA.FTZ R236, R236, c[0x0][0x23c], -R145.reuse ;  /* 0x00008f00ecec7a23 */ /* 0x100fe40000010891 */
[--C-:B------:R-:W-:Y:S01]  /*e0e0*/  FFMA.FTZ R237, R234, c[0x0][0x23c], -R145.reuse ;  /* 0x00008f00eaed7a23 */ /* 0x100fe20000010891 */
[----:B------:R-:W-:Y:S01]  /*e0f0*/  MUFU.EX2 R181, R181 ;  /* 0x000000b500b57308 */ /* 0x000fe20000000800 */
[--C-:B------:R-:W-:Y:S01]  /*e100*/  FFMA.FTZ R234, R235, c[0x0][0x23c], -R144.reuse ;  /* 0x00008f00ebea7a23 */ /* 0x100fe20000010890 */
[C---:B------:R-:W-:Y:S01]  /*e110*/  HMMA.16816.F32.BF16 R72, R128.reuse, R106, R72 ;  /* 0x0000006a8048723c */ /* 0x040fe20000041848 */
[----:B------:R-:W4:Y:S03]  /*e120*/  LDSM.16.MT88.4 R104, [R196+0x10000] ;  /* 0x01000000c468783b */ /* 0x000f260000004200 */
[C---:B------:R-:W-:Y:S02]  /*e130*/  FMUL.FTZ R76, R2.reuse, R76 ;  /* 0x0000004c024c7220 */ /* 0x040fe40000410000 */
[----:B------:R-:W-:Y:S02]  /*e140*/  FMUL.FTZ R77, R2, R77 ;  /* 0x0000004d024d7220 */ /* 0x000fe40000410000 */
[C---:B------:R-:W-:Y:S01]  /*e150*/  FMUL.FTZ R78, R0.reuse, R78 ;  /* 0x0000004e004e7220 */ /* 0x040fe20000410000 */
[----:B------:R-:W-:Y:S03]  /*e160*/  MUFU.EX2 R182, R182 ;  /* 0x000000b600b67308 */ /* 0x000fe60000000800 */
[----:B------:R-:W-:Y:S02]  /*e170*/  FMUL.FTZ R79, R0, R79 ;  /* 0x0000004f004f7220 */ /* 0x000fe40000410000 */
[--C-:B------:R-:W-:Y:S02]  /*e180*/  FFMA.FTZ R233, R233, c[0x0][0x23c], -R144.reuse ;  /* 0x00008f00e9e97a23 */ /* 0x100fe40000010890 */
[--C-:B------:R-:W-:Y:S02]  /*e190*/  FFMA.FTZ R230, R230, c[0x0][0x23c], -R145.reuse ;  /* 0x00008f00e6e67a23 */ /* 0x100fe40000010891 */
[--C-:B------:R-:W-:Y:S01]  /*e1a0*/  FFMA.FTZ R235, R232, c[0x0][0x23c], -R145.reuse ;  /* 0x00008f00e8eb7a23 */ /* 0x100fe20000010891 */
[C---:B-----5:R-:W-:Y:S01]  /*e1b0*/  HMMA.16816.F32.BF16 R76, R128.reuse, R100, R76 ;  /* 0x00000064804c723c */ /* 0x060fe2000004184c */
[----:B------:R-:W-:Y:S02]  /*e1c0*/  MUFU.EX2 R183, R183 ;  /* 0x000000b700b77308 */ /* 0x000fe40000000800 */
[C---:B------:R-:W-:Y:S02]  /*e1d0*/  FMUL.FTZ R80, R2.reuse, R80 ;  /* 0x0000005002507220 */ /* 0x040fe40000410000 */
[----:B------:R-:W-:Y:S02]  /*e1e0*/  FMUL.FTZ R81, R2, R81 ;  /* 0x0000005102517220 */ /* 0x000fe40000410000 */
[C---:B------:R-:W-:Y:S01]  /*e1f0*/  FMUL.FTZ R82, R0.reuse, R82 ;  /* 0x0000005200527220 */ /* 0x040fe20000410000 */
[----:B-1----:R-:W-:Y:S01]  /*e200*/  F2FP.BF16.PACK_AB R100, R173, R172 ;  /* 0x000000acad64723e */ /* 0x002fe200000010ff */
[----:B------:R-:W-:Y:S02]  /*e210*/  FMUL.FTZ R83, R0, R83 ;  /* 0x0000005300537220 */ /* 0x000fe40000410000 */
[----:B------:R-:W-:Y:S01]  /*e220*/  MUFU.EX2 R236, R236 ;  /* 0x000000ec00ec7308 */ /* 0x000fe20000000800 */
[----:B--2---:R-:W-:Y:S01]  /*e230*/  F2FP.BF16.PACK_AB R101, R175, R174 ;  /* 0x000000aeaf65723e */ /* 0x004fe200000010ff */
[--C-:B------:R-:W-:Y:S02]  /*e240*/  FFMA.FTZ R231, R231, c[0x0][0x23c], -R144.reuse ;  /* 0x00008f00e7e77a23 */ /* 0x100fe40000010890 */
[--C-:B------:R-:W-:Y:S01]  /*e250*/  FFMA.FTZ R232, R229, c[0x0][0x23c], -R144.reuse ;  /* 0x00008f00e5e87a23 */ /* 0x100fe20000010890 */
[C---:B------:R-:W-:Y:S03]  /*e260*/  HMMA.16816.F32.BF16 R80, R128.reuse, R102, R80 ;  /* 0x000000668050723c */ /* 0x040fe60000041850 */
[--C-:B------:R-:W-:Y:S02]  /*e270*/  FFMA.FTZ R228, R228, c[0x0][0x23c], -R145.reuse ;  /* 0x00008f00e4e47a23 */ /* 0x100fe40000010891 */
[----:B------:R-:W-:Y:S01]  /*e280*/  FFMA.FTZ R145, R226, c[0x0][0x23c], -R145 ;  /* 0x00008f00e2917a23 */ /* 0x000fe20000010891 */
[----:B------:R-:W-:Y:S01]  /*e290*/  MUFU.EX2 R237, R237 ;  /* 0x000000ed00ed7308 */ /* 0x000fe20000000800 */
[----:B---3--:R-:W-:Y:S01]  /*e2a0*/  F2FP.BF16.PACK_AB R102, R176, R177 ;  /* 0x000000b1b066723e */ /* 0x008fe200000010ff */
[C---:B------:R-:W-:Y:S04]  /*e2b0*/  HMMA.16816.F32.BF16 R84, R128.reuse, R108, R84 ;  /* 0x0000006c8054723c */ /* 0x040fe80000041854 */
[----:B------:R-:W-:Y:S01]  /*e2c0*/  F2FP.BF16.PACK_AB R103, R179, R178 ;  /* 0x000000b2b367723e */ /* 0x000fe200000010ff */
[--C-:B------:R-:W-:Y:S02]  /*e2d0*/  FFMA.FTZ R134, R134, c[0x0][0x23c], -R144.reuse ;  /* 0x00008f0086867a23 */ /* 0x100fe40000010890 */
[----:B------:R-:W-:Y:S01]  /*e2e0*/  FFMA.FTZ R144, R133, c[0x0][0x23c], -R144 ;  /* 0x00008f0085907a23 */ /* 0x000fe20000010890 */
[C---:B------:R-:W-:Y:S01]  /*e2f0*/  HMMA.16816.F32.BF16 R88, R128.reuse, R110, R88 ;  /* 0x0000006e8058723c */ /* 0x040fe20000041858 */
[----:B------:R-:W1:Y:S01]  /*e300*/  LDSM.16.MT88.4 R108, [R198+0xc800] ;  /* 0x00c80000c66c783b */ /* 0x000e620000004200 */
[----:B------:R-:W-:Y:S02]  /*e310*/  MUFU.EX2 R229, R145 ;  /* 0x0000009100e57308 */ /* 0x000fe40000000800 */
[----:B------:R-:W-:Y:S02]  /*e320*/  FFMA.FTZ R171, R2, R225, R171 ;  /* 0x000000e102ab7223 */ /* 0x000fe400000100ab */
[----:B------:R-:W-:Y:S02]  /*e330*/  FFMA.FTZ R167, R0, R223, R167 ;  /* 0x000000df00a77223 */ /* 0x000fe400000100a7 */
[C---:B----4-:R-:W-:Y:S04]  /*e340*/  HMMA.16816.F32.BF16 R92, R128.reuse, R104, R92 ;  /* 0x00000068805c723c */ /* 0x050fe8000004185c */
[----:B------:R2:W-:Y:S01]  /*e350*/  MUFU.EX2 R133, R144 ;  /* 0x0000009000857308 */ /* 0x0005e20000000800 */
[----:B------:R-:W-:Y:S02]  /*e360*/  FADD.FTZ R170, R170, R171 ;  /* 0x000000abaaaa7221 */ /* 0x000fe40000010000 */
[----:B------:R-:W-:Y:S01]  /*e370*/  FADD.FTZ R166, R166, R167 ;  /* 0x000000a7a6a67221 */ /* 0x000fe20000010000 */
[----:B------:R-:W-:Y:S01]  /*e380*/  HMMA.16816.F32.BF16 R96, R128, R106, R96 ;  /* 0x0000006a8060723c */ /* 0x000fe20000041860 */
[----:B------:R-:W3:Y:S05]  /*e390*/  LDSM.16.MT88.4 R104, [R196+0xe800] ;  /* 0x00e80000c468783b */ /* 0x000eea0000004200 */
[----:B------:R-:W-:Y:S02]  /*e3a0*/  MUFU.EX2 R234, R234 ;  /* 0x000000ea00ea7308 */ /* 0x000fe40000000800 */
[C---:B------:R-:W-:Y:S08]  /*e3b0*/  HMMA.16816.F32.BF16 R4, R100.reuse, R112, R4 ;  /* 0x000000706404723c */ /* 0x040ff00000041804 */
[C---:B------:R-:W-:Y:S01]  /*e3c0*/  HMMA.16816.F32.BF16 R8, R100.reuse, R114, R8 ;  /* 0x000000726408723c */ /* 0x040fe20000041808 */
[----:B------:R-:W-:Y:S01]  /*e3d0*/  LDSM.16.MT88.4 R112, [R198+0x10800] ;  /* 0x01080000c670783b */ /* 0x000fe20000004200 */
[----:B------:R-:W-:Y:S06]  /*e3e0*/  MUFU.EX2 R233, R233 ;  /* 0x000000e900e97308 */ /* 0x000fec0000000800 */
[C---:B-1----:R-:W-:Y:S01]  /*e3f0*/  HMMA.16816.F32.BF16 R12, R100.reuse, R108, R12 ;  /* 0x0000006c640c723c */ /* 0x042fe2000004180c */
[----:B--2---:R-:W-:Y:S03]  /*e400*/  LDSM.16.MT88.4 R144, [R200+0xf800] ;  /* 0x00f80000c890783b */ /* 0x004fe60000004200 */
[----:B------:R-:W-:Y:S04]  /*e410*/  MUFU.EX2 R230, R230 ;  /* 0x000000e600e67308 */ /* 0x000fe80000000800 */
[C---:B------:R-:W-:Y:S01]  /*e420*/  HMMA.16816.F32.BF16 R16, R100.reuse, R110, R16 ;  /* 0x0000006e6410723c */ /* 0x040fe20000041810 */
[----:B------:R-:W1:Y:S05]  /*e430*/  LDSM.16.MT88.4 R108, [R200+0x10800] ;  /* 0x01080000c86c783b */ /* 0x000e6a0000004200 */
[----:B------:R-:W2:Y:S02]  /*e440*/  MUFU.EX2 R235, R235 ;  /* 0x000000eb00eb7308 */ /* 0x000ea40000000800 */
[C---:B------:R-:W-:Y:S08]  /*e450*/  HMMA.16816.F32.BF16 R20, R100.reuse, R116, R20 ;  /* 0x000000746414723c */ /* 0x040ff00000041814 */
[----:B------:R-:W-:Y:S01]  /*e460*/  MUFU.EX2 R231, R231 ;  /* 0x000000e700e77308 */ /* 0x000fe20000000800 */
[C---:B------:R-:W-:Y:S01]  /*e470*/  HMMA.16816.F32.BF16 R24, R100.reuse, R118, R24 ;  /* 0x000000766418723c */ /* 0x040fe20000041818 */
[----:B------:R-:W-:Y:S07]  /*e480*/  LDSM.16.MT88.4 R116, [R196+0x10800] ;  /* 0x01080000c474783b */ /* 0x000fee0000004200 */
[C---:B------:R-:W-:Y:S01]  /*e490*/  HMMA.16816.F32.BF16 R28, R100.reuse, R120, R28 ;  /* 0x00000078641c723c */ /* 0x040fe2000004181c */
[----:B------:R-:W4:Y:S07]  /*e4a0*/  MUFU.EX2 R232, R232 ;  /* 0x000000e800e87308 */ /* 0x000f2e0000000800 */
[C---:B------:R-:W-:Y:S01]  /*e4b0*/  HMMA.16816.F32.BF16 R32, R100.reuse, R122, R32 ;  /* 0x0000007a6420723c */ /* 0x040fe20000041820 */
[----:B------:R-:W-:Y:S02]  /*e4c0*/  LDSM.16.MT88.4 R120, [R198+0xd000] ;  /* 0x00d00000c678783b */ /* 0x000fe40000004200 */
[----:B------:R-:W5:Y:S05]  /*e4d0*/  MUFU.EX2 R228, R228 ;  /* 0x000000e400e47308 */ /* 0x000f6a0000000800 */
[C---:B------:R-:W-:Y:S05]  /*e4e0*/  HMMA.16816.F32.BF16 R36, R100.reuse, R124, R36 ;  /* 0x0000007c6424723c */ /* 0x040fea0000041824 */
[----:B------:R-:W1:Y:S03]  /*e4f0*/  MUFU.EX2 R134, R134 ;  /* 0x0000008600867308 */ /* 0x000e660000000800 */
[C---:B------:R-:W-:Y:S01]  /*e500*/  HMMA.16816.F32.BF16 R40, R100.reuse, R126, R40 ;  /* 0x0000007e6428723c */ /* 0x040fe20000041828 */
[----:B------:R-:W-:Y:S07]  /*e510*/  LDSM.16.MT88.4 R124, [R196+0xd000] ;  /* 0x00d00000c47c783b */ /* 0x000fee0000004200 */
[C---:B------:R-:W-:Y:S07]  /*e520*/  HMMA.16816.F32.BF16 R44, R100.reuse, R136, R44 ;  /* 0x00000088642c723c */ /* 0x040fee000004182c */
[----:B--2---:R-:W-:Y:S01]  /*e530*/  F2FP.BF16.PACK_AB R136, R235, R230 ;  /* 0x000000e6eb88723e */ /* 0x004fe200000010ff */
[C---:B------:R-:W-:Y:S04]  /*e540*/  HMMA.16816.F32.BF16 R48, R100.reuse, R138, R48 ;  /* 0x0000008a6430723c */ /* 0x040fe80000041830 */
[----:B----4-:R-:W-:Y:S03]  /*e550*/  F2FP.BF16.PACK_AB R137, R232, R231 ;  /* 0x000000e7e889723e */ /* 0x010fe600000010ff */
[----:B-----5:R-:W-:Y:S01]  /*e560*/  F2FP.BF16.PACK_AB R138, R229, R228 ;  /* 0x000000e4e58a723e */ /* 0x020fe200000010ff */
[C---:B------:R-:W-:Y:S04]  /*e570*/  HMMA.16816.F32.BF16 R52, R100.reuse, R140, R52 ;  /* 0x0000008c6434723c */ /* 0x040fe80000041834 */
[----:B-1----:R-:W-:Y:S04]  /*e580*/  F2FP.BF16.PACK_AB R139, R133, R134 ;  /* 0x00000086858b723e */ /* 0x002fe800000010ff */
[C---:B------:R-:W-:Y:S01]  /*e590*/  HMMA.16816.F32.BF16 R56, R100.reuse, R142, R56 ;  /* 0x0000008e6438723c */ /* 0x040fe20000041838 */
[----:B------:R-:W-:Y:S07]  /*e5a0*/  LDSM.16.MT88.4 R140, [R196+0xd800] ;  /* 0x00d80000c48c783b */ /* 0x000fee0000004200 */
[C---:B---3--:R-:W-:Y:S08]  /*e5b0*/  HMMA.16816.F32.BF16 R60, R100.reuse, R104, R60 ;  /* 0x00000068643c723c */ /* 0x048ff0000004183c */
[C---:B------:R-:W-:Y:S01]  /*e5c0*/  HMMA.16816.F32.BF16 R64, R100.reuse, R106, R64 ;  /* 0x0000006a6440723c */ /* 0x040fe20000041840 */
[----:B------:R-:W1:Y:S07]  /*e5d0*/  LDSM.16.MT88.4 R104, [R197+0x10800] ;  /* 0x01080000c568783b */ /* 0x000e6e0000004200 */
[C---:B------:R-:W-:Y:S08]  /*e5e0*/  HMMA.16816.F32.BF16 R68, R100.reuse, R108, R68 ;  /* 0x0000006c6444723c */ /* 0x040ff00000041844 */
        /* <DEDUP_REMOVED lines=9> */
[----:B------:R-:W-:Y:S01]  /*e680*/  HMMA.16816.F32.BF16 R96, R100, R118, R96 ;  /* 0x000000766460723c */ /* 0x000fe20000041860 */
[----:B------:R-:W4:Y:S06]  /*e690*/  LDSM.16.MT88.4 R116, [R198+0xf000] ;  /* 0x00f00000c674783b */ /* 0x000f2c0000004200 */
[----:B------:R-:W-:Y:S02]  /*e6a0*/  F2FP.BF16.PACK_AB R100, R181, R180 ;  /* 0x000000b4b564723e */ /* 0x000fe400000010ff */
[----:B------:R-:W-:Y:S03]  /*e6b0*/  F2FP.BF16.PACK_AB R101, R183, R182 ;  /* 0x000000b6b765723e */ /* 0x000fe600000010ff */
[----:B------:R-:W-:Y:S02]  /*e6c0*/  F2FP.BF16.PACK_AB R102, R237, R236 ;  /* 0x000000eced66723e */ /* 0x000fe400000010ff */
[----:B------:R-:W-:Y:S07]  /*e6d0*/  F2FP.BF16.PACK_AB R103, R233, R234 ;  /* 0x000000eae967723e */ /* 0x000fee00000010ff */
[C---:B--2---:R-:W-:Y:S08]  /*e6e0*/  HMMA.16816.F32.BF16 R4, R100.reuse, R108, R4 ;  /* 0x0000006c6404723c */ /* 0x044ff00000041804 */
[C---:B------:R-:W-:Y:S01]  /*e6f0*/  HMMA.16816.F32.BF16 R8, R100.reuse, R110, R8 ;  /* 0x0000006e6408723c */ /* 0x040fe20000041808 */
[----:B------:R-:W2:Y:S07]  /*e700*/  LDSM.16.MT88.4 R108, [R197+0xf000] ;  /* 0x00f00000c56c783b */ /* 0x000eae0000004200 */
[C---:B------:R-:W-:Y:S08]  /*e710*/  HMMA.16816.F32.BF16 R12, R100.reuse, R120, R12 ;  /* 0x00000078640c723c */ /* 0x040ff0000004180c */
[C---:B------:R-:W-:Y:S08]  /*e720*/  HMMA.16816.F32.BF16 R16, R100.reuse, R122, R16 ;  /* 0x0000007a6410723c */ /* 0x040ff00000041810 */
[C---:B---3--:R-:W-:Y:S08]  /*e730*/  HMMA.16816.F32.BF16 R20, R100.reuse, R112, R20 ;  /* 0x000000706414723c */ /* 0x048ff00000041814 */
[C---:B------:R-:W-:Y:S01]  /*e740*/  HMMA.16816.F32.BF16 R24, R100.reuse, R114, R24 ;  /* 0x000000726418723c */ /* 0x040fe20000041818 */
[----:B------:R-:W3:Y:S07]  /*e750*/  LDSM.16.MT88.4 R112, [R196+0xf000] ;  /* 0x00f00000c470783b */ /* 0x000eee0000004200 */
[C---:B------:R-:W-:Y:S08]  /*e760*/  HMMA.16816.F32.BF16 R28, R100.reuse, R124, R28 ;  /* 0x0000007c641c723c */ /* 0x040ff0000004181c */
[C---:B------:R-:W-:Y:S01]  /*e770*/  HMMA.16816.F32.BF16 R32, R100.reuse, R126, R32 ;  /* 0x0000007e6420723c */ /* 0x040fe20000041820 */
[----:B------:R-:W-:Y:S07]  /*e780*/  LDSM.16.MT88.4 R124, [R200+0xd800] ;  /* 0x00d80000c87c783b */ /* 0x000fee0000004200 */
[C---:B-1----:R-:W-:Y:S08]  /*e790*/  HMMA.16816.F32.BF16 R36, R100.reuse, R104, R36 ;  /* 0x000000686424723c */ /* 0x042ff00000041824 */
[C---:B------:R-:W-:Y:S01]  /*e7a0*/  HMMA.16816.F32.BF16 R40, R100.reuse, R106, R40 ;  /* 0x0000006a6428723c */ /* 0x040fe20000041828 */
[----:B------:R-:W1:Y:S07]  /*e7b0*/  LDSM.16.MT88.4 R104, [R200+0x11000] ;  /* 0x01100000c868783b */ /* 0x000e6e0000004200 */
[C---:B----4-:R-:W-:Y:S08]  /*e7c0*/  HMMA.16816.F32.BF16 R44, R100.reuse, R116, R44 ;  /* 0x00000074642c723c */ /* 0x050ff0000004182c */
[C---:B------:R-:W-:Y:S01]  /*e7d0*/  HMMA.16816.F32.BF16 R48, R100.reuse, R118, R48 ;  /* 0x000000766430723c */ /* 0x040fe20000041830 */
[----:B------:R-:W4:Y:S07]  /*e7e0*/  LDSM.16.MT88.4 R116, [R198+0x11000] ;  /* 0x01100000c674783b */ /* 0x000f2e0000004200 */
[C---:B--2---:R-:W-:Y:S08]  /*e7f0*/  HMMA.16816.F32.BF16 R52, R100.reuse, R108, R52 ;  /* 0x0000006c6434723c */ /* 0x044ff00000041834 */
[C---:B------:R-:W-:Y:S01]  /*e800*/  HMMA.16816.F32.BF16 R56, R100.reuse, R110, R56 ;  /* 0x0000006e6438723c */ /* 0x040fe20000041838 */
[----:B------:R-:W2:Y:S07]  /*e810*/  LDSM.16.MT88.4 R108, [R197+0x11000] ;  /* 0x01100000c56c783b */ /* 0x000eae0000004200 */
[C---:B---3--:R-:W-:Y:S08]  /*e820*/  HMMA.16816.F32.BF16 R60, R100.reuse, R112, R60 ;  /* 0x00000070643c723c */ /* 0x048ff0000004183c */
[C---:B------:R-:W-:Y:S01]  /*e830*/  HMMA.16816.F32.BF16 R64, R100.reuse, R114, R64 ;  /* 0x000000726440723c */ /* 0x040fe20000041840 */
[----:B------:R-:W3:Y:S07]  /*e840*/  LDSM.16.MT88.4 R112, [R196+0x11000] ;  /* 0x01100000c470783b */ /* 0x000eee0000004200 */
[C---:B-1----:R-:W-:Y:S08]  /*e850*/  HMMA.16816.F32.BF16 R68, R100.reuse, R104, R68 ;  /* 0x000000686444723c */ /* 0x042ff00000041844 */
[C---:B------:R-:W-:Y:S01]  /*e860*/  HMMA.16816.F32.BF16 R72, R100.reuse, R106, R72 ;  /* 0x0000006a6448723c */ /* 0x040fe20000041848 */
[----:B------:R-:W-:Y:S07]  /*e870*/  LDSM.16.MT88.4 R104, [R197+0xd800] ;  /* 0x00d80000c568783b */ /* 0x000fee0000004200 */
[C---:B----4-:R-:W-:Y:S08]  /*e880*/  HMMA.16816.F32.BF16 R76, R100.reuse, R116, R76 ;  /* 0x00000074644c723c */ /* 0x050ff0000004184c */
[C---:B------:R-:W-:Y:S01]  /*e890*/  HMMA.16816.F32.BF16 R80, R100.reuse, R118, R80 ;  /* 0x000000766450723c */ /* 0x040fe20000041850 */
[----:B------:R-:W1:Y:S07]  /*e8a0*/  LDSM.16.MT88.4 R116, [R198+0xd800] ;  /* 0x00d80000c674783b */ /* 0x000e6e0000004200 */
[C---:B--2---:R-:W-:Y:S08]  /*e8b0*/  HMMA.16816.F32.BF16 R84, R100.reuse, R108, R84 ;  /* 0x0000006c6454723c */ /* 0x044ff00000041854 */
[C---:B------:R-:W-:Y:S08]  /*e8c0*/  HMMA.16816.F32.BF16 R88, R100.reuse, R110, R88 ;  /* 0x0000006e6458723c */ /* 0x040ff00000041858 */
[C---:B---3--:R-:W-:Y:S08]  /*e8d0*/  HMMA.16816.F32.BF16 R92, R100.reuse, R112, R92 ;  /* 0x00000070645c723c */ /* 0x048ff0000004185c */
[----:B------:R-:W-:Y:S08]  /*e8e0*/  HMMA.16816.F32.BF16 R96, R100, R114, R96 ;  /* 0x000000726460723c */ /* 0x000ff00000041860 */
[C---:B------:R-:W-:Y:S01]  /*e8f0*/  HMMA.16816.F32.BF16 R128, R136.reuse, R124, R4 ;  /* 0x0000007c8880723c */ /* 0x040fe20000041804 */
[----:B------:R-:W2:Y:S07]  /*e900*/  LDSM.16.MT88.4 R4, [R198+0x11800] ;  /* 0x01180000c604783b */ /* 0x000eae0000004200 */
[C---:B------:R-:W-:Y:S01]  /*e910*/  HMMA.16816.F32.BF16 R124, R136.reuse, R126, R8 ;  /* 0x0000007e887c723c */ /* 0x040fe20000041808 */
[----:B------:R-:W3:Y:S07]  /*e920*/  LDSM.16.MT88.4 R8, [R197+0x11800] ;  /* 0x01180000c508783b */ /* 0x000eee0000004200 */
[C---:B-1----:R-:W-:Y:S01]  /*e930*/  HMMA.16816.F32.BF16 R120, R136.reuse, R116, R12 ;  /* 0x000000748878723c */ /* 0x042fe2000004180c */
[----:B------:R-:W1:Y:S07]  /*e940*/  LDSM.16.MT88.4 R12, [R196+0x11800] ;  /* 0x01180000c40c783b */ /* 0x000e6e0000004200 */
[C---:B------:R-:W-:Y:S07]  /*e950*/  HMMA.16816.F32.BF16 R116, R136.reuse, R118, R16 ;  /* 0x000000768874723c */ /* 0x040fee0000041810 */
[----:B------:R-:W-:Y:S01]  /*e960*/  FADD.FTZ R17, R165, R166 ;  /* 0x000000a6a5117221 */ /* 0x000fe20000010000 */
[C---:B------:R-:W-:Y:S04]  /*e970*/  HMMA.16816.F32.BF16 R112, R136.reuse, R104, R20 ;  /* 0x000000688870723c */ /* 0x040fe80000041814 */
[----:B------:R-:W-:Y:S04]  /*e980*/  FADD.FTZ R17, R164, R17 ;  /* 0x00000011a4117221 */ /* 0x000fe80000010000 */
        /* <DEDUP_REMOVED lines=23> */
[----:B------:R-:W-:Y:S01]  /*eb00*/  FADD.FTZ R0, R172, R5 ;  /* 0x00000005ac007221 */ /* 0x000fe20000010000 */
[C---:B---3--:R-:W-:Y:S03]  /*eb10*/  HMMA.16816.F32.BF16 R84, R136.reuse, R8, R84 ;  /* 0x000000088854723c */ /* 0x048fe60000041854 */
[----:B------:R-:W-:Y:S04]  /*eb20*/  FADD.FTZ R0, R173, R0 ;  /* 0x00000000ad007221 */ /* 0x000fe80000010000 */
[----:B------:R-:W-:Y:S01]  /*eb30*/  FADD.FTZ R5, R177, R0 ;  /* 0x00000000b1057221 */ /* 0x000fe20000010000 */
[C---:B------:R-:W-:Y:S04]  /*eb40*/  HMMA.16816.F32.BF16 R88, R136.reuse, R10, R88 ;  /* 0x0000000a8858723c */ /* 0x040fe80000041858 */
[----:B------:R-:W-:Y:S02]  /*eb50*/  FADD.FTZ R5, R176, R5 ;  /* 0x00000005b0057221 */ /* 0x000fe40000010000 */
[----:B------:R-:W-:Y:S02]  /*eb60*/  FADD.FTZ R0, R234, R183 ;  /* 0x000000b7ea007221 */ /* 0x000fe40000010000 */
[----:B------:R-:W-:Y:S01]  /*eb70*/  FADD.FTZ R180, R180, R5 ;  /* 0x00000005b4b47221 */ /* 0x000fe20000010000 */
[C---:B-1----:R-:W-:Y:S03]  /*eb80*/  HMMA.16816.F32.BF16 R92, R136.reuse, R12, R92 ;  /* 0x0000000c885c723c */ /* 0x042fe6000004185c */
[----:B------:R-:W-:Y:S02]  /*eb90*/  FADD.FTZ R181, R181, R180 ;  /* 0x000000b4b5b57221 */ /* 0x000fe40000010000 */
[----:B------:R-:W-:Y:S02]  /*eba0*/  FADD.FTZ R0, R233, R0 ;  /* 0x00000000e9007221 */ /* 0x000fe40000010000 */
[----:B------:R-:W-:Y:S01]  /*ebb0*/  FADD.FTZ R236, R236, R181 ;  /* 0x000000b5ecec7221 */ /* 0x000fe20000010000 */
[----:B------:R-:W-:Y:S04]  /*ebc0*/  HMMA.16816.F32.BF16 R96, R136, R14, R96 ;  /* 0x0000000e8860723c */ /* 0x000fe80000041860 */
[----:B------:R-:W-:Y:S02]  /*ebd0*/  FADD.FTZ R237, R237, R236 ;  /* 0x000000eceded7221 */ /* 0x000fe40000010000 */
[----:B------:R-:W-:Y:S01]  /*ebe0*/  FADD.FTZ R231, R231, R0 ;  /* 0x00000000e7e77221 */ /* 0x000fe20000010000 */
[----:B------:R-:W-:Y:S01]  /*ebf0*/  MOV R0, R3 ;  /* 0x0000000300007202 */ /* 0x000fe20000000f00 */
[----:B------:R-:W-:Y:S04]  /*ec00*/  FADD.FTZ R230, R230, R237 ;  /* 0x000000ede6e67221 */ /* 0x000fe80000010000 */
[----:B------:R-:W-:Y:S02]  /*ec10*/  FADD.FTZ R235, R235, R230 ;  /* 0x000000e6ebeb7221 */ /* 0x000fe40000010000 */
[----:B------:R-:W-:Y:S02]  /*ec20*/  FADD.FTZ R231, R232, R231 ;  /* 0x000000e7e8e77221 */ /* 0x000fe40000010000 */
[----:B------:R-:W-:Y:S02]  /*ec30*/  FADD.FTZ R228, R228, R235 ;  /* 0x000000ebe4e47221 */ /* 0x000fe40000010000 */
[----:B------:R-:W-:Y:S02]  /*ec40*/  FADD.FTZ R134, R134, R231 ;  /* 0x000000e786867221 */ /* 0x000fe40000010000 */
[----:B------:R-:W-:Y:S02]  /*ec50*/  FADD.FTZ R225, R229, R228 ;  /* 0x000000e4e5e17221 */ /* 0x000fe40000010000 */
[----:B------:R-:W-:Y:S01]  /*ec60*/  FADD.FTZ R223, R133, R134 ;  /* 0x0000008685df7221 */ /* 0x000fe20000010000 */
[----:B------:R-:W-:-:S05]  /*ec70*/  @P1 BRA `(.L_x_1514) ;  /* 0xffffc50000001947 */ /* 0x000fca000383ffff */
.L_x_1510:
        /* <DEDUP_REMOVED lines=280> */
.L_x_1516:
[----:B--234-:R-:W-:Y:S05]  /*fe00*/  BSYNC B0 ;  /* 0x0000000000007941 */ /* 0x01cfea0003800000 */
.L_x_1515:
        /* <DEDUP_REMOVED lines=18> */
.L_x_1518:
[----:B------:R-:W-:Y:S05]  /*ff30*/  BSYNC B0 ;  /* 0x0000000000007941 */ /* 0x000fea0003800000 */
.L_x_1517:
        /* <DEDUP_REMOVED lines=11> */
.L_x_1520:
[----:B------:R-:W-:Y:S05]  /*fff0*/  BSYNC B0 ;  /* 0x0000000000007941 */ /* 0x000fea0003800000 */
.L_x_1519:
        /* <DEDUP_REMOVED lines=11> */
.L_x_1522:
[----:B------:R-:W-:Y:S05]  /*100b0*/  BSYNC B0 ;  /* 0x0000000000007941 */ /* 0x000fea0003800000 */
.L_x_1521:
        /* <DEDUP_REMOVED lines=11> */
.L_x_1524:
[----:B------:R-:W-:Y:S05]  /*10170*/  BSYNC B0 ;  /* 0x0000000000007941 */ /* 0x000fea0003800000 */
.L_x_1523:
        /* <DEDUP_REMOVED lines=11> */
.L_x_1526:
[----:B------:R-:W-:Y:S05]  /*10230*/  BSYNC B0 ;  /* 0x0000000000007941 */ /* 0x000fea0003800000 */
.L_x_1525:
        /* <DEDUP_REMOVED lines=11> */
.L_x_1528:
[----:B------:R-:W-:Y:S05]  /*102f0*/  BSYNC B0 ;  /* 0x0000000000007941 */ /* 0x000fea0003800000 */
.L_x_1527:
        /* <DEDUP_REMOVED lines=11> */
.L_x_1530:
[----:B------:R-:W-:Y:S05]  /*103b0*/  BSYNC B0 ;  /* 0x0000000000007941 */ /* 0x000fea0003800000 */
.L_x_1529:
        /* <DEDUP_REMOVED lines=12> */
.L_x_1531:
        /* <DEDUP_REMOVED lines=16> */
.L_x_4425:


//--------------------- .text._ZN5flash24flash_fwd_splitkv_kernelI23Flash_fwd_kernel_traitsILi192ELi64ELi64ELi4ELb0ELb0EN7cutlass10bfloat16_tE19Flash_kernel_traitsILi192ELi64ELi64ELi4ES3_EELb1ELb0ELb0ELb0ELb0ELb0ELb1ELb1EEEvNS_16Flash_fwd_paramsE --------------------------
	.section	.text._ZN5flash24flash_fwd_splitkv_kernelI23Flash_fwd_kernel_traitsILi192ELi64ELi64ELi4ELb0ELb0EN7cutlass10bfloat16_tE19Flash_kernel_traitsILi192ELi64ELi64ELi4ES3_EELb1ELb0ELb0ELb0ELb0ELb0ELb1ELb1EEEvNS_16Flash_fwd_paramsE,"ax",@progbits
	.sectioninfo	@"SHI_REGISTERS=236"
	.align	128
        .global         _ZN5flash24flash_fwd_splitkv_kernelI23Flash_fwd_kernel_traitsILi192ELi64ELi64ELi4ELb0ELb0EN7cutlass10bfloat16_tE19Flash_kernel_traitsILi192ELi64ELi64ELi4ES3_EELb1ELb0ELb0ELb0ELb0ELb0ELb1ELb1EEEvNS_16Flash_fwd_paramsE
        .type           _ZN5flash24flash_fwd_splitkv_kernelI23Flash_fwd_kernel_traitsILi192ELi64ELi64ELi4ELb0ELb0EN7cutlass10bfloat16_tE19Flash_kernel_traitsILi192ELi64ELi64ELi4ES3_EELb1ELb0ELb0ELb0ELb0ELb0ELb1ELb1EEEvNS_16Flash_fwd_paramsE,@function
        .size           _ZN5flash24flash_fwd_splitkv_kernelI23Flash_fwd_kernel_traitsILi192ELi64ELi64ELi4ELb0ELb0EN7cutlass10bfloat16_tE19Flash_kernel_traitsILi192ELi64ELi64ELi4ES3_EELb1ELb0ELb0ELb0ELb0ELb0ELb1ELb1EEEvNS_16Flash_fwd_paramsE,(.L_x_4387 - _ZN5flash24flash_fwd_splitkv_kernelI23Flash_fwd_kernel_traitsILi192ELi64ELi64ELi4ELb0ELb0EN7cutlass10bfloat16_tE19Flash_kernel_traitsILi192ELi64ELi64ELi4ES3_EELb1ELb0ELb0ELb0ELb0ELb0ELb1ELb1EEEvNS_16Flash_fwd_paramsE)
        .other          _ZN5flash24flash_fwd_splitkv_kernelI23Flash_fwd_kernel_traitsILi192ELi64ELi64ELi4ELb0ELb0EN7cutlass10bfloat16_tE19Flash_kernel_traitsILi192ELi64ELi64ELi4ES3_EELb1ELb0ELb0ELb0ELb0ELb0ELb1ELb1EEEvNS_16Flash_fwd_paramsE,@"STO_CUDA_ENTRY STV_DEFAULT"
_ZN5flash24flash_fwd_splitkv_kernelI23Flash_fwd_kernel_traitsILi192ELi64ELi64ELi4ELb0ELb0EN7cutlass10bfloat16_tE19Flash_kernel_traitsILi192ELi64ELi64ELi4ES3_EELb1ELb0ELb0ELb0ELb0ELb0ELb1ELb1EEEvNS_16Flash_fwd_paramsE:
.text._ZN5flash24flash_fwd_splitkv_kernelI23Flash_fwd_kernel_traitsILi192ELi64ELi64ELi4ELb0ELb0EN7cutlass10bfloat16_tE19Flash_kernel_traitsILi192ELi64ELi64ELi4ES3_EELb1ELb0ELb0ELb0ELb0ELb0ELb1ELb1EEEvNS_16Flash_fwd_paramsE:
[----:B------:R-:W-:Y:S02]  /*0000*/  MOV R1, c[0x0][0x28] ;  /* 0x00000a0000017a02 */ /* 0x000fe40000000f00 */
[----:B------:R-:W1:Y:S01]  /*0010*/  I2F.U32.RP R4, c[0x0][0x1c0] ;  /* 0x0000700000047b06 */ /* 0x000e620000209000 */
[----:B------:R-:W2:Y:S01]  /*0020*/  S2R R209, SR_CTAID.Z ;  /* 0x0000000000d17919 */ /* 0x000ea20000002700 */
[----:B------:R-:W-:Y:S01]  /*0030*/  IMAD.MOV.U32 R2, RZ, RZ, RZ ;  /* 0x000000ffff027224 */ /* 0x000fe200078e00ff */
[----:B------:R-:W-:Y:S01]  /*0040*/  ISETP.NE.U32.AND P0, PT, RZ, c[0x0][0x1c0], PT ;  /* 0x00007000ff007a0c */ /* 0x000fe20003f05070 */
[----:B------:R-:W3:Y:S01]  /*0050*/  S2UR UR8, SR_CTAID.Y ;  /* 0x00000000000879c3 */ /* 0x000ee20000002600 */
[----:B------:R-:W4:Y:S01]  /*0060*/  S2R R207, SR_CTAID.X ;  /* 0x0000000000cf7919 */ /* 0x000f220000002500 */
[----:B------:R-:W-:Y:S01]  /*0070*/  ULDC.64 UR4, c[0x0][0x40] ;  /* 0x0000100000047ab9 */ /* 0x000fe20000000a00 */
[----:B------:R-:W-:Y:S01]  /*0080*/  BSSY B4, `(.L_x_1532) ;  /* 0x0000016000047945 */ /* 0x000fe20003800000 */
[----:B------:R-:W-:Y:S01]  /*0090*/  UIADD3 UR4, UP0, UR4, 0x160, URZ ;  /* 0x0000016004047890 */ /* 0x000fe2000ff1e03f */
[----:B------:R-:W-:-:S03]  /*00a0*/  MOV R206, 0x1e0 ;  /* 0x000001e000ce7802 */ /* 0x000fc60000000f00 */
[----:B------:R-:W-:Y:S01]  /*00b0*/  UIADD3.X UR5, URZ, UR5, URZ, UP0, !UPT ;  /* 0x000000053f057290 */ /* 0x000fe200087fe43f */
[----:B-1----:R-:W1:Y:S02]  /*00c0*/  MUFU.RCP R3, R4 ;  /* 0x0000000400037308 */ /* 0x002e640000001000 */
[----:B-1----:R-:W-:-:S06]  /*00d0*/  IADD3 R3, R3, 0xffffffe, RZ ;  /* 0x0ffffffe03037810 */ /* 0x002fcc0007ffe0ff */
[----:B------:R-:W1:Y:S02]  /*00e0*/  F2I.FTZ.U32.TRUNC.NTZ R3, R3 ;  /* 0x0000000300037305 */ /* 0x000e64000021f000 */
[----:B-1----:R-:W-:-:S04]  /*00f0*/  IMAD.MOV R0, RZ, RZ, -R3 ;  /* 0x000000ffff007224 */ /* 0x002fc800078e0a03 */
[----:B------:R-:W-:-:S04]  /*0100*/  IMAD R5, R0, c[0x0][0x1c0], RZ ;  /* 0x0000700000057a24 */ /* 0x000fc800078e02ff */
[----:B------:R-:W-:-:S06]  /*0110*/  IMAD.HI.U32 R2, R3, R5, R2 ;  /* 0x0000000503027227 */ /* 0x000fcc00078e0002 */
[----:B--2---:R-:W-:-:S04]  /*0120*/  IMAD.HI.U32 R211, R2, R209, RZ ;  /* 0x000000d102d37227 */ /* 0x004fc800078e00ff */
[----:B------:R-:W-:-:S04]  /*0130*/  IMAD.MOV R0, RZ, RZ, -R211 ;  /* 0x000000ffff007224 */ /* 0x000fc800078e0ad3 */
[----:B------:R-:W-:-:S05]  /*0140*/  IMAD R0, R0, c[0x0][0x1c0], R209 ;  /* 0x0000700000007a24 */ /* 0x000fca00078e02d1 */
[----:B------:R-:W-:-:S13]  /*0150*/  ISETP.GE.U32.AND P2, PT, R0, c[0x0][0x1c0], PT ;  /* 0x0000700000007a0c */ /* 0x000fda0003f46070 */
[----:B------:R-:W-:Y:S02]  /*0160*/  @P2 IADD3 R0, R0, -c[0x0][0x1c0], RZ ;  /* 0x8000700000002a10 */ /* 0x000fe40007ffe0ff */
[----:B------:R-:W-:Y:S02]  /*0170*/  @P2 IADD3 R211, R211, 0x1, RZ ;  /* 0x00000001d3d32810 */ /* 0x000fe40007ffe0ff */
[----:B------:R-:W-:-:S13]  /*0180*/  ISETP.GE.U32.AND P1, PT, R0, c[0x0][0x1c0], PT ;  /* 0x0000700000007a0c */ /* 0x000fda0003f26070 */
[----:B------:R-:W-:Y:S02]  /*0190*/  @P1 IADD3 R211, R211, 0x1, RZ ;  /* 0x00000001d3d31810 */ /* 0x000fe40007ffe0ff */
[----:B------:R-:W-:-:S05]  /*01a0*/  @!P0 LOP3.LUT R211, RZ, c[0x0][0x1c0], RZ, 0x33, !PT ;  /* 0x00007000ffd38a12 */ /* 0x000fca00078e33ff */
[----:B------:R-:W-:-:S04]  /*01b0*/  IMAD.MOV R0, RZ, RZ, -R211 ;  /* 0x000000ffff007224 */ /* 0x000fc800078e0ad3 */
[----:B------:R-:W-:Y:S02]  /*01c0*/  IMAD R209, R0, c[0x0][0x1c0], R209 ;  /* 0x0000700000d17a24 */ /* 0x000fe400078e02d1 */
[----:B---34-:R-:W-:Y:S05]  /*01d0*/  CALL.REL.NOINC `($_ZN5flash24flash_fwd_splitkv_kernelI23Flash_fwd_kernel_traitsILi192ELi64ELi64ELi4ELb0ELb0EN7cutlass10bfloat16_tE19Flash_kernel_traitsILi192ELi64ELi64ELi4ES3_EELb1ELb0ELb0ELb0ELb0ELb0ELb1ELb1EEEvNS_16Flash_fwd_paramsE$_ZN5flash30compute_attn_1rowblock_splitkvI23Flash_fwd_kernel_traitsILi192ELi64ELi64ELi4ELb0ELb0EN7cutlass10bfloat16_tE19Flash_kernel_traitsILi192ELi64ELi64ELi4ES3_EELb1ELb0ELb0ELb0ELb0ELb0ELb1ELb1ENS_16Flash_fwd_paramsEEEvRKT8_iiiii) ;  /* 0x0000002000007944 */ /* 0x018fea0003c00000 */
[----:B------:R-:W-:Y:S05]  /*01e0*/  BSYNC B4 ;  /* 0x0000000000047941 */ /* 0x000fea0003800000 */
.L_x_1532:
[----:B------:R-:W-:Y:S05]  /*01f0*/  EXIT ;  /* 0x000000000000794d */ /* 0x000fea0003800000 */
        .type           $_ZN5flash24flash_fwd_splitkv_kernelI23Flash_fwd_kernel_traitsILi192ELi64ELi64ELi4ELb0ELb0EN7cutlass10bfloat16_tE19Flash_kernel_traitsILi192ELi64ELi64ELi4ES3_EELb1ELb0ELb0ELb0ELb0ELb0ELb1ELb1EEEvNS_16Flash_fwd_paramsE$_ZN5flash30compute_attn_1rowblock_splitkvI23Flash_fwd_kernel_traitsILi192ELi64ELi64ELi4ELb0ELb0EN7cutlass10bfloat16_tE19Flash_kernel_traitsILi192ELi64ELi64ELi4ES3_EELb1ELb0ELb0ELb0ELb0ELb0ELb1ELb1ENS_16Flash_fwd_paramsEEEvRKT8_iiiii,@function
        .size           $_ZN5flash24flash_fwd_splitkv_kernelI23Flash_fwd_kernel_traitsILi192ELi64ELi64ELi4ELb0ELb0EN7cutlass10bfloat16_tE19Flash_kernel_traitsILi192ELi64ELi64ELi4ES3_EELb1ELb0ELb0ELb0ELb0ELb0ELb1ELb1EEEvNS_16Flash_fwd_paramsE$_ZN5flash30compute_attn_1rowblock_splitkvI23Flash_fwd_kernel_traitsILi192ELi64ELi64ELi4ELb0ELb0EN7cutlass10bfloat16_tE19Flash_kernel_traitsILi192ELi64ELi64ELi4ES3_EELb1ELb0ELb0ELb0ELb0ELb0ELb1ELb1ENS_16Flash_fwd_paramsEEEvRKT8_iiiii,($__internal_16_$__cuda_sm70_shflsync_bfly_p - $_ZN5flash24flash_fwd_splitkv_kernelI23Flash_fwd_kernel_traitsILi192ELi64ELi64ELi4ELb0ELb0EN7cutlass10bfloat16_tE19Flash_kernel_traitsILi192ELi64ELi64ELi4ES3_EELb1ELb0ELb0ELb0ELb0ELb0ELb1ELb1EEEvNS_16Flash_fwd_paramsE$_ZN5flash30compute_attn_1rowblock_splitkvI23Flash_fwd_kernel_traitsILi192ELi64ELi64ELi4ELb0ELb0EN7cutlass10bfloat16_tE19Flash_kernel_traitsILi192ELi64ELi64ELi4ES3_EELb1ELb0ELb0ELb0ELb0ELb0ELb1ELb1ENS_16Flash_fwd_paramsEEEvRKT8_iiiii)
$_ZN5flash24flash_fwd_splitkv_kernelI23Flash_fwd_kernel_traitsILi192ELi64ELi64ELi4ELb0ELb0EN7cutlass10bfloat16_tE19Flash_kernel_traitsILi192ELi64ELi64ELi4ES3_EELb1ELb0ELb0ELb0ELb0ELb0ELb1ELb1EEEvNS_16Flash_fwd_paramsE$_ZN5flash30compute_attn_1rowblock_splitkvI23Flash_fwd_kernel_traitsILi192ELi64ELi64ELi4ELb0ELb0EN7cutlass10bfloat16_tE19Flash_kernel_traitsILi192ELi64ELi64ELi4ES3_EELb1ELb0ELb0ELb0ELb0ELb0ELb1ELb1ENS_16Flash_fwd_paramsEEEvRKT8_iiiii:
        /* <DEDUP_REMOVED lines=20> */
.L_x_1534:
[----:B------:R-:W-:Y:S05]  /*0340*/  BSYNC B0 ;  /* 0x0000000000007941 */ /* 0x000fea0003800000 */
.L_x_1533:
[----:B------:R-:W3:Y:S04]  /*0350*/  LD.E.64 R30, [R18.64+0xf0] ;  /* 0x0000f006121e7980 */ /* 0x000ee8000c101b00 */
[----:B------:R-:W4:Y:S01]  /*0360*/  @P1 LD.E R208, [R2.64+0x4] ;  /* 0x0000040602d01980 */ /* 0x000f22000c101900 */
[----:B------:R-:W-:Y:S01]  /*0370*/  IMAD.MOV.U32 R11, RZ, RZ, RZ ;  /* 0x000000ffff0b7224 */ /* 0x000fe200078e00ff */
[----:B---3--:R-:W-:-:S04]  /*0380*/  ISETP.NE.U32.AND P4, PT, R30, RZ, PT ;  /* 0x000000ff1e00720c */ /* 0x008fc80003f85070 */
[----:B------:R-:W-:Y:S01]  /*0390*/  ISETP.NE.AND.EX P4, PT, R31, RZ, PT, P4 ;  /* 0x000000ff1f00720c */ /* 0x000fe20003f85340 */
[----:B------:R-:W-:Y:S01]  /*03a0*/  IMAD.WIDE R30, R211, 0x4, R30 ;  /* 0x00000004d31e7825 */ /* 0x000fe200078e021e */
[----:B----45:R-:W-:-:S06]  /*03b0*/  @P1 IADD3 R208, R208, -R17, RZ ;  /* 0x80000011d0d01210 */ /* 0x030fcc0007ffe0ff */
        /* <DEDUP_REMOVED lines=10> */
.L_x_1536:
[----:B------:R4:W5:Y:S02]  /*0460*/  LD.E R0, [R18.64+0xb8] ;  /* 0x0000b80612007980 */ /* 0x000964000c101900 */
.L_x_1537:
[----:B------:R-:W-:Y:S05]  /*0470*/  BSYNC B0 ;  /* 0x0000000000007941 */ /* 0x000fea0003800000 */
.L_x_1535:
        /* <DEDUP_REMOVED lines=10> */
.L_x_1539:
[----:B------:R-:W2:Y:S01]  /*0520*/  LD.E.64 R2, [R18.64+0x108] ;  /* 0x0001080612027980 */ /* 0x000ea2000c101b00 */
[----:B------:R-:W-:Y:S01]  /*0530*/  BSSY B0, `(.L_x_1541) ;  /* 0x0000006000007945 */ /* 0x000fe20003800000 */
[----:B------:R-:W-:Y:S01]  /*0540*/  IMAD.MOV.U32 R0, RZ, RZ, RZ ;  /* 0x000000ffff007224 */ /* 0x000fe200078e00ff */
[----:B--2---:R-:W-:-:S04]  /*0550*/  ISETP.NE.U32.AND P0, PT, R2, RZ, PT ;  /* 0x000000ff0200720c */ /* 0x004fc80003f05070 */
[----:B------:R-:W-:-:S13]  /*0560*/  ISETP.NE.AND.EX P0, PT, R3, RZ, PT, P0 ;  /* 0x000000ff0300720c */ /* 0x000fda0003f05300 */
[----:B------:R-:W-:Y:S05]  /*0570*/  @!P0 BRA `(.L_x_1542) ;  /* 0x0000001000008947 */ /* 0x000fea0003800000 */
[----:B------:R1:W5:Y:S02]  /*0580*/  LD.E R0, [R18.64+0xbc] ;  /* 0x0000bc0612007980 */ /* 0x000364000c101900 */
.L_x_1542:
[----:B------:R-:W-:Y:S05]  /*0590*/  BSYNC B0 ;  /* 0x0000000000007941 */ /* 0x000fea0003800000 */
.L_x_1541:
[----:B-----5:R-:W-:Y:S02]  /*05a0*/  IADD3 R73, R75, R0, RZ ;  /* 0x000000004b497210 */ /* 0x020fe40007ffe0ff */
.L_x_1540:
[----:B------:R-:W-:Y:S05]  /*05b0*/  BSYNC B1 ;  /* 0x0000000000017941 */ /* 0x000fea0003800000 */
.L_x_1538:
[----:B------:R-:W-:Y:S01]  /*05c0*/  IMAD.SHL.U32 R71, R207, 0x40, RZ ;  /* 0x00000040cf477824 */ /* 0x000fe200078e00ff */
[----:B------:R-:W-:Y:S01]  /*05d0*/  MOV R2, R206 ;  /* 0x000000ce00027202 */ /* 0x000fe20000000f00 */
[----:B------:R-:W-:-:S03]  /*05e0*/  IMAD.MOV.U32 R3, RZ, RZ, 0x0 ;  /* 0x00000000ff037424 */ /* 0x000fc600078e00ff */
[----:B------:R-:W-:-:S13]  /*05f0*/  ISETP.GT.AND P0, PT, R208, R71, PT ;  /* 0x00000047d000720c */ /* 0x000fda0003f04270 */
[----:B------:R-:W-:Y:S05]  /*0600*/  @!P0 RET.REL.NODEC R2 `(_ZN5flash24flash_fwd_splitkv_kernelI23Flash_fwd_kernel_traitsILi192ELi64ELi64ELi4ELb0ELb0EN7cutlass10bfloat16_tE19Flash_kernel_traitsILi192ELi64ELi64ELi4ES3_EELb1ELb0ELb0ELb0ELb0ELb0ELb1ELb1EEEvNS_16Flash_fwd_paramsE) ;  /* 0xfffff9f002008950 */ /* 0x000fea0003c3ffff */
[----:B------:R-:W2:Y:S04]  /*0610*/  LD.E R5, [R18.64+0xb8] ;  /* 0x0000b80612057980 */ /* 0x000ea8000c101900 */
[----:B------:R-:W5:Y:S01]  /*0620*/  LD.E R4, [R18.64+0x188] ;  /* 0x0001880612047980 */ /* 0x000f62000c101900 */
[----:B------:R-:W-:Y:S02]  /*0630*/  IABS R3, c[0x0][0x10] ;  /* 0x0000040000037a13 */ /* 0x000fe40000000000 */
[----:B------:R-:W-:Y:S01]  /*0640*/  IADD3 R7, -R208, 0x7f, R71 ;  /* 0x0000007fd0077810 */ /* 0x000fe20007ffe147 */
[----:B------:R-:W1:Y:S01]  /*0650*/  S2R R70, SR_TID.X ;  /* 0x0000000000467919 */ /* 0x000e620000002100 */
[----:B------:R-:W3:Y:S08]  /*0660*/  I2F.RP R2, R3 ;  /* 0x0000000300027306 */ /* 0x000ef00000209400 */
[----:B---3--:R-:W3:Y:S02]  /*0670*/  MUFU.RCP R8, R2 ;  /* 0x0000000200087308 */ /* 0x008ee40000001000 */
[----:B---3--:R-:W-:-:S06]  /*0680*/  IADD3 R8, R8, 0xffffffe, RZ ;  /* 0x0ffffffe08087810 */ /* 0x008fcc0007ffe0ff */
[----:B------:R-:W3:Y:S02]  /*0690*/  F2I.FTZ.U32.TRUNC.NTZ R9, R8 ;  /* 0x0000000800097305 */ /* 0x000ee4000021f000 */
[----:B---3--:R-:W-:Y:S02]  /*06a0*/  IMAD.MOV R0, RZ, RZ, -R9 ;  /* 0x000000ffff007224 */ /* 0x008fe400078e0a09 */
[----:B------:R-:W-:Y:S01]  /*06b0*/  IMAD.MOV.U32 R8, RZ, RZ, RZ ;  /* 0x000000ffff087224 */ /* 0x000fe200078e00ff */
[----:B--2---:R-:W-:-:S04]  /*06c0*/  IADD3 R5, R5, 0x3f, RZ ;  /* 0x0000003f05057810 */ /* 0x004fc80007ffe0ff */
[----:B------:R-:W-:Y:S02]  /*06d0*/  SHF.R.S32.HI R6, RZ, 0x1f, R5 ;  /* 0x0000001fff067819 */ /* 0x000fe40000011405 */
[----:B-----5:R-:W-:Y:S02]  /*06e0*/  IADD3 R7, R4, R7, R73 ;  /* 0x0000000704077210 */ /* 0x020fe40007ffe049 */
[----:B------:R-:W-:Y:S01]  /*06f0*/  LEA.HI R6, R6, R5, RZ, 0x6 ;  /* 0x0000000506067211 */ /* 0x000fe200078f30ff */
[----:B------:R-:W-:Y:S01]  /*0700*/  IMAD R5, R0, R3, RZ ;  /* 0x0000000300057224 */ /* 0x000fe200078e02ff */
[----:B------:R-:W-:Y:S02]  /*0710*/  IABS R0, c[0x0][0x10] ;  /* 0x0000040000007a13 */ /* 0x000fe40000000000 */
[----:B------:R-:W-:Y:S01]  /*0720*/  LEA.HI.SX32 R6, R6, c[0x0][0x10], 0x1a ;  /* 0x0000040006067a11 */ /* 0x000fe200078fd2ff */
[----:B------:R-:W-:Y:S01]  /*0730*/  IMAD.HI.U32 R5, R9, R5, R8 ;  /* 0x0000000509057227 */ /* 0x000fe200078e0008 */
[----:B------:R-:W-:-:S02]  /*0740*/  SHF.R.S32.HI R134, RZ, 0x1f, R7 ;  /* 0x0000001fff867819 */ /* 0x000fc40000011407 */
[----:B------:R-:W-:Y:S01]  /*0750*/  IADD3 R6, R6, -0x1, RZ ;  /* 0xffffffff06067810 */ /* 0x000fe20007ffe0ff */
[----:B------:R-:W-:Y:S01]  /*0760*/  IMAD.MOV R0, RZ, RZ, -R0 ;  /* 0x000000ffff007224 */ /* 0x000fe200078e0a00 */
[----:B------:R-:W-:Y:S02]  /*0770*/  LEA.HI R134, R134, R7, RZ, 0x6 ;  /* 0x0000000786867211 */ /* 0x000fe400078f30ff */
[----:B------:R-:W-:Y:S02]  /*0780*/  IABS R2, R6 ;  /* 0x0000000600027213 */ /* 0x000fe40000000000 */
[----:B------:R-:W-:Y:S02]  /*0790*/  LOP3.LUT R6, R6, c[0x0][0x10], RZ, 0x3c, !PT ;  /* 0x0000040006067a12 */ /* 0x000fe400078e3cff */
[----:B------:R-:W-:Y:S01]  /*07a0*/  SHF.R.S32.HI R134, RZ, 0x6, R134 ;  /* 0x00000006ff867819 */ /* 0x000fe20000011486 */
[----:B------:R-:W-:Y:S01]  /*07b0*/  IMAD.HI.U32 R5, R5, R2, RZ ;  /* 0x0000000205057227 */ /* 0x000fe200078e00ff */
[----:B------:R-:W-:-:S03]  /*07c0*/  ISETP.GE.AND P0, PT, R6, RZ, PT ;  /* 0x000000ff0600720c */ /* 0x000fc60003f06270 */
[----:B------:R-:W-:-:S05]  /*07d0*/  IMAD R0, R5, R0, R2 ;  /* 0x0000000005007224 */ /* 0x000fca00078e0202 */
[----:B------:R-:W-:-:S13]  /*07e0*/  ISETP.GT.U32.AND P1, PT, R3, R0, PT ;  /* 0x000000000300720c */ /* 0x000fda0003f24070 */
[----:B------:R-:W-:Y:S01]  /*07f0*/  @!P1 IMAD.IADD R0, R0, 0x1, -R3 ;  /* 0x0000000100009824 */ /* 0x000fe200078e0a03 */
[----:B------:R-:W-:Y:S02]  /*0800*/  @!P1 IADD3 R5, R5, 0x1, RZ ;  /* 0x0000000105059810 */ /* 0x000fe40007ffe0ff */
[----:B------:R-:W-:Y:S02]  /*0810*/  ISETP.NE.AND P1, PT, RZ, c[0x0][0x10], PT ;  /* 0x00000400ff007a0c */ /* 0x000fe40003f25270 */
[----:B------:R-:W-:Y:S02]  /*0820*/  ISETP.GE.U32.AND P2, PT, R0, R3, PT ;  /* 0x000000030000720c */ /* 0x000fe40003f46070 */
[----:B------:R-:W-:-:S04]  /*0830*/  IADD3 R3, R73, 0x3f, RZ ;  /* 0x0000003f49037810 */ /* 0x000fc80007ffe0ff */
[----:B------:R-:W-:-:S04]  /*0840*/  SHF.R.S32.HI R0, RZ, 0x1f, R3 ;  /* 0x0000001fff007819 */ /* 0x000fc80000011403 */
[----:B------:R-:W-:-:S03]  /*0850*/  LEA.HI R3, R0, R3, RZ, 0x6 ;  /* 0x0000000300037211 */ /* 0x000fc600078f30ff */
[----:B------:R-:W-:Y:S02]  /*0860*/  @P2 IADD3 R5, R5, 0x1, RZ ;  /* 0x0000000105052810 */ /* 0x000fe40007ffe0ff */
[----:B------:R-:W-:-:S03]  /*0870*/  SHF.R.S32.HI R3, RZ, 0x6, R3 ;  /* 0x00000006ff037819 */ /* 0x000fc60000011403 */
[----:B------:R-:W-:Y:S01]  /*0880*/  @!P0 IMAD.MOV R5, RZ, RZ, -R5 ;  /* 0x000000ffff058224 */ /* 0x000fe200078e0a05 */
[----:B------:R-:W-:-:S05]  /*0890*/  @!P1 LOP3.LUT R5, RZ, c[0x0][0x10], RZ, 0x33, !PT ;  /* 0x00000400ff059a12 */ /* 0x000fca00078e33ff */
[----:B------:R-:W-:-:S04]  /*08a0*/  IMAD R203, R5, UR8, RZ ;  /* 0x0000000805cb7c24 */ /* 0x000fc8000f8e02ff */
[----:B------:R-:W-:-:S05]  /*08b0*/  IMAD.IADD R0, R5, 0x1, R203 ;  /* 0x0000000105007824 */ /* 0x000fca00078e02cb */
[----:B------:R-:W-:-:S04]  /*08c0*/  IMNMX R3, R3, R0, PT ;  /* 0x0000000003037217 */ /* 0x000fc80003800200 */
[----:B------:R-:W-:-:S04]  /*08d0*/  IMNMX R134, R3, R134, PT ;  /* 0x0000008603867217 */ /* 0x000fc80003800200 */
[----:B------:R-:W-:-:S13]  /*08e0*/  ISETP.GE.AND P0, PT, R203, R134, PT ;  /* 0x00000086cb00720c */ /* 0x000fda0003f06270 */
[----:B------:R-:W-:Y:S05]  /*08f0*/  @!P0 BRA `(.L_x_1543) ;  /* 0x0000092000008947 */ /* 0x000fea0003800000 */
[----:B-1----:R-:W2:Y:S04]  /*0900*/  LD.E.64 R2, [R18.64+0xb0] ;  /* 0x0000b00612027980 */ /* 0x002ea8000c101b00 */
[----:B------:R-:W3:Y:S04]  /*0910*/  LD.E R6, [R18.64+0x60] ;  /* 0x0000600612067980 */ /* 0x000ee8000c101900 */
[----:B----4-:R-:W4:Y:S04]  /*0920*/  LD.E R8, [R18.64+0xcc] ;  /* 0x0000cc0612087980 */ /* 0x010f28000c101900 */
[----:B------:R-:W4:Y:S04]  /*0930*/  LD.E.64 R10, [R18.64+0x78] ;  /* 0x00007806120a7980 */ /* 0x000f28000c101b00 */
[----:B------:R1:W5:Y:S04]  /*0940*/  LD.E R0, [R18.64+0xc0] ;  /* 0x0000c00612007980 */ /* 0x000368000c101900 */
[----:B------:R1:W5:Y:S01]  /*0950*/  LD.E.64 R4, [R18.64+0xa8] ;  /* 0x0000a80612047980 */ /* 0x000362000c101b00 */
[----:B------:R-:W-:Y:S01]  /*0960*/  SHF.R.S32.HI R9, RZ, 0x1f, R70 ;  /* 0x0000001fff097819 */ /* 0x000fe20000011446 */
[----:B------:R-:W-:Y:S03]  /*0970*/  BSSY B0, `(.L_x_1544) ;  /* 0x000001b000007945 */ /* 0x000fe60003800000 */
[----:B------:R-:W-:-:S04]  /*0980*/  LEA.HI R9, R9, R70, RZ, 0x4 ;  /* 0x0000004609097211 */ /* 0x000fc800078f20ff */
[----:B------:R-:W-:-:S05]  /*0990*/  LOP3.LUT R7, R9, 0xfffffff0, RZ, 0xc0, !PT ;  /* 0xfffffff009077812 */ /* 0x000fca00078ec0ff */
[----:B------:R-:W-:Y:S02]  /*09a0*/  IMAD.IADD R70, R70, 0x1, -R7 ;  /* 0x0000000146467824 */ /* 0x000fe400078e0a07 */
[----:B--2---:R-:W-:-:S04]  /*09b0*/  IMAD R2, R2, UR8, R211 ;  /* 0x0000000802027c24 */ /* 0x004fc8000f8e02d3 */
[----:B---3--:R-:W-:Y:S02]  /*09c0*/  IMAD R2, R2, R6, R209 ;  /* 0x0000000602027224 */ /* 0x008fe400078e02d1 */
[----:B------:R-:W-:Y:S02]  /*09d0*/  IMAD.SHL.U32 R6, R70, 0x4, RZ ;  /* 0x0000000446067824 */ /* 0x000fe400078e00ff */
[----:B------:R-:W-:Y:S01]  /*09e0*/  IMAD R3, R3, R2, R71 ;  /* 0x0000000203037224 */ /* 0x000fe200078e0247 */
[----:B------:R-:W-:Y:S01]  /*09f0*/  SHF.R.S32.HI R2, RZ, 0x4, R9 ;  /* 0x00000004ff027819 */ /* 0x000fe20000011409 */
[----:B------:R-:W-:Y:S01]  /*0a00*/  IMAD.IADD R71, R208, 0x1, -R71 ;  /* 0x00000001d0477824 */ /* 0x000fe200078e0a47 */
[----:B------:R-:W-:Y:S01]  /*0a10*/  SHF.R.S32.HI R7, RZ, 0x1f, R6 ;  /* 0x0000001fff077819 */ /* 0x000fe20000011406 */
[----:B----4-:R-:W-:-:S03]  /*0a20*/  IMAD R8, R3, R8, RZ ;  /* 0x0000000803087224 */ /* 0x010fc600078e02ff */
[C---:B------:R-:W-:Y:S01]  /*0a30*/  ISETP.GE.AND P1, PT, R2.reuse, R71, PT ;  /* 0x000000470200720c */ /* 0x040fe20003f26270 */
[----:B------:R-:W-:-:S05]  /*0a40*/  IMAD.WIDE R12, R2, 0xc0, R6 ;  /* 0x000000c0020c7825 */ /* 0x000fca00078e0206 */
[----:B------:R-:W-:-:S04]  /*0a50*/  IADD3 R9, P0, R8, R12, RZ ;  /* 0x0000000c08097210 */ /* 0x000fc80007f1e0ff */
[----:B------:R-:W-:Y:S02]  /*0a60*/  LEA.HI.X.SX32 R8, R8, R13, 0x1, P0 ;  /* 0x0000000d08087211 */ /* 0x000fe400000f0eff */
[----:B------:R-:W-:-:S04]  /*0a70*/  LEA R22, P0, R9, R10, 0x2 ;  /* 0x0000000a09167211 */ /* 0x000fc800078010ff */
[----:B------:R-:W-:Y:S02]  /*0a80*/  LEA.HI.X R23, R9, R11, R8, 0x2, P0 ;  /* 0x0000000b09177211 */ /* 0x000fe400000f1408 */
[C---:B------:R-:W-:Y:S02]  /*0a90*/  IADD3 R11, R6.reuse, 0x40, RZ ;  /* 0x00000040060b7810 */ /* 0x040fe40007ffe0ff */
[----:B------:R-:W-:Y:S01]  /*0aa0*/  IADD3 R9, R6, 0x80, RZ ;  /* 0x0000008006097810 */ /* 0x000fe20007ffe0ff */
[----:B------:R-:W-:Y:S05]  /*0ab0*/  @P1 BRA `(.L_x_1545) ;  /* 0x0000006000001947 */ /* 0x000fea0003800000 */
[-C--:B-1---5:R-:W-:Y:S02]  /*0ac0*/  ISETP.GE.AND P2, PT, R6, R0.reuse, PT ;  /* 0x000000000600720c */ /* 0x0a2fe40003f46270 */
[-C--:B------:R-:W-:Y:S02]  /*0ad0*/  ISETP.GE.AND P1, PT, R11, R0.reuse, PT ;  /* 0x000000000b00720c */ /* 0x080fe40003f26270 */
[----:B------:R-:W-:-:S09]  /*0ae0*/  ISETP.GE.AND P0, PT, R9, R0, PT ;  /* 0x000000000900720c */ /* 0x000fd20003f06270 */
[----:B------:R1:W-:Y:S04]  /*0af0*/  @!P2 ST.E.128 [R22.64], RZ ;  /* 0x000000ff1600a985 */ /* 0x0003e8000c101d06 */
[----:B------:R1:W-:Y:S04]  /*0b00*/  @!P1 ST.E.128 [R22.64+0x100], RZ ;  /* 0x000100ff16009985 */ /* 0x0003e8000c101d06 */
[----:B------:R1:W-:Y:S02]  /*0b10*/  @!P0 ST.E.128 [R22.64+0x200], RZ ;  /* 0x000200ff16008985 */ /* 0x0003e4000c101d06 */
.L_x_1545:
[----:B-1----:R-:W-:Y:S05]  /*0b20*/  BSYNC B0 ;  /* 0x0000000000007941 */ /* 0x002fea0003800000 */
.L_x_1544:
[----:B------:R-:W-:Y:S01]  /*0b30*/  IADD3 R20, R2, 0x8, RZ ;  /* 0x0000000802147810 */ /* 0x000fe20007ffe0ff */
[----:B------:R-:W-:Y:S03]  /*0b40*/  BSSY B0, `(.L_x_1546) ;  /* 0x0000009000007945 */ /* 0x000fe60003800000 */
[----:B------:R-:W-:-:S13]  /*0b50*/  ISETP.GE.AND P0, PT, R20, R71, PT ;  /* 0x000000471400720c */ /* 0x000fda0003f06270 */
[----:B------:R-:W-:Y:S05]  /*0b60*/  @P0 BRA `(.L_x_1547) ;  /* 0x0000006000000947 */ /* 0x000fea0003800000 */
[-C--:B-----5:R-:W-:Y:S02]  /*0b70*/  ISETP.GE.AND P2, PT, R6, R0.reuse, PT ;  /* 0x000000000600720c */ /* 0x0a0fe40003f46270 */
[-C--:B------:R-:W-:Y:S02]  /*0b80*/  ISETP.GE.AND P1, PT, R11, R0.reuse, PT ;  /* 0x000000000b00720c */ /* 0x080fe40003f26270 */
[----:B------:R-:W-:-:S09]  /*0b90*/  ISETP.GE.AND P0, PT, R9, R0, PT ;  /* 0x000000000900720c */ /* 0x000fd20003f06270 */
[----:B------:R1:W-:Y:S04]  /*0ba0*/  @!P2 ST.E.128 [R22.64+0x1800], RZ ;  /* 0x001800ff1600a985 */ /* 0x0003e8000c101d06 */
[----:B------:R1:W-:Y:S04]  /*0bb0*/  @!P1 ST.E.128 [R22.64+0x1900], RZ ;  /* 0x001900ff16009985 */ /* 0x0003e8000c101d06 */
[----:B------:R1:W-:Y:S02]  /*0bc0*/  @!P0 ST.E.128 [R22.64+0x1a00], RZ ;  /* 0x001a00ff16008985 */ /* 0x0003e4000c101d06 */
.L_x_1547:
[----:B------:R-:W-:Y:S05]  /*0bd0*/  BSYNC B0 ;  /* 0x0000000000007941 */ /* 0x000fea0003800000 */
.L_x_1546:
        /* <DEDUP_REMOVED lines=10> */
.L_x_1549:
[----:B------:R-:W-:Y:S05]  /*0c80*/  BSYNC B0 ;  /* 0x0000000000007941 */ /* 0x000fea0003800000 */
.L_x_1548:
        /* <DEDUP_REMOVED lines=10> */
.L_x_1551:
[----:B------:R-:W-:Y:S05]  /*0d30*/  BSYNC B0 ;  /* 0x0000000000007941 */ /* 0x000fea0003800000 */
.L_x_1550:
        /* <DEDUP_REMOVED lines=10> */
.L_x_1553:
[----:B------:R-:W-:Y:S05]  /*0de0*/  BSYNC B0 ;  /* 0x0000000000007941 */ /* 0x000fea0003800000 */
.L_x_1552:
        /* <DEDUP_REMOVED lines=10> */
.L_x_1555:
[----:B------:R-:W-:Y:S05]  /*0e90*/  BSYNC B0 ;  /* 0x0000000000007941 */ /* 0x000fea0003800000 */
.L_x_1554:
        /* <DEDUP_REMOVED lines=10> */
.L_x_1557:
[----:B------:R-:W-:Y:S05]  /*0f40*/  BSYNC B0 ;  /* 0x0000000000007941 */ /* 0x000fea0003800000 */
.L_x_1556:
        /* <DEDUP_REMOVED lines=10> */
.L_x_1559:
[----:B------:R-:W-:Y:S05]  /*0ff0*/  BSYNC B0 ;  /* 0x0000000000007941 */ /* 0x000fea0003800000 */
.L_x_1558:
[----:B------:R-:W-:Y:S01]  /*1000*/  ISETP.NE.AND P6, PT, R70, RZ, PT ;  /* 0x000000ff4600720c */ /* 0x000fe20003fc5270 */
[----:B------:R-:W-:Y:S01]  /*1010*/  IMAD.MOV.U32 R207, RZ, RZ, 0x0 ;  /* 0x00000000ffcf7424 */ /* 0x000fe200078e00ff */
[----:B------:R-:W-:-:S02]  /*1020*/  SHF.R.S32.HI R7, RZ, 0x1f, R3 ;  /* 0x0000001fff077819 */ /* 0x000fc40000011403 */
[-C--:B------:R-:W-:Y:S02]  /*1030*/  ISETP.GE.OR P0, PT, R2, R71.reuse, P6 ;  /* 0x000000470200720c */ /* 0x080fe40003706670 */
[----:B------:R-:W-:Y:S02]  /*1040*/  IADD3 R3, P1, R3, R2, RZ ;  /* 0x0000000203037210 */ /* 0x000fe40007f3e0ff */
[----:B------:R-:W-:Y:S02]  /*1050*/  ISETP.GE.OR P5, PT, R20, R71, P6 ;  /* 0x000000471400720c */ /* 0x000fe400037a6670 */
[----:B------:R-:W-:Y:S02]  /*1060*/  LEA.HI.X.SX32 R7, R2, R7, 0x1, P1 ;  /* 0x0000000702077211 */ /* 0x000fe400008f0eff */
[----:B-----5:R-:W-:Y:S02]  /*1070*/  LEA R2, P1, R3, R4, 0x2 ;  /* 0x0000000403027211 */ /* 0x020fe400078210ff */
[----:B------:R-:W-:-:S02]  /*1080*/  ISETP.GE.OR P4, PT, R18, R71, P6 ;  /* 0x000000471200720c */ /* 0x000fc40003786670 */
[----:B------:R-:W-:Y:S01]  /*1090*/  LEA.HI.X R3, R3, R5, R7, 0x2, P1 ;  /* 0x0000000503037211 */ /* 0x000fe200008f1407 */
[----:B------:R-:W-:Y:S01]  /*10a0*/  @!P0 IMAD.MOV.U32 R15, RZ, RZ, -0x800000 ;  /* 0xff800000ff0f8424 */ /* 0x000fe200078e00ff */
[-C--:B------:R-:W-:Y:S02]  /*10b0*/  ISETP.GE.OR P3, PT, R16, R71.reuse, P6 ;  /* 0x000000471000720c */ /* 0x080fe40003766670 */
[-C--:B------:R-:W-:Y:S01]  /*10c0*/  ISETP.GE.OR P2, PT, R14, R71.reuse, P6 ;  /* 0x000000470e00720c */ /* 0x080fe20003746670 */
[----:B------:R-:W-:Y:S01]  /*10d0*/  @!P5 IMAD.MOV.U32 R17, RZ, RZ, -0x800000 ;  /* 0xff800000ff11d424 */ /* 0x000fe200078e00ff */
[----:B------:R1:W-:Y:S01]  /*10e0*/  @!P0 ST.E [R2.64], R15 ;  /* 0x0000000f02008985 */ /* 0x0003e2000c101906 */
[-C--:B------:R-:W-:Y:S02]  /*10f0*/  ISETP.GE.OR P1, PT, R12, R71.reuse, P6 ;  /* 0x000000470c00720c */ /* 0x080fe40003726670 */
[-C--:B------:R-:W-:Y:S01]  /*1100*/  ISETP.GE.OR P0, PT, R10, R71.reuse, P6 ;  /* 0x000000470a00720c */ /* 0x080fe20003706670 */
[----:B------:R1:W-:Y:S01]  /*1110*/  @!P5 ST.E [R2.64+0x20], R17 ;  /* 0x000020110200d985 */ /* 0x0003e2000c101906 */
[----:B------:R-:W-:Y:S01]  /*1120*/  ISETP.GE.OR P6, PT, R8, R71, P6 ;  /* 0x000000470800720c */ /* 0x000fe200037c6670 */
[----:B------:R-:W-:-:S03]  /*1130*/  @!P4 IMAD.MOV.U32 R13, RZ, RZ, -0x800000 ;  /* 0xff800000ff0dc424 */ /* 0x000fc600078e00ff */
[----:B------:R-:W-:Y:S02]  /*1140*/  @!P3 IMAD.MOV.U32 R11, RZ, RZ, -0x800000 ;  /* 0xff800000ff0bb424 */ /* 0x000fe400078e00ff */
[----:B------:R-:W-:Y:S01]  /*1150*/  @!P2 IMAD.MOV.U32 R9, RZ, RZ, -0x800000 ;  /* 0xff800000ff09a424 */ /* 0x000fe200078e00ff */
[----:B------:R1:W-:Y:S02]  /*1160*/  @!P4 ST.E [R2.64+0x40], R13 ;  /* 0x0000400d0200c985 */ /* 0x0003e4000c101906 */
[----:B------:R-:W-:Y:S02]  /*1170*/  @!P1 IMAD.MOV.U32 R7, RZ, RZ, -0x800000 ;  /* 0xff800000ff079424 */ /* 0x000fe400078e00ff */
[----:B------:R-:W-:Y:S01]  /*1180*/  @!P0 IMAD.MOV.U32 R5, RZ, RZ, -0x800000 ;  /* 0xff800000ff058424 */ /* 0x000fe200078e00ff */
[----:B------:R1:W-:Y:S04]  /*1190*/  @!P3 ST.E [R2.64+0x60], R11 ;  /* 0x0000600b0200b985 */ /* 0x0003e8000c101906 */
[----:B------:R1:W-:Y:S04]  /*11a0*/  @!P2 ST.E [R2.64+0x80], R9 ;  /* 0x000080090200a985 */ /* 0x0003e8000c101906 */
[----:B------:R1:W-:Y:S04]  /*11b0*/  @!P1 ST.E [R2.64+0xa0], R7 ;  /* 0x0000a00702009985 */ /* 0x0003e8000c101906 */
[----:B------:R1:W-:Y:S01]  /*11c0*/  @!P0 ST.E [R2.64+0xc0], R5 ;  /* 0x0000c00502008985 */ /* 0x0003e2000c101906 */
[----:B------:R-:W-:Y:S05]  /*11d0*/  @P6 RET.REL.NODEC R206 `(_ZN5flash24flash_fwd_splitkv_kernelI23Flash_fwd_kernel_traitsILi192ELi64ELi64ELi4ELb0ELb0EN7cutlass10bfloat16_tE19Flash_kernel_traitsILi192ELi64ELi64ELi4ES3_EELb1ELb0ELb0ELb0ELb0ELb0ELb1ELb1EEEvNS_16Flash_fwd_paramsE) ;  /* 0xffffee20ce006950 */ /* 0x000fea0003c3ffff */
[----:B-1----:R-:W-:Y:S02]  /*11e0*/  MOV R5, 0xff800000 ;  /* 0xff80000000057802 */ /* 0x002fe40000000f00 */
[----:B------:R-:W-:-:S03]  /*11f0*/  MOV R207, 0x0 ;  /* 0x0000000000cf7802 */ /* 0x000fc60000000f00 */
[----:B------:R1:W-:Y:S01]  /*1200*/  ST.E [R2.64+0xe0], R5 ;  /* 0x0000e00502007985 */ /* 0x0003e2000c101906 */
[----:B------:R-:W-:Y:S05]  /*1210*/  RET.REL.NODEC R206 `(_ZN5flash24flash_fwd_splitkv_kernelI23Flash_fwd_kernel_traitsILi192ELi64ELi64ELi4ELb0ELb0EN7cutlass10bfloat16_tE19Flash_kernel_traitsILi192ELi64ELi64ELi4ES3_EELb1ELb0ELb0ELb0ELb0ELb0ELb1ELb1EEEvNS_16Flash_fwd_paramsE) ;  /* 0xffffede0ce007950 */ /* 0x000fea0003c3ffff */
.L_x_1543:
[----:B-1----:R-:W2:Y:S04]  /*1220*/  LD.E.64 R6, [R18.64+0x160] ;  /* 0x0001600612067980 */ /* 0x002ea8000c101b00 */
[----:B------:R-:W3:Y:S01]  /*1230*/  LD.E.64 R14, [R18.64+0x158] ;  /* 0x00015806120e7980 */ /* 0x000ee2000c101b00 */
        /* <DEDUP_REMOVED lines=39> */
[----:B------:R-:W-:Y:S01]  /*14b0*/  IADD3 R0, RZ, -R0, RZ ;  /* 0x80000000ff007210 */ /* 0x000fe20007ffe0ff */
[----:B------:R-:W2:Y:S04]  /*14c0*/  LD.E.64 R8, [R18.64+0x28] ;  /* 0x0000280612087980 */ /* 0x000ea8000c101b00 */
        /* <DEDUP_REMOVED lines=13> */
[----:B------:R1:W2:Y:S01]  /*15a0*/  LD.E R2, [R2.64] ;  /* 0x0000000602027980 */ /* 0x0002a2000c101900 */
[----:B---3--:R-:W-:-:S04]  /*15b0*/  IABS R7, R6 ;  /* 0x0000000600077213 */ /* 0x008fc80000000000 */
[----:B------:R-:W3:Y:S08]  /*15c0*/  I2F.RP R13, R7 ;  /* 0x00000007000d7306 */ /* 0x000ef00000209400 */
[----:B---3--:R-:W3:Y:S02]  /*15d0*/  MUFU.RCP R12, R13 ;  /* 0x0000000d000c7308 */ /* 0x008ee40000001000 */
[----:B---3--:R-:W-:-:S06]  /*15e0*/  IADD3 R12, R12, 0xffffffe, RZ ;  /* 0x0ffffffe0c0c7810 */ /* 0x008fcc0007ffe0ff */
[----:B------:R-:W3:Y:S01]  /*15f0*/  F2I.FTZ.U32.TRUNC.NTZ R23, R12 ;  /* 0x0000000c00177305 */ /* 0x000ee2000021f000 */
[----:B------:R-:W-:Y:S01]  /*1600*/  IMAD.MOV.U32 R22, RZ, RZ, RZ ;  /* 0x000000ffff167224 */ /* 0x000fe200078e00ff */
[----:B-1----:R-:W-:Y:S02]  /*1610*/  IABS R3, R209 ;  /* 0x000000d100037213 */ /* 0x002fe40000000000 */
        /* <DEDUP_REMOVED lines=13> */
[----:B------:R-:W-:Y:S01]  /*16f0*/  ISETP.GE.AND P0, PT, R7, RZ, PT ;  /* 0x000000ff0700720c */ /* 0x000fe20003f06270 */
[----:B------:R-:W-:Y:S01]  /*1700*/  IMAD R4, R4, R11, R5 ;  /* 0x0000000b04047224 */ /* 0x000fe200078e0205 */
[----:B------:R-:W-:-:S03]  /*1710*/  ISETP.NE.AND P1, PT, R6, RZ, PT ;  /* 0x000000ff0600720c */ /* 0x000fc60003f25270 */
[----:B------:R-:W-:Y:S01]  /*1720*/  IMAD R7, R65, R4, RZ ;  /* 0x0000000441077224 */ /* 0x000fe200078e02ff */
[----:B------:R-:W-:Y:S02]  /*1730*/  SHF.R.S32.HI R29, RZ, 0x1f, R4 ;  /* 0x0000001fff1d7819 */ /* 0x000fe40000011404 */
[----:B------:R-:W-:-:S03]  /*1740*/  @P2 IADD3 R13, R13, 0x1, RZ ;  /* 0x000000010d0d2810 */ /* 0x000fc60007ffe0ff */
[----:B------:R-:W-:Y:S02]  /*1750*/  IMAD R7, R64, R29, R7 ;  /* 0x0000001d40077224 */ /* 0x000fe400078e0207 */
[----:B------:R-:W-:Y:S02]  /*1760*/  @!P0 IMAD.MOV R13, RZ, RZ, -R13 ;  /* 0x000000ffff0d8224 */ /* 0x000fe400078e0a0d */
[----:B------:R-:W-:-:S04]  /*1770*/  @!P1 LOP3.LUT R13, RZ, R6, RZ, 0x33, !PT ;  /* 0x00000006ff0d9212 */ /* 0x000fc800078e33ff */
[----:B------:R-:W-:Y:S02]  /*1780*/  SHF.R.S32.HI R12, RZ, 0x1f, R13 ;  /* 0x0000001fff0c7819 */ /* 0x000fe4000001140d */
[----:B--2---:R-:W-:Y:S01]  /*1790*/  SHF.R.S32.HI R0, RZ, 0x1f, R2 ;  /* 0x0000001fff007819 */ /* 0x004fe20000011402 */
[-C--:B----4-:R-:W-:Y:S02]  /*17a0*/  IMAD R3, R21, R2.reuse, RZ ;  /* 0x0000000215037224 */ /* 0x090fe400078e02ff */
[----:B------:R-:W-:-:S04]  /*17b0*/  IMAD.WIDE.U32 R10, R20, R2, RZ ;  /* 0x00000002140a7225 */ /* 0x000fc800078e00ff */
[----:B------:R-:W-:-:S05]  /*17c0*/  IMAD R3, R20, R0, R3 ;  /* 0x0000000014037224 */ /* 0x000fca00078e0203 */
[----:B------:R-:W-:-:S05]  /*17d0*/  IADD3 R11, R11, R3, RZ ;  /* 0x000000030b0b7210 */ /* 0x000fca0007ffe0ff */
        /* <DEDUP_REMOVED lines=13> */
.L_x_1561:
        /* <DEDUP_REMOVED lines=21> */
[----:B------:R-:W-:-:S05]  /*1a00*/  IMAD R0, R2, R7, R0 ;  /* 0x0000000702007224 */ /* 0x000fca00078e0200 */
[----:B------:R-:W-:Y:S01]  /*1a10*/  ISETP.GT.U32.AND P0, PT, R3, R0, PT ;  /* 0x000000000300720c */ /* 0x000fe20003f04070 */
[-C--:B---3--:R-:W-:Y:S01]  /*1a20*/  @!P3 IMAD R5, R65, R11.reuse, RZ ;  /* 0x0000000b4105b224 */ /* 0x088fe200078e02ff */
[----:B------:R-:W-:Y:S01]  /*1a30*/  @!P3 SHF.R.S32.HI R6, RZ, 0x1f, R11 ;  /* 0x0000001fff06b819 */ /* 0x000fe2000001140b */
[----:B------:R-:W-:-:S04]  /*1a40*/  @!P3 IMAD.WIDE.U32 R24, R64, R11, RZ ;  /* 0x0000000b4018b225 */ /* 0x000fc800078e00ff */
[----:B------:R-:W-:Y:S01]  /*1a50*/  @!P3 IMAD R5, R6, R64, R5 ;  /* 0x000000400605b224 */ /* 0x000fe200078e0205 */
[----:B-----5:R-:W-:Y:S01]  /*1a60*/  @!P3 SHF.R.S32.HI R6, RZ, 0x1f, R10 ;  /* 0x0000001fff06b819 */ /* 0x020fe2000001140a */
[----:B------:R-:W-:-:S04]  /*1a70*/  @P3 IMAD.IADD R7, R11, 0x1, R12 ;  /* 0x000000010b073824 */ /* 0x000fc800078e020c */
[----:B------:R-:W-:Y:S02]  /*1a80*/  @!P0 IADD3 R0, R0, -R3, RZ ;  /* 0x8000000300008210 */ /* 0x000fe40007ffe0ff */
[----:B------:R-:W-:Y:S01]  /*1a90*/  @!P3 IADD3 R25, R25, R5, RZ ;  /* 0x000000051919b210 */ /* 0x000fe20007ffe0ff */
[----:B------:R-:W-:Y:S01]  /*1aa0*/  @!P3 IMAD R5, R23, R10, RZ ;  /* 0x0000000a1705b224 */ /* 0x000fe200078e02ff */
[----:B------:R-:W-:Y:S01]  /*1ab0*/  ISETP.GE.U32.AND P2, PT, R0, R3, PT ;  /* 0x000000030000720c */ /* 0x000fe20003f46070 */
[-C--:B------:R-:W-:Y:S01]  /*1ac0*/  @P3 IMAD R9, R65, R7.reuse, RZ ;  /* 0x0000000741093224 */ /* 0x080fe200078e02ff */
[----:B------:R-:W-:Y:S01]  /*1ad0*/  LOP3.LUT R0, R209, R4, RZ, 0x3c, !PT ;  /* 0x00000004d1007212 */ /* 0x000fe200078e3cff */
[----:B------:R-:W-:-:S04]  /*1ae0*/  @P3 IMAD.WIDE.U32 R28, R64, R7, RZ ;  /* 0x00000007401c3225 */ /* 0x000fc800078e00ff */
[C---:B------:R-:W-:Y:S02]  /*1af0*/  @!P3 IMAD R5, R22.reuse, R6, R5 ;  /* 0x000000061605b224 */ /* 0x040fe400078e0205 */
[----:B------:R-:W-:Y:S01]  /*1b00*/  @!P3 IMAD.WIDE.U32 R22, R22, R10, R24 ;  /* 0x0000000a1616b225 */ /* 0x000fe200078e0018 */
[----:B------:R-:W-:Y:S02]  /*1b10*/  ISETP.GE.AND P1, PT, R0, RZ, PT ;  /* 0x000000ff0000720c */ /* 0x000fe40003f26270 */
[----:B------:R-:W-:Y:S01]  /*1b20*/  @!P0 IADD3 R2, R2, 0x1, RZ ;  /* 0x0000000102028810 */ /* 0x000fe20007ffe0ff */
[----:B------:R-:W-:Y:S01]  /*1b30*/  @P3 IMAD.IADD R9, R29, 0x1, R9 ;  /* 0x000000011d093824 */ /* 0x000fe200078e0209 */
[----:B------:R-:W-:Y:S01]  /*1b40*/  @P3 MOV R8, R28 ;  /* 0x0000001c00083202 */ /* 0x000fe20000000f00 */
[----:B------:R-:W-:Y:S01]  /*1b50*/  @!P3 IMAD.IADD R9, R23, 0x1, R5 ;  /* 0x000000011709b824 */ /* 0x000fe200078e0205 */
[----:B------:R-:W-:Y:S02]  /*1b60*/  ISETP.NE.AND P0, PT, R4, RZ, PT ;  /* 0x000000ff0400720c */ /* 0x000fe40003f05270 */
[----:B------:R-:W-:-:S02]  /*1b70*/  LEA R5, R134, 0xffffffc0, 0x6 ;  /* 0xffffffc086057811 */ /* 0x000fc400078e30ff */
[----:B------:R-:W-:Y:S01]  /*1b80*/  @!P3 MOV R8, R22 ;  /* 0x000000160008b202 */ /* 0x000fe20000000f00 */
[----:B----4-:R-:W-:Y:S01]  /*1b90*/  @!P3 IMAD R6, R67, R11, RZ ;  /* 0x0000000b4306b224 */ /* 0x010fe200078e02ff */
[----:B------:R-:W-:Y:S02]  /*1ba0*/  @!P3 SHF.R.S32.HI R3, RZ, 0x1f, R11 ;  /* 0x0000001fff03b819 */ /* 0x000fe4000001140b */
[----:B------:R-:W-:Y:S01]  /*1bb0*/  @P2 IADD3 R2, R2, 0x1, RZ ;  /* 0x0000000102022810 */ /* 0x000fe20007ffe0ff */
[-C--:B------:R-:W-:Y:S01]  /*1bc0*/  IMAD R7, R65, R5.reuse, RZ ;  /* 0x0000000541077224 */ /* 0x080fe200078e02ff */
[----:B------:R-:W-:Y:S01]  /*1bd0*/  SHF.R.S32.HI R29, RZ, 0x1f, R5 ;  /* 0x0000001fff1d7819 */ /* 0x000fe20000011405 */
[----:B------:R-:W-:Y:S01]  /*1be0*/  IMAD.WIDE.U32 R22, R64, R5, R8 ;  /* 0x0000000540167225 */ /* 0x000fe200078e0008 */
[----:B------:R-:W-:-:S03]  /*1bf0*/  MOV R13, R2 ;  /* 0x00000002000d7202 */ /* 0x000fc60000000f00 */
[----:B------:R-:W-:Y:S02]  /*1c00*/  @!P3 IMAD R3, R3, R66, R6 ;  /* 0x000000420303b224 */ /* 0x000fe400078e0206 */
[----:B------:R-:W-:Y:S01]  /*1c10*/  @!P3 IMAD.WIDE.U32 R8, R66, R11, RZ ;  /* 0x0000000b4208b225 */ /* 0x000fe200078e00ff */
[----:B------:R-:W-:-:S03]  /*1c20*/  @P3 IADD3 R12, R11, R12, RZ ;  /* 0x0000000c0b0c3210 */ /* 0x000fc60007ffe0ff */
[----:B------:R-:W-:Y:S01]  /*1c30*/  IMAD R7, R29, R64, R7 ;  /* 0x000000401d077224 */ /* 0x000fe200078e0207 */
[----:B------:R-:W-:Y:S01]  /*1c40*/  @!P1 IADD3 R13, -R13, RZ, RZ ;  /* 0x000000ff0d0d9210 */ /* 0x000fe20007ffe1ff */
[----:B------:R-:W-:Y:S01]  /*1c50*/  @!P3 IMAD.IADD R9, R9, 0x1, R3 ;  /* 0x000000010909b824 */ /* 0x000fe200078e0203 */
[----:B------:R-:W-:Y:S01]  /*1c60*/  @!P3 SHF.R.S32.HI R3, RZ, 0x1f, R10 ;  /* 0x0000001fff03b819 */ /* 0x000fe2000001140a */
[----:B------:R-:W-:Y:S01]  /*1c70*/  @!P3 IMAD R0, R21, R10, RZ ;  /* 0x0000000a1500b224 */ /* 0x000fe200078e02ff */
[----:B------:R-:W-:Y:S01]  /*1c80*/  @!P0 LOP3.LUT R13, RZ, R4, RZ, 0x33, !PT ;  /* 0x00000004ff0d8212 */ /* 0x000fe200078e33ff */
[----:B------:R-:W-:Y:S01]  /*1c90*/  IMAD.MOV.U32 R6, RZ, RZ, R22 ;  /* 0x000000ffff067224 */ /* 0x000fe200078e0016 */
[----:B------:R-:W-:Y:S01]  /*1ca0*/  IADD3 R7, R23, R7, RZ ;  /* 0x0000000717077210 */ /* 0x000fe20007ffe0ff */
[-C--:B------:R-:W-:Y:S02]  /*1cb0*/  @P3 IMAD R11, R67, R12.reuse, RZ ;  /* 0x0000000c430b3224 */ /* 0x080fe400078e02ff */
[----:B------:R-:W-:Y:S01]  /*1cc0*/  @P3 IMAD.WIDE.U32 R22, R66, R12, RZ ;  /* 0x0000000c42163225 */ /* 0x000fe200078e00ff */
[----:B------:R-:W-:-:S03]  /*1cd0*/  SHF.R.S32.HI R12, RZ, 0x1f, R13 ;  /* 0x0000001fff0c7819 */ /* 0x000fc6000001140d */
[C---:B------:R-:W-:Y:S02]  /*1ce0*/  @!P3 IMAD R0, R20.reuse, R3, R0 ;  /* 0x000000031400b224 */ /* 0x040fe400078e0200 */
[----:B------:R-:W-:Y:S02]  /*1cf0*/  IMAD R3, R15, R13, RZ ;  /* 0x0000000d0f037224 */ /* 0x000fe400078e02ff */
[----:B------:R-:W-:Y:S01]  /*1d00*/  @!P3 IMAD.WIDE.U32 R8, R20, R10, R8 ;  /* 0x0000000a1408b225 */ /* 0x000fe200078e0008 */
[----:B------:R-:W-:-:S03]  /*1d10*/  @P3 IADD3 R11, R23, R11, RZ ;  /* 0x0000000b170b3210 */ /* 0x000fc60007ffe0ff */
[----:B------:R-:W-:-:S04]  /*1d20*/  IMAD.WIDE.U32 R6, R14, R13, R6 ;  /* 0x0000000d0e067225 */ /* 0x000fc800078e0006 */
[----:B------:R-:W-:Y:S01]  /*1d30*/  IMAD R3, R14, R12, R3 ;  /* 0x0000000c0e037224 */ /* 0x000fe200078e0203 */
[----:B------:R-:W-:Y:S01]  /*1d40*/  @!P3 IADD3 R11, R9, R0, RZ ;  /* 0x00000000090bb210 */ /* 0x000fe20007ffe0ff */
[----:B------:R-:W-:Y:S01]  /*1d50*/  @P3 IMAD.MOV.U32 R2, RZ, RZ, R22 ;  /* 0x000000ffff023224 */ /* 0x000fe200078e0016 */
[----:B------:R-:W-:Y:S01]  /*1d60*/  @!P3 MOV R2, R8 ;  /* 0x000000080002b202 */ /* 0x000fe20000000f00 */
[----:B------:R-:W-:Y:S01]  /*1d70*/  IMAD.MOV.U32 R0, RZ, RZ, R6 ;  /* 0x000000ffff007224 */ /* 0x000fe200078e0006 */
[----:B------:R-:W-:Y:S02]  /*1d80*/  IADD3 R3, R7, R3, RZ ;  /* 0x0000000307037210 */ /* 0x000fe40007ffe0ff */
[----:B------:R-:W-:Y:S02]  /*1d90*/  MOV R4, R5 ;  /* 0x0000000500047202 */ /* 0x000fe40000000f00 */
.L_x_1562:
[----:B-1----:R-:W-:Y:S05]  /*1da0*/  BSYNC B0 ;  /* 0x0000000000007941 */ /* 0x002fea0003800000 */
.L_x_1560:
        /* <DEDUP_REMOVED lines=10> */
[----:B------:R-:W-:-:S04]  /*1e50*/  LEA.HI R164, R69, R70, RZ, 0x3 ;  /* 0x0000004645a47211 */ /* 0x000fc800078f18ff */
[----:B------:R-:W-:Y:S02]  /*1e60*/  LOP3.LUT R7, R164, 0xfffffff8, RZ, 0xc0, !PT ;  /* 0xfffffff8a4077812 */ /* 0x000fe400078ec0ff */
[----:B------:R-:W-:-:S03]  /*1e70*/  LEA.HI R21, R69, R70, RZ, 0x4 ;  /* 0x0000004645157211 */ /* 0x000fc600078f20ff */
[----:B------:R-:W-:Y:S01]  /*1e80*/  IMAD.IADD R56, R70, 0x1, -R7 ;  /* 0x0000000146387824 */ /* 0x000fe200078e0a07 */
[----:B------:R-:W-:-:S03]  /*1e90*/  LOP3.LUT R7, R21, 0xfffffff0, RZ, 0xc0, !PT ;  /* 0xfffffff015077812 */ /* 0x000fc600078ec0ff */
[----:B------:R-:W-:Y:S01]  /*1ea0*/  IMAD.SHL.U32 R14, R56, 0x8, RZ ;  /* 0x00000008380e7824 */ /* 0x000fe200078e00ff */
[----:B------:R-:W-:Y:S01]  /*1eb0*/  SHF.R.S32.HI R164, RZ, 0x3, R164 ;  /* 0x00000003ffa47819 */ /* 0x000fe200000114a4 */
[----:B------:R-:W-:-:S03]  /*1ec0*/  IMAD.IADD R10, R70, 0x1, -R7 ;  /* 0x00000001460a7824 */ /* 0x000fc600078e0a07 */
[----:B------:R-:W-:Y:S02]  /*1ed0*/  IADD3 R28, P0, R14, R2, RZ ;  /* 0x000000020e1c7210 */ /* 0x000fe40007f1e0ff */
[----:B------:R-:W-:Y:S01]  /*1ee0*/  SHF.R.S32.HI R15, RZ, 0x1f, R14 ;  /* 0x0000001fff0f7819 */ /* 0x000fe2000001140e */
[----:B------:R-:W-:Y:S02]  /*1ef0*/  IMAD R2, R29, R66, RZ ;  /* 0x000000421d027224 */ /* 0x000fe400078e02ff */
[----:B------:R-:W-:Y:S02]  /*1f00*/  IMAD.SHL.U32 R7, R164, 0x40, RZ ;  /* 0x00000040a4077824 */ /* 0x000fe400078e00ff */
[----:B------:R-:W-:Y:S01]  /*1f10*/  IMAD.X R29, R15, 0x1, R11, P0 ;  /* 0x000000010f1d7824 */ /* 0x000fe200000e060b */
[----:B------:R-:W-:Y:S02]  /*1f20*/  SHF.R.S32.HI R11, RZ, 0x1f, R10 ;  /* 0x0000001fff0b7819 */ /* 0x000fe4000001140a */
[----:B------:R-:W-:-:S02]  /*1f30*/  LOP3.LUT R7, R7, 0x1c0, RZ, 0xc0, !PT ;  /* 0x000001c007077812 */ /* 0x000fc400078ec0ff */
[----:B------:R-:W-:Y:S02]  /*1f40*/  LEA.HI R16, R11, R10, RZ, 0x3 ;  /* 0x0000000a0b107211 */ /* 0x000fe400078f18ff */
[----:B------:R-:W-:Y:S02]  /*1f50*/  SHF.R.S32.HI R68, RZ, 0x4, R21 ;  /* 0x00000004ff447819 */ /* 0x000fe40000011415 */
[----:B------:R-:W-:Y:S02]  /*1f60*/  LOP3.LUT R11, R7, 0x38, R14, 0xf8, !PT ;  /* 0x00000038070b7812 */ /* 0x000fe400078ef80e */
[----:B------:R-:W-:Y:S01]  /*1f70*/  SHF.R.U32.HI R154, RZ, 0x3, R7 ;  /* 0x00000003ff9a7819 */ /* 0x000fe20000011607 */
[----:B------:R-:W-:Y:S01]  /*1f80*/  IMAD R2, R4, R67, R2 ;  /* 0x0000004304027224 */ /* 0x000fe200078e0202 */
[----:B------:R-:W-:Y:S01]  /*1f90*/  LOP3.LUT R7, R16, 0xfffffff8, RZ, 0xc0, !PT ;  /* 0xfffffff810077812 */ /* 0x000fe200078ec0ff */
[----:B------:R-:W-:Y:S01]  /*1fa0*/  IMAD.WIDE.U32 R28, R4, R66, R28 ;  /* 0x00000042041c7225 */ /* 0x000fe200078e001c */
[----:B------:R-:W-:-:S02]  /*1fb0*/  LEA.HI R4, R21, R68, RZ, 0x1 ;  /* 0x0000004415047211 */ /* 0x000fc400078f08ff */
[----:B------:R-:W-:Y:S01]  /*1fc0*/  LEA.HI R6, R69, R70, RZ, 0x6 ;  /* 0x0000004645067211 */ /* 0x000fe200078f30ff */
[----:B------:R-:W-:Y:S01]  /*1fd0*/  IMAD.IADD R10, R10, 0x1, -R7 ;  /* 0x000000010a0a7824 */ /* 0x000fe200078e0a07 */
[----:B------:R-:W-:Y:S02]  /*1fe0*/  LOP3.LUT R7, R4, 0xfffffffe, RZ, 0xc0, !PT ;  /* 0xfffffffe04077812 */ /* 0x000fe400078ec0ff */
[----:B------:R-:W-:Y:S01]  /*1ff0*/  LOP3.LUT R154, R11, R154, RZ, 0x3c, !PT ;  /* 0x0000009a0b9a7212 */ /* 0x000fe200078e3cff */
[----:B------:R-:W-:Y:S02]  /*2000*/  IMAD.SHL.U32 R11, R6, 0x8, RZ ;  /* 0x00000008060b7824 */ /* 0x000fe400078e00ff */
[----:B------:R-:W-:Y:S02]  /*2010*/  IMAD.IADD R68, R68, 0x1, -R7 ;  /* 0x0000000144447824 */ /* 0x000fe400078e0a07 */
[----:B------:R-:W-:Y:S01]  /*2020*/  IMAD.SHL.U32 R6, R10, 0x40, RZ ;  /* 0x000000400a067824 */ /* 0x000fe200078e00ff */
[----:B------:R-:W-:Y:S01]  /*2030*/  LOP3.LUT R154, R154, 0xfffffe00, R11, 0xf8, !PT ;  /* 0xfffffe009a9a7812 */ /* 0x000fe200078ef80b */
[----:B------:R-:W-:-:S02]  /*2040*/  IMAD R7, R27, R13, RZ ;  /* 0x0000000d1b077224 */ /* 0x000fc400078e02ff */
[----:B------:R-:W-:Y:S01]  /*2050*/  IMAD.SHL.U32 R11, R68, 0x8, RZ ;  /* 0x00000008440b7824 */ /* 0x000fe200078e00ff */
[----:B------:R-:W-:Y:S01]  /*2060*/  LOP3.LUT R6, R6, 0x1c0, RZ, 0xc0, !PT ;  /* 0x000001c006067812 */ /* 0x000fe200078ec0ff */
[----:B------:R-:W-:Y:S01]  /*2070*/  IMAD.IADD R29, R29, 0x1, R2 ;  /* 0x000000011d1d7824 */ /* 0x000fe200078e0202 */
[----:B------:R-:W-:Y:S01]  /*2080*/  SHF.R.S32.HI R76, RZ, 0x1f, R211 ;  /* 0x0000001fff4c7819 */ /* 0x000fe200000114d3 */
[----:B------:R-:W-:Y:S01]  /*2090*/  IMAD R2, R12, R26, R7 ;  /* 0x0000001a0c027224 */ /* 0x000fe200078e0207 */
[----:B------:R-:W-:Y:S02]  /*20a0*/  LOP3.LUT R11, R6, 0x8, R11, 0xf8, !PT ;  /* 0x00000008060b7812 */ /* 0x000fe400078ef80b */
[----:B------:R-:W-:-:S04]  /*20b0*/  SHF.R.U32.HI R6, RZ, 0x3, R6 ;  /* 0x00000003ff067819 */ /* 0x000fc80000011606 */
[----:B------:R-:W-:Y:S01]  /*20c0*/  LOP3.LUT R6, R11, R6, RZ, 0x3c, !PT ;  /* 0x000000060b067212 */ /* 0x000fe200078e3cff */
[----:B------:R-:W-:Y:S01]  /*20d0*/  IMAD.WIDE.U32 R26, R13, R26, R28 ;  /* 0x0000001a0d1a7225 */ /* 0x000fe200078e001c */
[----:B------:R-:W-:Y:S02]  /*20e0*/  SHF.R.S32.HI R165, RZ, 0x1f, R164 ;  /* 0x0000001fffa57819 */ /* 0x000fe400000114a4 */
[----:B------:R-:W-:Y:S01]  /*20f0*/  SHF.R.S32.HI R96, RZ, 0x1f, R75 ;  /* 0x0000001fff607819 */ /* 0x000fe2000001144b */
[----:B------:R-:W-:Y:S02]  /*2100*/  IMAD.IADD R27, R27, 0x1, R2 ;  /* 0x000000011b1b7824 */ /* 0x000fe400078e0202 */
[----:B------:R-:W-:Y:S01]  /*2110*/  IMAD R161, R67, R164, RZ ;  /* 0x000000a443a17224 */ /* 0x000fe200078e02ff */
[----:B------:R-:W-:Y:S01]  /*2120*/  LEA.HI R96, R96, R75, RZ, 0x6 ;  /* 0x0000004b60607211 */ /* 0x000fe200078f30ff */
[----:B------:R-:W-:Y:S01]  /*2130*/  IMAD.WIDE.U32 R26, R164, R66, R26 ;  /* 0x00000042a41a7225 */ /* 0x000fe200078e001a */
[----:B------:R-:W-:-:S03]  /*2140*/  LOP3.LUT P3, RZ, R10, 0x4, RZ, 0xc0, !PT ;  /* 0x000000040aff7812 */ /* 0x000fc6000786c0ff */
[----:B------:R-:W-:Y:S01]  /*2150*/  IMAD R161, R165, R66, R161 ;  /* 0x00000042a5a17224 */ /* 0x000fe200078e02a1 */
[----:B------:R-:W-:Y:S02]  /*2160*/  LOP3.LUT P2, RZ, R10, 0x2, RZ, 0xc0, !PT ;  /* 0x000000020aff7812 */ /* 0x000fe4000784c0ff */
[----:B------:R-:W-:Y:S01]  /*2170*/  IADD3 R10, R14, 0x80, RZ ;  /* 0x000000800e0a7810 */ /* 0x000fe20007ffe0ff */
[----:B------:R-:W-:Y:S01]  /*2180*/  IMAD.IADD R161, R27, 0x1, R161 ;  /* 0x000000011ba17824 */ /* 0x000fe200078e02a1 */
[----:B------:R-:W-:-:S04]  /*2190*/  SHF.R.S32.HI R96, RZ, 0x6, R96 ;  /* 0x00000006ff607819 */ /* 0x000fc80000011460 */
[----:B------:R-:W-:Y:S01]  /*21a0*/  IMNMX R96, R203, R96, !PT ;  /* 0x00000060cb607217 */ /* 0x000fe20007800200 */
[----:B------:R-:W-:-:S04]  /*21b0*/  IMAD.WIDE R168, R207, 0x40, R164 ;  /* 0x00000040cfa87825 */ /* 0x000fc800078e02a4 */
[----:B------:R-:W-:Y:S01]  /*21c0*/  IMAD R163, R65, R164, RZ ;  /* 0x000000a441a37224 */ /* 0x000fe200078e02ff */
[----:B------:R-:W-:-:S03]  /*21d0*/  LEA.HI R69, R69, R70, RZ, 0x5 ;  /* 0x0000004645457211 */ /* 0x000fc600078f28ff */
[----:B------:R-:W-:Y:S02]  /*21e0*/  IMAD R163, R165, R64, R163 ;  /* 0x00000040a5a37224 */ /* 0x000fe400078e02a3 */
[----:B------:R-:W-:Y:S02]  /*21f0*/  IMAD.MOV.U32 R57, RZ, RZ, 0x10 ;  /* 0x00000010ff397424 */ /* 0x000fe400078e00ff */
[----:B------:R-:W-:Y:S01]  /*2200*/  IMAD.MOV.U32 R55, RZ, RZ, 0x20 ;  /* 0x00000020ff377424 */ /* 0x000fe200078e00ff */
[C---:B------:R-:W-:Y:S01]  /*2210*/  SHF.L.U64.HI R202, R64.reuse, 0x4, R65 ;  /* 0x0000000440ca7819 */ /* 0x040fe20000010241 */
[----:B------:R-:W-:Y:S01]  /*2220*/  IMAD.SHL.U32 R201, R64, 0x10, RZ ;  /* 0x0000001040c97824 */ /* 0x000fe200078e00ff */
[C---:B------:R-:W-:Y:S01]  /*2230*/  SHF.L.U64.HI R200, R66.reuse, 0x4, R67 ;  /* 0x0000000442c87819 */ /* 0x040fe20000010243 */
[----:B------:R-:W-:Y:S01]  /*2240*/  IMAD.SHL.U32 R199, R66, 0x10, RZ ;  /* 0x0000001042c77824 */ /* 0x000fe200078e00ff */
[----:B------:R-:W-:Y:S01]  /*2250*/  SEL R57, R57, 0xfffffff0, !P2 ;  /* 0xfffffff039397807 */ /* 0x000fe20005000000 */
[----:B------:R-:W-:Y:S01]  /*2260*/  IMAD.SHL.U32 R77, R56, 0x4, RZ ;  /* 0x00000004384d7824 */ /* 0x000fe200078e00ff */
[----:B------:R-:W-:Y:S01]  /*2270*/  SEL R55, R55, 0xffffffe0, !P3 ;  /* 0xffffffe037377807 */ /* 0x000fe20005800000 */
[----:B--2---:R-:W-:-:S02]  /*2280*/  @P1 IMAD R4, R173, R17, RZ ;  /* 0x00000011ad041224 */ /* 0x004fc400078e02ff */
[----:B-1----:R-:W-:-:S04]  /*2290*/  @P1 IMAD.WIDE.U32 R30, R172, R17, RZ ;  /* 0x00000011ac1e1225 */ /* 0x002fc800078e00ff */
[----:B---3--:R-:W-:-:S04]  /*22a0*/  @!P1 IMAD R7, R25, R211, RZ ;  /* 0x000000d319079224 */ /* 0x008fc800078e02ff */
[C---:B------:R-:W-:Y:S02]  /*22b0*/  @!P1 IMAD R7, R24.reuse, R76, R7 ;  /* 0x0000004c18079224 */ /* 0x040fe400078e0207 */
[----:B------:R-:W-:-:S04]  /*22c0*/  @!P1 IMAD.WIDE.U32 R24, R24, R211, RZ ;  /* 0x000000d318189225 */ /* 0x000fc800078e00ff */
[----:B------:R-:W-:Y:S02]  /*22d0*/  @P1 IMAD.IADD R11, R31, 0x1, R4 ;  /* 0x000000011f0b1824 */ /* 0x000fe400078e0204 */
[----:B------:R-:W-:Y:S02]  /*22e0*/  @P1 IMAD.MOV.U32 R4, RZ, RZ, R30 ;  /* 0x000000ffff041224 */ /* 0x000fe400078e001e */
[----:B------:R-:W-:Y:S02]  /*22f0*/  @!P1 IMAD.MOV.U32 R4, RZ, RZ, R24 ;  /* 0x000000ffff049224 */ /* 0x000fe400078e0018 */
[----:B------:R-:W-:Y:S02]  /*2300*/  IMAD.SHL.U32 R17, R16, 0x40, RZ ;  /* 0x0000004010117824 */ /* 0x000fe400078e00ff */
[----:B------:R-:W-:Y:S01]  /*2310*/  @!P1 IMAD.IADD R11, R25, 0x1, R7 ;  /* 0x00000001190b9824 */ /* 0x000fe200078e0207 */
[----:B------:R-:W-:Y:S02]  /*2320*/  IADD3 R16, P0, R14, R4, RZ ;  /* 0x000000040e107210 */ /* 0x000fe40007f1e0ff */
[----:B------:R-:W-:-:S03]  /*2330*/  LOP3.LUT R54, R6, 0xfffffe00, R17, 0xf8, !PT ;  /* 0xfffffe0006367812 */ /* 0x000fc600078ef811 */
[----:B------:R-:W-:Y:S01]  /*2340*/  IMAD.X R17, R15, 0x1, R11, P0 ;  /* 0x000000010f117824 */ /* 0x000fe200000e060b */
[C---:B------:R-:W-:Y:S01]  /*2350*/  IADD3 R11, R14.reuse, 0x40, RZ ;  /* 0x000000400e0b7810 */ /* 0x040fe20007ffe0ff */
[----:B------:R-:W-:Y:S01]  /*2360*/  IMAD R2, R23, R209, RZ ;  /* 0x000000d117027224 */ /* 0x000fe200078e02ff */
[----:B------:R-:W-:Y:S02]  /*2370*/  SHF.R.S32.HI R7, RZ, 0x1f, R209 ;  /* 0x0000001fff077819 */ /* 0x000fe400000114d1 */
[-C--:B----4-:R-:W-:Y:S01]  /*2380*/  ISETP.GE.AND P0, PT, R11, R79.reuse, PT ;  /* 0x0000004f0b00720c */ /* 0x090fe20003f06270 */
[----:B------:R-:W-:Y:S01]  /*2390*/  IMAD.WIDE.U32 R16, R209, R22, R16 ;  /* 0x00000016d1107225 */ /* 0x000fe200078e0010 */
[----:B------:R-:W-:-:S03]  /*23a0*/  ISETP.GE.AND P1, PT, R14, R79, PT ;  /* 0x0000004f0e00720c */ /* 0x000fc60003f26270 */
[----:B------:R-:W-:Y:S01]  /*23b0*/  IMAD R2, R22, R7, R2 ;  /* 0x0000000716027224 */ /* 0x000fe200078e0202 */
[----:B------:R-:W-:Y:S02]  /*23c0*/  SEL R7, RZ, 0xffffffff, P0 ;  /* 0xffffffffff077807 */ /* 0x000fe40000000000 */
[----:B------:R-:W-:Y:S01]  /*23d0*/  LEA R160, P0, R26, R8, 0x1 ;  /* 0x000000081aa07211 */ /* 0x000fe200078008ff */
[----:B------:R-:W-:Y:S01]  /*23e0*/  IMAD.IADD R17, R17, 0x1, R2 ;  /* 0x0000000111117824 */ /* 0x000fe200078e0202 */
[----:B------:R-:W-:Y:S02]  /*23f0*/  SEL R2, RZ, 0x1, P1 ;  /* 0x00000001ff027807 */ /* 0x000fe40000800000 */
[----:B------:R-:W-:Y:S02]  /*2400*/  ISETP.GE.AND P1, PT, R10, R79, PT ;  /* 0x0000004f0a00720c */ /* 0x000fe40003f26270 */
[----:B------:R-:W-:Y:S02]  /*2410*/  LEA.HI.X R161, R26, R9, R161, 0x1, P0 ;  /* 0x000000091aa17211 */ /* 0x000fe400000f0ca1 */
[----:B------:R-:W-:-:S02]  /*2420*/  IADD3 R158, P0, R14, R0, RZ ;  /* 0x000000000e9e7210 */ /* 0x000fc40007f1e0ff */
[----:B------:R-:W-:Y:S02]  /*2430*/  SEL R74, RZ, 0x4, P1 ;  /* 0x00000004ff4a7807 */ /* 0x000fe40000800000 */
[----:B------:R-:W-:Y:S01]  /*2440*/  ISETP.GT.AND P1, PT, R134, R96, PT ;  /* 0x000000608600720c */ /* 0x000fe20003f24270 */
[----:B------:R-:W-:Y:S02]  /*2450*/  IMAD.X R159, R15, 0x1, R3, P0 ;  /* 0x000000010f9f7824 */ /* 0x000fe400000e0603 */
[----:B------:R-:W-:Y:S02]  /*2460*/  IMAD.SHL.U32 R7, R7, 0x2, RZ ;  /* 0x0000000207077824 */ /* 0x000fe400078e00ff */
[----:B------:R-:W-:Y:S02]  /*2470*/  IMAD R171, R169, R172, RZ ;  /* 0x000000aca9ab7224 */ /* 0x000fe400078e02ff */
[----:B------:R-:W-:Y:S01]  /*2480*/  IMAD.WIDE.U32 R158, R164, R64, R158 ;  /* 0x00000040a49e7225 */ /* 0x000fe200078e009e */
[----:B------:R-:W-:-:S02]  /*2490*/  LOP3.LUT R3, R69, 0xffffffe0, RZ, 0xc0, !PT ;  /* 0xffffffe045037812 */ /* 0x000fc400078ec0ff */
[----:B------:R-:W-:Y:S01]  /*24a0*/  LOP3.LUT R7, R7, 0x2, R2, 0xe2, !PT ;  /* 0x0000000207077812 */ /* 0x000fe200078ee202 */
[----:B------:R-:W-:Y:S01]  /*24b0*/  IMAD R171, R168, R173, R171 ;  /* 0x000000ada8ab7224 */ /* 0x000fe200078e02ab */
[----:B------:R-:W-:Y:S01]  /*24c0*/  LEA R204, P0, R158, R166, 0x1 ;  /* 0x000000a69ecc7211 */ /* 0x000fe200078008ff */
[----:B------:R-:W-:Y:S02]  /*24d0*/  IMAD.IADD R163, R159, 0x1, R163 ;  /* 0x000000019fa37824 */ /* 0x000fe400078e02a3 */
[----:B------:R-:W-:Y:S01]  /*24e0*/  IMAD.WIDE.U32 R168, R168, R172, R16 ;  /* 0x000000aca8a87225 */ /* 0x000fe200078e0010 */
[----:B------:R-:W-:Y:S02]  /*24f0*/  LOP3.LUT R74, R7, R74, RZ, 0xfc, !PT ;  /* 0x0000004a074a7212 */ /* 0x000fe400078efcff */
[----:B------:R-:W-:Y:S01]  /*2500*/  SHF.R.S32.HI R69, RZ, 0x5, R69 ;  /* 0x00000005ff457819 */ /* 0x000fe20000011445 */
[----:B------:R-:W-:Y:S01]  /*2510*/  @!P4 IMAD.MOV.U32 R20, RZ, RZ, RZ ;  /* 0x000000ffff14c224 */ /* 0x000fe200078e00ff */
[----:B------:R-:W-:Y:S01]  /*2520*/  LEA.HI.X R205, R158, R167, R163, 0x1, P0 ;  /* 0x000000a79ecd7211 */ /* 0x000fe200000f0ca3 */
[----:B------:R-:W-:-:S02]  /*2530*/  IMAD.IADD R72, R70, 0x1, -R3 ;  /* 0x0000000146487824 */ /* 0x000fc400078e0a03 */
[----:B------:R-:W-:Y:S01]  /*2540*/  IMAD.IADD R171, R169, 0x1, R171 ;  /* 0x00000001a9ab7824 */ /* 0x000fe200078e02ab */
[----:B------:R-:W-:Y:S05]  /*2550*/  @!P1 BRA `(.L_x_1563) ;  /* 0x00008e8000009947 */ /* 0x000fea0003800000 */
[----:B------:R-:W2:Y:S04]  /*2560*/  LD.E.64 R32, [R18.64+0x120] ;  /* 0x0001200612207980 */ /* 0x000ea8000c101b00 */
        /* <DEDUP_REMOVED lines=11> */
[----:B-----5:R-:W-:Y:S01]  /*2620*/  IMAD.IADD R20, R20, 0x1, R5 ;  /* 0x0000000114147824 */ /* 0x020fe200078e0205 */
[----:B------:R-:W-:Y:S01]  /*2630*/  LOP3.LUT R149, R74, 0xffff, RZ, 0xc0, !PT ;  /* 0x0000ffff4a957812 */ /* 0x000fe200078ec0ff */
[C---:B------:R-:W-:Y:S01]  /*2640*/  IMAD.SHL.U32 R80, R66.reuse, 0x20, RZ ;  /* 0x0000002042507824 */ /* 0x040fe200078e00ff */
[C---:B------:R-:W-:Y:S01]  /*2650*/  SHF.L.U64.HI R81, R66.reuse, 0x5, R67 ;  /* 0x0000000542517819 */ /* 0x040fe20000010243 */
[----:B------:R-:W-:Y:S01]  /*2660*/  IMAD.WIDE.U32 R176, R66, 0x60, RZ ;  /* 0x0000006042b07825 */ /* 0x000fe200078e00ff */
[----:B------:R-:W-:-:S02]  /*2670*/  LOP3.LUT R153, R149, 0x1, RZ, 0xc0, !PT ;  /* 0x0000000195997812 */ /* 0x000fc400078ec0ff */
[----:B------:R-:W-:Y:S01]  /*2680*/  LOP3.LUT R151, R149, 0x2, RZ, 0xc0, !PT ;  /* 0x0000000295977812 */ /* 0x000fe200078ec0ff */
[----:B------:R-:W-:Y:S01]  /*2690*/  IMAD.SHL.U32 R94, R64, 0x20, RZ ;  /* 0x00000020405e7824 */ /* 0x000fe200078e00ff */
[----:B------:R-:W-:Y:S01]  /*26a0*/  SHF.L.U64.HI R81, R80, 0x1, R81 ;  /* 0x0000000150517819 */ /* 0x000fe20000010251 */
[----:B------:R-:W-:Y:S01]  /*26b0*/  IMAD.MOV.U32 R126, RZ, RZ, R204 ;  /* 0x000000ffff7e7224 */ /* 0x000fe200078e00cc */
[C---:B------:R-:W-:Y:S01]  /*26c0*/  IADD3 R152, R164.reuse, 0x10, RZ ;  /* 0x00000010a4987810 */ /* 0x040fe20007ffe0ff */
[----:B------:R-:W-:Y:S01]  /*26d0*/  IMAD.MOV.U32 R127, RZ, RZ, R205 ;  /* 0x000000ffff7f7224 */ /* 0x000fe200078e00cd */
[C---:B------:R-:W-:Y:S01]  /*26e0*/  IADD3 R150, R164.reuse, 0x20, RZ ;  /* 0x00000020a4967810 */ /* 0x040fe20007ffe0ff */
[----:B------:R-:W-:Y:S01]  /*26f0*/  IMAD.MOV.U32 R128, RZ, RZ, R160 ;  /* 0x000000ffff807224 */ /* 0x000fe200078e00a0 */
[----:B------:R-:W-:Y:S01]  /*2700*/  IADD3 R148, R164, 0x30, RZ ;  /* 0x00000030a4947810 */ /* 0x000fe20007ffe0ff */
[----:B------:R-:W-:Y:S01]  /*2710*/  IMAD.SHL.U32 R80, R80, 0x2, RZ ;  /* 0x0000000250507824 */ /* 0x000fe200078e00ff */
[----:B------:R-:W-:-:S02]  /*2720*/  SHF.L.U64.HI R95, R64, 0x5, R65 ;  /* 0x00000005405f7819 */ /* 0x000fc40000010241 */
[----:B------:R-:W-:Y:S02]  /*2730*/  MOV R129, R161 ;  /* 0x000000a100817202 */ /* 0x000fe40000000f00 */
[----:B------:R-:W-:Y:S01]  /*2740*/  LOP3.LUT R149, R149, 0x4, RZ, 0xc0, !PT ;  /* 0x0000000495957812 */ /* 0x000fe200078ec0ff */
[----:B--2---:R-:W-:-:S04]  /*2750*/  IMAD R3, R33, R211, RZ ;  /* 0x000000d321037224 */ /* 0x004fc800078e02ff */
[----:B------:R-:W-:Y:S02]  /*2760*/  IMAD R0, R32, R76, R3 ;  /* 0x0000004c20007224 */ /* 0x000fe400078e0203 */
[----:B---3--:R-:W-:Y:S02]  /*2770*/  IMAD R3, R35, R211, RZ ;  /* 0x000000d323037224 */ /* 0x008fe400078e02ff */
[C---:B------:R-:W-:Y:S01]  /*2780*/  IMAD.WIDE.U32 R32, R211.reuse, R32, R14 ;  /* 0x00000020d3207225 */ /* 0x040fe200078e000e */
[C-C-:B----4-:R-:W-:Y:S02]  /*2790*/  SHF.L.U64.HI R113, R178.reuse, 0x4, R179.reuse ;  /* 0x00000004b2717819 */ /* 0x150fe400000102b3 */
[----:B------:R-:W-:Y:S01]  /*27a0*/  SHF.L.U64.HI R115, R178, 0x5, R179 ;  /* 0x00000005b2737819 */ /* 0x000fe200000102b3 */
[----:B------:R-:W-:Y:S01]  /*27b0*/  IMAD.WIDE.U32 R30, R211, R34, R14 ;  /* 0x00000022d31e7225 */ /* 0x000fe200078e000e */
[C---:B------:R-:W-:Y:S02]  /*27c0*/  SHF.L.U64.HI R97, R180.reuse, 0x4, R181 ;  /* 0x00000004b4617819 */ /* 0x040fe400000102b5 */
[----:B------:R-:W-:Y:S01]  /*27d0*/  SHF.L.U32 R108, R180, 0x5, RZ ;  /* 0x00000005b46c7819 */ /* 0x000fe200000006ff */
[----:B------:R-:W-:Y:S01]  /*27e0*/  IMAD R2, R34, R76, R3 ;  /* 0x0000004c22027224 */ /* 0x000fe200078e0203 */
[----:B------:R-:W-:Y:S01]  /*27f0*/  SHF.R.S32.HI R3, RZ, 0x1f, R5 ;  /* 0x0000001fff037819 */ /* 0x000fe20000011405 */
[----:B------:R-:W-:Y:S01]  /*2800*/  IMAD.IADD R33, R33, 0x1, R0 ;  /* 0x0000000121217824 */ /* 0x000fe200078e0200 */
[----:B------:R-:W-:Y:S01]  /*2810*/  SHF.L.U64.HI R107, R180, 0x5, R181 ;  /* 0x00000005b46b7819 */ /* 0x000fe200000102b5 */
[----:B------:R-:W-:-:S02]  /*2820*/  IMAD R4, R179, R5, RZ ;  /* 0x00000005b3047224 */ /* 0x000fc400078e02ff */
[----:B------:R-:W-:Y:S02]  /*2830*/  IMAD R0, R181, R5, RZ ;  /* 0x00000005b5007224 */ /* 0x000fe400078e02ff */
[----:B------:R-:W-:Y:S01]  /*2840*/  IMAD.IADD R31, R31, 0x1, R2 ;  /* 0x000000011f1f7824 */ /* 0x000fe200078e0202 */
[----:B------:R-:W-:Y:S01]  /*2850*/  LEA.HI R145, R16, R16, RZ, 0x1 ;  /* 0x0000001010917211 */ /* 0x000fe200078f08ff */
[-C--:B------:R-:W-:Y:S02]  /*2860*/  IMAD R4, R178, R3.reuse, R4 ;  /* 0x00000003b2047224 */ /* 0x080fe400078e0204 */
[C---:B------:R-:W-:Y:S01]  /*2870*/  IMAD R3, R180.reuse, R3, R0 ;  /* 0x00000003b4037224 */ /* 0x040fe200078e0200 */
[----:B------:R-:W-:Y:S01]  /*2880*/  SHF.R.S32.HI R145, RZ, 0x1, R145 ;  /* 0x00000001ff917819 */ /* 0x000fe20000011491 */
[----:B------:R-:W-:Y:S02]  /*2890*/  IMAD R17, R29, R13, RZ ;  /* 0x0000000d1d117224 */ /* 0x000fe400078e02ff */
[----:B------:R-:W-:-:S04]  /*28a0*/  IMAD.WIDE.U32 R30, R180, R5, R30 ;  /* 0x00000005b41e7225 */ /* 0x000fc800078e001e */
[----:B------:R-:W-:Y:S01]  /*28b0*/  IMAD R0, R28, R12, R17 ;  /* 0x0000000c1c007224 */ /* 0x000fe200078e0211 */
[----:B------:R-:W-:Y:S01]  /*28c0*/  IADD3 R31, R31, R3, RZ ;  /* 0x000000031f1f7210 */ /* 0x000fe20007ffe0ff */
[----:B------:R-:W-:Y:S01]  /*28d0*/  IMAD R17, R27, R13, RZ ;  /* 0x0000000d1b117224 */ /* 0x000fe200078e02ff */
[----:B------:R-:W-:Y:S01]  /*28e0*/  IADD3 R3, P0, -R75, R164, RZ ;  /* 0x000000a44b037210 */ /* 0x000fe20007f1e1ff */
[----:B------:R-:W-:-:S04]  /*28f0*/  IMAD.WIDE.U32 R32, R178, R5, R32 ;  /* 0x00000005b2207225 */ /* 0x000fc800078e0020 */
[C---:B------:R-:W-:Y:S02]  /*2900*/  IMAD R17, R26.reuse, R12, R17 ;  /* 0x0000000c1a117224 */ /* 0x040fe400078e0211 */
[----:B------:R-:W-:-:S04]  /*2910*/  IMAD.WIDE.U32 R26, R26, R13, R30 ;  /* 0x0000000d1a1a7225 */ /* 0x000fc800078e001e */
[----:B------:R-:W-:Y:S01]  /*2920*/  IMAD.IADD R33, R33, 0x1, R4 ;  /* 0x0000000121217824 */ /* 0x000fe200078e0204 */
[----:B------:R-:W-:Y:S01]  /*2930*/  IADD3 R27, R27, R17, RZ ;  /* 0x000000111b1b7210 */ /* 0x000fe20007ffe0ff */
[----:B------:R-:W-:Y:S02]  /*2940*/  IMAD.X R21, R165, 0x1, ~R21, P0 ;  /* 0x00000001a5157824 */ /* 0x000fe400000e0e15 */
[----:B------:R-:W-:-:S04]  /*2950*/  IMAD.WIDE.U32 R28, R28, R13, R32 ;  /* 0x0000000d1c1c7225 */ /* 0x000fc800078e0020 */
[----:B------:R-:W-:Y:S02]  /*2960*/  IMAD R121, R21, R180, RZ ;  /* 0x000000b415797224 */ /* 0x000fe400078e02ff */
[----:B------:R-:W-:Y:S02]  /*2970*/  IMAD.IADD R29, R29, 0x1, R0 ;  /* 0x000000011d1d7824 */ /* 0x000fe400078e0200 */
[----:B------:R-:W-:Y:S02]  /*2980*/  IMAD R119, R21, R178, RZ ;  /* 0x000000b215777224 */ /* 0x000fe400078e02ff */
[-C--:B------:R-:W-:Y:S02]  /*2990*/  IMAD R121, R181, R3.reuse, R121 ;  /* 0x00000003b5797224 */ /* 0x080fe400078e0279 */
[----:B------:R-:W-:-:S04]  /*29a0*/  IMAD.WIDE.U32 R16, R180, R3, R26 ;  /* 0x00000003b4107225 */ /* 0x000fc800078e001a */
[----:B------:R-:W-:Y:S01]  /*29b0*/  IMAD R125, R145, R20, RZ ;  /* 0x00000014917d7224 */ /* 0x000fe200078e02ff */
[----:B------:R-:W-:Y:S01]  /*29c0*/  LEA R120, P0, R16, R24, 0x1 ;  /* 0x0000001810787211 */ /* 0x000fe200078008ff */
[----:B------:R-:W-:Y:S02]  /*29d0*/  IMAD R4, R164, R145, R77 ;  /* 0x00000091a4047224 */ /* 0x000fe400078e024d */
[-C--:B------:R-:W-:Y:S01]  /*29e0*/  IMAD R119, R179, R3.reuse, R119 ;  /* 0x00000003b3777224 */ /* 0x080fe200078e0277 */
[----:B------:R-:W-:Y:S01]  /*29f0*/  SHF.R.S32.HI R2, RZ, 0x1f, R125 ;  /* 0x0000001fff027819 */ /* 0x000fe2000001147d */
[----:B------:R-:W-:Y:S01]  /*2a00*/  IMAD.WIDE.U32 R12, R178, R3, R28 ;  /* 0x00000003b20c7225 */ /* 0x000fe200078e001c */
[----:B------:R-:W-:-:S03]  /*2a10*/  IADD3 R0, P3, R125, R4, RZ ;  /* 0x000000047d007210 */ /* 0x000fc60007f7e0ff */
[----:B------:R-:W-:Y:S01]  /*2a20*/  IMAD.IADD R121, R17, 0x1, R121 ;  /* 0x0000000111797824 */ /* 0x000fe200078e0279 */
[----:B------:R-:W-:Y:S01]  /*2a30*/  LEA R118, P1, R12, R22, 0x1 ;  /* 0x000000160c767211 */ /* 0x000fe200078208ff */
[----:B------:R-:W-:Y:S01]  /*2a40*/  IMAD.IADD R119, R13, 0x1, R119 ;  /* 0x000000010d777824 */ /* 0x000fe200078e0277 */
[----:B------:R-:W-:Y:S01]  /*2a50*/  LEA.HI.X.SX32 R5, R4, R2, 0x1, P3 ;  /* 0x0000000204057211 */ /* 0x000fe200018f0eff */
[----:B------:R-:W-:Y:S01]  /*2a60*/  IMAD.IADD R3, R77, 0x1, R4 ;  /* 0x000000014d037824 */ /* 0x000fe200078e0204 */
[----:B------:R-:W-:Y:S01]  /*2a70*/  LEA.HI.X R121, R16, R25, R121, 0x1, P0 ;  /* 0x0000001910797211 */ /* 0x000fe200000f0c79 */
[C---:B------:R-:W-:Y:S01]  /*2a80*/  IMAD.SHL.U32 R155, R145.reuse, 0x10, RZ ;  /* 0x00000010919b7824 */ /* 0x040fe200078e00ff */
[----:B------:R-:W-:Y:S01]  /*2a90*/  SHF.L.U32 R16, R0, 0x1, RZ ;  /* 0x0000000100107819 */ /* 0x000fe200000006ff */
[----:B------:R-:W-:Y:S01]  /*2aa0*/  IMAD.SHL.U32 R98, R180, 0x10, RZ ;  /* 0x00000010b4627824 */ /* 0x000fe200078e00ff */
[----:B------:R-:W-:Y:S01]  /*2ab0*/  LEA.HI.X R119, R12, R23, R119, 0x1, P1 ;  /* 0x000000170c777211 */ /* 0x000fe200008f0c77 */
[----:B------:R-:W-:Y:S01]  /*2ac0*/  IMAD.SHL.U32 R114, R178, 0x10, RZ ;  /* 0x00000010b2727824 */ /* 0x000fe200078e00ff */
[----:B------:R-:W-:Y:S01]  /*2ad0*/  SHF.L.U64.HI R0, R0, 0x1, R5 ;  /* 0x0000000100007819 */ /* 0x000fe20000010205 */
[----:B------:R-:W-:Y:S01]  /*2ae0*/  IMAD.SHL.U32 R116, R178, 0x20, RZ ;  /* 0x00000020b2747824 */ /* 0x000fe200078e00ff */
[-C--:B------:R-:W-:Y:S01]  /*2af0*/  IADD3 R58, P1, R8, R16.reuse, RZ ;  /* 0x00000010083a7210 */ /* 0x080fe20007f3e0ff */
[----:B------:R-:W-:Y:S01]  /*2b00*/  IMAD.SHL.U32 R147, R145, 0x20, RZ ;  /* 0x0000002091937824 */ /* 0x000fe200078e00ff */
[----:B------:R-:W-:Y:S01]  /*2b10*/  IADD3 R125, P2, R125, R3, RZ ;  /* 0x000000037d7d7210 */ /* 0x000fe20007f5e0ff */
[----:B------:R-:W-:Y:S01]  /*2b20*/  IMAD R117, R179, 0x60, RZ ;  /* 0x00000060b3757824 */ /* 0x000fe200078e02ff */
[----:B------:R-:W-:Y:S01]  /*2b30*/  IADD3 R16, P0, R6, R16, RZ ;  /* 0x0000001006107210 */ /* 0x000fe20007f1e0ff */
[----:B------:R-:W-:Y:S01]  /*2b40*/  IMAD.X R59, R9, 0x1, R0, P1 ;  /* 0x00000001093b7824 */ /* 0x000fe200008e0600 */
[----:B------:R-:W-:Y:S01]  /*2b50*/  IADD3 R92, P1, R201, 0x40, RZ ;  /* 0x00000040c95c7810 */ /* 0x000fe20007f3e0ff */
[----:B------:R-:W-:Y:S01]  /*2b60*/  IMAD.SHL.U32 R124, R125, 0x2, RZ ;  /* 0x000000027d7c7824 */ /* 0x000fe200078e00ff */
[----:B------:R-:W-:Y:S01]  /*2b70*/  LEA.HI.X.SX32 R2, R3, R2, 0x1, P2 ;  /* 0x0000000203027211 */ /* 0x000fe200010f0eff */
[----:B------:R-:W-:Y:S01]  /*2b80*/  IMAD R145, R145, 0x30, RZ ;  /* 0x0000003091917824 */ /* 0x000fe200078e02ff */
[----:B------:R-:W-:Y:S01]  /*2b90*/  IADD3.X R17, R7, R0, RZ, P0, !PT ;  /* 0x0000000007117210 */ /* 0x000fe200007fe4ff */
[----:B------:R-:W-:Y:S01]  /*2ba0*/  IMAD.X R93, RZ, RZ, R202, P1 ;  /* 0x000000ffff5d7224 */ /* 0x000fe200008e06ca */
[----:B------:R-:W-:Y:S01]  /*2bb0*/  IADD3 R88, P0, R201, 0x80, RZ ;  /* 0x00000080c9587810 */ /* 0x000fe20007f1e0ff */
[----:B------:R-:W-:Y:S01]  /*2bc0*/  IMAD R3, R67, 0x60, RZ ;  /* 0x0000006043037824 */ /* 0x000fe200078e02ff */
[----:B------:R-:W-:Y:S01]  /*2bd0*/  SHF.L.U64.HI R125, R125, 0x1, R2 ;  /* 0x000000017d7d7819 */ /* 0x000fe20000010202 */
[----:B------:R-:W-:Y:S01]  /*2be0*/  IMAD.WIDE.U32 R178, R178, 0x60, RZ ;  /* 0x00000060b2b27825 */ /* 0x000fe200078e00ff */
[----:B------:R-:W-:-:S02]  /*2bf0*/  IADD3 R122, P3, R8, R124, RZ ;  /* 0x0000007c087a7210 */ /* 0x000fc40007f7e0ff */
[----:B------:R-:W-:Y:S01]  /*2c00*/  IADD3 R124, P2, R6, R124, RZ ;  /* 0x0000007c067c7210 */ /* 0x000fe20007f5e0ff */
[----:B------:R-:W-:Y:S01]  /*2c10*/  IMAD.IADD R78, R177, 0x1, R3 ;  /* 0x00000001b14e7824 */ /* 0x000fe200078e0203 */
[-C--:B------:R-:W-:Y:S01]  /*2c20*/  IADD3 R90, P1, R92, R201.reuse, RZ ;  /* 0x000000c95c5a7210 */ /* 0x080fe20007f3e0ff */
[--C-:B------:R-:W-:Y:S01]  /*2c30*/  IMAD.X R123, R9, 0x1, R125.reuse, P3 ;  /* 0x00000001097b7824 */ /* 0x100fe200018e067d */
[----:B------:R-:W-:Y:S01]  /*2c40*/  IADD3.X R89, RZ, R202, RZ, P0, !PT ;  /* 0x000000caff597210 */ /* 0x000fe200007fe4ff */
[----:B------:R-:W-:Y:S01]  /*2c50*/  IMAD.X R125, R7, 0x1, R125, P2 ;  /* 0x00000001077d7824 */ /* 0x000fe200010e067d */
[-C--:B------:R-:W-:Y:S01]  /*2c60*/  IADD3 R86, P0, R88, R201.reuse, RZ ;  /* 0x000000c958567210 */ /* 0x080fe20007f1e0ff */
[--C-:B------:R-:W-:Y:S01]  /*2c70*/  IMAD.X R91, R93, 0x1, R202.reuse, P1 ;  /* 0x000000015d5b7824 */ /* 0x100fe200008e06ca */
[----:B------:R-:W-:Y:S01]  /*2c80*/  IADD3 R146, R155, 0x40, RZ ;  /* 0x000000409b927810 */ /* 0x000fe20007ffe0ff */
[----:B------:R-:W-:Y:S01]  /*2c90*/  IMAD.IADD R117, R179, 0x1, R117 ;  /* 0x00000001b3757824 */ /* 0x000fe200078e0275 */
[----:B------:R-:W-:Y:S01]  /*2ca0*/  IADD3 R144, R155, 0x80, RZ ;  /* 0x000000809b907810 */ /* 0x000fe20007ffe0ff */
[----:B------:R-:W-:Y:S01]  /*2cb0*/  IMAD.X R87, R89, 0x1, R202, P0 ;  /* 0x0000000159577824 */ /* 0x000fe200000e06ca */
[-C--:B------:R-:W-:Y:S01]  /*2cc0*/  IADD3 R85, P2, R90, R201.reuse, RZ ;  /* 0x000000c95a557210 */ /* 0x080fe20007f5e0ff */
[C---:B------:R-:W-:Y:S01]  /*2cd0*/  IMAD.IADD R143, R155.reuse, 0x1, R146 ;  /* 0x000000019b8f7824 */ /* 0x040fe200078e0292 */
[----:B------:R-:W-:Y:S01]  /*2ce0*/  IADD3 R83, P1, R86, R201, RZ ;  /* 0x000000c956537210 */ /* 0x000fe20007f3e0ff */
[----:B------:R-:W-:Y:S01]  /*2cf0*/  IMAD.IADD R142, R155, 0x1, R144 ;  /* 0x000000019b8e7824 */ /* 0x000fe200078e0290 */
[C---:B------:R-:W-:Y:S01]  /*2d00*/  IADD3 R103, P0, R98.reuse, 0x80, RZ ;  /* 0x0000008062677810 */ /* 0x040fe20007f1e0ff */
[--C-:B------:R-:W-:Y:S01]  /*2d10*/  IMAD.X R84, R91, 0x1, R202.reuse, P2 ;  /* 0x000000015b547824 */ /* 0x100fe200010e06ca */
[----:B------:R-:W-:Y:S01]  /*2d20*/  IADD3 R99, P3, R98, 0x40, RZ ;  /* 0x0000004062637810 */ /* 0x000fe20007f7e0ff */
[----:B------:R-:W-:Y:S01]  /*2d30*/  IMAD.X R82, R87, 0x1, R202, P1 ;  /* 0x0000000157527824 */ /* 0x000fe200008e06ca */
[-C--:B------:R-:W-:Y:S01]  /*2d40*/  IADD3 R106, P2, R103, R98.reuse, RZ ;  /* 0x00000062676a7210 */ /* 0x080fe20007f5e0ff */
[--C-:B------:R-:W-:Y:S01]  /*2d50*/  IMAD.X R104, RZ, RZ, R97.reuse, P0 ;  /* 0x000000ffff687224 */ /* 0x100fe200000e0661 */
[----:B------:R-:W-:Y:S01]  /*2d60*/  IADD3.X R100, RZ, R97, RZ, P3, !PT ;  /* 0x00000061ff647210 */ /* 0x000fe20001ffe4ff */
[----:B------:R-:W-:Y:S01]  /*2d70*/  IMAD.IADD R140, R155, 0x1, R142 ;  /* 0x000000019b8c7824 */ /* 0x000fe200078e028e */
[----:B------:R-:W-:Y:S01]  /*2d80*/  IADD3 R110, P1, R108, R99, RZ ;  /* 0x000000636c6e7210 */ /* 0x000fe20007f3e0ff */
[----:B------:R-:W-:Y:S01]  /*2d90*/  IMAD.X R105, R104, 0x1, R97, P2 ;  /* 0x0000000168697824 */ /* 0x000fe200010e0661 */
[----:B------:R-:W-:-:S02]  /*2da0*/  IADD3 R102, P3, R99, R98, RZ ;  /* 0x0000006263667210 */ /* 0x000fc40007f7e0ff */
[----:B------:R-:W-:Y:S01]  /*2db0*/  IADD3 R112, P0, R108, R103, RZ ;  /* 0x000000676c707210 */ /* 0x000fe20007f1e0ff */
[----:B------:R-:W-:Y:S01]  /*2dc0*/  IMAD.X R109, R107, 0x1, R100, P1 ;  /* 0x000000016b6d7824 */ /* 0x000fe200008e0664 */
[----:B------:R-:W-:Y:S02]  /*2dd0*/  IADD3 R141, R155, R143, RZ ;  /* 0x0000008f9b8d7210 */ /* 0x000fe40007ffe0ff */
[C---:B------:R-:W-:Y:S01]  /*2de0*/  SHF.L.U64.HI R113, R114.reuse, 0x1, R113 ;  /* 0x0000000172717819 */ /* 0x040fe20000010271 */
[----:B------:R-:W-:Y:S01]  /*2df0*/  IMAD.SHL.U32 R114, R114, 0x2, RZ ;  /* 0x0000000272727824 */ /* 0x000fe200078e00ff */
[C---:B------:R-:W-:Y:S02]  /*2e00*/  SHF.L.U64.HI R115, R116.reuse, 0x1, R115 ;  /* 0x0000000174737819 */ /* 0x040fe40000010273 */
[----:B------:R-:W-:Y:S02]  /*2e10*/  MOV R9, R134 ;  /* 0x0000008600097202 */ /* 0x000fe40000000f00 */
[----:B------:R-:W-:-:S02]  /*2e20*/  SHF.L.U32 R116, R116, 0x1, RZ ;  /* 0x0000000174747819 */ /* 0x000fc400000006ff */
[----:B------:R-:W-:Y:S02]  /*2e30*/  IADD3.X R101, R100, R97, RZ, P3, !PT ;  /* 0x0000006164657210 */ /* 0x000fe40001ffe4ff */
[----:B------:R-:W-:Y:S02]  /*2e40*/  IADD3.X R111, R107, R104, RZ, P0, !PT ;  /* 0x000000686b6f7210 */ /* 0x000fe400007fe4ff */
[----:B------:R-:W-:Y:S02]  /*2e50*/  SHF.R.S32.HI R139, RZ, 0x1f, R155 ;  /* 0x0000001fff8b7819 */ /* 0x000fe4000001149b */
[----:B------:R-:W-:Y:S02]  /*2e60*/  SHF.R.S32.HI R138, RZ, 0x1f, R147 ;  /* 0x0000001fff8a7819 */ /* 0x000fe40000011493 */
[----:B------:R-:W-:Y:S02]  /*2e70*/  SHF.R.S32.HI R136, RZ, 0x1f, R145 ;  /* 0x0000001fff887819 */ /* 0x000fe40000011491 */
[----:B------:R-:W-:-:S02]  /*2e80*/  SHF.R.S32.HI R137, RZ, 0x1f, R146 ;  /* 0x0000001fff897819 */ /* 0x000fc40000011492 */
[----:B------:R-:W-:Y:S02]  /*2e90*/  SHF.R.S32.HI R135, RZ, 0x1f, R144 ;  /* 0x0000001fff877819 */ /* 0x000fe40000011490 */
[----:B------:R-:W-:Y:S02]  /*2ea0*/  SHF.R.S32.HI R133, RZ, 0x1f, R143 ;  /* 0x0000001fff857819 */ /* 0x000fe4000001148f */
[----:B------:R-:W-:Y:S02]  /*2eb0*/  SHF.R.S32.HI R132, RZ, 0x1f, R142 ;  /* 0x0000001fff847819 */ /* 0x000fe4000001148e */
[----:B------:R-:W-:Y:S02]  /*2ec0*/  SHF.R.S32.HI R131, RZ, 0x1f, R141 ;  /* 0x0000001fff837819 */ /* 0x000fe4000001148d */
[----:B------:R-:W-:Y:S02]  /*2ed0*/  SHF.R.S32.HI R130, RZ, 0x1f, R140 ;  /* 0x0000001fff827819 */ /* 0x000fe4000001148c */
.L_x_1657:
[----:B------:R-:W-:Y:S01]  /*2ee0*/  IMAD.SHL.U32 R13, R9, 0x40, RZ ;  /* 0x00000040090d7824 */ /* 0x000fe200078e00ff */
[----:B------:R-:W-:Y:S04]  /*2ef0*/  BSSY B0, `(.L_x_1564) ;  /* 0x0000011000007945 */ /* 0x000fe80003800000 */
[----:B------:R-:W-:Y:S05]  /*2f00*/  IADD3 R12, R13, -0x40, RZ ;  /* 0xffffffc00d0c7810 */ /* 0x000fea0007ffe0ff */
[--C-:B------:R-:W-:Y:S02]  /*2f10*/  IMAD.IADD R185, R73, 0x1, -R12.reuse ;  /* 0x0000000149b97824 */ /* 0x100fe400078e0a0c */
[----:B------:R-:W-:Y:S03]  /*2f20*/  IMAD.IADD R183, R75, 0x1, -R12 ;  /* 0x000000014bb77824 */ /* 0x000fe600078e0a0c */
[C---:B------:R-:W-:Y:S04]  /*2f30*/  ISETP.GE.AND P2, PT, R164.reuse, R185, PT ;  /* 0x000000b9a400720c */ /* 0x040fe80003f46270 */
[----:B------:R-:W-:Y:S11]  /*2f40*/  ISETP.GE.AND P2, PT, R164, R183, !P2 ;  /* 0x000000b7a400720c */ /* 0x000ff60005746270 */
[----:B------:R-:W-:Y:S02]  /*2f50*/  @!UPT UIADD3 URZ, URZ, URZ, URZ ;  /* 0x0000003f3f3ff290 */ /* 0x000fe4000fffe03f */
[----:B-----5:R-:W-:-:S05]  /*2f60*/  @!P2 BRA `(.L_x_1565) ;  /* 0x000000900000a947 */ /* 0x020fca0003800000 */
        /* <DEDUP_REMOVED lines=9> */
.L_x_1565:
[----:B------:R-:W-:Y:S05]  /*3000*/  BSYNC B0 ;  /* 0x0000000000007941 */ /* 0x000fea0003800000 */
.L_x_1564:
        /* <DEDUP_REMOVED lines=18> */
.L_x_1567:
[----:B------:R-:W-:Y:S05]  /*3130*/  BSYNC B0 ;  /* 0x0000000000007941 */ /* 0x000fea0003800000 */
.L_x_1566:
        /* <DEDUP_REMOVED lines=18> */
.L_x_1569:
[----:B------:R-:W-:Y:S05]  /*3260*/  BSYNC B0 ;  /* 0x0000000000007941 */ /* 0x000fea0003800000 */
.L_x_1568:
        /* <DEDUP_REMOVED lines=18> */
.L_x_1571:
[----:B------:R-:W-:Y:S05]  /*3390*/  BSYNC B0 ;  /* 0x0000000000007941 */ /* 0x000fea0003800000 */
.L_x_1570:
        /* <DEDUP_REMOVED lines=65> */
.L_x_1578:
[----:B------:R-:W-:Y:S05]  /*37b0*/  BSYNC B0 ;  /* 0x0000000000007941 */ /* 0x000fea0003800000 */
.L_x_1577:
        /* <DEDUP_REMOVED lines=50> */
.L_x_1580:
[----:B------:R-:W-:Y:S05]  /*3ae0*/  BSYNC B0 ;  /* 0x0000000000007941 */ /* 0x000fea0003800000 */
.L_x_1579:
        /* <DEDUP_REMOVED lines=49> */
.L_x_1576:
[----:B------:R-:W-:Y:S05]  /*3e00*/  BSYNC B1 ;  /* 0x0000000000017941 */ /* 0x000fea0003800000 */
.L_x_1575:
        /* <DEDUP_REMOVED lines=63> */
.L_x_1584:
[----:B------:R-:W-:Y:S05]  /*4200*/  BSYNC B0 ;  /* 0x0000000000007941 */ /* 0x000fea0003800000 */
.L_x_1583:
        /* <DEDUP_REMOVED lines=53> */
.L_x_1586:
[----:B------:R-:W-:Y:S05]  /*4560*/  BSYNC B0 ;  /* 0x0000000000007941 */ /* 0x000fea0003800000 */
.L_x_1585:
        /* <DEDUP_REMOVED lines=52> */
.L_x_1582:
[----:B------:R-:W-:Y:S05]  /*48b0*/  BSYNC B1 ;  /* 0x0000000000017941 */ /* 0x000fea0003800000 */
.L_x_1581:
        /* <DEDUP_REMOVED lines=63> */
.L_x_1590:
[----:B------:R-:W-:Y:S05]  /*4cb0*/  BSYNC B0 ;  /* 0x0000000000007941 */ /* 0x000fea0003800000 */
.L_x_1589:
        /* <DEDUP_REMOVED lines=53> */
.L_x_1592:
[----:B------:R-:W-:Y:S05]  /*5010*/  BSYNC B0 ;  /* 0x0000000000007941 */ /* 0x000fea0003800000 */
.L_x_1591:
        /* <DEDUP_REMOVED lines=52> */
.L_x_1588:
[----:B------:R-:W-:Y:S05]  /*5360*/  BSYNC B1 ;  /* 0x0000000000017941 */ /* 0x000fea0003800000 */
.L_x_1587:
        /* <DEDUP_REMOVED lines=65> */
.L_x_1596:
[----:B------:R-:W-:Y:S05]  /*5780*/  BSYNC B0 ;  /* 0x0000000000007941 */ /* 0x000fea0003800000 */
.L_x_1595:
        /* <DEDUP_REMOVED lines=53> */
.L_x_1598:
[----:B------:R-:W-:Y:S05]  /*5ae0*/  BSYNC B0 ;  /* 0x0000000000007941 */ /* 0x000fea0003800000 */
.L_x_1597:
        /* <DEDUP_REMOVED lines=52> */
.L_x_1594:
[----:B------:R-:W-:Y:S05]  /*5e30*/  BSYNC B1 ;  /* 0x0000000000017941 */ /* 0x000fea0003800000 */
.L_x_1593:
[----:B------:R-:W2:Y:S02]  /*5e40*/  LD.E R3, [R18.64+0xd0] ;  /* 0x0000d00612037980 */ /* 0x000ea4000c101900 */
[----:B--2---:R-:W-:Y:S05]  /*5e50*/  IMAD.U32 R3, R3, -0x20, RZ ;  /* 0xffffffe003037824 */ /* 0x004fea00078e00ff */
[C---:B------:R-:W-:Y:S02]  /*5e60*/  LEA R16, P1, R3.reuse, R16, 0x1 ;  /* 0x0000001003107211 */ /* 0x040fe400078208ff */
[C---:B------:R-:W-:Y:S02]  /*5e70*/  LEA R58, P0, R3.reuse, R58, 0x1 ;  /* 0x0000003a033a7211 */ /* 0x040fe400078008ff */
[C---:B------:R-:W-:Y:S02]  /*5e80*/  LEA.HI.X.SX32 R17, R3.reuse, R17, 0x1, P1 ;  /* 0x0000001103117211 */ /* 0x040fe400008f0eff */
[----:B------:R-:W-:Y:S01]  /*5e90*/  LEA.HI.X.SX32 R59, R3, R59, 0x1, P0 ;  /* 0x0000003b033b7211 */ /* 0x000fe200000f0eff */
[----:B------:R-:W-:-:S05]  /*5ea0*/  BRA `(.L_x_1599) ;  /* 0x00004ec000007947 */ /* 0x000fca0003800000 */
.L_x_1574:
        /* <DEDUP_REMOVED lines=89> */
.L_x_1605:
[----:B------:R-:W-:Y:S05]  /*6440*/  BSYNC B0 ;  /* 0x0000000000007941 */ /* 0x000fea0003800000 */
.L_x_1604:
[----:B-----5:R2:W-:Y:S02]  /*6450*/  ST.E.128 [R126.64], R48 ;  /* 0x000000307e007985 */ /* 0x0205e4000c101d06 */
.L_x_1603:
[----:B------:R-:W-:Y:S05]  /*6460*/  BSYNC B1 ;  /* 0x0000000000017941 */ /* 0x000fea0003800000 */
.L_x_1602:
        /* <DEDUP_REMOVED lines=87> */
.L_x_1609:
[----:B------:R-:W-:Y:S05]  /*69e0*/  BSYNC B0 ;  /* 0x0000000000007941 */ /* 0x000fea0003800000 */
.L_x_1608:
[----:B-----5:R3:W-:Y:S02]  /*69f0*/  ST.E.128 [R126.64+0x80], R48 ;  /* 0x000080307e007985 */ /* 0x0207e4000c101d06 */
.L_x_1607:
[----:B------:R-:W-:Y:S05]  /*6a00*/  BSYNC B1 ;  /* 0x0000000000017941 */ /* 0x000fea0003800000 */
.L_x_1606:
        /* <DEDUP_REMOVED lines=86> */
.L_x_1611:
[----:B------:R-:W-:Y:S05]  /*6f70*/  BSYNC B0 ;  /* 0x0000000000007941 */ /* 0x000fea0003800000 */
.L_x_1610:
[----:B-----5:R3:W-:Y:S02]  /*6f80*/  ST.E.128 [R126.64+0x100], R48 ;  /* 0x000100307e007985 */ /* 0x0207e4000c101d06 */
.L_x_1601:
[----:B------:R-:W-:Y:S05]  /*6f90*/  BSYNC B2 ;  /* 0x0000000000027941 */ /* 0x000fea0003800000 */
.L_x_1600:
        /* <DEDUP_REMOVED lines=97> */
.L_x_1617:
[----:B------:R-:W-:Y:S05]  /*75b0*/  BSYNC B0 ;  /* 0x0000000000007941 */ /* 0x000fea0003800000 */
.L_x_1616:
[C---:B------:R-:W-:Y:S04]  /*75c0*/  LEA R2, P0, R201.reuse, R126, 0x1 ;  /* 0x0000007ec9027211 */ /* 0x040fe800078008ff */
[----:B------:R-:W-:Y:S05]  /*75d0*/  LEA.HI.X R3, R201, R127, R202, 0x1, P0 ;  /* 0x0000007fc9037211 */ /* 0x000fea00000f0cca */
[----:B-----5:R3:W-:Y:S04]  /*75e0*/  ST.E.128 [R2.64], R48 ;  /* 0x0000003002007985 */ /* 0x0207e8000c101d06 */
.L_x_1615:
[----:B------:R-:W-:Y:S05]  /*75f0*/  BSYNC B1 ;  /* 0x0000000000017941 */ /* 0x000fea0003800000 */
.L_x_1614:
[----:B------:R-:W-:Y:S01]  /*7600*/  ISETP.GE.AND P0, PT, R11, R157, PT ;  /* 0x0000009d0b00720c */ /* 0x000fe20003f06270 */
        /* <DEDUP_REMOVED lines=27> */
[C---:B------:R-:W-:Y:S02]  /*77c0*/  LEA R188, P0, R53.reuse, R122, 0x1 ;  /* 0x0000007a35bc7211 */ /* 0x040fe400078008ff */
[----:B------:R-:W-:Y:S01]  /*77d0*/  LEA.HI.X.SX32 R182, R182, R137, 0x1, P2 ;  /* 0x00000089b6b67211 */ /* 0x000fe200010f0eff */
[----:B------:R-:W3:Y:S03]  /*77e0*/  LD.E.128 R24, [R22.64] ;  /* 0x0000000616187980 */ /* 0x000ee6000c101d00 */
[----:B------:R-:W-:Y:S01]  /*77f0*/  LEA.HI.X R189, R53, R123, R182, 0x1, P0 ;  /* 0x0000007b35bd7211 */ /* 0x000fe200000f0cb6 */
[----:B------:R-:W-:Y:S01]  /*7800*/  IMAD.MOV.U32 R182, RZ, RZ, RZ ;  /* 0x000000ffffb67224 */ /* 0x000fe200078e00ff */
[----:B------:R-:W-:Y:S04]  /*7810*/  @P1 IADD3 R182, -R156, RZ, RZ ;  /* 0x000000ff9cb61210 */ /* 0x000fe80007ffe1ff */
[----:B------:R-:W-:Y:S01]  /*7820*/  IADD3 R53, P0, R146, R182, RZ ;  /* 0x000000b692357210 */ /* 0x000fe20007f1e0ff */
[----:B------:R-:W4:Y:S03]  /*7830*/  LD.E.128 R188, [R188.64] ;  /* 0x00000006bcbc7980 */ /* 0x000f26000c101d00 */
[----:B------:R-:W-:Y:S02]  /*7840*/  LEA.HI.X.SX32 R156, R182, R137, 0x1, P0 ;  /* 0x00000089b69c7211 */ /* 0x000fe400000f0eff */
[C---:B------:R-:W-:Y:S04]  /*7850*/  LEA R44, P0, R53.reuse, R124, 0x1 ;  /* 0x0000007c352c7211 */ /* 0x040fe800078008ff */
[----:B------:R-:W-:Y:S05]  /*7860*/  LEA.HI.X R45, R53, R125, R156, 0x1, P0 ;  /* 0x0000007d352d7211 */ /* 0x000fea00000f0c9c */
[----:B--2---:R-:W2:Y:S01]  /*7870*/  LD.E.128 R60, [R44.64] ;  /* 0x000000062c3c7980 */ /* 0x004ea2000c101d00 */
[C---:B---3--:R-:W-:Y:S01]  /*7880*/  IMAD.U32 R32, R24.reuse, 0x10000, RZ ;  /* 0x0001000018207824 */ /* 0x048fe200078e00ff */
[----:B------:R-:W-:Y:S01]  /*7890*/  LOP3.LUT R31, R24, 0xffff0000, RZ, 0xc0, !PT ;  /* 0xffff0000181f7812 */ /* 0x000fe200078ec0ff */
[C---:B------:R-:W-:Y:S01]  /*78a0*/  IMAD.U32 R28, R26.reuse, 0x10000, RZ ;  /* 0x000100001a1c7824 */ /* 0x040fe200078e00ff */
[----:B------:R-:W-:Y:S01]  /*78b0*/  LOP3.LUT R24, R26, 0xffff0000, RZ, 0xc0, !PT ;  /* 0xffff00001a187812 */ /* 0x000fe200078ec0ff */
[----:B------:R-:W-:Y:S01]  /*78c0*/  IMAD.U32 R20, R27, 0x10000, RZ ;  /* 0x000100001b147824 */ /* 0x000fe200078e00ff */
[C---:B------:R-:W-:Y:S02]  /*78d0*/  SHF.L.U32 R29, R25.reuse, 0x10, RZ ;  /* 0x00000010191d7819 */ /* 0x040fe400000006ff */
[----:B------:R-:W-:Y:S02]  /*78e0*/  LOP3.LUT R30, R25, 0xffff0000, RZ, 0xc0, !PT ;  /* 0xffff0000191e7812 */ /* 0x000fe400078ec0ff */
[----:B------:R-:W-:Y:S01]  /*78f0*/  LOP3.LUT R23, R27, 0xffff0000, RZ, 0xc0, !PT ;  /* 0xffff00001b177812 */ /* 0x000fe200078ec0ff */
[C---:B----4-:R-:W-:Y:S01]  /*7900*/  IMAD.U32 R26, R189.reuse, 0x10000, RZ ;  /* 0x00010000bd1a7824 */ /* 0x050fe200078e00ff */
        /* <DEDUP_REMOVED lines=12> */
[C---:B--2---:R-:W-:Y:S01]  /*79d0*/  IMAD.U32 R36, R60.reuse, 0x10000, RZ ;  /* 0x000100003c247824 */ /* 0x044fe200078e00ff */
        /* <DEDUP_REMOVED lines=30> */
.L_x_1621:
[----:B------:R-:W-:Y:S05]  /*7bc0*/  BSYNC B0 ;  /* 0x0000000000007941 */ /* 0x000fea0003800000 */
.L_x_1620:
[C---:B------:R-:W-:Y:S04]  /*7bd0*/  LEA R2, P0, R92.reuse, R126, 0x1 ;  /* 0x0000007e5c027211 */ /* 0x040fe800078008ff */
[----:B------:R-:W-:Y:S05]  /*7be0*/  LEA.HI.X R3, R92, R127, R93, 0x1, P0 ;  /* 0x0000007f5c037211 */ /* 0x000fea00000f0c5d */
[----:B-----5:R3:W-:Y:S04]  /*7bf0*/  ST.E.128 [R2.64], R48 ;  /* 0x0000003002007985 */ /* 0x0207e8000c101d06 */
.L_x_1619:
[----:B------:R-:W-:Y:S05]  /*7c00*/  BSYNC B1 ;  /* 0x0000000000017941 */ /* 0x000fea0003800000 */
.L_x_1618:
        /* <DEDUP_REMOVED lines=91> */
.L_x_1623:
[----:B------:R-:W-:Y:S05]  /*81c0*/  BSYNC B0 ;  /* 0x0000000000007941 */ /* 0x000fea0003800000 */
.L_x_1622:
[C---:B------:R-:W-:Y:S04]  /*81d0*/  LEA R2, P0, R88.reuse, R126, 0x1 ;  /* 0x0000007e58027211 */ /* 0x040fe800078008ff */
[----:B------:R-:W-:Y:S05]  /*81e0*/  LEA.HI.X R3, R88, R127, R89, 0x1, P0 ;  /* 0x0000007f58037211 */ /* 0x000fea00000f0c59 */
[----:B-----5:R3:W-:Y:S04]  /*81f0*/  ST.E.128 [R2.64], R48 ;  /* 0x0000003002007985 */ /* 0x0207e8000c101d06 */
.L_x_1613:
[----:B------:R-:W-:Y:S05]  /*8200*/  BSYNC B2 ;  /* 0x0000000000027941 */ /* 0x000fea0003800000 */
.L_x_1612:
        /* <DEDUP_REMOVED lines=97> */
.L_x_1629:
[----:B------:R-:W-:Y:S05]  /*8820*/  BSYNC B0 ;  /* 0x0000000000007941 */ /* 0x000fea0003800000 */
.L_x_1628:
[C---:B------:R-:W-:Y:S04]  /*8830*/  LEA R2, P0, R94.reuse, R126, 0x1 ;  /* 0x0000007e5e027211 */ /* 0x040fe800078008ff */
[----:B------:R-:W-:Y:S05]  /*8840*/  LEA.HI.X R3, R94, R127, R95, 0x1, P0 ;  /* 0x0000007f5e037211 */ /* 0x000fea00000f0c5f */
[----:B-----5:R3:W-:Y:S04]  /*8850*/  ST.E.128 [R2.64], R48 ;  /* 0x0000003002007985 */ /* 0x0207e8000c101d06 */
.L_x_1627:
[----:B------:R-:W-:Y:S05]  /*8860*/  BSYNC B1 ;  /* 0x0000000000017941 */ /* 0x000fea0003800000 */
.L_x_1626:
        /* <DEDUP_REMOVED lines=92> */
.L_x_1633:
[----:B------:R-:W-:Y:S05]  /*8e30*/  BSYNC B0 ;  /* 0x0000000000007941 */ /* 0x000fea0003800000 */
.L_x_1632:
[C---:B------:R-:W-:Y:S04]  /*8e40*/  LEA R2, P0, R90.reuse, R126, 0x1 ;  /* 0x0000007e5a027211 */ /* 0x040fe800078008ff */
[----:B------:R-:W-:Y:S05]  /*8e50*/  LEA.HI.X R3, R90, R127, R91, 0x1, P0 ;  /* 0x0000007f5a037211 */ /* 0x000fea00000f0c5b */
[----:B-----5:R3:W-:Y:S04]  /*8e60*/  ST.E.128 [R2.64], R48 ;  /* 0x0000003002007985 */ /* 0x0207e8000c101d06 */
.L_x_1631:
[----:B------:R-:W-:Y:S05]  /*8e70*/  BSYNC B1 ;  /* 0x0000000000017941 */ /* 0x000fea0003800000 */
.L_x_1630:
        /* <DEDUP_REMOVED lines=27> */
[----:B------:R-:W-:Y:S02]  /*9030*/  LEA.HI.X.SX32 R156, R189, R132, 0x1, P2 ;  /* 0x00000084bd9c7211 */ /* 0x000fe400010f0eff */
[C---:B--2---:R-:W-:Y:S01]  /*9040*/  LEA R190, P0, R187.reuse, R122, 0x1 ;  /* 0x0000007abbbe7211 */ /* 0x044fe200078008ff */
        /* <DEDUP_REMOVED lines=62> */
.L_x_1635:
[----:B------:R-:W-:Y:S05]  /*9430*/  BSYNC B0 ;  /* 0x0000000000007941 */ /* 0x000fea0003800000 */
.L_x_1634:
[C---:B------:R-:W-:Y:S04]  /*9440*/  LEA R2, P0, R86.reuse, R126, 0x1 ;  /* 0x0000007e56027211 */ /* 0x040fe800078008ff */
[----:B------:R-:W-:Y:S05]  /*9450*/  LEA.HI.X R3, R86, R127, R87, 0x1, P0 ;  /* 0x0000007f56037211 */ /* 0x000fea00000f0c57 */
[----:B-----5:R3:W-:Y:S04]  /*9460*/  ST.E.128 [R2.64], R48 ;  /* 0x0000003002007985 */ /* 0x0207e8000c101d06 */
.L_x_1625:
[----:B------:R-:W-:Y:S05]  /*9470*/  BSYNC B2 ;  /* 0x0000000000027941 */ /* 0x000fea0003800000 */
.L_x_1624:
        /* <DEDUP_REMOVED lines=98> */
.L_x_1641:
[----:B------:R-:W-:Y:S05]  /*9aa0*/  BSYNC B0 ;  /* 0x0000000000007941 */ /* 0x000fea0003800000 */
.L_x_1640:
[----:B------:R-:W-:Y:S02]  /*9ab0*/  IMAD R0, R65, 0x60, RZ ;  /* 0x0000006041007824 */ /* 0x000fe400078e02ff */
[----:B------:R-:W-:Y:S05]  /*9ac0*/  IMAD.WIDE.U32 R2, R64, 0x60, R126 ;  /* 0x0000006040027825 */ /* 0x000fea00078e007e */
[----:B------:R-:W-:Y:S05]  /*9ad0*/  IADD3 R3, R3, R0, RZ ;  /* 0x0000000003037210 */ /* 0x000fea0007ffe0ff */
[----:B-----5:R3:W-:Y:S02]  /*9ae0*/  ST.E.128 [R2.64], R48 ;  /* 0x0000003002007985 */ /* 0x0207e4000c101d06 */
.L_x_1639:
[----:B------:R-:W-:Y:S05]  /*9af0*/  BSYNC B1 ;  /* 0x0000000000017941 */ /* 0x000fea0003800000 */
.L_x_1638:
        /* <DEDUP_REMOVED lines=92> */
.L_x_1645:
[----:B------:R-:W-:Y:S05]  /*a0c0*/  BSYNC B0 ;  /* 0x0000000000007941 */ /* 0x000fea0003800000 */
.L_x_1644:
[C---:B------:R-:W-:Y:S04]  /*a0d0*/  LEA R2, P0, R85.reuse, R126, 0x1 ;  /* 0x0000007e55027211 */ /* 0x040fe800078008ff */
[----:B------:R-:W-:Y:S05]  /*a0e0*/  LEA.HI.X R3, R85, R127, R84, 0x1, P0 ;  /* 0x0000007f55037211 */ /* 0x000fea00000f0c54 */
[----:B-----5:R3:W-:Y:S04]  /*a0f0*/  ST.E.128 [R2.64], R48 ;  /* 0x0000003002007985 */ /* 0x0207e8000c101d06 */
.L_x_1643:
[----:B------:R-:W-:Y:S05]  /*a100*/  BSYNC B1 ;  /* 0x0000000000017941 */ /* 0x000fea0003800000 */
.L_x_1642:
        /* <DEDUP_REMOVED lines=15> */
[----:B------:R-:W-:Y:S01]  /*a200*/  LOP3.LUT R43, R49, 0xffff0000, RZ, 0xc0, !PT ;  /* 0xffff0000312b7812 */ /* 0x000fe200078ec0ff */
[C---:B------:R-:W-:Y:S01]  /*a210*/  IMAD.U32 R48, R51.reuse, 0x10000, RZ ;  /* 0x0001000033307824 */ /* 0x040fe200078e00ff */
[----:B------:R-:W-:Y:S01]  /*a220*/  ISETP.GE.AND P1, PT, R10, R157, PT ;  /* 0x0000009d0a00720c */ /* 0x000fe20003f26270 */
[--C-:B------:R-:W-:Y:S01]  /*a230*/  IMAD.MOV.U32 R156, RZ, RZ, R157.reuse ;  /* 0x000000ffff9c7224 */ /* 0x100fe200078e009d */
[C---:B------:R-:W-:Y:S02]  /*a240*/  SHF.L.U32 R44, R50.reuse, 0x10, RZ ;  /* 0x00000010322c7819 */ /* 0x040fe400000006ff */
[----:B------:R-:W-:Y:S02]  /*a250*/  LOP3.LUT R47, R50, 0xffff0000, RZ, 0xc0, !PT ;  /* 0xffff0000322f7812 */ /* 0x000fe400078ec0ff */
[----:B------:R-:W-:Y:S07]  /*a260*/  LOP3.LUT R51, R51, 0xffff0000, RZ, 0xc0, !PT ;  /* 0xffff000033337812 */ /* 0x000fee00078ec0ff */
[----:B------:R-:W-:Y:S01]  /*a270*/  @P1 IADD3 R156, -R157, RZ, RZ ;  /* 0x000000ff9d9c1210 */ /* 0x000fe20007ffe1ff */
[----:B------:R-:W-:Y:S03]  /*a280*/  @P1 IMAD.MOV R185, RZ, RZ, -R157 ;  /* 0x000000ffffb91224 */ /* 0x000fe600078e0a9d */
[----:B------:R-:W-:Y:S02]  /*a290*/  LEA R20, P0, R156, R186, 0x1 ;  /* 0x000000ba9c147211 */ /* 0x000fe400078008ff */
[----:B------:R-:W-:Y:S02]  /*a2a0*/  IADD3 R183, P2, R140, R185, RZ ;  /* 0x000000b98cb77210 */ /* 0x000fe40007f5e0ff */
[----:B------:R-:W-:Y:S02]  /*a2b0*/  LEA.HI.X.SX32 R21, R156, R187, 0x1, P0 ;  /* 0x000000bb9c157211 */ /* 0x000fe400000f0eff */
[----:B------:R-:W-:Y:S02]  /*a2c0*/  LEA.HI.X.SX32 R156, R185, R130, 0x1, P2 ;  /* 0x00000082b99c7211 */ /* 0x000fe400010f0eff */
[C---:B--2---:R-:W-:Y:S02]  /*a2d0*/  LEA R186, P0, R183.reuse, R122, 0x1 ;  /* 0x0000007ab7ba7211 */ /* 0x044fe400078008ff */
[----:B------:R-:W2:Y:S02]  /*a2e0*/  LD.E.128 R20, [R20.64] ;  /* 0x0000000614147980 */ /* 0x000ea4000c101d00 */
        /* <DEDUP_REMOVED lines=28> */
[----:B------:R-:W-:Y:S01]  /*a4b0*/  @!P1 FADD.FTZ R33, -R33, -RZ ;  /* 0x800000ff21219221 */ /* 0x000fe20000010100 */
[----:B------:R-:W-:Y:S01]  /*a4c0*/  LOP3.LUT R21, R187, 0xffff0000, RZ, 0xc0, !PT ;  /* 0xffff0000bb157812 */ /* 0x000fe200078ec0ff */
[C---:B----4-:R-:W-:Y:S01]  /*a4d0*/  IMAD.U32 R36, R60.reuse, 0x10000, RZ ;  /* 0x000100003c247824 */ /* 0x050fe200078e00ff */
[----:B------:R-:W-:Y:S01]  /*a4e0*/  LOP3.LUT R38, R60, 0xffff0000, RZ, 0xc0, !PT ;  /* 0xffff00003c267812 */ /* 0x000fe200078ec0ff */
[----:B------:R-:W-:Y:S01]  /*a4f0*/  FMUL.FTZ R2, R29, R32 ;  /* 0x000000201d027220 */ /* 0x000fe20000410000 */
[C---:B------:R-:W-:Y:S01]  /*a500*/  SHF.L.U32 R41, R61.reuse, 0x10, RZ ;  /* 0x000000103d297819 */ /* 0x040fe200000006ff */
        /* <DEDUP_REMOVED lines=27> */
.L_x_1647:
[----:B------:R-:W-:Y:S05]  /*a6c0*/  BSYNC B0 ;  /* 0x0000000000007941 */ /* 0x000fea0003800000 */
.L_x_1646:
[C---:B------:R-:W-:Y:S04]  /*a6d0*/  LEA R2, P0, R83.reuse, R126, 0x1 ;  /* 0x0000007e53027211 */ /* 0x040fe800078008ff */
[----:B------:R-:W-:Y:S05]  /*a6e0*/  LEA.HI.X R3, R83, R127, R82, 0x1, P0 ;  /* 0x0000007f53037211 */ /* 0x000fea00000f0c52 */
[----:B-----5:R3:W-:Y:S04]  /*a6f0*/  ST.E.128 [R2.64], R48 ;  /* 0x0000003002007985 */ /* 0x0207e8000c101d06 */
.L_x_1637:
[----:B------:R-:W-:Y:S05]  /*a700*/  BSYNC B2 ;  /* 0x0000000000027941 */ /* 0x000fea0003800000 */
.L_x_1636:
[----:B---3--:R-:W3:Y:S02]  /*a710*/  LD.E R3, [R18.64+0xd0] ;  /* 0x0000d00612037980 */ /* 0x008ee4000c101900 */
[----:B---3--:R-:W-:Y:S05]  /*a720*/  IMAD.U32 R3, R3, -0x20, RZ ;  /* 0xffffffe003037824 */ /* 0x008fea00078e00ff */
[C---:B------:R-:W-:Y:S02]  /*a730*/  LEA R124, P1, R3.reuse, R124, 0x1 ;  /* 0x0000007c037c7211 */ /* 0x040fe400078208ff */
[C---:B------:R-:W-:Y:S02]  /*a740*/  LEA R122, P0, R3.reuse, R122, 0x1 ;  /* 0x0000007a037a7211 */ /* 0x040fe400078008ff */
[C---:B------:R-:W-:Y:S02]  /*a750*/  LEA.HI.X.SX32 R125, R3.reuse, R125, 0x1, P1 ;  /* 0x0000007d037d7211 */ /* 0x040fe400008f0eff */
[----:B------:R-:W-:Y:S01]  /*a760*/  LEA.HI.X.SX32 R123, R3, R123, 0x1, P0 ;  /* 0x0000007b037b7211 */ /* 0x000fe200000f0eff */
[----:B------:R-:W-:-:S05]  /*a770*/  BRA `(.L_x_1599) ;  /* 0x000005f000007947 */ /* 0x000fca0003800000 */
.L_x_1573:
        /* <DEDUP_REMOVED lines=11> */
.L_x_1649:
[----:B------:R-:W-:Y:S05]  /*a830*/  BSYNC B0 ;  /* 0x0000000000007941 */ /* 0x000fea0003800000 */
.L_x_1648:
        /* <DEDUP_REMOVED lines=27> */
.L_x_1651:
[----:B------:R-:W-:Y:S05]  /*a9f0*/  BSYNC B0 ;  /* 0x0000000000007941 */ /* 0x000fea0003800000 */
.L_x_1650:
[C---:B------:R-:W-:Y:S01]  /*aa00*/  ISETP.GE.AND P0, PT, R150.reuse, R185, PT ;  /* 0x000000b99600720c */ /* 0x040fe20003f06270 */
[----:B------:R-:W-:Y:S03]  /*aa10*/  BSSY B0, `(.L_x_1652) ;  /* 0x000001a000007945 */ /* 0x000fe60003800000 */
[----:B------:R-:W-:Y:S11]  /*aa20*/  ISETP.GE.AND P0, PT, R150, R183, !P0 ;  /* 0x000000b79600720c */ /* 0x000ff60004706270 */
[----:B------:R-:W-:Y:S02]  /*aa30*/  @!UPT UIADD3 URZ, URZ, URZ, URZ ;  /* 0x0000003f3f3ff290 */ /* 0x000fe4000fffe03f */
[----:B------:R-:W-:-:S05]  /*aa40*/  @!P0 BRA `(.L_x_1653) ;  /* 0x0000016000008947 */ /* 0x000fca0003800000 */
[----:B------:R-:W-:Y:S02]  /*aa50*/  ISETP.NE.AND P2, PT, R153, RZ, PT ;  /* 0x000000ff9900720c */ /* 0x000fe40003f45270 */
[----:B------:R-:W-:Y:S11]  /*aa60*/  ISETP.NE.AND P3, PT, R151, RZ, PT ;  /* 0x000000ff9700720c */ /* 0x000ff60003f65270 */
[----:B-1----:R-:W-:Y:S02]  /*aa70*/  @P2 LEA R4, P0, R108, R120, 0x1 ;  /* 0x000000786c042211 */ /* 0x002fe400078008ff */
        /* <DEDUP_REMOVED lines=19> */
.L_x_1653:
[----:B------:R-:W-:Y:S05]  /*abb0*/  BSYNC B0 ;  /* 0x0000000000007941 */ /* 0x000fea0003800000 */
.L_x_1652:
        /* <DEDUP_REMOVED lines=27> */
.L_x_1599:
[----:B------:R-:W-:Y:S05]  /*ad70*/  BSYNC B3 ;  /* 0x0000000000037941 */ /* 0x000fea0003800000 */
.L_x_1572:
        /* <DEDUP_REMOVED lines=89> */
.L_x_1655:
        /* <DEDUP_REMOVED lines=8> */
.L_x_1656:
[----:B------:R-:W-:Y:S05]  /*b390*/  BSYNC B0 ;  /* 0x0000000000007941 */ /* 0x000fea0003800000 */
.L_x_1654:
[----:B------:R-:W-:Y:S04]  /*b3a0*/  IADD3 R9, R9, -0x1, RZ ;  /* 0xffffffff09097810 */ /* 0x000fe80007ffe0ff */
[----:B------:R-:W-:Y:S11]  /*b3b0*/  ISETP.GT.AND P0, PT, R9, R96, PT ;  /* 0x000000600900720c */ /* 0x000ff60003f04270 */
[----:B------:R-:W-:Y:S02]  /*b3c0*/  @!UPT UIADD3 URZ, URZ, URZ, URZ ;  /* 0x0000003f3f3ff290 */ /* 0x000fe4000fffe03f */
[----:B------:R-:W-:-:S05]  /*b3d0*/  @P0 BRA `(.L_x_1657) ;  /* 0xffff7b0000000947 */ /* 0x000fca000383ffff */
.L_x_1563:
[----:B------:R-:W-:Y:S01]  /*b3e0*/  WARPSYNC 0xffffffff ;  /* 0xffffffff00007948 */ /* 0x000fe20003800000 */
        /* <DEDUP_REMOVED lines=107> */
.L_x_1666:
[----:B------:R-:W-:Y:S05]  /*baa0*/  BSYNC B0 ;  /* 0x0000000000007941 */ /* 0x000fea0003800000 */
.L_x_1665:
[----:B-----5:R3:W-:Y:S02]  /*bab0*/  STS.128 [R210], R20 ;  /* 0x00000014d2007388 */ /* 0x0207e40000000c00 */
.L_x_1664:
[----:B------:R-:W-:Y:S05]  /*bac0*/  BSYNC B1 ;  /* 0x0000000000017941 */ /* 0x000fea0003800000 */
.L_x_1663:
        /* <DEDUP_REMOVED lines=47> */
.L_x_1670:
[----:B------:R-:W-:Y:S05]  /*bdc0*/  BSYNC B0 ;  /* 0x0000000000007941 */ /* 0x000fea0003800000 */
.L_x_1669:
[----:B-----5:R1:W-:Y:S02]  /*bdd0*/  STS.128 [R210+0x2000], R20 ;  /* 0x00200014d2007388 */ /* 0x0203e40000000c00 */
.L_x_1668:
[----:B------:R-:W-:Y:S05]  /*bde0*/  BSYNC B1 ;  /* 0x0000000000017941 */ /* 0x000fea0003800000 */
.L_x_1667:
        /* <DEDUP_REMOVED lines=46> */
.L_x_1672:
[----:B------:R-:W-:Y:S05]  /*c0d0*/  BSYNC B0 ;  /* 0x0000000000007941 */ /* 0x000fea0003800000 */
.L_x_1671:
[----:B-----5:R3:W-:Y:S02]  /*c0e0*/  STS.128 [R210+0x4000], R20 ;  /* 0x00400014d2007388 */ /* 0x0207e40000000c00 */
.L_x_1662:
[----:B------:R-:W-:Y:S05]  /*c0f0*/  BSYNC B2 ;  /* 0x0000000000027941 */ /* 0x000fea0003800000 */
.L_x_1661:
        /* <DEDUP_REMOVED lines=60> */
.L_x_1678:
[----:B------:R-:W-:Y:S05]  /*c4c0*/  BSYNC B0 ;  /* 0x0000000000007941 */ /* 0x000fea0003800000 */
.L_x_1677:
[----:B-----5:R3:W-:Y:S02]  /*c4d0*/  STS.128 [R210+0x800], R20 ;  /* 0x00080014d2007388 */ /* 0x0207e40000000c00 */
.L_x_1676:
[----:B------:R-:W-:Y:S05]  /*c4e0*/  BSYNC B1 ;  /* 0x0000000000017941 */ /* 0x000fea0003800000 */
.L_x_1675:
        /* <DEDUP_REMOVED lines=47> */
.L_x_1682:
[----:B------:R-:W-:Y:S05]  /*c7e0*/  BSYNC B0 ;  /* 0x0000000000007941 */ /* 0x000fea0003800000 */
.L_x_1681:
[----:B-----5:R3:W-:Y:S02]  /*c7f0*/  STS.128 [R210+0x2800], R20 ;  /* 0x00280014d2007388 */ /* 0x0207e40000000c00 */
.L_x_1680:
[----:B------:R-:W-:Y:S05]  /*c800*/  BSYNC B1 ;  /* 0x0000000000017941 */ /* 0x000fea0003800000 */
.L_x_1679:
        /* <DEDUP_REMOVED lines=45> */
.L_x_1684:
[----:B------:R-:W-:Y:S05]  /*cae0*/  BSYNC B0 ;  /* 0x0000000000007941 */ /* 0x000fea0003800000 */
.L_x_1683:
[----:B-----5:R1:W-:Y:S02]  /*caf0*/  STS.128 [R210+0x4800], R44 ;  /* 0x0048002cd2007388 */ /* 0x0203e40000000c00 */
.L_x_1674:
[----:B------:R-:W-:Y:S05]  /*cb00*/  BSYNC B2 ;  /* 0x0000000000027941 */ /* 0x000fea0003800000 */
.L_x_1673:
        /* <DEDUP_REMOVED lines=62> */
.L_x_1690:
[----:B------:R-:W-:Y:S05]  /*cef0*/  BSYNC B0 ;  /* 0x0000000000007941 */ /* 0x000fea0003800000 */
.L_x_1689:
[----:B-----5:R1:W-:Y:S02]  /*cf00*/  STS.128 [R210+0x1000], R20 ;  /* 0x00100014d2007388 */ /* 0x0203e40000000c00 */
.L_x_1688:
[----:B------:R-:W-:Y:S05]  /*cf10*/  BSYNC B1 ;  /* 0x0000000000017941 */ /* 0x000fea0003800000 */
.L_x_1687:
        /* <DEDUP_REMOVED lines=48> */
.L_x_1694:
[----:B------:R-:W-:Y:S05]  /*d220*/  BSYNC B0 ;  /* 0x0000000000007941 */ /* 0x000fea0003800000 */
.L_x_1693:
[----:B-----5:R3:W-:Y:S02]  /*d230*/  STS.128 [R210+0x3000], R20 ;  /* 0x00300014d2007388 */ /* 0x0207e40000000c00 */
.L_x_1692:
[----:B------:R-:W-:Y:S05]  /*d240*/  BSYNC B1 ;  /* 0x0000000000017941 */ /* 0x000fea0003800000 */
.L_x_1691:
        /* <DEDUP_REMOVED lines=47> */
.L_x_1696:
[----:B------:R-:W-:Y:S05]  /*d540*/  BSYNC B0 ;  /* 0x0000000000007941 */ /* 0x000fea0003800000 */
.L_x_1695:
[----:B-----5:R3:W-:Y:S02]  /*d550*/  STS.128 [R210+0x5000], R20 ;  /* 0x00500014d2007388 */ /* 0x0207e40000000c00 */
.L_x_1686:
[----:B------:R-:W-:Y:S05]  /*d560*/  BSYNC B2 ;  /* 0x0000000000027941 */ /* 0x000fea0003800000 */
.L_x_1685:
        /* <DEDUP_REMOVED lines=59> */
.L_x_1701:
[----:B------:R-:W-:Y:S05]  /*d920*/  BSYNC B0 ;  /* 0x0000000000007941 */ /* 0x000fea0003800000 */
.L_x_1700:
[----:B-----5:R3:W-:Y:S02]  /*d930*/  STS.128 [R210+0x1800], R20 ;  /* 0x00180014d2007388 */ /* 0x0207e40000000c00 */
.L_x_1699:
[----:B------:R-:W-:Y:S05]  /*d940*/  BSYNC B1 ;  /* 0x0000000000017941 */ /* 0x000fea0003800000 */
.L_x_1698:
        /* <DEDUP_REMOVED lines=46> */
.L_x_1705:
[----:B------:R-:W-:Y:S05]  /*dc30*/  BSYNC B0 ;  /* 0x0000000000007941 */ /* 0x000fea0003800000 */
.L_x_1704:
[----:B-----5:R3:W-:Y:S02]  /*dc40*/  STS.128 [R210+0x3800], R20 ;  /* 0x00380014d2007388 */ /* 0x0207e40000000c00 */
.L_x_1703:
[----:B------:R-:W-:Y:S05]  /*dc50*/  BSYNC B1 ;  /* 0x0000000000017941 */ /* 0x000fea0003800000 */
.L_x_1702:
        /* <DEDUP_REMOVED lines=45> */
.L_x_1707:
[----:B------:R-:W-:Y:S05]  /*df30*/  BSYNC B0 ;  /* 0x0000000000007941 */ /* 0x000fea0003800000 */
.L_x_1706:
[----:B-----5:R1:W-:Y:S01]  /*df40*/  STS.128 [R210+0x5800], R40 ;  /* 0x00580028d2007388 */ /* 0x0203e20000000c00 */
[----:B------:R-:W-:Y:S05]  /*df50*/  BRA `(.L_x_1697) ;  /* 0x00004dd000007947 */ /* 0x000fea0003800000 */
.L_x_1660:
        /* <DEDUP_REMOVED lines=89> */
.L_x_1713:
[----:B------:R-:W-:Y:S05]  /*e4f0*/  BSYNC B0 ;  /* 0x0000000000007941 */ /* 0x000fea0003800000 */
.L_x_1712:
[----:B-----5:R3:W-:Y:S02]  /*e500*/  STS.128 [R210], R32 ;  /* 0x00000020d2007388 */ /* 0x0207e40000000c00 */
.L_x_1711:
[----:B------:R-:W-:Y:S05]  /*e510*/  BSYNC B1 ;  /* 0x0000000000017941 */ /* 0x000fea0003800000 */
.L_x_1710:
        /* <DEDUP_REMOVED lines=87> */
.L_x_1717:
[----:B------:R-:W-:Y:S05]  /*ea90*/  BSYNC B0 ;  /* 0x0000000000007941 */ /* 0x000fea0003800000 */
.L_x_1716:
[----:B-----5:R1:W-:Y:S02]  /*eaa0*/  STS.128 [R210+0x2000], R32 ;  /* 0x00200020d2007388 */ /* 0x0203e40000000c00 */
.L_x_1715:
[----:B------:R-:W-:Y:S05]  /*eab0*/  BSYNC B1 ;  /* 0x0000000000017941 */ /* 0x000fea0003800000 */
.L_x_1714:
        /* <DEDUP_REMOVED lines=86> */
.L_x_1719:
[----:B------:R-:W-:Y:S05]  /*f020*/  BSYNC B0 ;  /* 0x0000000000007941 */ /* 0x000fea0003800000 */
.L_x_1718:
[----:B-----5:R3:W-:Y:S02]  /*f030*/  STS.128 [R210+0x4000], R32 ;  /* 0x00400020d2007388 */ /* 0x0207e40000000c00 */
.L_x_1709:
[----:B------:R-:W-:Y:S05]  /*f040*/  BSYNC B2 ;  /* 0x0000000000027941 */ /* 0x000fea0003800000 */
.L_x_1708:
        /* <DEDUP_REMOVED lines=94> */
.L_x_1725:
[----:B------:R-:W-:Y:S05]  /*f630*/  BSYNC B0 ;  /* 0x0000000000007941 */ /* 0x000fea0003800000 */
.L_x_1724:
[----:B-----5:R3:W-:Y:S02]  /*f640*/  STS.128 [R210+0x800], R32 ;  /* 0x00080020d2007388 */ /* 0x0207e40000000c00 */
.L_x_1723:
[----:B------:R-:W-:Y:S05]  /*f650*/  BSYNC B1 ;  /* 0x0000000000017941 */ /* 0x000fea0003800000 */
.L_x_1722:
        /* <DEDUP_REMOVED lines=90> */
.L_x_1729:
[----:B------:R-:W-:Y:S05]  /*fc00*/  BSYNC B0 ;  /* 0x0000000000007941 */ /* 0x000fea0003800000 */
.L_x_1728:
[----:B-----5:R3:W-:Y:S02]  /*fc10*/  STS.128 [R210+0x2800], R32 ;  /* 0x00280020d2007388 */ /* 0x0207e40000000c00 */
.L_x_1727:
[----:B------:R-:W-:Y:S05]  /*fc20*/  BSYNC B1 ;  /* 0x0000000000017941 */ /* 0x000fea0003800000 */
.L_x_1726:
        /* <DEDUP_REMOVED lines=90> */
.L_x_1731:
[----:B------:R-:W-:Y:S05]  /*101d0*/  BSYNC B0 ;  /* 0x0000000000007941 */ /* 0x000fea0003800000 */
.L_x_1730:
[----:B-----5:R1:W-:Y:S02]  /*101e0*/  STS.128 [R210+0x4800], R20 ;  /* 0x00480014d2007388 */ /* 0x0203e40000000c00 */
.L_x_1721:
[----:B------:R-:W-:Y:S05]  /*101f0*/  BSYNC B2 ;  /* 0x0000000000027941 */ /* 0x000fea0003800000 */
.L_x_1720:
        /* <DEDUP_REMOVED lines=95> */
.L_x_1737:
[----:B------:R-:W-:Y:S05]  /*107f0*/  BSYNC B0 ;  /* 0x0000000000007941 */ /* 0x000fea0003800000 */
.L_x_1736:
[----:B-----5:R3:W-:Y:S02]  /*10800*/  STS.128 [R210+0x1000], R32 ;  /* 0x00100020d2007388 */ /* 0x0207e40000000c00 */
.L_x_1735:
[----:B------:R-:W-:Y:S05]  /*10810*/  BSYNC B1 ;  /* 0x0000000000017941 */ /* 0x000fea0003800000 */
.L_x_1734:
        /* <DEDUP_REMOVED lines=90> */
.L_x_1741:
[----:B------:R-:W-:Y:S05]  /*10dc0*/  BSYNC B0 ;  /* 0x0000000000007941 */ /* 0x000fea0003800000 */
.L_x_1740:
[----:B-----5:R3:W-:Y:S02]  /*10dd0*/  STS.128 [R210+0x3000], R32 ;  /* 0x00300020d2007388 */ /* 0x0207e40000000c00 */
.L_x_1739:
[----:B------:R-:W-:Y:S05]  /*10de0*/  BSYNC B1 ;  /* 0x0000000000017941 */ /* 0x000fea0003800000 */
.L_x_1738:
        /* <DEDUP_REMOVED lines=90> */
.L_x_1743:
[----:B------:R-:W-:Y:S05]  /*11390*/  BSYNC B0 ;  /* 0x0000000000007941 */ /* 0x000fea0003800000 */
.L_x_1742:
[----:B-----5:R1:W-:Y:S02]  /*113a0*/  STS.128 [R210+0x5000], R24 ;  /* 0x00500018d2007388 */ /* 0x0203e40000000c00 */
.L_x_1733:
[----:B------:R-:W-:Y:S05]  /*113b0*/  BSYNC B2 ;  /* 0x0000000000027941 */ /* 0x000fea0003800000 */
.L_x_1732:
        /* <DEDUP_REMOVED lines=94> */
.L_x_1747:
[----:B------:R-:W-:Y:S05]  /*119a0*/  BSYNC B0 ;  /* 0x0000000000007941 */ /* 0x000fea0003800000 */
.L_x_1746:
[----:B-----5:R1:W-:Y:S02]  /*119b0*/  STS.128 [R210+0x1800], R20 ;  /* 0x00180014d2007388 */ /* 0x0203e40000000c00 */
.L_x_1745:
[----:B------:R-:W-:Y:S05]  /*119c0*/  BSYNC B1 ;  /* 0x0000000000017941 */ /* 0x000fea0003800000 */
.L_x_1744:
        /* <DEDUP_REMOVED lines=15> */
[----:B------:R-:W-:Y:S01]  /*11ac0*/  @P0 IMAD.MOV R11, RZ, RZ, -R13 ;  /* 0x000000ffff0b0224 */ /* 0x000fe200078e0a0d */
[----:B------:R-:W-:Y:S02]  /*11ad0*/  LEA.HI.X.SX32 R5, R5, R3, 0x1, P1 ;  /* 0x0000000305057211 */ /* 0x000fe400008f0eff */
[----:B------:R-:W-:Y:S01]  /*11ae0*/  IADD3 R17, P1, R15, R8, RZ ;  /* 0x000000080f117210 */ /* 0x000fe20007f3e0ff */
[----:B------:R-:W-:Y:S01]  /*11af0*/  IMAD.WIDE R24, R11, 0x2, R40 ;  /* 0x000000020b187825 */ /* 0x000fe200078e0228 */
[----:B------:R-:W-:Y:S02]  /*11b00*/  MOV R11, RZ ;  /* 0x000000ff000b7202 */ /* 0x000fe40000000f00 */
[----:B------:R-:W-:Y:S01]  /*11b10*/  LEA.HI.X.SX32 R15, R15, R5, 0x1, P1 ;  /* 0x000000050f0f7211 */ /* 0x000fe200008f0eff */
[----:B------:R-:W-:Y:S01]  /*11b20*/  @P0 IMAD.MOV R11, RZ, RZ, -R13 ;  /* 0x000000ffff0b0224 */ /* 0x000fe200078e0a0d */
[C---:B------:R-:W-:Y:S01]  /*11b30*/  LEA R28, P1, R17.reuse, R36, 0x1 ;  /* 0x00000024111c7211 */ /* 0x040fe200078208ff */
[----:B--2---:R-:W2:Y:S03]  /*11b40*/  LD.E.128 R24, [R24.64+0x80] ;  /* 0x0000800618187980 */ /* 0x004ea6000c101d00 */
[----:B------:R-:W-:-:S02]  /*11b50*/  LEA.HI.X R29, R17, R37, R15, 0x1, P1 ;  /* 0x00000025111d7211 */ /* 0x000fc400008f0c0f */
[----:B------:R-:W-:-:S04]  /*11b60*/  IADD3 R15, P1, R11, R8, RZ ;  /* 0x000000080b0f7210 */ /* 0x000fc80007f3e0ff */
[----:B---3--:R-:W3:Y:S01]  /*11b70*/  LD.E.128 R28, [R28.64] ;  /* 0x000000061c1c7980 */ /* 0x008ee2000c101d00 */
[----:B------:R-:W-:Y:S02]  /*11b80*/  LEA.HI.X.SX32 R5, R11, R5, 0x1, P1 ;  /* 0x000000050b057211 */ /* 0x000fe400008f0eff */
[----:B------:R-:W-:-:S04]  /*11b90*/  LEA R32, P1, R15, R38, 0x1 ;  /* 0x000000260f207211 */ /* 0x000fc800078208ff */
        /* <DEDUP_REMOVED lines=10> */
[----:B--2---:R-:W-:Y:S02]  /*11c40*/  LOP3.LUT R43, R25, 0xffff0000, RZ, 0xc0, !PT ;  /* 0xffff0000192b7812 */ /* 0x004fe400078ec0ff */
[----:B------:R-:W-:Y:S02]  /*11c50*/  SHF.L.U32 R46, R26, 0x10, RZ ;  /* 0x000000101a2e7819 */ /* 0x000fe400000006ff */
[C---:B---3--:R-:W-:Y:S01]  /*11c60*/  SHF.L.U32 R21, R28.reuse, 0x10, RZ ;  /* 0x000000101c157819 */ /* 0x048fe200000006ff */
[C---:B------:R-:W-:Y:S01]  /*11c70*/  IMAD.U32 R16, R29.reuse, 0x10000, RZ ;  /* 0x000100001d107824 */ /* 0x040fe200078e00ff */
[----:B------:R-:W-:Y:S02]  /*11c80*/  LOP3.LUT R17, R28, 0xffff0000, RZ, 0xc0, !PT ;  /* 0xffff00001c117812 */ /* 0x000fe400078ec0ff */
[----:B------:R-:W-:Y:S02]  /*11c90*/  LOP3.LUT R42, R29, 0xffff0000, RZ, 0xc0, !PT ;  /* 0xffff00001d2a7812 */ /* 0x000fe400078ec0ff */
[----:B------:R-:W-:-:S02]  /*11ca0*/  SHF.L.U32 R29, R30, 0x10, RZ ;  /* 0x000000101e1d7819 */ /* 0x000fc400000006ff */
[----:B------:R-:W-:Y:S01]  /*11cb0*/  LOP3.LUT R28, R30, 0xffff0000, RZ, 0xc0, !PT ;  /* 0xffff00001e1c7812 */ /* 0x000fe200078ec0ff */
[C---:B------:R-:W-:Y:S01]  /*11cc0*/  IMAD.U32 R23, R31.reuse, 0x10000, RZ ;  /* 0x000100001f177824 */ /* 0x040fe200078e00ff */
[----:B------:R-:W-:Y:S01]  /*11cd0*/  LOP3.LUT R30, R31, 0xffff0000, RZ, 0xc0, !PT ;  /* 0xffff00001f1e7812 */ /* 0x000fe200078ec0ff */
[----:B------:R-:W-:Y:S01]  /*11ce0*/  IMAD.U32 R31, R25, 0x10000, RZ ;  /* 0x00010000191f7824 */ /* 0x000fe200078e00ff */
        /* <DEDUP_REMOVED lines=14> */
[----:B------:R-:W-:Y:S02]  /*11dd0*/  @!P0 FADD.FTZ R16, -R16, -RZ ;  /* 0x800000ff10108221 */ /* 0x000fe40000010100 */
[----:B------:R-:W-:-:S02]  /*11de0*/  @!P0 FADD.FTZ R30, -R30, -RZ ;  /* 0x800000ff1e1e8221 */ /* 0x000fc40000010100 */
[----:B------:R-:W-:Y:S01]  /*11df0*/  @!P0 FADD.FTZ R42, -R42, -RZ ;  /* 0x800000ff2a2a8221 */ /* 0x000fe20000010100 */
[----:B------:R-:W-:Y:S01]  /*11e00*/  LOP3.LUT R34, R35, 0xffff0000, RZ, 0xc0, !PT ;  /* 0xffff000023227812 */ /* 0x000fe200078ec0ff */
[----:B------:R-:W-:Y:S01]  /*11e10*/  FMUL.FTZ R44, R44, R21 ;  /* 0x000000152c2c7220 */ /* 0x000fe20000410000 */
[----:B------:R-:W-:Y:S01]  /*11e20*/  LOP3.LUT R21, R32, 0xffff0000, RZ, 0xc0, !PT ;  /* 0xffff000020157812 */ /* 0x000fe200078ec0ff */
[----:B------:R-:W-:Y:S01]  /*11e30*/  FMUL.FTZ R17, R24, R17 ;  /* 0x0000001118117220 */ /* 0x000fe20000410000 */
[----:B------:R-:W-:Y:S01]  /*11e40*/  SHF.L.U32 R24, R32, 0x10, RZ ;  /* 0x0000001020187819 */ /* 0x000fe200000006ff */
[----:B------:R-:W-:Y:S01]  /*11e50*/  FMUL.FTZ R23, R26, R23 ;  /* 0x000000171a177220 */ /* 0x000fe20000410000 */
[----:B------:R-:W-:Y:S01]  /*11e60*/  LOP3.LUT R32, R33, 0xffff0000, RZ, 0xc0, !PT ;  /* 0xffff000021207812 */ /* 0x000fe200078ec0ff */
[----:B------:R-:W-:Y:S02]  /*11e70*/  FMUL.FTZ R31, R31, R16 ;  /* 0x000000101f1f7220 */ /* 0x000fe40000410000 */
[----:B------:R-:W-:-:S02]  /*11e80*/  FMUL.FTZ R27, R27, R30 ;  /* 0x0000001e1b1b7220 */ /* 0x000fc40000410000 */
[----:B------:R-:W-:Y:S02]  /*11e90*/  IMAD.U32 R26, R35, 0x10000, RZ ;  /* 0x00010000231a7824 */ /* 0x000fe400078e00ff */
[----:B------:R-:W-:Y:S02]  /*11ea0*/  FMUL.FTZ R42, R43, R42 ;  /* 0x0000002a2b2a7220 */ /* 0x000fe40000410000 */
[----:B------:R-:W-:Y:S02]  /*11eb0*/  IMAD.U32 R16, R33, 0x10000, RZ ;  /* 0x0001000021107824 */ /* 0x000fe400078e00ff */
[----:B------:R-:W-:Y:S02]  /*11ec0*/  FFMA.FTZ R15, R15, R29, R46 ;  /* 0x0000001d0f0f7223 */ /* 0x000fe4000001002e */
[----:B------:R-:W-:Y:S02]  /*11ed0*/  FFMA.FTZ R14, R14, R28, R25 ;  /* 0x0000001c0e0e7223 */ /* 0x000fe40000010019 */
[----:B------:R-:W-:-:S02]  /*11ee0*/  FFMA.FTZ R22, R22, R26, R23 ;  /* 0x0000001a16167223 */ /* 0x000fc40000010017 */
[----:B------:R-:W-:Y:S01]  /*11ef0*/  FFMA.FTZ R27, R12, R34, R27 ;  /* 0x000000220c1b7223 */ /* 0x000fe2000001001b */
[----:B------:R-:W-:Y:S01]  /*11f00*/  F2FP.BF16.PACK_AB R14, R14, R15 ;  /* 0x0000000f0e0e723e */ /* 0x000fe200000010ff */
[----:B------:R-:W-:Y:S02]  /*11f10*/  FFMA.FTZ R11, R11, R24, R44 ;  /* 0x000000180b0b7223 */ /* 0x000fe4000001002c */
[----:B------:R-:W-:Y:S02]  /*11f20*/  FFMA.FTZ R8, R8, R21, R17 ;  /* 0x0000001508087223 */ /* 0x000fe40000010011 */
[----:B------:R-:W-:Y:S02]  /*11f30*/  FFMA.FTZ R16, R20, R16, R31 ;  /* 0x0000001014107223 */ /* 0x000fe4000001001f */
[----:B------:R-:W-:Y:S01]  /*11f40*/  FFMA.FTZ R5, R5, R32, R42 ;  /* 0x0000002005057223 */ /* 0x000fe2000001002a */
[----:B------:R-:W-:Y:S02]  /*11f50*/  F2FP.BF16.PACK_AB R23, R27, R22 ;  /* 0x000000161b17723e */ /* 0x000fe400000010ff */
[----:B------:R-:W-:-:S02]  /*11f60*/  F2FP.BF16.PACK_AB R20, R8, R11 ;  /* 0x0000000b0814723e */ /* 0x000fc400000010ff */
[----:B------:R-:W-:Y:S02]  /*11f70*/  F2FP.BF16.PACK_AB R21, R5, R16 ;  /* 0x000000100515723e */ /* 0x000fe400000010ff */
[----:B------:R-:W-:Y:S02]  /*11f80*/  MOV R22, R14 ;  /* 0x0000000e00167202 */ /* 0x000fe40000000f00 */
.L_x_1751:
[----:B------:R-:W-:Y:S05]  /*11f90*/  BSYNC B0 ;  /* 0x0000000000007941 */ /* 0x000fea0003800000 */
.L_x_1750:
[----:B-----5:R1:W-:Y:S02]  /*11fa0*/  STS.128 [R210+0x3800], R20 ;  /* 0x00380014d2007388 */ /* 0x0203e40000000c00 */
.L_x_1749:
[----:B------:R-:W-:Y:S05]  /*11fb0*/  BSYNC B1 ;  /* 0x0000000000017941 */ /* 0x000fea0003800000 */
.L_x_1748:
        /* <DEDUP_REMOVED lines=92> */
.L_x_1753:
[----:B------:R-:W-:Y:S05]  /*12580*/  BSYNC B0 ;  /* 0x0000000000007941 */ /* 0x000fea0003800000 */
.L_x_1752:
[----:B-----5:R1:W-:Y:S01]  /*12590*/  STS.128 [R210+0x5800], R20 ;  /* 0x00580014d2007388 */ /* 0x0203e20000000c00 */
[----:B------:R-:W-:Y:S05]  /*125a0*/  BRA `(.L_x_1697) ;  /* 0x0000078000007947 */ /* 0x000fea0003800000 */
.L_x_1659:
        /* <DEDUP_REMOVED lines=29> */
.L_x_1755:
[----:B------:R-:W-:Y:S05]  /*12780*/  BSYNC B0 ;  /* 0x0000000000007941 */ /* 0x000fea0003800000 */
.L_x_1754:
        /* <DEDUP_REMOVED lines=29> */
.L_x_1757:
[----:B------:R-:W-:Y:S05]  /*12960*/  BSYNC B0 ;  /* 0x0000000000007941 */ /* 0x000fea0003800000 */
.L_x_1756:
        /* <DEDUP_REMOVED lines=29> */
.L_x_1759:
[----:B------:R-:W-:Y:S05]  /*12b40*/  BSYNC B0 ;  /* 0x0000000000007941 */ /* 0x000fea0003800000 */
.L_x_1758:
        /* <DEDUP_REMOVED lines=30> */
.L_x_1697:
[----:B------:R-:W-:Y:S05]  /*12d30*/  BSYNC B3 ;  /* 0x0000000000037941 */ /* 0x000fea0003800000 */
.L_x_1658:
[----:B------:R-:W-:Y:S01]  /*12d40*/  IADD3 R214, R134, -0x1, RZ ;  /* 0xffffffff86d67810 */ /* 0x000fe20007ffe0ff */
[----:B------:R-:W-:Y:S01]  /*12d50*/  BSSY B0, `(.L_x_1760) ;  /* 0x000001c000007945 */ /* 0x000fe20003800000 */
[----:B------:R-:W-:-:S03]  /*12d60*/  LOP3.LUT R215, R74, 0xff, RZ, 0xc0, !PT ;  /* 0x000000ff4ad77812 */ /* 0x000fc600078ec0ff */
[----:B------:R-:W-:-:S04]  /*12d70*/  IMAD.SHL.U32 R16, R214, 0x40, RZ ;  /* 0x00000040d6107824 */ /* 0x000fc800078e00ff */
[----:B------:R-:W-:-:S05]  /*12d80*/  IMAD.IADD R5, R73, 0x1, -R16 ;  /* 0x0000000149057824 */ /* 0x000fca00078e0a10 */
[----:B------:R-:W-:-:S13]  /*12d90*/  ISETP.GE.AND P0, PT, R164, R5, PT ;  /* 0x00000005a400720c */ /* 0x000fda0003f06270 */
[----:B------:R-:W-:Y:S05]  /*12da0*/  @P0 BRA `(.L_x_1761) ;  /* 0x0000016000000947 */ /* 0x000fea0003800000 */
[C---:B--2---:R-:W-:Y:S02]  /*12db0*/  LOP3.LUT R2, R215.reuse, 0x1, RZ, 0xc0, !PT ;  /* 0x00000001d7027812 */ /* 0x044fe400078ec0ff */
[----:B------:R-:W-:Y:S02]  /*12dc0*/  R2P PR, R215, 0x6 ;  /* 0x00000006d7007804 */ /* 0x000fe40000000000 */
        /* <DEDUP_REMOVED lines=19> */
.L_x_1762:
[----:B------:R1:W-:Y:S02]  /*12f00*/  STS.128 [R210+0xa000], RZ ;  /* 0x00a000ffd2007388 */ /* 0x0003e40000000c00 */
.L_x_1761:
[----:B------:R-:W-:Y:S05]  /*12f10*/  BSYNC B0 ;  /* 0x0000000000007941 */ /* 0x000fea0003800000 */
.L_x_1760:
[----:B------:R-:W-:Y:S01]  /*12f20*/  ISETP.GE.AND P0, PT, R0, R5, PT ;  /* 0x000000050000720c */ /* 0x000fe20003f06270 */
[----:B------:R-:W-:-:S12]  /*12f30*/  BSSY B0, `(.L_x_1763) ;  /* 0x000001f000007945 */ /* 0x000fd80003800000 */
[----:B------:R-:W-:Y:S05]  /*12f40*/  @P0 BRA `(.L_x_1764) ;  /* 0x000001d000000947 */ /* 0x000fea0003800000 */
[C---:B--2---:R-:W-:Y:S02]  /*12f50*/  LOP3.LUT R2, R215.reuse, 0x1, RZ, 0xc0, !PT ;  /* 0x00000001d7027812 */ /* 0x044fe400078ec0ff */
[----:B------:R-:W-:Y:S02]  /*12f60*/  LOP3.LUT P0, RZ, R215, 0x2, RZ, 0xc0, !PT ;  /* 0x00000002d7ff7812 */ /* 0x000fe4000780c0ff */
[----:B------:R-:W-:Y:S02]  /*12f70*/  ISETP.NE.U32.AND P1, PT, R2, 0x1, PT ;  /* 0x000000010200780c */ /* 0x000fe40003f25070 */
[----:B------:R-:W-:-:S05]  /*12f80*/  IADD3 R7, P2, R201, R158, RZ ;  /* 0x0000009ec9077210 */ /* 0x000fca0007f5e0ff */
[----:B------:R-:W-:-:S04]  /*12f90*/  IMAD.X R3, R202, 0x1, R163, P2 ;  /* 0x00000001ca037824 */ /* 0x000fc800010e06a3 */
[----:B-1----:R-:W-:Y:S02]  /*12fa0*/  @P0 LEA R8, P2, R7, R166, 0x1 ;  /* 0x000000a607080211 */ /* 0x002fe400078408ff */
        /* <DEDUP_REMOVED lines=22> */
.L_x_1765:
[----:B------:R2:W-:Y:S02]  /*13110*/  STS.128 [R210+0xa800], RZ ;  /* 0x00a800ffd2007388 */ /* 0x0005e40000000c00 */
.L_x_1764:
[----:B------:R-:W-:Y:S05]  /*13120*/  BSYNC B0 ;  /* 0x0000000000007941 */ /* 0x000fea0003800000 */
.L_x_1763:
[----:B------:R-:W-:Y:S01]  /*13130*/  ISETP.GE.AND P0, PT, R6, R5, PT ;  /* 0x000000050600720c */ /* 0x000fe20003f06270 */
[----:B------:R-:W-:-:S12]  /*13140*/  BSSY B0, `(.L_x_1766) ;  /* 0x0000021000007945 */ /* 0x000fd80003800000 */
[----:B------:R-:W-:Y:S05]  /*13150*/  @P0 BRA `(.L_x_1767) ;  /* 0x000001f000000947 */ /* 0x000fea0003800000 */
[C---:B--2---:R-:W-:Y:S02]  /*13160*/  LOP3.LUT R2, R215.reuse, 0x1, RZ, 0xc0, !PT ;  /* 0x00000001d7027812 */ /* 0x044fe400078ec0ff */
        /* <DEDUP_REMOVED lines=29> */
.L_x_1768:
[----:B------:R2:W-:Y:S02]  /*13340*/  STS.128 [R210+0xb000], RZ ;  /* 0x00b000ffd2007388 */ /* 0x0005e40000000c00 */
.L_x_1767:
[----:B------:R-:W-:Y:S05]  /*13350*/  BSYNC B0 ;  /* 0x0000000000007941 */ /* 0x000fea0003800000 */
.L_x_1766:
[----:B------:R-:W-:Y:S01]  /*13360*/  ISETP.GE.AND P0, PT, R4, R5, PT ;  /* 0x000000050400720c */ /* 0x000fe20003f06270 */
[----:B------:R-:W-:-:S12]  /*13370*/  BSSY B0, `(.L_x_1769) ;  /* 0x0000020000007945 */ /* 0x000fd80003800000 */
[----:B------:R-:W-:Y:S05]  /*13380*/  @P0 BRA `(.L_x_1770) ;  /* 0x000001e000000947 */ /* 0x000fea0003800000 */
[C---:B--2---:R-:W-:Y:S01]  /*13390*/  LOP3.LUT R2, R215.reuse, 0x1, RZ, 0xc0, !PT ;  /* 0x00000001d7027812 */ /* 0x044fe200078ec0ff */
[----:B------:R-:W-:Y:S01]  /*133a0*/  IMAD.MOV.U32 R162, RZ, RZ, R158 ;  /* 0x000000ffffa27224 */ /* 0x000fe200078e009e */
[----:B------:R-:W-:Y:S02]  /*133b0*/  LOP3.LUT P2, RZ, R215, 0x2, RZ, 0xc0, !PT ;  /* 0x00000002d7ff7812 */ /* 0x000fe4000784c0ff */
[----:B------:R-:W-:Y:S01]  /*133c0*/  ISETP.NE.U32.AND P3, PT, R2, 0x1, PT ;  /* 0x000000010200780c */ /* 0x000fe20003f65070 */
[----:B------:R-:W-:Y:S01]  /*133d0*/  IMAD R2, R65, 0x30, RZ ;  /* 0x0000003041027824 */ /* 0x000fe200078e02ff */
[----:B------:R-:W-:Y:S01]  /*133e0*/  LOP3.LUT P1, RZ, R215, 0x4, RZ, 0xc0, !PT ;  /* 0x00000004d7ff7812 */ /* 0x000fe2000782c0ff */
[----:B------:R-:W-:-:S04]  /*133f0*/  IMAD.WIDE.U32 R162, R64, 0x30, R162 ;  /* 0x0000003040a27825 */ /* 0x000fc800078e00a2 */
[----:B------:R-:W-:-:S04]  /*13400*/  IMAD.IADD R3, R163, 0x1, R2 ;  /* 0x00000001a3037824 */ /* 0x000fc800078e0202 */
[-C--:B-1----:R-:W-:Y:S02]  /*13410*/  @P2 LEA R10, P4, R162, R166.reuse, 0x1 ;  /* 0x000000a6a20a2211 */ /* 0x082fe400078808ff */
[----:B------:R-:W-:Y:S02]  /*13420*/  @!P3 IMAD.WIDE.U32 R8, R64, 0x60, R204 ;  /* 0x000000604008b825 */ /* 0x000fe400078e00cc */
[C---:B------:R-:W-:Y:S02]  /*13430*/  @P1 LEA R2, P0, R162.reuse, R166, 0x1 ;  /* 0x000000a6a2021211 */ /* 0x040fe400078008ff */
[----:B------:R-:W-:Y:S01]  /*13440*/  @!P3 IMAD R65, R65, 0x60, RZ ;  /* 0x000000604141b824 */ /* 0x000fe200078e02ff */
[CCC-:B------:R-:W-:Y:S02]  /*13450*/  @P2 LEA.HI.X R11, R162.reuse, R167.reuse, R3.reuse, 0x1, P4 ;  /* 0x000000a7a20b2211 */ /* 0x1c0fe400020f0c03 */
[----:B------:R-:W-:Y:S01]  /*13460*/  @P1 LEA.HI.X R3, R162, R167, R3, 0x1, P0 ;  /* 0x000000a7a2031211 */ /* 0x000fe200000f0c03 */
[----:B------:R-:W-:-:S05]  /*13470*/  @!P3 IMAD.IADD R9, R65, 0x1, R9 ;  /* 0x000000014109b824 */ /* 0x000fca00078e0209 */
        /* <DEDUP_REMOVED lines=15> */
.L_x_1770:
[----:B------:R-:W-:Y:S05]  /*13570*/  BSYNC B0 ;  /* 0x0000000000007941 */ /* 0x000fea0003800000 */
.L_x_1769:
[----:B------:R-:W0:Y:S04]  /*13580*/  LDGDEPBAR ;  /* 0x00000000000079af */ /* 0x000e280000000000 */
[----:B-12---:R1:W5:Y:S01]  /*13590*/  LD.E R2, [R18.64+0x188] ;  /* 0x0001880612027980 */ /* 0x006362000c101900 */
[----:B------:R-:W-:Y:S01]  /*135a0*/  ISETP.GE.AND P0, PT, R164, R5, PT ;  /* 0x00000005a400720c */ /* 0x000fe20003f06270 */
[----:B------:R-:W-:Y:S01]  /*135b0*/  IMAD.SHL.U32 R70, R70, 0x2, RZ ;  /* 0x0000000246467824 */ /* 0x000fe200078e00ff */
[----:B------:R-:W-:Y:S01]  /*135c0*/  SHF.R.S32.HI R3, RZ, 0x1f, R72 ;  /* 0x0000001fff037819 */ /* 0x000fe20000011448 */
        /* <DEDUP_REMOVED lines=31> */
.L_x_1773:
[----:B------:R1:W-:Y:S02]  /*137c0*/  STS.128 [R210+0x10000], RZ ;  /* 0x010000ffd2007388 */ /* 0x0003e40000000c00 */
.L_x_1772:
[----:B------:R-:W-:Y:S05]  /*137d0*/  BSYNC B0 ;  /* 0x0000000000007941 */ /* 0x000fea0003800000 */
.L_x_1771:
        /* <DEDUP_REMOVED lines=9> */
[CC--:B--2---:R-:W-:Y:S02]  /*13870*/  @P1 LEA R8, P0, R199.reuse, R160.reuse, 0x1 ;  /* 0x000000a0c7081211 */ /* 0x0c4fe400078008ff */
        /* <DEDUP_REMOVED lines=15> */
[----:B--2---:R-:W-:-:S04]  /*13970*/  LEA R8, P0, R199, R160, 0x1 ;  /* 0x000000a0c7087211 */ /* 0x004fc800078008ff */
[----:B------:R-:W-:-:S05]  /*13980*/  LEA.HI.X R9, R199, R161, R200, 0x1, P0 ;  /* 0x000000a1c7097211 */ /* 0x000fca00000f0cc8 */
[----:B------:R-:W-:Y:S01]  /*13990*/  @!PT LDS RZ, [RZ] ;  /* 0x00000000fffff984 */ /* 0x000fe20000000800 */
[----:B------:R-:W-:Y:S01]  /*139a0*/  @!PT LDS RZ, [RZ] ;  /* 0x00000000fffff984 */ /* 0x000fe20000000800 */
[----:B------:R-:W-:Y:S01]  /*139b0*/  @!PT LDS RZ, [RZ] ;  /* 0x00000000fffff984 */ /* 0x000fe20000000800 */
[----:B------:R2:W-:Y:S01]  /*139c0*/  LDGSTS.E.BYPASS.LTC128B.128 [R210+0x10800], [R8.64+0x100] ;  /* 0x1080010008d27fae */ /* 0x0005e2000b901d46 */
[----:B------:R-:W-:Y:S05]  /*139d0*/  BRA `(.L_x_1775) ;  /* 0x0000001000007947 */ /* 0x000fea0003800000 */
.L_x_1776:
[----:B------:R1:W-:Y:S02]  /*139e0*/  STS.128 [R210+0x10800], RZ ;  /* 0x010800ffd2007388 */ /* 0x0003e40000000c00 */
.L_x_1775:
[----:B------:R-:W-:Y:S05]  /*139f0*/  BSYNC B0 ;  /* 0x0000000000007941 */ /* 0x000fea0003800000 */
.L_x_1774:
        /* <DEDUP_REMOVED lines=34> */
.L_x_1779:
[----:B------:R1:W-:Y:S02]  /*13c20*/  STS.128 [R210+0x11000], RZ ;  /* 0x011000ffd2007388 */ /* 0x0003e40000000c00 */
.L_x_1778:
[----:B------:R-:W-:Y:S05]  /*13c30*/  BSYNC B0 ;  /* 0x0000000000007941 */ /* 0x000fea0003800000 */
.L_x_1777:
        /* <DEDUP_REMOVED lines=11> */
[----:B--2---:R-:W-:-:S04]  /*13cf0*/  @!P0 IMAD.WIDE.U32 R8, R66, 0x60, R160 ;  /* 0x0000006042088825 */ /* 0x004fc800078e00a0 */
        /* <DEDUP_REMOVED lines=16> */
[----:B--2---:R-:W-:-:S05]  /*13e00*/  IMAD.WIDE.U32 R4, R66, 0x60, R160 ;  /* 0x0000006042047825 */ /* 0x004fca00078e00a0 */
[----:B------:R-:W-:-:S05]  /*13e10*/  IADD3 R5, R67, R5, RZ ;  /* 0x0000000543057210 */ /* 0x000fca0007ffe0ff */
[----:B------:R-:W-:Y:S01]  /*13e20*/  @!PT LDS RZ, [RZ] ;  /* 0x00000000fffff984 */ /* 0x000fe20000000800 */
[----:B------:R-:W-:Y:S01]  /*13e30*/  @!PT LDS RZ, [RZ] ;  /* 0x00000000fffff984 */ /* 0x000fe20000000800 */
[----:B------:R-:W-:Y:S01]  /*13e40*/  @!PT LDS RZ, [RZ] ;  /* 0x00000000fffff984 */ /* 0x000fe20000000800 */
[----:B------:R2:W-:Y:S01]  /*13e50*/  LDGSTS.E.BYPASS.LTC128B.128 [R210+0x11800], [R4.64+0x100] ;  /* 0x1180010004d27fae */ /* 0x0005e2000b901d46 */
[----:B------:R-:W-:Y:S05]  /*13e60*/  BRA `(.L_x_1781) ;  /* 0x0000001000007947 */ /* 0x000fea0003800000 */
.L_x_1782:
[----:B------:R1:W-:Y:S02]  /*13e70*/  STS.128 [R210+0x11800], RZ ;  /* 0x011800ffd2007388 */ /* 0x0003e40000000c00 */
.L_x_1781:
[----:B------:R-:W-:Y:S05]  /*13e80*/  BSYNC B0 ;  /* 0x0000000000007941 */ /* 0x000fea0003800000 */
.L_x_1780:
[C---:B------:R-:W-:Y:S01]  /*13e90*/  IMAD.SHL.U32 R0, R56.reuse, 0x40, RZ ;  /* 0x0000004038007824 */ /* 0x040fe200078e00ff */
[----:B------:R-:W-:Y:S01]  /*13ea0*/  R2P PR, R56, 0x6 ;  /* 0x0000000638007804 */ /* 0x000fe20000000000 */
[----:B------:R-:W-:Y:S01]  /*13eb0*/  IMAD.SHL.U32 R164, R164, 0x8, RZ ;  /* 0x00000008a4a47824 */ /* 0x000fe200078e00ff */
[----:B------:R-:W0:Y:S01]  /*13ec0*/  LDGDEPBAR ;  /* 0x00000000000079af */ /* 0x000e220000000000 */
[C---:B------:R-:W-:Y:S01]  /*13ed0*/  IMAD R194, R69.reuse, 0x400, R54 ;  /* 0x0000040045c27824 */ /* 0x040fe200078e0236 */
[----:B--2---:R-:W-:Y:S01]  /*13ee0*/  LOP3.LUT R5, R0, 0x1c0, RZ, 0xc0, !PT ;  /* 0x000001c000057812 */ /* 0x004fe200078ec0ff */
[----:B------:R-:W-:Y:S01]  /*13ef0*/  IMAD R52, R69, 0x10, R52 ;  /* 0x0000001045347824 */ /* 0x000fe200078e0234 */
[----:B------:R-:W-:Y:S01]  /*13f00*/  ISETP.GT.AND P5, PT, R214, R203, PT ;  /* 0x000000cbd600720c */ /* 0x000fe20003fa4270 */
        /* <DEDUP_REMOVED lines=13> */
[----:B------:R-:W-:Y:S02]  /*13fe0*/  IADD3 R71, R73, R71, -R208 ;  /* 0x0000004749477210 */ /* 0x000fe40007ffe8d0 */
[----:B------:R-:W-:Y:S01]  /*13ff0*/  IMAD.SHL.U32 R193, R193, 0x2, RZ ;  /* 0x00000002c1c17824 */ /* 0x000fe200078e00ff */
[----:B------:R-:W-:Y:S01]  /*14000*/  LDSM.16.M88.4 R92, [R189] ;  /* 0x00000000bd5c783b */ /* 0x000fe20000000200 */
[----:B------:R-:W-:Y:S01]  /*14010*/  ISETP.NE.U32.AND P0, PT, R212, RZ, PT ;  /* 0x000000ffd400720c */ /* 0x000fe20003f05070 */
[----:B-----5:R-:W-:Y:S02]  /*14020*/  IMAD.IADD R2, R2, 0x1, R71 ;  /* 0x0000000102027824 */ /* 0x020fe400078e0247 */
[----:B------:R-:W2:Y:S01]  /*14030*/  LDSM.16.M88.4 R12, [R193+0x6800] ;  /* 0x00680000c10c783b */ /* 0x000ea20000000200 */
[----:B------:R-:W-:-:S02]  /*14040*/  IADD3 R0, R193, 0x6000, RZ ;  /* 0x00006000c1007810 */ /* 0x000fc40007ffe0ff */
[----:B------:R-:W-:Y:S01]  /*14050*/  IADD3 R191, R193, 0x6020, RZ ;  /* 0x00006020c1bf7810 */ /* 0x000fe20007ffe0ff */
[----:B------:R-:W3:Y:S01]  /*14060*/  LDSM.16.M88.4 R24, [R193+0x6000] ;  /* 0x00600000c118783b */ /* 0x000ee20000000200 */
[----:B------:R-:W-:Y:S01]  /*14070*/  @P1 IADD3 R191, R0, -0x20, RZ ;  /* 0xffffffe000bf1810 */ /* 0x000fe20007ffe0ff */
[----:B------:R-:W-:Y:S01]  /*14080*/  IMAD.MOV.U32 R0, RZ, RZ, 0x40 ;  /* 0x00000040ff007424 */ /* 0x000fe200078e00ff */
[----:B------:R-:W-:Y:S01]  /*14090*/  ISETP.NE.AND.EX P0, PT, R213, RZ, PT, P0 ;  /* 0x000000ffd500720c */ /* 0x000fe20003f05300 */
[----:B------:R-:W1:Y:S01]  /*140a0*/  LDSM.16.M88.4 R76, [R193+0x7000] ;  /* 0x00700000c14c783b */ /* 0x000e620000000200 */
[C---:B------:R-:W-:Y:S02]  /*140b0*/  IADD3 R187, R191.reuse, 0x800, RZ ;  /* 0x00000800bfbb7810 */ /* 0x040fe40007ffe0ff */
[----:B------:R-:W-:Y:S01]  /*140c0*/  SEL R0, R0, 0xffffffc0, !P2 ;  /* 0xffffffc000007807 */ /* 0x000fe20005000000 */
[----:B------:R-:W4:Y:S01]  /*140d0*/  LDSM.16.M88.4 R4, [R193+0x7800] ;  /* 0x00780000c104783b */ /* 0x000f220000000200 */
[----:B------:R-:W-:-:S02]  /*140e0*/  IADD3 R186, R191, 0x1000, RZ ;  /* 0x00001000bfba7810 */ /* 0x000fc40007ffe0ff */
[----:B------:R-:W-:Y:S01]  /*140f0*/  IADD3 R185, R191, 0x1800, RZ ;  /* 0x00001800bfb97810 */ /* 0x000fe20007ffe0ff */
[----:B------:R-:W1:Y:S01]  /*14100*/  LDSM.16.M88.4 R84, [R191+0x800] ;  /* 0x00080000bf54783b */ /* 0x000e620000000200 */
[----:B------:R-:W-:Y:S01]  /*14110*/  IMAD.IADD R188, R193, 0x1, R0 ;  /* 0x00000001c1bc7824 */ /* 0x000fe200078e0200 */
[C---:B------:R-:W-:Y:S01]  /*14120*/  IADD3 R183, R191.reuse, 0x2000, RZ ;  /* 0x00002000bfb77810 */ /* 0x040fe20007ffe0ff */
[----:B------:R-:W-:Y:S01]  /*14130*/  IMAD.IADD R184, R0, 0x1, R191 ;  /* 0x0000000100b87824 */ /* 0x000fe200078e02bf */
[----:B------:R-:W1:Y:S01]  /*14140*/  LDSM.16.M88.4 R88, [R191] ;  /* 0x00000000bf58783b */ /* 0x000e620000000200 */
[----:B------:R-:W-:Y:S02]  /*14150*/  IMNMX R0, R2, R73, PT ;  /* 0x0000004902007217 */ /* 0x000fe40003800200 */
[C---:B------:R-:W-:Y:S01]  /*14160*/  IADD3 R182, R191.reuse, 0x2800, RZ ;  /* 0x00002800bfb67810 */ /* 0x040fe20007ffe0ff */
[----:B------:R-:W1:Y:S01]  /*14170*/  LDSM.16.M88.4 R36, [R191+0x1000] ;  /* 0x00100000bf24783b */ /* 0x000e620000000200 */
[----:B------:R-:W-:-:S02]  /*14180*/  IADD3 R181, R191, 0x3000, RZ ;  /* 0x00003000bfb57810 */ /* 0x000fc40007ffe0ff */
[C---:B------:R-:W-:Y:S01]  /*14190*/  IADD3 R180, R191.reuse, 0x3800, RZ ;  /* 0x00003800bfb47810 */ /* 0x040fe20007ffe0ff */
[----:B------:R-:W4:Y:S01]  /*141a0*/  LDSM.16.M88.4 R48, [R191+0x1800] ;  /* 0x00180000bf30783b */ /* 0x000f220000000200 */
[C---:B------:R-:W-:Y:S02]  /*141b0*/  IADD3 R179, R191.reuse, 0x4000, RZ ;  /* 0x00004000bfb37810 */ /* 0x040fe40007ffe0ff */
[C---:B------:R-:W-:Y:S01]  /*141c0*/  IADD3 R178, R191.reuse, 0x4800, RZ ;  /* 0x00004800bfb27810 */ /* 0x040fe20007ffe0ff */
[----:B------:R-:W-:Y:S01]  /*141d0*/  LDSM.16.M88.4 R44, [R188+0x6000] ;  /* 0x00600000bc2c783b */ /* 0x000fe20000000200 */
[C---:B------:R-:W-:Y:S02]  /*141e0*/  IADD3 R177, R191.reuse, 0x5000, RZ ;  /* 0x00005000bfb17810 */ /* 0x040fe40007ffe0ff */
[----:B------:R-:W-:Y:S01]  /*141f0*/  IADD3 R176, R191, 0x5800, RZ ;  /* 0x00005800bfb07810 */ /* 0x000fe20007ffe0ff */
[----:B------:R-:W-:Y:S01]  /*14200*/  LDSM.16.M88.4 R40, [R188+0x7000] ;  /* 0x00700000bc28783b */ /* 0x000fe20000000200 */
[C---:B--2---:R-:W-:Y:S08]  /*14210*/  HMMA.16816.F32.BF16 R20, R60.reuse, R12, RZ ;  /* 0x0000000c3c14723c */ /* 0x044ff000000418ff */
[C---:B------:R-:W-:Y:S08]  /*14220*/  HMMA.16816.F32.BF16 R12, R60.reuse, R14, RZ ;  /* 0x0000000e3c0c723c */ /* 0x040ff000000418ff */
[C---:B---3--:R-:W-:Y:S08]  /*14230*/  HMMA.16816.F32.BF16 R28, R60.reuse, R24, RZ ;  /* 0x000000183c1c723c */ /* 0x048ff000000418ff */
[C---:B-1----:R-:W-:Y:S08]  /*14240*/  HMMA.16816.F32.BF16 R80, R60.reuse, R76, RZ ;  /* 0x0000004c3c50723c */ /* 0x042ff000000418ff */
        /* <DEDUP_REMOVED lines=130> */
[----:B------:R-:W-:Y:S01]  /*14a70*/  IADD3 R4, R2, 0x8, RZ ;  /* 0x0000000802047810 */ /* 0x000fe20007ffe0ff */
[----:B------:R-:W-:Y:S03]  /*14a80*/  HMMA.16816.F32.BF16 R88, R36, R6, R88 ;  /* 0x000000062458723c */ /* 0x000fe60000041858 */
[----:B------:R-:W-:-:S05]  /*14a90*/  IMNMX R2, R4, R73, PT ;  /* 0x0000004904027217 */ /* 0x000fca0003800200 */
[C---:B----4-:R-:W-:Y:S08]  /*14aa0*/  HMMA.16816.F32.BF16 R28, R60.reuse, R44, R28 ;  /* 0x0000002c3c1c723c */ /* 0x050ff0000004181c */
        /* <DEDUP_REMOVED lines=33> */
[----:B------:R-:W-:Y:S01]  /*14cc0*/  IMAD R6, R11, R5, R6 ;  /* 0x000000050b067224 */ /* 0x000fe200078e0206 */
[----:B------:R-:W-:Y:S02]  /*14cd0*/  LOP3.LUT R5, RZ, R9, RZ, 0x33, !PT ;  /* 0x00000009ff057212 */ /* 0x000fe400078e33ff */
        /* <DEDUP_REMOVED lines=10> */
[----:B------:R-:W-:-:S03]  /*14d80*/  ISETP.NE.AND P2, PT, R9, RZ, PT ;  /* 0x000000ff0900720c */ /* 0x000fc60003f45270 */
[----:B------:R-:W-:Y:S02]  /*14d90*/  @P4 IADD3 R8, R8, 0x1, RZ ;  /* 0x0000000108084810 */ /* 0x000fe40007ffe0ff */
[----:B------:R-:W-:-:S03]  /*14da0*/  @P6 IADD3 R11, R11, 0x1, RZ ;  /* 0x000000010b0b6810 */ /* 0x000fc60007ffe0ff */
[----:B------:R-:W-:-:S03]  /*14db0*/  @!P1 IMAD.MOV R8, RZ, RZ, -R8 ;  /* 0x000000ffff089224 */ /* 0x000fc600078e0a08 */
[----:B------:R-:W-:Y:S02]  /*14dc0*/  @!P3 IMAD.MOV R11, RZ, RZ, -R11 ;  /* 0x000000ffff0bb224 */ /* 0x000fe400078e0a0b */
[----:B------:R-:W-:-:S03]  /*14dd0*/  SEL R4, R5, R8, !P2 ;  /* 0x0000000805047207 */ /* 0x000fc60005000000 */
[----:B------:R-:W-:Y:S02]  /*14de0*/  SEL R5, R5, R11, !P2 ;  /* 0x0000000b05057207 */ /* 0x000fe40005000000 */
[--C-:B------:R-:W-:Y:S01]  /*14df0*/  IMAD.WIDE R36, R4, 0x4, R212.reuse ;  /* 0x0000000404247825 */ /* 0x100fe200078e02d4 */
[----:B------:R-:W3:Y:S03]  /*14e00*/  LD.E.64 R10, [R18.64+0x38] ;  /* 0x00003806120a7980 */ /* 0x000ee6000c101b00 */
        /* <DEDUP_REMOVED lines=18> */
.L_x_1786:
[----:B------:R-:W2:Y:S02]  /*14f30*/  LD.E R4, [R18.64+0x38] ;  /* 0x0000380612047980 */ /* 0x000ea4000c101900 */
[----:B--2---:R-:W-:-:S04]  /*14f40*/  LEA R4, -R4, RZ, 0x6 ;  /* 0x000000ff04047211 */ /* 0x004fc800078e31ff */
[----:B------:R-:W-:Y:S02]  /*14f50*/  SHF.R.S32.HI R5, RZ, 0x1f, R4 ;  /* 0x0000001fff057819 */ /* 0x000fe40000011404 */
.L_x_1787:
[----:B------:R-:W-:Y:S05]  /*14f60*/  BSYNC B0 ;  /* 0x0000000000007941 */ /* 0x000fea0003800000 */
.L_x_1785:
        /* <DEDUP_REMOVED lines=96> */
.L_x_1784:
[----:B------:R-:W-:Y:S05]  /*15570*/  BSYNC B1 ;  /* 0x0000000000017941 */ /* 0x000fea0003800000 */
.L_x_1783:
        /* <DEDUP_REMOVED lines=38> */
[----:B------:R-:W-:Y:S02]  /*157e0*/  FSEL R21, R21, -INF , !P1 ;  /* 0xff80000015157808 */ /* 0x000fe40004800000 */
        /* <DEDUP_REMOVED lines=48> */
[----:B------:R-:W-:Y:S01]  /*15af0*/  IADD3 R7, R3, 0x31, RZ ;  /* 0x0000003103077810 */ /* 0x000fe20007ffe0ff */
[----:B------:R-:W-:Y:S01]  /*15b00*/  LDSM.16.MT88.4 R80, [R196+0xe000] ;  /* 0x00e00000c450783b */ /* 0x000fe20000004200 */
[----:B------:R-:W-:-:S02]  /*15b10*/  ISETP.GE.AND P2, PT, R9, R0, PT ;  /* 0x000000000900720c */ /* 0x000fc40003f46270 */
[----:B------:R-:W-:Y:S02]  /*15b20*/  FSEL R164, R77, -INF , !P6 ;  /* 0xff8000004da47808 */ /* 0x000fe40007000000 */
[----:B------:R-:W-:Y:S02]  /*15b30*/  FMNMX.FTZ R11, R159, R6, !PT ;  /* 0x000000069f0b7209 */ /* 0x000fe40007810000 */
[----:B------:R-:W-:Y:S02]  /*15b40*/  FMNMX.FTZ R6, R14, R17, !PT ;  /* 0x000000110e067209 */ /* 0x000fe40007810000 */
[----:B------:R-:W-:Y:S02]  /*15b50*/  ISETP.GE.AND P4, PT, R7, R0, PT ;  /* 0x000000000700720c */ /* 0x000fe40003f86270 */
[----:B------:R-:W-:Y:S02]  /*15b60*/  FSEL R174, R64, -INF , !P2 ;  /* 0xff80000040ae7808 */ /* 0x000fe40005000000 */
[----:B------:R-:W-:-:S02]  /*15b70*/  FMNMX.FTZ R11, R164, R11, !PT ;  /* 0x0000000ba40b7209 */ /* 0x000fc40007810000 */
[----:B------:R-:W-:Y:S02]  /*15b80*/  FMNMX.FTZ R6, R15, R6, !PT ;  /* 0x000000060f067209 */ /* 0x000fe40007810000 */
[----:B------:R-:W-:Y:S02]  /*15b90*/  IADD3 R5, R3, 0x38, RZ ;  /* 0x0000003803057810 */ /* 0x000fe40007ffe0ff */
[----:B------:R-:W-:Y:S02]  /*15ba0*/  FSEL R173, R65, -INF , !P4 ;  /* 0xff80000041ad7808 */ /* 0x000fe40006000000 */
[----:B------:R-:W-:Y:S02]  /*15bb0*/  FMNMX.FTZ R4, R174, R11, !PT ;  /* 0x0000000bae047209 */ /* 0x000fe40007810000 */
[----:B------:R-:W-:Y:S02]  /*15bc0*/  FMNMX.FTZ R11, R167, R6, !PT ;  /* 0x00000006a70b7209 */ /* 0x000fe40007810000 */
[----:B------:R-:W-:-:S02]  /*15bd0*/  IADD3 R3, R3, 0x39, RZ ;  /* 0x0000003903037810 */ /* 0x000fc40007ffe0ff */
[----:B------:R-:W-:Y:S02]  /*15be0*/  ISETP.GE.AND P2, PT, R5, R0, PT ;  /* 0x000000000500720c */ /* 0x000fe40003f46270 */
[----:B------:R-:W-:Y:S02]  /*15bf0*/  FMNMX.FTZ R17, R173, R4, !PT ;  /* 0x00000004ad117209 */ /* 0x000fe40007810000 */
[----:B------:R-:W-:Y:S02]  /*15c00*/  FSEL R169, R78, -INF , !P1 ;  /* 0xff8000004ea97808 */ /* 0x000fe40004800000 */
[----:B------:R-:W-:Y:S02]  /*15c10*/  FMNMX.FTZ R4, R168, R11, !PT ;  /* 0x0000000ba8047209 */ /* 0x000fe40007810000 */
[----:B------:R-:W-:Y:S02]  /*15c20*/  ISETP.GE.AND P4, PT, R3, R0, PT ;  /* 0x000000000300720c */ /* 0x000fe40003f86270 */
[----:B------:R-:W-:-:S02]  /*15c30*/  FSEL R172, R88, -INF , !P2 ;  /* 0xff80000058ac7808 */ /* 0x000fc40005000000 */
[----:B------:R-:W-:Y:S02]  /*15c40*/  ISETP.GE.AND P1, PT, R9, R2, PT ;  /* 0x000000020900720c */ /* 0x000fe40003f26270 */
[----:B------:R-:W-:Y:S02]  /*15c50*/  FSEL R170, R79, -INF , !P3 ;  /* 0xff8000004faa7808 */ /* 0x000fe40005800000 */
[----:B------:R-:W-:Y:S02]  /*15c60*/  FMNMX.FTZ R9, R169, R4, !PT ;  /* 0x00000004a9097209 */ /* 0x000fe40007810000 */
[----:B------:R-:W-:Y:S02]  /*15c70*/  FSEL R171, R89, -INF , !P4 ;  /* 0xff80000059ab7808 */ /* 0x000fe40006000000 */
[----:B------:R-:W-:Y:S02]  /*15c80*/  FMNMX.FTZ R6, R172, R17, !PT ;  /* 0x00000011ac067209 */ /* 0x000fe40007810000 */
[----:B------:R-:W-:Y:S01]  /*15c90*/  ISETP.GE.AND P2, PT, R7, R2, PT ;  /* 0x000000020700720c */ /* 0x000fe20003f46270 */
[----:B--2---:R-:W-:Y:S01]  /*15ca0*/  LDSM.16.MT88.4 R16, [R196+0xe800] ;  /* 0x00e80000c410783b */ /* 0x004fe20000004200 */
[----:B------:R-:W-:-:S02]  /*15cb0*/  FSEL R142, R66, -INF , !P1 ;  /* 0xff800000428e7808 */ /* 0x000fc40004800000 */
[----:B------:R-:W-:Y:S02]  /*15cc0*/  FMNMX.FTZ R9, R170, R9, !PT ;  /* 0x00000009aa097209 */ /* 0x000fe40007810000 */
[----:B------:R-:W-:Y:S02]  /*15cd0*/  FMNMX.FTZ R4, R171, R6, !PT ;  /* 0x00000006ab047209 */ /* 0x000fe40007810000 */
[-C--:B------:R-:W-:Y:S02]  /*15ce0*/  ISETP.GE.AND P1, PT, R5, R2.reuse, PT ;  /* 0x000000020500720c */ /* 0x080fe40003f26270 */
[----:B------:R-:W-:Y:S01]  /*15cf0*/  FSEL R141, R67, -INF , !P2 ;  /* 0xff800000438d7808 */ /* 0x000fe20005000000 */
[----:B------:R-:W1:Y:S01]  /*15d00*/  SHFL.BFLY PT, R7, R4, 0x2, 0x1f ;  /* 0x0c401f0004077f89 */ /* 0x000e6200000e0000 */
[----:B------:R-:W-:Y:S02]  /*15d10*/  FMNMX.FTZ R6, R142, R9, !PT ;  /* 0x000000098e067209 */ /* 0x000fe40007810000 */
[----:B------:R-:W-:Y:S01]  /*15d20*/  ISETP.GE.AND P2, PT, R3, R2, PT ;  /* 0x000000020300720c */ /* 0x000fe20003f46270 */
[----:B------:R-:W-:Y:S01]  /*15d30*/  LDSM.16.MT88.4 R64, [R198+0xe000] ;  /* 0x00e00000c640783b */ /* 0x000fe20000004200 */
[----:B------:R-:W-:-:S02]  /*15d40*/  FSEL R140, R90, -INF , !P1 ;  /* 0xff8000005a8c7808 */ /* 0x000fc40004800000 */
[----:B------:R-:W-:Y:S01]  /*15d50*/  FMNMX.FTZ R3, R141, R6, !PT ;  /* 0x000000068d037209 */ /* 0x000fe20007810000 */
[----:B------:R-:W-:Y:S01]  /*15d60*/  LDSM.16.MT88.4 R8, [R198+0xe800] ;  /* 0x00e80000c608783b */ /* 0x000fe20000004200 */
[----:B------:R-:W-:Y:S02]  /*15d70*/  FSEL R165, R91, -INF , !P2 ;  /* 0xff8000005ba57808 */ /* 0x000fe40005000000 */
[----:B------:R-:W-:Y:S01]  /*15d80*/  FMNMX.FTZ R6, R140, R3, !PT ;  /* 0x000000038c067209 */ /* 0x000fe20007810000 */
[----:B------:R-:W-:Y:S03]  /*15d90*/  LDSM.16.MT88.4 R88, [R195+0xe000] ;  /* 0x00e00000c358783b */ /* 0x000fe60000004200 */
        /* <DEDUP_REMOVED lines=36> */
[----:B------:R-:W-:Y:S01]  /*15fe0*/  FFMA.FTZ R133, R15, R166, -R163 ;  /* 0x000000a60f857223 */ /* 0x000fe200000108a3 */
        /* <DEDUP_REMOVED lines=10> */
[--C-:B------:R-:W-:Y:S01]  /*16090*/  FFMA.FTZ R169, R169, R166, -R163.reuse ;  /* 0x000000a6a9a97223 */ /* 0x100fe200000108a3 */
[----:B------:R-:W5:Y:S01]  /*160a0*/  MUFU.EX2 R158, R158 ;  /* 0x0000009e009e7308 */ /* 0x000f620000000800 */
[----:B----4-:R-:W-:Y:S01]  /*160b0*/  F2FP.BF16.PACK_AB R114, R147, R154 ;  /* 0x0000009a9372723e */ /* 0x010fe200000010ff */
[----:B------:R-:W-:-:S02]  /*160c0*/  FFMA.FTZ R170, R170, R166, -R163 ;  /* 0x000000a6aaaa7223 */ /* 0x000fc400000108a3 */
[-CC-:B------:R-:W-:Y:S02]  /*160d0*/  FFMA.FTZ R219, R171, R166.reuse, -R143.reuse ;  /* 0x000000a6abdb7223 */ /* 0x180fe4000001088f */
[-CC-:B------:R-:W-:Y:S02]  /*160e0*/  FFMA.FTZ R174, R174, R166.reuse, -R143.reuse ;  /* 0x000000a6aeae7223 */ /* 0x180fe4000001088f */
[----:B------:R-:W-:Y:S01]  /*160f0*/  MUFU.EX2 R155, R155 ;  /* 0x0000009b009b7308 */ /* 0x000fe20000000800 */
[-CC-:B------:R-:W-:Y:S02]  /*16100*/  FFMA.FTZ R173, R173, R166.reuse, -R143.reuse ;  /* 0x000000a6adad7223 */ /* 0x180fe4000001088f */
[-C--:B------:R-:W-:Y:S02]  /*16110*/  FFMA.FTZ R172, R172, R166.reuse, -R143 ;  /* 0x000000a6acac7223 */ /* 0x080fe4000001088f */
[-CC-:B------:R-:W-:Y:S02]  /*16120*/  FFMA.FTZ R171, R142, R166.reuse, -R163.reuse ;  /* 0x000000a68eab7223 */ /* 0x180fe400000108a3 */
[-CC-:B------:R-:W-:Y:S01]  /*16130*/  FFMA.FTZ R216, R141, R166.reuse, -R163.reuse ;  /* 0x000000a68dd87223 */ /* 0x180fe200000108a3 */
        /* <DEDUP_REMOVED lines=195> */
[----:B------:R-:W-:Y:S07]  /*16d70*/  @!UPT UIADD3 URZ, URZ, URZ, URZ ;  /* 0x0000003f3f3ff290 */ /* 0x000fee000fffe03f */
[----:B------:R-:W-:Y:S11]  /*16d80*/  @!P5 BRA `(.L_x_1788) ;  /* 0x00003e300000d947 */ /* 0x000ff60003800000 */
        /* <DEDUP_REMOVED lines=72> */
.L_x_1790:
[----:B------:R-:W-:Y:S02]  /*17210*/  ULDC.64 UR4, c[0x0][0x118] ;  /* 0x0000460000047ab9 */ /* 0x000fe40000000a00 */
[----:B------:R-:W2:Y:S02]  /*17220*/  LD.E R8, [R232.64+0x40] ;  /* 0x00004004e8087980 */ /* 0x000ea4000c101900 */
[----:B--2---:R-:W-:-:S04]  /*17230*/  LEA R8, -R8, RZ, 0x6 ;  /* 0x000000ff08087211 */ /* 0x004fc800078e31ff */
[----:B------:R-:W-:Y:S02]  /*17240*/  SHF.R.S32.HI R4, RZ, 0x1f, R8 ;  /* 0x0000001fff047819 */ /* 0x000fe40000011408 */
.L_x_1791:
[----:B------:R-:W-:Y:S05]  /*17250*/  BSYNC B0 ;  /* 0x0000000000007941 */ /* 0x000fea0003800000 */
.L_x_1789:
[C---:B------:R-:W-:Y:S01]  /*17260*/  LOP3.LUT P5, RZ, R215.reuse, 0x1, RZ, 0xc0, !PT ;  /* 0x00000001d7ff7812 */ /* 0x040fe200078ac0ff */
[----:B------:R-:W-:Y:S01]  /*17270*/  ULDC.64 UR4, c[0x0][0x118] ;  /* 0x0000460000047ab9 */ /* 0x000fe20000000a00 */
[C---:B------:R-:W-:Y:S01]  /*17280*/  LOP3.LUT P4, RZ, R215.reuse, 0x2, RZ, 0xc0, !PT ;  /* 0x00000002d7ff7812 */ /* 0x040fe2000788c0ff */
[----:B------:R-:W1:Y:S01]  /*17290*/  S2R R133, SR_TID.X ;  /* 0x0000000000857919 */ /* 0x000e620000002100 */
[----:B------:R-:W-:Y:S01]  /*172a0*/  LOP3.LUT P3, RZ, R215, 0x4, RZ, 0xc0, !PT ;  /* 0x00000004d7ff7812 */ /* 0x000fe2000786c0ff */
[----:B------:R-:W-:Y:S01]  /*172b0*/  BSSY B1, `(.L_x_1792) ;  /* 0x00001f5000017945 */ /* 0x000fe20003800000 */
        /* <DEDUP_REMOVED lines=17> */
[-C--:B------:R-:W-:Y:S01]  /*173d0*/  @P5 LEA R18, P6, R5, R160.reuse, 0x1 ;  /* 0x000000a005125211 */ /* 0x080fe200078c08ff */
[----:B-1----:R-:W-:Y:S01]  /*173e0*/  IMAD.SHL.U32 R133, R133, 0x2, RZ ;  /* 0x0000000285857824 */ /* 0x002fe200078e00ff */
        /* <DEDUP_REMOVED lines=20> */
[----:B-1----:R-:W-:Y:S02]  /*17530*/  @P3 IMAD.MOV.U32 R4, RZ, RZ, R134 ;  /* 0x000000ffff043224 */ /* 0x002fe400078e0086 */
        /* <DEDUP_REMOVED lines=54> */
[----:B------:R-:W2:Y:S04]  /*178a0*/  LDSM.16.M88.4 R152, [R193+0x6800] ;  /* 0x00680000c198783b */ /* 0x000ea80000000200 */
[----:B------:R-:W-:Y:S04]  /*178b0*/  LDSM.16.M88.4 R172, [R192] ;  /* 0x00000000c0ac783b */ /* 0x000fe80000000200 */
[----:B-1----:R-:W1:Y:S04]  /*178c0*/  LDSM.16.M88.4 R4, [R191] ;  /* 0x00000000bf04783b */ /* 0x002e680000000200 */
[----:B------:R-:W1:Y:S04]  /*178d0*/  LDSM.16.M88.4 R32, [R186] ;  /* 0x00000000ba20783b */ /* 0x000e680000000200 */
[----:B------:R-:W1:Y:S04]  /*178e0*/  LDSM.16.M88.4 R136, [R187] ;  /* 0x00000000bb88783b */ /* 0x000e680000000200 */
[----:B------:R-:W1:Y:S04]  /*178f0*/  LDSM.16.M88.4 R160, [R193+0x7800] ;  /* 0x00780000c1a0783b */ /* 0x000e680000000200 */
[----:B------:R-:W-:Y:S04]  /*17900*/  LDSM.16.M88.4 R164, [R190] ;  /* 0x00000000bea4783b */ /* 0x000fe80000000200 */
[----:B------:R-:W1:Y:S01]  /*17910*/  LDSM.16.M88.4 R28, [R188+0x6000] ;  /* 0x00600000bc1c783b */ /* 0x000e620000000200 */
[C---:B-----5:R-:W-:Y:S03]  /*17920*/  HMMA.16816.F32.BF16 R16, R220.reuse, R12, RZ ;  /* 0x0000000cdc10723c */ /* 0x060fe600000418ff */
[----:B----4-:R-:W4:Y:S04]  /*17930*/  LDSM.16.M88.4 R8, [R188+0x7000] ;  /* 0x00700000bc08783b */ /* 0x010f280000000200 */
[----:B------:R-:W5:Y:S01]  /*17940*/  LDSM.16.M88.4 R20, [R188+0x6800] ;  /* 0x00680000bc14783b */ /* 0x000f620000000200 */
[C---:B------:R-:W-:Y:S03]  /*17950*/  HMMA.16816.F32.BF16 R12, R220.reuse, R14, RZ ;  /* 0x0000000edc0c723c */ /* 0x040fe600000418ff */
[----:B------:R-:W4:Y:S04]  /*17960*/  LDSM.16.M88.4 R224, [R185] ;  /* 0x00000000b9e0783b */ /* 0x000f280000000200 */
[----:B------:R-:W-:Y:S01]  /*17970*/  LDSM.16.M88.4 R24, [R189] ;  /* 0x00000000bd18783b */ /* 0x000fe20000000200 */
[C---:B---3--:R-:W-:Y:S03]  /*17980*/  HMMA.16816.F32.BF16 R148, R220.reuse, R144, RZ ;  /* 0x00000090dc94723c */ /* 0x048fe600000418ff */
[----:B------:R-:W-:Y:S04]  /*17990*/  LDSM.16.M88.4 R228, [R188+0x7800] ;  /* 0x00780000bce4783b */ /* 0x000fe80000000200 */
[----:B------:R-:W-:Y:S01]  /*179a0*/  LDSM.16.M88.4 R168, [R184+0x1800] ;  /* 0x00180000b8a8783b */ /* 0x000fe20000000200 */
[C---:B------:R-:W-:Y:S03]  /*179b0*/  HMMA.16816.F32.BF16 R144, R220.reuse, R146, RZ ;  /* 0x00000092dc90723c */ /* 0x040fe600000418ff */
[----:B------:R-:W0:Y:S05]  /*179c0*/  LDGDEPBAR ;  /* 0x00000000000079af */ /* 0x000e2a0000000000 */
[C---:B--2---:R-:W-:Y:S08]  /*179d0*/  HMMA.16816.F32.BF16 R156, R220.reuse, R152, RZ ;  /* 0x00000098dc9c723c */ /* 0x044ff000000418ff */
[----:B------:R-:W-:Y:S08]  /*179e0*/  HMMA.16816.F32.BF16 R152, R220, R154, RZ ;  /* 0x0000009adc98723c */ /* 0x000ff000000418ff */
[C---:B-1----:R-:W-:Y:S08]  /*179f0*/  HMMA.16816.F32.BF16 R16, R172.reuse, R4, R16 ;  /* 0x00000004ac10723c */ /* 0x042ff00000041810 */
[C---:B------:R-:W-:Y:S01]  /*17a00*/  HMMA.16816.F32.BF16 R12, R172.reuse, R6, R12 ;  /* 0x00000006ac0c723c */ /* 0x040fe2000004180c */
[----:B------:R-:W1:Y:S07]  /*17a10*/  LDSM.16.M88.4 R4, [R184] ;  /* 0x00000000b804783b */ /* 0x000e6e0000000200 */
[C---:B------:R-:W-:Y:S08]  /*17a20*/  HMMA.16816.F32.BF16 R148, R172.reuse, R32, R148 ;  /* 0x00000020ac94723c */ /* 0x040ff00000041894 */
[C---:B------:R-:W-:Y:S01]  /*17a30*/  HMMA.16816.F32.BF16 R144, R172.reuse, R34, R144 ;  /* 0x00000022ac90723c */ /* 0x040fe20000041890 */
[----:B------:R-:W2:Y:S07]  /*17a40*/  LDSM.16.M88.4 R32, [R184+0x1000] ;  /* 0x00100000b820783b */ /* 0x000eae0000000200 */
[----:B------:R-:W-:Y:S08]  /*17a50*/  HMMA.16816.F32.BF16 R156, R172, R136, R156 ;  /* 0x00000088ac9c723c */ /* 0x000ff0000004189c */
[C---:B------:R-:W-:Y:S08]  /*17a60*/  HMMA.16816.F32.BF16 R140, R220.reuse, R160, RZ ;  /* 0x000000a0dc8c723c */ /* 0x040ff000000418ff */
[----:B------:R-:W-:Y:S01]  /*17a70*/  HMMA.16816.F32.BF16 R220, R220, R162, RZ ;  /* 0x000000a2dcdc723c */ /* 0x000fe200000418ff */
[----:B------:R-:W-:Y:S07]  /*17a80*/  LDSM.16.M88.4 R160, [R194+0x2000] ;  /* 0x00200000c2a0783b */ /* 0x000fee0000000200 */
[----:B------:R-:W-:Y:S01]  /*17a90*/  HMMA.16816.F32.BF16 R152, R172, R138, R152 ;  /* 0x0000008aac98723c */ /* 0x000fe20000041898 */
[----:B------:R-:W3:Y:S07]  /*17aa0*/  LDSM.16.M88.4 R136, [R184+0x800] ;  /* 0x00080000b888783b */ /* 0x000eee0000000200 */
[C---:B------:R-:W-:Y:S08]  /*17ab0*/  HMMA.16816.F32.BF16 R16, R164.reuse, R28, R16 ;  /* 0x0000001ca410723c */ /* 0x040ff00000041810 */
[C---:B------:R-:W-:Y:S01]  /*17ac0*/  HMMA.16816.F32.BF16 R12, R164.reuse, R30, R12 ;  /* 0x0000001ea40c723c */ /* 0x040fe2000004180c */
[----:B------:R-:W1:Y:S07]  /*17ad0*/  LDSM.16.M88.4 R28, [R193+0x8000] ;  /* 0x00800000c11c783b */ /* 0x000e6e0000000200 */
[C---:B----4-:R-:W-:Y:S08]  /*17ae0*/  HMMA.16816.F32.BF16 R148, R164.reuse, R8, R148 ;  /* 0x00000008a494723c */ /* 0x050ff00000041894 */
[C---:B------:R-:W-:Y:S01]  /*17af0*/  HMMA.16816.F32.BF16 R144, R164.reuse, R10, R144 ;  /* 0x0000000aa490723c */ /* 0x040fe20000041890 */
[----:B------:R-:W4:Y:S07]  /*17b00*/  LDSM.16.M88.4 R8, [R193+0x9000] ;  /* 0x00900000c108783b */ /* 0x000f2e0000000200 */
[----:B-----5:R-:W-:Y:S08]  /*17b10*/  HMMA.16816.F32.BF16 R156, R164, R20, R156 ;  /* 0x00000014a49c723c */ /* 0x020ff0000004189c */
[C---:B------:R-:W-:Y:S08]  /*17b20*/  HMMA.16816.F32.BF16 R140, R172.reuse, R224, R140 ;  /* 0x000000e0ac8c723c */ /* 0x040ff0000004188c */
[----:B------:R-:W-:Y:S01]  /*17b30*/  HMMA.16816.F32.BF16 R220, R172, R226, R220 ;  /* 0x000000e2acdc723c */ /* 0x000fe200000418dc */
[----:B------:R-:W-:Y:S04]  /*17b40*/  LDSM.16.M88.4 R172, [R192+0x2000] ;  /* 0x00200000c0ac783b */ /* 0x000fe80000000200 */
[----:B------:R-:W-:Y:S03]  /*17b50*/  LDSM.16.M88.4 R224, [R193+0x9800] ;  /* 0x00980000c1e0783b */ /* 0x000fe60000000200 */
[----:B------:R-:W-:Y:S01]  /*17b60*/  HMMA.16816.F32.BF16 R152, R164, R22, R152 ;  /* 0x00000016a498723c */ /* 0x000fe20000041898 */
[----:B------:R-:W5:Y:S07]  /*17b70*/  LDSM.16.M88.4 R20, [R193+0x8800] ;  /* 0x00880000c114783b */ /* 0x000f6e0000000200 */
[C---:B-1----:R-:W-:Y:S08]  /*17b80*/  HMMA.16816.F32.BF16 R16, R24.reuse, R4, R16 ;  /* 0x000000041810723c */ /* 0x042ff00000041810 */
[C---:B------:R-:W-:Y:S01]  /*17b90*/  HMMA.16816.F32.BF16 R12, R24.reuse, R6, R12 ;  /* 0x00000006180c723c */ /* 0x040fe2000004180c */
[----:B------:R-:W1:Y:S07]  /*17ba0*/  LDSM.16.M88.4 R4, [R183] ;  /* 0x00000000b704783b */ /* 0x000e6e0000000200 */
[C---:B--2---:R-:W-:Y:S08]  /*17bb0*/  HMMA.16816.F32.BF16 R148, R24.reuse, R32, R148 ;  /* 0x000000201894723c */ /* 0x044ff00000041894 */
[C---:B------:R-:W-:Y:S01]  /*17bc0*/  HMMA.16816.F32.BF16 R144, R24.reuse, R34, R144 ;  /* 0x000000221890723c */ /* 0x040fe20000041890 */
[----:B------:R-:W2:Y:S07]  /*17bd0*/  LDSM.16.M88.4 R32, [R181] ;  /* 0x00000000b520783b */ /* 0x000eae0000000200 */
[----:B---3--:R-:W-:Y:S08]  /*17be0*/  HMMA.16816.F32.BF16 R156, R24, R136, R156 ;  /* 0x00000088189c723c */ /* 0x008ff0000004189c */
        /* <DEDUP_REMOVED lines=21> */
[----:B------:R-:W1:Y:S07]  /*17d40*/  LDSM.16.M88.4 R4, [R184+0x2000] ;  /* 0x00200000b804783b */ /* 0x000e6e0000000200 */
[C---:B--2---:R-:W-:Y:S08]  /*17d50*/  HMMA.16816.F32.BF16 R148, R172.reuse, R32, R148 ;  /* 0x00000020ac94723c */ /* 0x044ff00000041894 */
[C---:B------:R-:W-:Y:S01]  /*17d60*/  HMMA.16816.F32.BF16 R144, R172.reuse, R34, R144 ;  /* 0x00000022ac90723c */ /* 0x040fe20000041890 */
[----:B------:R-:W-:Y:S07]  /*17d70*/  LDSM.16.M88.4 R32, [R193+0xa000] ;  /* 0x00a00000c120783b */ /* 0x000fee0000000200 */
[----:B---3--:R-:W-:Y:S08]  /*17d80*/  HMMA.16816.F32.BF16 R156, R172, R136, R156 ;  /* 0x00000088ac9c723c */ /* 0x008ff0000004189c */
[C---:B------:R-:W-:Y:S08]  /*17d90*/  HMMA.16816.F32.BF16 R140, R160.reuse, R224, R140 ;  /* 0x000000e0a08c723c */ /* 0x040ff0000004188c */
[----:B------:R-:W-:Y:S01]  /*17da0*/  HMMA.16816.F32.BF16 R220, R160, R226, R220 ;  /* 0x000000e2a0dc723c */ /* 0x000fe200000418dc */
[----:B------:R-:W-:Y:S04]  /*17db0*/  LDSM.16.M88.4 R160, [R184+0x2800] ;  /* 0x00280000b8a0783b */ /* 0x000fe80000000200 */
[----:B------:R-:W-:Y:S03]  /*17dc0*/  LDSM.16.M88.4 R224, [R194+0x4000] ;  /* 0x00400000c2e0783b */ /* 0x000fe60000000200 */
[----:B------:R-:W-:Y:S01]  /*17dd0*/  HMMA.16816.F32.BF16 R152, R172, R138, R152 ;  /* 0x0000008aac98723c */ /* 0x000fe20000041898 */
[----:B------:R-:W2:Y:S07]  /*17de0*/  LDSM.16.M88.4 R136, [R184+0x3000] ;  /* 0x00300000b888783b */ /* 0x000eae0000000200 */
[C---:B------:R-:W-:Y:S08]  /*17df0*/  HMMA.16816.F32.BF16 R16, R164.reuse, R28, R16 ;  /* 0x0000001ca410723c */ /* 0x040ff00000041810 */
[C---:B------:R-:W-:Y:S01]  /*17e00*/  HMMA.16816.F32.BF16 R12, R164.reuse, R30, R12 ;  /* 0x0000001ea40c723c */ /* 0x040fe2000004180c */
[----:B------:R-:W-:Y:S07]  /*17e10*/  LDSM.16.M88.4 R28, [R184+0x3800] ;  /* 0x00380000b81c783b */ /* 0x000fee0000000200 */
[C---:B----4-:R-:W-:Y:S08]  /*17e20*/  HMMA.16816.F32.BF16 R148, R164.reuse, R8, R148 ;  /* 0x00000008a494723c */ /* 0x050ff00000041894 */
[C---:B------:R-:W-:Y:S01]  /*17e30*/  HMMA.16816.F32.BF16 R144, R164.reuse, R10, R144 ;  /* 0x0000000aa490723c */ /* 0x040fe20000041890 */
[----:B------:R-:W3:Y:S07]  /*17e40*/  LDSM.16.M88.4 R8, [R193+0xb000] ;  /* 0x00b00000c108783b */ /* 0x000eee0000000200 */
[----:B-----5:R-:W-:Y:S08]  /*17e50*/  HMMA.16816.F32.BF16 R156, R164, R20, R156 ;  /* 0x00000014a49c723c */ /* 0x020ff0000004189c */
[C---:B------:R-:W-:Y:S08]  /*17e60*/  HMMA.16816.F32.BF16 R140, R172.reuse, R228, R140 ;  /* 0x000000e4ac8c723c */ /* 0x040ff0000004188c */
[----:B------:R-:W-:Y:S01]  /*17e70*/  HMMA.16816.F32.BF16 R220, R172, R230, R220 ;  /* 0x000000e6acdc723c */ /* 0x000fe200000418dc */
[----:B------:R-:W-:Y:S04]  /*17e80*/  LDSM.16.M88.4 R172, [R192+0x4000] ;  /* 0x00400000c0ac783b */ /* 0x000fe80000000200 */
[----:B------:R-:W-:Y:S03]  /*17e90*/  LDSM.16.M88.4 R228, [R193+0xb800] ;  /* 0x00b80000c1e4783b */ /* 0x000fe60000000200 */
[----:B------:R-:W-:Y:S01]  /*17ea0*/  HMMA.16816.F32.BF16 R152, R164, R22, R152 ;  /* 0x00000016a498723c */ /* 0x000fe20000041898 */
[----:B------:R-:W4:Y:S07]  /*17eb0*/  LDSM.16.M88.4 R20, [R193+0xa800] ;  /* 0x00a80000c114783b */ /* 0x000f2e0000000200 */
[C---:B-1----:R-:W-:Y:S08]  /*17ec0*/  HMMA.16816.F32.BF16 R16, R24.reuse, R4, R16 ;  /* 0x000000041810723c */ /* 0x042ff00000041810 */
[C---:B------:R-:W-:Y:S01]  /*17ed0*/  HMMA.16816.F32.BF16 R12, R24.reuse, R6, R12 ;  /* 0x00000006180c723c */ /* 0x040fe2000004180c */
[----:B------:R-:W1:Y:S07]  /*17ee0*/  LDSM.16.M88.4 R4, [R179] ;  /* 0x00000000b304783b */ /* 0x000e6e0000000200 */
[C---:B--2---:R-:W-:Y:S08]  /*17ef0*/  HMMA.16816.F32.BF16 R148, R24.reuse, R136, R148 ;  /* 0x000000881894723c */ /* 0x044ff00000041894 */
[C---:B------:R-:W-:Y:S01]  /*17f00*/  HMMA.16816.F32.BF16 R144, R24.reuse, R138, R144 ;  /* 0x0000008a1890723c */ /* 0x040fe20000041890 */
[----:B------:R-:W-:Y:S07]  /*17f10*/  LDSM.16.M88.4 R136, [R190+0x4000] ;  /* 0x00400000be88783b */ /* 0x000fee0000000200 */
[----:B------:R-:W-:Y:S08]  /*17f20*/  HMMA.16816.F32.BF16 R156, R24, R160, R156 ;  /* 0x000000a0189c723c */ /* 0x000ff0000004189c */
[C---:B------:R-:W-:Y:S08]  /*17f30*/  HMMA.16816.F32.BF16 R140, R164.reuse, R168, R140 ;  /* 0x000000a8a48c723c */ /* 0x040ff0000004188c */
[----:B------:R-:W-:Y:S01]  /*17f40*/  HMMA.16816.F32.BF16 R220, R164, R170, R220 ;  /* 0x000000aaa4dc723c */ /* 0x000fe200000418dc */
[----:B------:R-:W2:Y:S04]  /*17f50*/  LDSM.16.M88.4 R164, [R177] ;  /* 0x00000000b1a4783b */ /* 0x000ea80000000200 */
[----:B------:R-:W5:Y:S03]  /*17f60*/  LDSM.16.M88.4 R168, [R178] ;  /* 0x00000000b2a8783b */ /* 0x000f660000000200 */
[C---:B------:R-:W-:Y:S08]  /*17f70*/  HMMA.16816.F32.BF16 R16, R224.reuse, R32, R16 ;  /* 0x00000020e010723c */ /* 0x040ff00000041810 */
[----:B------:R-:W-:Y:S01]  /*17f80*/  HMMA.16816.F32.BF16 R12, R224, R34, R12 ;  /* 0x00000022e00c723c */ /* 0x000fe2000004180c */
[----:B------:R-:W1:Y:S07]  /*17f90*/  LDSM.16.M88.4 R32, [R188+0xa000] ;  /* 0x00a00000bc20783b */ /* 0x000e6e0000000200 */
[----:B------:R-:W-:Y:S01]  /*17fa0*/  HMMA.16816.F32.BF16 R152, R24, R162, R152 ;  /* 0x000000a21898723c */ /* 0x000fe20000041898 */
[----:B------:R-:W-:Y:S07]  /*17fb0*/  LDSM.16.M88.4 R160, [R176] ;  /* 0x00000000b0a0783b */ /* 0x000fee0000000200 */
[C---:B---3--:R-:W-:Y:S08]  /*17fc0*/  HMMA.16816.F32.BF16 R148, R224.reuse, R8, R148 ;  /* 0x00000008e094723c */ /* 0x048ff00000041894 */
[C---:B------:R-:W-:Y:S01]  /*17fd0*/  HMMA.16816.F32.BF16 R144, R224.reuse, R10, R144 ;  /* 0x0000000ae090723c */ /* 0x040fe20000041890 */
[----:B------:R-:W-:Y:S07]  /*17fe0*/  LDSM.16.M88.4 R8, [R189+0x4000] ;  /* 0x00400000bd08783b */ /* 0x000fee0000000200 */
[----:B----4-:R-:W-:Y:S08]  /*17ff0*/  HMMA.16816.F32.BF16 R156, R224, R20, R156 ;  /* 0x00000014e09c723c */ /* 0x010ff0000004189c */
[C---:B------:R-:W-:Y:S08]  /*18000*/  HMMA.16816.F32.BF16 R140, R24.reuse, R28, R140 ;  /* 0x0000001c188c723c */ /* 0x040ff0000004188c */
[----:B------:R-:W-:Y:S01]  /*18010*/  HMMA.16816.F32.BF16 R220, R24, R30, R220 ;  /* 0x0000001e18dc723c */ /* 0x000fe200000418dc */
[----:B------:R-:W3:Y:S04]  /*18020*/  LDSM.16.M88.4 R24, [R188+0xb000] ;  /* 0x00b00000bc18783b */ /* 0x000ee80000000200 */
[----:B------:R-:W4:Y:S03]  /*18030*/  LDSM.16.M88.4 R28, [R188+0xa800] ;  /* 0x00a80000bc1c783b */ /* 0x000f260000000200 */
[C---:B-1----:R-:W-:Y:S08]  /*18040*/  HMMA.16816.F32.BF16 R16, R172.reuse, R4, R16 ;  /* 0x00000004ac10723c */ /* 0x042ff00000041810 */
[----:B------:R-:W-:Y:S01]  /*18050*/  HMMA.16816.F32.BF16 R12, R172, R6, R12 ;  /* 0x00000006ac0c723c */ /* 0x000fe2000004180c */
[----:B------:R-:W1:Y:S07]  /*18060*/  LDSM.16.M88.4 R4, [R184+0x4000] ;  /* 0x00400000b804783b */ /* 0x000e6e0000000200 */
[----:B------:R-:W-:Y:S01]  /*18070*/  HMMA.16816.F32.BF16 R152, R224, R22, R152 ;  /* 0x00000016e098723c */ /* 0x000fe20000041898 */
[----:B------:R-:W-:Y:S07]  /*18080*/  LDSM.16.M88.4 R20, [R188+0xb800] ;  /* 0x00b80000bc14783b */ /* 0x000fee0000000200 */
[C---:B--2---:R-:W-:Y:S08]  /*18090*/  HMMA.16816.F32.BF16 R148, R172.reuse, R164, R148 ;  /* 0x000000a4ac94723c */ /* 0x044ff00000041894 */
[C---:B------:R-:W-:Y:S08]  /*180a0*/  HMMA.16816.F32.BF16 R144, R172.reuse, R166, R144 ;  /* 0x000000a6ac90723c */ /* 0x040ff00000041890 */
[----:B-----5:R-:W-:Y:S08]  /*180b0*/  HMMA.16816.F32.BF16 R156, R172, R168, R156 ;  /* 0x000000a8ac9c723c */ /* 0x020ff0000004189c */
[----:B------:R-:W-:Y:S08]  /*180c0*/  HMMA.16816.F32.BF16 R140, R224, R228, R140 ;  /* 0x000000e4e08c723c */ /* 0x000ff0000004188c */
[C---:B------:R-:W-:Y:S08]  /*180d0*/  HMMA.16816.F32.BF16 R16, R136.reuse, R32, R16 ;  /* 0x000000208810723c */ /* 0x040ff00000041810 */
[----:B------:R-:W-:Y:S01]  /*180e0*/  HMMA.16816.F32.BF16 R12, R136, R34, R12 ;  /* 0x00000022880c723c */ /* 0x000fe2000004180c */
[----:B------:R-:W2:Y:S07]  /*180f0*/  LDSM.16.M88.4 R32, [R184+0x4800] ;  /* 0x00480000b820783b */ /* 0x000eae0000000200 */
[----:B------:R-:W-:Y:S08]  /*18100*/  HMMA.16816.F32.BF16 R220, R224, R230, R220 ;  /* 0x000000e6e0dc723c */ /* 0x000ff000000418dc */
[----:B------:R-:W-:Y:S08]  /*18110*/  HMMA.16816.F32.BF16 R152, R172, R170, R152 ;  /* 0x000000aaac98723c */ /* 0x000ff00000041898 */
[C---:B---3--:R-:W-:Y:S08]  /*18120*/  HMMA.16816.F32.BF16 R148, R136.reuse, R24, R148 ;  /* 0x000000188894723c */ /* 0x048ff00000041894 */
[C---:B------:R-:W-:Y:S01]  /*18130*/  HMMA.16816.F32.BF16 R144, R136.reuse, R26, R144 ;  /* 0x0000001a8890723c */ /* 0x040fe20000041890 */
[----:B------:R-:W3:Y:S07]  /*18140*/  LDSM.16.M88.4 R24, [R184+0x5000] ;  /* 0x00500000b818783b */ /* 0x000eee0000000200 */
[----:B----4-:R-:W-:Y:S07]  /*18150*/  HMMA.16816.F32.BF16 R156, R136, R28, R156 ;  /* 0x0000001c889c723c */ /* 0x010fee000004189c */
[----:B------:R-:W-:Y:S01]  /*18160*/  LOP3.LUT R29, R133, 0x6, RZ, 0xc0, !PT ;  /* 0x00000006851d7812 */ /* 0x000fe200078ec0ff */
[----:B------:R-:W-:Y:S04]  /*18170*/  HMMA.16816.F32.BF16 R140, R172, R160, R140 ;  /* 0x000000a0ac8c723c */ /* 0x000fe8000004188c */
[----:B------:R-:W-:-:S03]  /*18180*/  IMAD R29, R214, 0x40, R29 ;  /* 0x00000040d61d7824 */ /* 0x000fc600078e021d */
[----:B------:R-:W-:Y:S01]  /*18190*/  IMAD.MOV.U32 R160, RZ, RZ, R134 ;  /* 0x000000ffffa07224 */ /* 0x000fe200078e0086 */
[----:B------:R-:W-:Y:S01]  /*181a0*/  HMMA.16816.F32.BF16 R220, R172, R162, R220 ;  /* 0x000000a2acdc723c */ /* 0x000fe200000418dc */
[----:B------:R-:W-:-:S07]  /*181b0*/  IMAD.MOV.U32 R161, RZ, RZ, R135 ;  /* 0x000000ffffa17224 */ /* 0x000fce00078e0087 */
[----:B------:R-:W-:Y:S07]  /*181c0*/  HMMA.16816.F32.BF16 R152, R136, R30, R152 ;  /* 0x0000001e8898723c */ /* 0x000fee0000041898 */
[----:B------:R-:W-:Y:S01]  /*181d0*/  IADD3 R31, R29, 0x28, RZ ;  /* 0x000000281d1f7810 */ /* 0x000fe20007ffe0ff */
[C---:B-1----:R-:W-:Y:S08]  /*181e0*/  HMMA.16816.F32.BF16 R16, R8.reuse, R4, R16 ;  /* 0x000000040810723c */ /* 0x042ff00000041810 */
[----:B------:R-:W-:Y:S01]  /*181f0*/  HMMA.16816.F32.BF16 R12, R8, R6, R12 ;  /* 0x00000006080c723c */ /* 0x000fe2000004180c */
[----:B------:R-:W1:Y:S01]  /*18200*/  LDSM.16.M88.4 R4, [R184+0x5800] ;  /* 0x00580000b804783b */ /* 0x000e620000000200 */
[----:B------:R-:W-:-:S06]  /*18210*/  DEPBAR.LE SB0, 0x0 ;  /* 0x000080000000791a */ /* 0x000fcc0000000000 */
[----:B--2---:R-:W-:Y:S08]  /*18220*/  HMMA.16816.F32.BF16 R156, R8, R32, R156 ;  /* 0x00000020089c723c */ /* 0x004ff0000004189c */
[C---:B------:R-:W-:Y:S07]  /*18230*/  HMMA.16816.F32.BF16 R140, R136.reuse, R20, R140 ;  /* 0x00000014888c723c */ /* 0x040fee000004188c */
[----:B------:R-:W-:Y:S01]  /*18240*/  IADD3 R21, R29, 0x8, RZ ;  /* 0x000000081d157810 */ /* 0x000fe20007ffe0ff */
[----:B------:R-:W-:Y:S03]  /*18250*/  HMMA.16816.F32.BF16 R220, R136, R22, R220 ;  /* 0x0000001688dc723c */ /* 0x000fe600000418dc */
[----:B------:R-:W-:-:S02]  /*18260*/  ISETP.GE.AND P6, PT, R21, R0, PT ;  /* 0x000000001500720c */ /* 0x000fc40003fc6270 */
[----:B------:R-:W-:Y:S02]  /*18270*/  ISETP.GE.AND P1, PT, R21, R2, PT ;  /* 0x000000021500720c */ /* 0x000fe40003f26270 */
[C---:B------:R-:W-:Y:S01]  /*18280*/  IADD3 R23, R29.reuse, 0x1, RZ ;  /* 0x000000011d177810 */ /* 0x040fe20007ffe0ff */
[C---:B------:R-:W-:Y:S01]  /*18290*/  HMMA.16816.F32.BF16 R152, R8.reuse, R34, R152 ;  /* 0x000000220898723c */ /* 0x040fe20000041898 */
[----:B------:R-:W-:Y:S02]  /*182a0*/  IADD3 R21, R29, 0x9, RZ ;  /* 0x000000091d157810 */ /* 0x000fe40007ffe0ff */
[C---:B------:R-:W-:Y:S02]  /*182b0*/  ISETP.GE.AND P2, PT, R23.reuse, R0, PT ;  /* 0x000000001700720c */ /* 0x040fe40003f46270 */
[----:B------:R-:W-:Y:S02]  /*182c0*/  ISETP.GE.AND P5, PT, R23, R2, PT ;  /* 0x000000021700720c */ /* 0x000fe40003fa6270 */
[----:B------:R-:W-:Y:S01]  /*182d0*/  IADD3 R23, R29, 0x10, RZ ;  /* 0x000000101d177810 */ /* 0x000fe20007ffe0ff */
[----:B---3--:R-:W-:Y:S01]  /*182e0*/  HMMA.16816.F32.BF16 R148, R8, R24, R148 ;  /* 0x000000180894723c */ /* 0x008fe20000041894 */
[----:B------:R-:W-:Y:S01]  /*182f0*/  FSEL R17, R17, -INF , !P2 ;  /* 0xff80000011117808 */ /* 0x000fe20005000000 */
[----:B------:R-:W-:Y:S01]  /*18300*/  BAR.SYNC.DEFER_BLOCKING 0x0 ;  /* 0x0000000000007b1d */ /* 0x000fe20000010000 */
[----:B------:R-:W-:-:S02]  /*18310*/  ISETP.GE.AND P2, PT, R21, R0, PT ;  /* 0x000000001500720c */ /* 0x000fc40003f46270 */
[----:B------:R-:W-:Y:S02]  /*18320*/  FSEL R12, R12, -INF , !P6 ;  /* 0xff8000000c0c7808 */ /* 0x000fe40007000000 */
[----:B------:R-:W-:Y:S01]  /*18330*/  FSEL R14, R14, -INF , !P1 ;  /* 0xff8000000e0e7808 */ /* 0x000fe20004800000 */
[C---:B------:R-:W-:Y:S01]  /*18340*/  HMMA.16816.F32.BF16 R144, R8.reuse, R26, R144 ;  /* 0x0000001a0890723c */ /* 0x040fe20000041890 */
[----:B------:R-:W-:Y:S02]  /*18350*/  ISETP.GE.AND P6, PT, R21, R2, PT ;  /* 0x000000021500720c */ /* 0x000fe40003fc6270 */
[----:B------:R-:W-:Y:S02]  /*18360*/  ISETP.GE.AND P1, PT, R23, R0, PT ;  /* 0x000000001700720c */ /* 0x000fe40003f26270 */
[----:B------:R-:W-:Y:S02]  /*18370*/  IADD3 R21, R29, 0x11, RZ ;  /* 0x000000111d157810 */ /* 0x000fe40007ffe0ff */
[----:B------:R-:W-:Y:S01]  /*18380*/  FSEL R13, R13, -INF , !P2 ;  /* 0xff8000000d0d7808 */ /* 0x000fe20005000000 */
[----:B-1----:R-:W-:Y:S01]  /*18390*/  HMMA.16816.F32.BF16 R140, R8, R4, R140 ;  /* 0x00000004088c723c */ /* 0x002fe2000004188c */
[----:B------:R-:W-:-:S02]  /*183a0*/  ISETP.GE.AND P2, PT, R23, R2, PT ;  /* 0x000000021700720c */ /* 0x000fc40003f46270 */
[----:B------:R-:W-:Y:S02]  /*183b0*/  FSEL R15, R15, -INF , !P6 ;  /* 0xff8000000f0f7808 */ /* 0x000fe40007000000 */
[----:B------:R-:W-:Y:S02]  /*183c0*/  IADD3 R23, R29, 0x18, RZ ;  /* 0x000000181d177810 */ /* 0x000fe40007ffe0ff */
[----:B------:R-:W-:Y:S01]  /*183d0*/  FSEL R25, R156, -INF , !P1 ;  /* 0xff8000009c197808 */ /* 0x000fe20004800000 */
[----:B------:R-:W-:Y:S01]  /*183e0*/  HMMA.16816.F32.BF16 R220, R8, R6, R220 ;  /* 0x0000000608dc723c */ /* 0x000fe200000418dc */
[C---:B------:R-:W-:Y:S02]  /*183f0*/  ISETP.GE.AND P6, PT, R21.reuse, R0, PT ;  /* 0x000000001500720c */ /* 0x040fe40003fc6270 */
[----:B------:R-:W-:Y:S02]  /*18400*/  ISETP.GE.AND P1, PT, R21, R2, PT ;  /* 0x000000021500720c */ /* 0x000fe40003f26270 */
[----:B------:R-:W-:-:S02]  /*18410*/  IADD3 R21, R29, 0x19, RZ ;  /* 0x000000191d157810 */ /* 0x000fc40007ffe0ff */
[----:B------:R-:W-:Y:S02]  /*18420*/  FSEL R22, R158, -INF , !P2 ;  /* 0xff8000009e167808 */ /* 0x000fe40005000000 */
[----:B------:R-:W-:Y:S02]  /*18430*/  ISETP.GE.AND P2, PT, R23, R0, PT ;  /* 0x000000001700720c */ /* 0x000fe40003f46270 */
[----:B------:R-:W-:Y:S02]  /*18440*/  FSEL R157, R157, -INF , !P6 ;  /* 0xff8000009d9d7808 */ /* 0x000fe40007000000 */
[----:B------:R-:W-:Y:S02]  /*18450*/  FSEL R159, R159, -INF , !P1 ;  /* 0xff8000009f9f7808 */ /* 0x000fe40004800000 */
[----:B------:R-:W-:Y:S02]  /*18460*/  ISETP.GE.AND P6, PT, R23, R2, PT ;  /* 0x000000021700720c */ /* 0x000fe40003fc6270 */
[----:B------:R-:W-:-:S02]  /*18470*/  ISETP.GE.AND P1, PT, R21, R0, PT ;  /* 0x000000001500720c */ /* 0x000fc40003f26270 */
[----:B------:R-:W-:Y:S02]  /*18480*/  IADD3 R27, R29, 0x20, RZ ;  /* 0x000000201d1b7810 */ /* 0x000fe40007ffe0ff */
[----:B------:R-:W-:Y:S02]  /*18490*/  FSEL R24, R152, -INF , !P2 ;  /* 0xff80000098187808 */ /* 0x000fe40005000000 */
[----:B------:R-:W-:Y:S02]  /*184a0*/  ISETP.GE.AND P2, PT, R21, R2, PT ;  /* 0x000000021500720c */ /* 0x000fe40003f46270 */
[----:B------:R-:W-:Y:S02]  /*184b0*/  FSEL R21, R154, -INF , !P6 ;  /* 0xff8000009a157808 */ /* 0x000fe40007000000 */
[----:B------:R-:W-:Y:S02]  /*184c0*/  FSEL R23, R153, -INF , !P1 ;  /* 0xff80000099177808 */ /* 0x000fe40004800000 */
[----:B------:R-:W-:-:S02]  /*184d0*/  ISETP.GE.AND P6, PT, R27, R0, PT ;  /* 0x000000001b00720c */ /* 0x000fc40003fc6270 */
[----:B------:R-:W-:Y:S02]  /*184e0*/  ISETP.GE.AND P1, PT, R27, R2, PT ;  /* 0x000000021b00720c */ /* 0x000fe40003f26270 */
[----:B------:R-:W-:Y:S02]  /*184f0*/  IADD3 R27, R29, 0x21, RZ ;  /* 0x000000211d1b7810 */ /* 0x000fe40007ffe0ff */
[----:B------:R-:W-:Y:S02]  /*18500*/  FSEL R20, R155, -INF , !P2 ;  /* 0xff8000009b147808 */ /* 0x000fe40005000000 */
[----:B------:R-:W-:Y:S02]  /*18510*/  FSEL R171, R148, -INF , !P6 ;  /* 0xff80000094ab7808 */ /* 0x000fe40007000000 */
[----:B------:R-:W-:Y:S02]  /*18520*/  FSEL R167, R150, -INF , !P1 ;  /* 0xff80000096a77808 */ /* 0x000fe40004800000 */
[----:B------:R-:W-:-:S02]  /*18530*/  ISETP.GE.AND P2, PT, R27, R0, PT ;  /* 0x000000001b00720c */ /* 0x000fc40003f46270 */
[----:B------:R-:W-:Y:S02]  /*18540*/  ISETP.GE.AND P6, PT, R27, R2, PT ;  /* 0x000000021b00720c */ /* 0x000fe40003fc6270 */
[----:B------:R-:W-:Y:S02]  /*18550*/  ISETP.GE.AND P1, PT, R31, R0, PT ;  /* 0x000000001f00720c */ /* 0x000fe40003f26270 */
[----:B------:R-:W-:Y:S02]  /*18560*/  IADD3 R5, R29, 0x29, RZ ;  /* 0x000000291d057810 */ /* 0x000fe40007ffe0ff */
[----:B------:R-:W-:Y:S02]  /*18570*/  FSEL R172, R149, -INF , !P2 ;  /* 0xff80000095ac7808 */ /* 0x000fe40005000000 */
[----:B------:R-:W-:Y:S02]  /*18580*/  FSEL R165, R151, -INF , !P6 ;  /* 0xff80000097a57808 */ /* 0x000fe40007000000 */
[----:B------:R-:W-:-:S02]  /*18590*/  FSEL R170, R144, -INF , !P1 ;  /* 0xff80000090aa7808 */ /* 0x000fc40004800000 */
[----:B------:R-:W-:Y:S02]  /*185a0*/  ISETP.GE.AND P2, PT, R31, R2, PT ;  /* 0x000000021f00720c */ /* 0x000fe40003f46270 */
[C---:B------:R-:W-:Y:S02]  /*185b0*/  ISETP.GE.AND P6, PT, R5.reuse, R0, PT ;  /* 0x000000000500720c */ /* 0x040fe40003fc6270 */
[----:B------:R-:W-:Y:S02]  /*185c0*/  ISETP.GE.AND P1, PT, R5, R2, PT ;  /* 0x000000020500720c */ /* 0x000fe40003f26270 */
[C---:B------:R-:W-:Y:S02]  /*185d0*/  IADD3 R5, R29.reuse, 0x30, RZ ;  /* 0x000000301d057810 */ /* 0x040fe40007ffe0ff */
[----:B------:R-:W-:Y:S02]  /*185e0*/  IADD3 R7, R29, 0x31, RZ ;  /* 0x000000311d077810 */ /* 0x000fe40007ffe0ff */
[----:B------:R-:W-:-:S02]  /*185f0*/  FSEL R169, R146, -INF , !P2 ;  /* 0xff80000092a97808 */ /* 0x000fc40005000000 */
[----:B------:R-:W-:Y:S02]  /*18600*/  FSEL R173, R145, -INF , !P6 ;  /* 0xff80000091ad7808 */ /* 0x000fe40007000000 */
[----:B------:R-:W-:Y:S02]  /*18610*/  FSEL R163, R147, -INF , !P1 ;  /* 0xff80000093a37808 */ /* 0x000fe40004800000 */
[C---:B------:R-:W-:Y:S02]  /*18620*/  ISETP.GE.AND P2, PT, R5.reuse, R0, PT ;  /* 0x000000000500720c */ /* 0x040fe40003f46270 */
[----:B------:R-:W-:Y:S02]  /*18630*/  ISETP.GE.AND P6, PT, R5, R2, PT ;  /* 0x000000020500720c */ /* 0x000fe40003fc6270 */
[----:B------:R-:W-:Y:S02]  /*18640*/  ISETP.GE.AND P1, PT, R7, R0, PT ;  /* 0x000000000700720c */ /* 0x000fe40003f26270 */
[----:B------:R-:W-:-:S02]  /*18650*/  IADD3 R5, R29, 0x38, RZ ;  /* 0x000000381d057810 */ /* 0x000fc40007ffe0ff */
[----:B------:R-:W-:Y:S02]  /*18660*/  FSEL R138, R142, -INF , !P6 ;  /* 0xff8000008e8a7808 */ /* 0x000fe40007000000 */
[----:B------:R-:W-:Y:S02]  /*18670*/  FSEL R156, R141, -INF , !P1 ;  /* 0xff8000008d9c7808 */ /* 0x000fe40004800000 */
[C---:B------:R-:W-:Y:S02]  /*18680*/  ISETP.GE.AND P6, PT, R5.reuse, R0, PT ;  /* 0x000000000500720c */ /* 0x040fe40003fc6270 */
[----:B------:R-:W-:Y:S02]  /*18690*/  ISETP.GE.AND P1, PT, R5, R2, PT ;  /* 0x000000020500720c */ /* 0x000fe40003f26270 */
[----:B------:R-:W-:Y:S02]  /*186a0*/  IADD3 R5, R29, 0x39, RZ ;  /* 0x000000391d057810 */ /* 0x000fe40007ffe0ff */
[----:B------:R-:W-:-:S02]  /*186b0*/  FSEL R19, R19, -INF , !P5 ;  /* 0xff80000013137808 */ /* 0x000fc40006800000 */
[-C--:B------:R-:W-:Y:S02]  /*186c0*/  ISETP.GE.AND P5, PT, R29, R0.reuse, PT ;  /* 0x000000001d00720c */ /* 0x080fe40003fa6270 */
[----:B------:R-:W-:Y:S02]  /*186d0*/  FSEL R154, R220, -INF , !P6 ;  /* 0xff800000dc9a7808 */ /* 0x000fe40007000000 */
[----:B------:R-:W-:Y:S02]  /*186e0*/  FSEL R137, R222, -INF , !P1 ;  /* 0xff800000de897808 */ /* 0x000fe40004800000 */
[C---:B------:R-:W-:Y:S02]  /*186f0*/  ISETP.GE.AND P6, PT, R5.reuse, R0, PT ;  /* 0x000000000500720c */ /* 0x040fe40003fc6270 */
[----:B------:R-:W-:Y:S02]  /*18700*/  ISETP.GE.AND P1, PT, R5, R2, PT ;  /* 0x000000020500720c */ /* 0x000fe40003f26270 */
[----:B------:R-:W-:-:S02]  /*18710*/  FSEL R5, R16, -INF , !P5 ;  /* 0xff80000010057808 */ /* 0x000fc40006800000 */
[----:B------:R-:W-:Y:S02]  /*18720*/  ISETP.GT.AND P5, PT, R214, R203, PT ;  /* 0x000000cbd600720c */ /* 0x000fe40003fa4270 */
[----:B------:R-:W-:Y:S02]  /*18730*/  FSEL R139, R140, -INF , !P2 ;  /* 0xff8000008c8b7808 */ /* 0x000fe40005000000 */
[-C--:B------:R-:W-:Y:S02]  /*18740*/  ISETP.GE.AND P2, PT, R7, R2.reuse, PT ;  /* 0x000000020700720c */ /* 0x080fe40003f46270 */
[----:B------:R-:W-:Y:S02]  /*18750*/  FSEL R152, R221, -INF , !P6 ;  /* 0xff800000dd987808 */ /* 0x000fe40007000000 */
[----:B------:R-:W-:Y:S02]  /*18760*/  FSEL R136, R143, -INF , !P2 ;  /* 0xff8000008f887808 */ /* 0x000fe40005000000 */
[----:B------:R-:W-:-:S02]  /*18770*/  ISETP.GE.AND P2, PT, R29, R2, PT ;  /* 0x000000021d00720c */ /* 0x000fc40003f46270 */
[----:B------:R-:W-:Y:S02]  /*18780*/  FSEL R149, R223, -INF , !P1 ;  /* 0xff800000df957808 */ /* 0x000fe40004800000 */
[----:B------:R-:W-:Y:S01]  /*18790*/  FSEL R18, R18, -INF , !P2 ;  /* 0xff80000012127808 */ /* 0x000fe20005000000 */
[----:B------:R-:W-:Y:S05]  /*187a0*/  @!P5 BRA `(.L_x_1793) ;  /* 0x00000a500000d947 */ /* 0x000fea0003800000 */
[----:B------:R-:W-:Y:S01]  /*187b0*/  BSSY B0, `(.L_x_1794) ;  /* 0x0000044000007945 */ /* 0x000fe20003800000 */
[----:B------:R-:W-:Y:S05]  /*187c0*/  @!P0 BRA `(.L_x_1795) ;  /* 0x000003e000008947 */ /* 0x000fea0003800000 */
[----:B------:R-:W-:Y:S02]  /*187d0*/  ULDC.64 UR4, c[0x0][0x118] ;  /* 0x0000460000047ab9 */ /* 0x000fe40000000a00 */
[----:B------:R-:W2:Y:S01]  /*187e0*/  LD.E R11, [R232.64+0x170] ;  /* 0x00017004e80b7980 */ /* 0x000ea2000c101900 */
[----:B------:R-:W-:Y:S02]  /*187f0*/  IMAD.SHL.U32 R2, R214, 0x40, RZ ;  /* 0x00000040d6027824 */ /* 0x000fe400078e00ff */
[----:B------:R-:W-:Y:S01]  /*18800*/  IMAD.MOV.U32 R8, RZ, RZ, RZ ;  /* 0x000000ffff087224 */ /* 0x000fe200078e00ff */
[----:B--2---:R-:W-:-:S02]  /*18810*/  IABS R6, R11 ;  /* 0x0000000b00067213 */ /* 0x004fc40000000000 */
[----:B------:R-:W-:Y:S02]  /*18820*/  IABS R4, R11 ;  /* 0x0000000b00047213 */ /* 0x000fe40000000000 */
[----:B------:R-:W1:Y:S03]  /*18830*/  I2F.RP R0, R6 ;  /* 0x0000000600007306 */ /* 0x000e660000209400 */
[----:B------:R-:W-:-:S05]  /*18840*/  IMAD.MOV R4, RZ, RZ, -R4 ;  /* 0x000000ffff047224 */ /* 0x000fca00078e0a04 */
[----:B-1----:R-:W1:Y:S02]  /*18850*/  MUFU.RCP R9, R0 ;  /* 0x0000000000097308 */ /* 0x002e640000001000 */
[----:B-1----:R-:W-:-:S06]  /*18860*/  IADD3 R9, R9, 0xffffffe, RZ ;  /* 0x0ffffffe09097810 */ /* 0x002fcc0007ffe0ff */
[----:B------:R-:W1:Y:S02]  /*18870*/  F2I.FTZ.U32.TRUNC.NTZ R9, R9 ;  /* 0x0000000900097305 */ /* 0x000e64000021f000 */
[----:B-1----:R-:W-:-:S04]  /*18880*/  IMAD.MOV R7, RZ, RZ, -R9 ;  /* 0x000000ffff077224 */ /* 0x002fc800078e0a09 */
[----:B------:R-:W-:Y:S01]  /*18890*/  IMAD R10, R7, R6, RZ ;  /* 0x00000006070a7224 */ /* 0x000fe200078e02ff */
[----:B------:R-:W-:-:S03]  /*188a0*/  IABS R7, R2 ;  /* 0x0000000200077213 */ /* 0x000fc60000000000 */
[----:B------:R-:W-:Y:S01]  /*188b0*/  IMAD.HI.U32 R10, R9, R10, R8 ;  /* 0x0000000a090a7227 */ /* 0x000fe200078e0008 */
[C---:B------:R-:W-:Y:S02]  /*188c0*/  IADD3 R8, R2.reuse, -0x40, RZ ;  /* 0xffffffc002087810 */ /* 0x040fe40007ffe0ff */
[----:B------:R-:W-:Y:S02]  /*188d0*/  LOP3.LUT R2, R2, R11, RZ, 0x3c, !PT ;  /* 0x0000000b02027212 */ /* 0x000fe400078e3cff */
[----:B------:R-:W-:Y:S01]  /*188e0*/  IABS R0, R8 ;  /* 0x0000000800007213 */ /* 0x000fe20000000000 */
[----:B------:R-:W-:Y:S01]  /*188f0*/  IMAD.HI.U32 R9, R10, R7, RZ ;  /* 0x000000070a097227 */ /* 0x000fe200078e00ff */
[----:B------:R-:W-:-:S03]  /*18900*/  LOP3.LUT R8, R8, R11, RZ, 0x3c, !PT ;  /* 0x0000000b08087212 */ /* 0x000fc600078e3cff */
[----:B------:R-:W-:Y:S02]  /*18910*/  IMAD R7, R9, R4, R7 ;  /* 0x0000000409077224 */ /* 0x000fe400078e0207 */
[----:B------:R-:W-:-:S03]  /*18920*/  IMAD.HI.U32 R27, R10, R0, RZ ;  /* 0x000000000a1b7227 */ /* 0x000fc600078e00ff */
[----:B------:R-:W-:Y:S01]  /*18930*/  ISETP.GT.U32.AND P2, PT, R6, R7, PT ;  /* 0x000000070600720c */ /* 0x000fe20003f44070 */
[----:B------:R-:W-:-:S05]  /*18940*/  IMAD R29, R27, R4, R0 ;  /* 0x000000041b1d7224 */ /* 0x000fca00078e0200 */
[----:B------:R-:W-:-:S07]  /*18950*/  ISETP.GT.U32.AND P1, PT, R6, R29, PT ;  /* 0x0000001d0600720c */ /* 0x000fce0003f24070 */
[-C--:B------:R-:W-:Y:S02]  /*18960*/  @!P2 IADD3 R7, R7, -R6.reuse, RZ ;  /* 0x800000060707a210 */ /* 0x080fe40007ffe0ff */
[----:B------:R-:W-:Y:S02]  /*18970*/  @!P2 IADD3 R9, R9, 0x1, RZ ;  /* 0x000000010909a810 */ /* 0x000fe40007ffe0ff */
[-C--:B------:R-:W-:Y:S02]  /*18980*/  ISETP.GE.U32.AND P0, PT, R7, R6.reuse, PT ;  /* 0x000000060700720c */ /* 0x080fe40003f06070 */
[----:B------:R-:W-:Y:S01]  /*18990*/  @!P1 IMAD.IADD R29, R29, 0x1, -R6 ;  /* 0x000000011d1d9824 */ /* 0x000fe200078e0a06 */
[----:B------:R-:W-:Y:S02]  /*189a0*/  ISETP.GE.AND P2, PT, R2, RZ, PT ;  /* 0x000000ff0200720c */ /* 0x000fe40003f46270 */
[----:B------:R-:W-:Y:S02]  /*189b0*/  @!P1 IADD3 R27, R27, 0x1, RZ ;  /* 0x000000011b1b9810 */ /* 0x000fe40007ffe0ff */
[----:B------:R-:W-:-:S02]  /*189c0*/  ISETP.GE.U32.AND P6, PT, R29, R6, PT ;  /* 0x000000061d00720c */ /* 0x000fc40003fc6070 */
[----:B------:R-:W-:Y:S01]  /*189d0*/  ISETP.NE.AND P1, PT, R11, RZ, PT ;  /* 0x000000ff0b00720c */ /* 0x000fe20003f25270 */
[----:B------:R-:W2:Y:S01]  /*189e0*/  LD.E.64 R28, [R232.64+0x20] ;  /* 0x00002004e81c7980 */ /* 0x000ea2000c101b00 */
[----:B------:R-:W-:Y:S02]  /*189f0*/  LOP3.LUT R2, RZ, R11, RZ, 0x33, !PT ;  /* 0x0000000bff027212 */ /* 0x000fe400078e33ff */
[----:B------:R-:W-:Y:S02]  /*18a00*/  @P0 IADD3 R9, R9, 0x1, RZ ;  /* 0x0000000109090810 */ /* 0x000fe40007ffe0ff */
[----:B------:R-:W-:-:S03]  /*18a10*/  ISETP.GE.AND P0, PT, R8, RZ, PT ;  /* 0x000000ff0800720c */ /* 0x000fc60003f06270 */
[----:B------:R-:W-:Y:S02]  /*18a20*/  @!P2 IMAD.MOV R9, RZ, RZ, -R9 ;  /* 0x000000ffff09a224 */ /* 0x000fe400078e0a09 */
[----:B------:R-:W-:-:S03]  /*18a30*/  @P6 IADD3 R27, R27, 0x1, RZ ;  /* 0x000000011b1b6810 */ /* 0x000fc60007ffe0ff */
[----:B------:R-:W-:-:S05]  /*18a40*/  SEL R9, R2, R9, !P1 ;  /* 0x0000000902097207 */ /* 0x000fca0004800000 */
[----:B------:R-:W-:Y:S02]  /*18a50*/  @!P0 IMAD.MOV R27, RZ, RZ, -R27 ;  /* 0x000000ffff1b8224 */ /* 0x000fe400078e0a1b */
[----:B------:R-:W-:-:S03]  /*18a60*/  IMAD.WIDE R32, R9, 0x4, R212 ;  /* 0x0000000409207825 */ /* 0x000fc600078e02d4 */
[----:B------:R-:W-:Y:S02]  /*18a70*/  SEL R2, R2, R27, !P1 ;  /* 0x0000001b02027207 */ /* 0x000fe40004800000 */
[----:B------:R-:W3:Y:S03]  /*18a80*/  LD.E.64 R26, [R232.64+0x38] ;  /* 0x00003804e81a7980 */ /* 0x000ee6000c101b00 */
        /* <DEDUP_REMOVED lines=8> */
[----:B------:R-:W-:Y:S02]  /*18b10*/  IMAD R2, R26, R9, R2 ;  /* 0x000000091a027224 */ /* 0x000fe400078e0202 */
[----:B----4-:R-:W-:Y:S02]  /*18b20*/  IMAD.IADD R7, R0, 0x1, -R7 ;  /* 0x0000000100077824 */ /* 0x010fe400078e0a07 */
[----:B------:R-:W-:Y:S02]  /*18b30*/  IMAD.IADD R11, R11, 0x1, R2 ;  /* 0x000000010b0b7824 */ /* 0x000fe400078e0202 */
[----:B--2---:R-:W-:Y:S01]  /*18b40*/  IMAD R9, R29, R7, RZ ;  /* 0x000000071d097224 */ /* 0x004fe200078e02ff */
[----:B------:R-:W-:Y:S01]  /*18b50*/  SHF.R.S32.HI R0, RZ, 0x1f, R7 ;  /* 0x0000001fff007819 */ /* 0x000fe20000011407 */
[----:B------:R-:W-:-:S04]  /*18b60*/  IMAD.WIDE.U32 R10, R7, R28, R10 ;  /* 0x0000001c070a7225 */ /* 0x000fc800078e000a */
[----:B------:R-:W-:Y:S02]  /*18b70*/  IMAD R9, R28, R0, R9 ;  /* 0x000000001c097224 */ /* 0x000fe400078e0209 */
[----:B------:R-:W-:-:S03]  /*18b80*/  IMAD.MOV.U32 R4, RZ, RZ, R10 ;  /* 0x000000ffff047224 */ /* 0x000fc600078e000a */
[----:B------:R-:W-:Y:S01]  /*18b90*/  IADD3 R9, R11, R9, RZ ;  /* 0x000000090b097210 */ /* 0x000fe20007ffe0ff */
[----:B------:R-:W-:Y:S05]  /*18ba0*/  BRA `(.L_x_1796) ;  /* 0x0000004000007947 */ /* 0x000fea0003800000 */
.L_x_1795:
[----:B------:R-:W-:Y:S02]  /*18bb0*/  ULDC.64 UR4, c[0x0][0x118] ;  /* 0x0000460000047ab9 */ /* 0x000fe40000000a00 */
[----:B------:R-:W2:Y:S02]  /*18bc0*/  LD.E R4, [R232.64+0x38] ;  /* 0x00003804e8047980 */ /* 0x000ea4000c101900 */
[----:B--2---:R-:W-:-:S04]  /*18bd0*/  LEA R4, -R4, RZ, 0x6 ;  /* 0x000000ff04047211 */ /* 0x004fc800078e31ff */
[----:B------:R-:W-:Y:S02]  /*18be0*/  SHF.R.S32.HI R9, RZ, 0x1f, R4 ;  /* 0x0000001fff097819 */ /* 0x000fe40000011404 */
.L_x_1796:
[----:B------:R-:W-:Y:S05]  /*18bf0*/  BSYNC B0 ;  /* 0x0000000000007941 */ /* 0x000fea0003800000 */
.L_x_1794:
[----:B------:R-:W-:Y:S01]  /*18c00*/  LOP3.LUT R0, R215, 0x1, RZ, 0xc0, !PT ;  /* 0x00000001d7007812 */ /* 0x000fe200078ec0ff */
[----:B------:R-:W-:Y:S01]  /*18c10*/  ULDC.64 UR4, c[0x0][0x118] ;  /* 0x0000460000047ab9 */ /* 0x000fe20000000a00 */
[-C--:B------:R-:W-:Y:S02]  /*18c20*/  @P4 IADD3 R7, P1, R4, R201.reuse, RZ ;  /* 0x000000c904074210 */ /* 0x080fe40007f3e0ff */
[----:B------:R-:W-:Y:S02]  /*18c30*/  ISETP.NE.U32.AND P2, PT, R0, 0x1, PT ;  /* 0x000000010000780c */ /* 0x000fe40003f45070 */
[----:B------:R-:W-:Y:S01]  /*18c40*/  @P3 IADD3 R11, P0, R4, R201, RZ ;  /* 0x000000c9040b3210 */ /* 0x000fe20007f1e0ff */
[----:B------:R-:W-:Y:S01]  /*18c50*/  @P4 IMAD.X R2, R9, 0x1, R202, P1 ;  /* 0x0000000109024824 */ /* 0x000fe200008e06ca */
[----:B------:R-:W-:-:S03]  /*18c60*/  @P4 LEA R28, P1, R7, R204, 0x1 ;  /* 0x000000cc071c4211 */ /* 0x000fc600078208ff */
[----:B------:R-:W-:Y:S01]  /*18c70*/  @P3 IMAD.X R0, R9, 0x1, R202, P0 ;  /* 0x0000000109003824 */ /* 0x000fe200000e06ca */
[-C--:B------:R-:W-:Y:S02]  /*18c80*/  @P3 LEA R26, P0, R11, R204.reuse, 0x1 ;  /* 0x000000cc0b1a3211 */ /* 0x080fe400078008ff */
[----:B------:R-:W-:Y:S02]  /*18c90*/  @P4 LEA.HI.X R29, R7, R205, R2, 0x1, P1 ;  /* 0x000000cd071d4211 */ /* 0x000fe400008f0c02 */
[----:B------:R-:W-:Y:S02]  /*18ca0*/  IADD3 R7, P6, P1, R201, R201, R4 ;  /* 0x000000c9c9077210 */ /* 0x000fe400079de004 */
[----:B------:R-:W-:Y:S02]  /*18cb0*/  @P3 LEA.HI.X R27, R11, R205, R0, 0x1, P0 ;  /* 0x000000cd0b1b3211 */ /* 0x000fe400000f0c00 */
[----:B------:R-:W-:Y:S02]  /*18cc0*/  LEA R32, P0, R4, R204, 0x1 ;  /* 0x000000cc04207211 */ /* 0x000fe400078008ff */
[----:B------:R-:W-:-:S02]  /*18cd0*/  IADD3.X R2, R202, R202, R9, P6, P1 ;  /* 0x000000caca027210 */ /* 0x000fc400037e2409 */
[CC--:B------:R-:W-:Y:S02]  /*18ce0*/  @!P2 LEA R30, P6, R7.reuse, R204.reuse, 0x1 ;  /* 0x000000cc071ea211 */ /* 0x0c0fe400078c08ff */
[-C--:B------:R-:W-:Y:S02]  /*18cf0*/  LEA.HI.X R33, R4, R205.reuse, R9, 0x1, P0 ;  /* 0x000000cd04217211 */ /* 0x080fe400000f0c09 */
[CC--:B------:R-:W-:Y:S02]  /*18d00*/  @P4 LEA R10, P0, R7.reuse, R204.reuse, 0x1 ;  /* 0x000000cc070a4211 */ /* 0x0c0fe400078008ff */
[C-C-:B------:R-:W-:Y:S01]  /*18d10*/  @!P2 LEA.HI.X R31, R7.reuse, R205, R2.reuse, 0x1, P6 ;  /* 0x000000cd071fa211 */ /* 0x140fe200030f0c02 */
[----:B------:R-:W-:Y:S01]  /*18d20*/  @!PT LDS RZ, [RZ] ;  /* 0x00000000fffff984 */ /* 0x000fe20000000800 */
[----:B------:R-:W-:Y:S01]  /*18d30*/  @!PT LDS RZ, [RZ] ;  /* 0x00000000fffff984 */ /* 0x000fe20000000800 */
[----:B------:R-:W-:Y:S01]  /*18d40*/  @!PT LDS RZ, [RZ] ;  /* 0x00000000fffff984 */ /* 0x000fe20000000800 */
[----:B------:R1:W-:Y:S01]  /*18d50*/  @!P2 LDGSTS.E.BYPASS.LTC128B.128 [R210+0x6000], [R32.64] ;  /* 0x0600000020d2afae */ /* 0x0003e2000b901d44 */
[C---:B------:R-:W-:Y:S02]  /*18d60*/  @P3 LEA R6, P1, R7.reuse, R204, 0x1 ;  /* 0x000000cc07063211 */ /* 0x040fe400078208ff */
[C---:B------:R-:W-:Y:S01]  /*18d70*/  IADD3 R0, P6, R7.reuse, R201, RZ ;  /* 0x000000c907007210 */ /* 0x040fe20007fde0ff */
[----:B------:R1:W-:Y:S01]  /*18d80*/  @P2 STS.128 [R210+0x6000], RZ ;  /* 0x006000ffd2002388 */ /* 0x0003e20000000c00 */
[----:B------:R-:W-:-:S02]  /*18d90*/  @P4 LEA.HI.X R11, R7, R205, R2, 0x1, P0 ;  /* 0x000000cd070b4211 */ /* 0x000fc400000f0c02 */
[----:B------:R-:W-:Y:S01]  /*18da0*/  @P3 LEA.HI.X R7, R7, R205, R2, 0x1, P1 ;  /* 0x000000cd07073211 */ /* 0x000fe200008f0c02 */
[--C-:B------:R-:W-:Y:S01]  /*18db0*/  IMAD.X R2, R2, 0x1, R202.reuse, P6 ;  /* 0x0000000102027824 */ /* 0x100fe200030e06ca */
[----:B------:R-:W-:Y:S01]  /*18dc0*/  @!P2 IADD3 R4, P0, R4, R201, RZ ;  /* 0x000000c90404a210 */ /* 0x000fe20007f1e0ff */
[----:B------:R-:W-:Y:S01]  /*18dd0*/  @!PT LDS RZ, [RZ] ;  /* 0x00000000fffff984 */ /* 0x000fe20000000800 */
[----:B------:R-:W-:Y:S01]  /*18de0*/  @!PT LDS RZ, [RZ] ;  /* 0x00000000fffff984 */ /* 0x000fe20000000800 */
[----:B------:R-:W-:Y:S01]  /*18df0*/  @!PT LDS RZ, [RZ] ;  /* 0x00000000fffff984 */ /* 0x000fe20000000800 */
[----:B------:R1:W-:Y:S01]  /*18e00*/  @P4 LDGSTS.E.BYPASS.LTC128B.128 [R210+0x8000], [R32.64+0x80] ;  /* 0x0800008020d24fae */ /* 0x0003e2000b901d44 */
[CC--:B------:R-:W-:Y:S02]  /*18e10*/  @!P2 LEA R34, P6, R0.reuse, R204.reuse, 0x1 ;  /* 0x000000cc0022a211 */ /* 0x0c0fe400078c08ff */
[CC--:B------:R-:W-:Y:S01]  /*18e20*/  @P4 LEA R140, P1, R0.reuse, R204.reuse, 0x1 ;  /* 0x000000cc008c4211 */ /* 0x0c0fe200078208ff */
[----:B------:R-:W-:Y:S01]  /*18e30*/  @!P2 IMAD.X R9, R9, 0x1, R202, P0 ;  /* 0x000000010909a824 */ /* 0x000fe200000e06ca */
[----:B------:R-:W-:Y:S01]  /*18e40*/  @!P2 LEA.HI.X R35, R0, R205, R2, 0x1, P6 ;  /* 0x000000cd0023a211 */ /* 0x000fe200030f0c02 */
[----:B------:R1:W-:Y:S01]  /*18e50*/  @!P4 STS.128 [R210+0x8000], RZ ;  /* 0x008000ffd200c388 */ /* 0x0003e20000000c00 */
[----:B------:R-:W-:-:S02]  /*18e60*/  @!P2 LEA R8, P6, R4, R204, 0x1 ;  /* 0x000000cc0408a211 */ /* 0x000fc400078c08ff */
[----:B------:R-:W-:Y:S01]  /*18e70*/  @P3 LEA R134, P0, R0, R204, 0x1 ;  /* 0x000000cc00863211 */ /* 0x000fe200078008ff */
[----:B------:R-:W-:Y:S01]  /*18e80*/  @!PT LDS RZ, [RZ] ;  /* 0x00000000fffff984 */ /* 0x000fe20000000800 */
[----:B------:R-:W-:Y:S01]  /*18e90*/  @!PT LDS RZ, [RZ] ;  /* 0x00000000fffff984 */ /* 0x000fe20000000800 */
[----:B------:R-:W-:Y:S01]  /*18ea0*/  @!PT LDS RZ, [RZ] ;  /* 0x00000000fffff984 */ /* 0x000fe20000000800 */
[----:B------:R1:W-:Y:S01]  /*18eb0*/  @P3 LDGSTS.E.BYPASS.LTC128B.128 [R210+0xa000], [R32.64+0x100] ;  /* 0x0a00010020d23fae */ /* 0x0003e2000b901d44 */
[-C--:B------:R-:W-:Y:S01]  /*18ec0*/  @!P2 LEA.HI.X R9, R4, R205.reuse, R9, 0x1, P6 ;  /* 0x000000cd0409a211 */ /* 0x080fe200030f0c09 */
[----:B------:R-:W-:Y:S01]  /*18ed0*/  IMAD.MOV.U32 R204, RZ, RZ, R32 ;  /* 0x000000ffffcc7224 */ /* 0x000fe200078e0020 */
[CCC-:B------:R-:W-:Y:S01]  /*18ee0*/  @P4 LEA.HI.X R141, R0.reuse, R205.reuse, R2.reuse, 0x1, P1 ;  /* 0x000000cd008d4211 */ /* 0x1c0fe200008f0c02 */
[----:B------:R1:W-:Y:S01]  /*18ef0*/  @!P3 STS.128 [R210+0xa000], RZ ;  /* 0x00a000ffd200b388 */ /* 0x0003e20000000c00 */
[----:B------:R-:W-:Y:S01]  /*18f00*/  @P3 LEA.HI.X R135, R0, R205, R2, 0x1, P0 ;  /* 0x000000cd00873211 */ /* 0x000fe200000f0c02 */
[----:B------:R-:W-:Y:S02]  /*18f10*/  IMAD.MOV.U32 R205, RZ, RZ, R33 ;  /* 0x000000ffffcd7224 */ /* 0x000fe400078e0021 */
        /* <DEDUP_REMOVED lines=46> */
.L_x_1793:
[----:B------:R-:W-:Y:S05]  /*19200*/  BSYNC B1 ;  /* 0x0000000000017941 */ /* 0x000fea0003800000 */
.L_x_1792:
        /* <DEDUP_REMOVED lines=9> */
[----:B------:R-:W-:-:S04]  /*192a0*/  FMNMX.FTZ R2, R13, R2, !PT ;  /* 0x000000020d027209 */ /* 0x000fc80007810000 */
[----:B------:R-:W-:-:S04]  /*192b0*/  FMNMX.FTZ R2, R25, R2, !PT ;  /* 0x0000000219027209 */ /* 0x000fc80007810000 */
[----:B------:R-:W-:Y:S02]  /*192c0*/  FMNMX.FTZ R9, R157, R2, !PT ;  /* 0x000000029d097209 */ /* 0x000fe40007810000 */
[----:B------:R-:W-:Y:S02]  /*192d0*/  FMNMX.FTZ R2, R14, R7, !PT ;  /* 0x000000070e027209 */ /* 0x000fe40007810000 */
[----:B------:R-:W-:Y:S02]  /*192e0*/  FMNMX.FTZ R0, R24, R9, !PT ;  /* 0x0000000918007209 */ /* 0x000fe40007810000 */
[----:B------:R-:W-:Y:S02]  /*192f0*/  FMNMX.FTZ R9, R15, R2, !PT ;  /* 0x000000020f097209 */ /* 0x000fe40007810000 */
[----:B------:R-:W-:-:S04]  /*19300*/  FMNMX.FTZ R0, R23, R0, !PT ;  /* 0x0000000017007209 */ /* 0x000fc80007810000 */
        /* <DEDUP_REMOVED lines=205> */
[-C--:B------:R-:W-:Y:S01]  /*19fe0*/  FFMA.FTZ R174, R165, R151.reuse, -R150 ;  /* 0x00000097a5ae7223 */ /* 0x080fe20000010896 */
[----:B--2---:R-:W-:Y:S01]  /*19ff0*/  HMMA.16816.F32.BF16 R104, R4, R12, R104 ;  /* 0x0000000c0468723c */ /* 0x004fe20000041868 */
[-CC-:B------:R-:W-:Y:S01]  /*1a000*/  FFMA.FTZ R171, R171, R151.reuse, -R158.reuse ;  /* 0x00000097abab7223 */ /* 0x180fe2000001089e */
[----:B------:R-:W-:Y:S01]  /*1a010*/  MUFU.EX2 R159, R159 ;  /* 0x0000009f009f7308 */ /* 0x000fe20000000800 */
[-CC-:B------:R-:W-:Y:S02]  /*1a020*/  FFMA.FTZ R172, R172, R151.reuse, -R158.reuse ;  /* 0x00000097acac7223 */ /* 0x180fe4000001089e */
[----:B------:R-:W-:-:S02]  /*1a030*/  FFMA.FTZ R170, R170, R151, -R158 ;  /* 0x00000097aaaa7223 */ /* 0x000fc4000001089e */
[-C--:B------:R-:W-:Y:S01]  /*1a040*/  FFMA.FTZ R173, R173, R151.reuse, -R158 ;  /* 0x00000097adad7223 */ /* 0x080fe2000001089e */
        /* <DEDUP_REMOVED lines=20> */
[----:B------:R-:W3:Y:S01]  /*1a190*/  MUFU.EX2 R170, R170 ;  /* 0x000000aa00aa7308 */ /* 0x000ee20000000800 */
[----:B------:R-:W-:Y:S01]  /*1a1a0*/  FFMA.FTZ R144, R219, R148, R144 ;  /* 0x00000094db907223 */ /* 0x000fe20000010090 */
[----:B------:R-:W-:Y:S01]  /*1a1b0*/  LDSM.16.MT88.4 R136, [R197+0xd800] ;  /* 0x00d80000c588783b */ /* 0x000fe20000004200 */
[----:B------:R-:W-:-:S02]  /*1a1c0*/  FFMA.FTZ R3, R217, R3, R140 ;  /* 0x00000003d9037223 */ /* 0x000fc4000001008c */
[----:B------:R-:W-:Y:S01]  /*1a1d0*/  FADD.FTZ R143, R143, R144 ;  /* 0x000000908f8f7221 */ /* 0x000fe20000010000 */
[----:B------:R-:W-:Y:S01]  /*1a1e0*/  HMMA.16816.F32.BF16 R112, R4, R10, R112 ;  /* 0x0000000a0470723c */ /* 0x000fe20000041870 */
[----:B------:R-:W-:Y:S01]  /*1a1f0*/  LDSM.16.MT88.4 R8, [R195+0xe800] ;  /* 0x00e80000c308783b */ /* 0x000fe20000004200 */
[----:B------:R-:W1:Y:S01]  /*1a200*/  MUFU.EX2 R173, R173 ;  /* 0x000000ad00ad7308 */ /* 0x000e620000000800 */
        /* <DEDUP_REMOVED lines=20> */
[----:B------:R-:W4:Y:S01]  /*1a350*/  LDSM.16.MT88.4 R12, [R198+0x10800] ;  /* 0x01080000c60c783b */ /* 0x000f220000004200 */
[----:B------:R-:W-:-:S02]  /*1a360*/  FADD.FTZ R164, R164, R155 ;  /* 0x0000009ba4a47221 */ /* 0x000fc40000010000 */
[----:B------:R-:W-:Y:S02]  /*1a370*/  FADD.FTZ R168, R168, R159 ;  /* 0x0000009fa8a87221 */ /* 0x000fe40000010000 */
[----:B------:R-:W5:Y:S01]  /*1a380*/  MUFU.EX2 R216, R216 ;  /* 0x000000d800d87308 */ /* 0x000f620000000800 */
[----:B-1----:R-:W-:Y:S01]  /*1a390*/  FADD.FTZ R3, R171, R164 ;  /* 0x000000a4ab037221 */ /* 0x002fe20000010000 */
[----:B------:R-:W-:Y:S03]  /*1a3a0*/  HMMA.16816.F32.BF16 R60, R4, R24, R60 ;  /* 0x00000018043c723c */ /* 0x000fe6000004183c */
[----:B------:R-:W-:-:S03]  /*1a3b0*/  FADD.FTZ R3, R172, R3 ;  /* 0x00000003ac037221 */ /* 0x000fc60000010000 */
[----:B------:R-:W-:Y:S01]  /*1a3c0*/  MUFU.EX2 R163, R163 ;  /* 0x000000a300a37308 */ /* 0x000fe20000000800 */
[----:B---3--:R-:W-:Y:S01]  /*1a3d0*/  FADD.FTZ R0, R170, R3 ;  /* 0x00000003aa007221 */ /* 0x008fe20000010000 */
[----:B------:R-:W-:Y:S01]  /*1a3e0*/  HMMA.16816.F32.BF16 R64, R4, R26, R64 ;  /* 0x0000001a0440723c */ /* 0x000fe20000041840 */
[----:B------:R-:W1:Y:S02]  /*1a3f0*/  LDSM.16.MT88.4 R24, [R197+0x10800] ;  /* 0x01080000c518783b */ /* 0x000e640000004200 */
[----:B------:R-:W-:-:S03]  /*1a400*/  FADD.FTZ R0, R173, R0 ;  /* 0x00000000ad007221 */ /* 0x000fc60000010000 */
[----:B------:R-:W3:Y:S02]  /*1a410*/  MUFU.EX2 R156, R156 ;  /* 0x0000009c009c7308 */ /* 0x000ee40000000800 */
        /* <DEDUP_REMOVED lines=10> */
[C---:B----4-:R-:W-:Y:S06]  /*1a4c0*/  HMMA.16816.F32.BF16 R92, R4.reuse, R12, R92 ;  /* 0x0000000c045c723c */ /* 0x050fec000004185c */
[----:B------:R-:W-:Y:S02]  /*1a4d0*/  MUFU.EX2 R158, R158 ;  /* 0x0000009e009e7308 */ /* 0x000fe40000000800 */
[C---:B------:R-:W-:Y:S01]  /*1a4e0*/  HMMA.16816.F32.BF16 R96, R4.reuse, R14, R96 ;  /* 0x0000000e0460723c */ /* 0x040fe20000041860 */
[----:B------:R-:W4:Y:S05]  /*1a4f0*/  LDSM.16.MT88.4 R12, [R198+0xd000] ;  /* 0x00d00000c60c783b */ /* 0x000f2a0000004200 */
        /* <DEDUP_REMOVED lines=25> */
[----:B------:R-:W-:Y:S02]  /*1a690*/  F2FP.BF16.PACK_AB R6, R173, R170 ;  /* 0x000000aaad06723e */ /* 0x000fe400000010ff */
[----:B-----5:R-:W-:Y:S01]  /*1a6a0*/  F2FP.BF16.PACK_AB R7, R216, R165 ;  /* 0x000000a5d807723e */ /* 0x020fe200000010ff */
[----:B------:R-:W-:-:S04]  /*1a6b0*/  FADD.FTZ R174, R174, R167 ;  /* 0x000000a7aeae7221 */ /* 0x000fc80000010000 */
[----:B------:R-:W-:Y:S02]  /*1a6c0*/  FADD.FTZ R3, R165, R174 ;  /* 0x000000aea5037221 */ /* 0x000fe40000010000 */
[----:B----4-:R-:W-:Y:S02]  /*1a6d0*/  HMMA.16816.F32.BF16 R128, R4, R12, R128 ;  /* 0x0000000c0480723c */ /* 0x010fe40000041880 */
[----:B------:R-:W-:-:S06]  /*1a6e0*/  FADD.FTZ R3, R216, R3 ;  /* 0x00000003d8037221 */ /* 0x000fcc0000010000 */
[C---:B------:R-:W-:Y:S01]  /*1a6f0*/  HMMA.16816.F32.BF16 R124, R4.reuse, R14, R124 ;  /* 0x0000000e047c723c */ /* 0x040fe2000004187c */
[----:B------:R-:W2:Y:S07]  /*1a700*/  LDSM.16.MT88.4 R12, [R195+0xf000] ;  /* 0x00f00000c30c783b */ /* 0x000eae0000004200 */
[C---:B------:R-:W-:Y:S08]  /*1a710*/  HMMA.16816.F32.BF16 R36, R4.reuse, R8, R36 ;  /* 0x000000080424723c */ /* 0x040ff00000041824 */
[C---:B------:R-:W-:Y:S01]  /*1a720*/  HMMA.16816.F32.BF16 R40, R4.reuse, R10, R40 ;  /* 0x0000000a0428723c */ /* 0x040fe20000041828 */
[----:B------:R-:W4:Y:S07]  /*1a730*/  LDSM.16.MT88.4 R8, [R198+0x11000] ;  /* 0x01100000c608783b */ /* 0x000f2e0000004200 */
        /* <DEDUP_REMOVED lines=27> */
[C---:B-----5:R-:W-:Y:S08]  /*1a8f0*/  HMMA.16816.F32.BF16 R104, R4.reuse, R16, R104 ;  /* 0x000000100468723c */ /* 0x060ff00000041868 */
[----:B------:R-:W-:Y:S01]  /*1a900*/  HMMA.16816.F32.BF16 R108, R4, R18, R108 ;  /* 0x00000012046c723c */ /* 0x000fe2000004186c */
[----:B------:R-:W5:Y:S06]  /*1a910*/  LDSM.16.MT88.4 R16, [R195+0xf800] ;  /* 0x00f80000c310783b */ /* 0x000f6c0000004200 */
[----:B---3--:R-:W-:Y:S01]  /*1a920*/  F2FP.BF16.PACK_AB R4, R156, R163 ;  /* 0x000000a39c04723e */ /* 0x008fe200000010ff */
        /* <DEDUP_REMOVED lines=30> */
[C---:B-----5:R-:W-:Y:S08]  /*1ab10*/  HMMA.16816.F32.BF16 R84, R4.reuse, R16, R84 ;  /* 0x000000100454723c */ /* 0x060ff00000041854 */
        /* <DEDUP_REMOVED lines=8> */
[----:B------:R-:W-:Y:S11]  /*1aba0*/  MOV R132, R146 ;  /* 0x0000009200847202 */ /* 0x000ff60000000f00 */
[----:B------:R-:W-:Y:S01]  /*1abb0*/  @!UPT UIADD3 URZ, URZ, URZ, URZ ;  /* 0x0000003f3f3ff290 */ /* 0x000fe2000fffe03f */
.L_x_1788:
[----:B------:R-:W-:Y:S05]  /*1abc0*/  @!P5 BRA `(.L_x_1797) ;  /* 0x000038f00000d947 */ /* 0x000fea0003800000 */
[----:B------:R-:W-:Y:S02]  /*1abd0*/  MOV R0, R3 ;  /* 0x0000000300007202 */ /* 0x000fe40000000f00 */
[----:B------:R-:W-:-:S02]  /*1abe0*/  MOV R135, R132 ;  /* 0x0000008400877202 */ /* 0x000fc40000000f00 */
.L_x_1806:
[----:B------:R-:W-:Y:S01]  /*1abf0*/  ULDC.64 UR4, c[0x0][0x40] ;  /* 0x0000100000047ab9 */ /* 0x000fe20000000a00 */
[----:B------:R-:W-:Y:S04]  /*1ac00*/  DEPBAR.LE SB0, 0x0 ;  /* 0x000080000000791a */ /* 0x000fe80000000000 */
[----:B------:R-:W-:Y:S01]  /*1ac10*/  ISETP.NE.U32.AND P0, PT, R212, RZ, PT ;  /* 0x000000ffd400720c */ /* 0x000fe20003f05070 */
[----:B------:R-:W-:Y:S01]  /*1ac20*/  UIADD3 UR4, UP0, UR4, 0x160, URZ ;  /* 0x0000016004047890 */ /* 0x000fe2000ff1e03f */
[----:B------:R-:W-:Y:S02]  /*1ac30*/  IADD3 R214, R214, -0x1, RZ ;  /* 0xffffffffd6d67810 */ /* 0x000fe40007ffe0ff */
        /* <DEDUP_REMOVED lines=8> */
[----:B------:R-:W-:Y:S02]  /*1acc0*/  ULDC.64 UR4, c[0x0][0x118] ;  /* 0x0000460000047ab9 */ /* 0x000fe40000000a00 */
[----:B------:R-:W2:Y:S02]  /*1acd0*/  LD.E R11, [R2.64+0x170] ;  /* 0x00017004020b7980 */ /* 0x000ea4000c101900 */
[-C--:B--2---:R-:W-:Y:S02]  /*1ace0*/  IABS R8, R11.reuse ;  /* 0x0000000b00087213 */ /* 0x084fe40000000000 */
[-C--:B------:R-:W-:Y:S02]  /*1acf0*/  IABS R6, R11.reuse ;  /* 0x0000000b00067213 */ /* 0x080fe40000000000 */
[----:B------:R-:W1:Y:S03]  /*1ad00*/  I2F.RP R9, R8 ;  /* 0x0000000800097306 */ /* 0x000e660000209400 */
[----:B------:R-:W-:Y:S07]  /*1ad10*/  IMAD.MOV R6, RZ, RZ, -R6 ;  /* 0x000000ffff067224 */ /* 0x000fee00078e0a06 */
[----:B-1----:R-:W1:Y:S02]  /*1ad20*/  MUFU.RCP R4, R9 ;  /* 0x0000000900047308 */ /* 0x002e640000001000 */
[----:B-1----:R-:W-:Y:S01]  /*1ad30*/  IADD3 R14, R4, 0xffffffe, RZ ;  /* 0x0ffffffe040e7810 */ /* 0x002fe20007ffe0ff */
[----:B------:R-:W-:Y:S07]  /*1ad40*/  IMAD.SHL.U32 R4, R214, 0x40, RZ ;  /* 0x00000040d6047824 */ /* 0x000fee00078e00ff */
[----:B------:R-:W1:Y:S01]  /*1ad50*/  F2I.FTZ.U32.TRUNC.NTZ R15, R14 ;  /* 0x0000000e000f7305 */ /* 0x000e62000021f000 */
[C---:B------:R-:W-:Y:S02]  /*1ad60*/  IADD3 R12, R4.reuse, 0x40, RZ ;  /* 0x00000040040c7810 */ /* 0x040fe40007ffe0ff */
[----:B------:R-:W-:Y:S02]  /*1ad70*/  IABS R5, R4 ;  /* 0x0000000400057213 */ /* 0x000fe40000000000 */
        /* <DEDUP_REMOVED lines=51> */
.L_x_1799:
[----:B------:R-:W-:Y:S02]  /*1b0b0*/  ULDC.64 UR4, c[0x0][0x118] ;  /* 0x0000460000047ab9 */ /* 0x000fe40000000a00 */
[----:B------:R-:W2:Y:S02]  /*1b0c0*/  LD.E R10, [R2.64+0x40] ;  /* 0x00004004020a7980 */ /* 0x000ea4000c101900 */
[----:B--2---:R-:W-:Y:S04]  /*1b0d0*/  LEA R10, -R10, RZ, 0x6 ;  /* 0x000000ff0a0a7211 */ /* 0x004fe800078e31ff */
[----:B------:R-:W-:Y:S02]  /*1b0e0*/  SHF.R.S32.HI R7, RZ, 0x1f, R10 ;  /* 0x0000001fff077819 */ /* 0x000fe4000001140a */
.L_x_1800:
[----:B------:R-:W-:Y:S05]  /*1b0f0*/  BSYNC B0 ;  /* 0x0000000000007941 */ /* 0x000fea0003800000 */
.L_x_1798:
        /* <DEDUP_REMOVED lines=61> */
[----:B------:R-:W-:Y:S03]  /*1b4d0*/  ISETP.GT.AND P0, PT, R214, R203, PT ;  /* 0x000000cbd600720c */ /* 0x000fe60003f04270 */
        /* <DEDUP_REMOVED lines=197> */
[----:B------:R-:W-:Y:S02]  /*1c130*/  ULDC.64 UR4, c[0x0][0x118] ;  /* 0x0000460000047ab9 */ /* 0x000fe40000000a00 */
[----:B------:R-:W2:Y:S04]  /*1c140*/  LD.E R141, [R2.64+0x170] ;  /* 0x00017004028d7980 */ /* 0x000ea8000c101900 */
[----:B------:R-:W3:Y:S01]  /*1c150*/  LD.E.64 R144, [R2.64+0x20] ;  /* 0x0000200402907980 */ /* 0x000ee2000c101b00 */
        /* <DEDUP_REMOVED lines=8> */
[C---:B------:R-:W-:Y:S02]  /*1c1e0*/  IADD3 R139, R132.reuse, -0x40, RZ ;  /* 0xffffffc0848b7810 */ /* 0x040fe40007ffe0ff */
[----:B------:R-:W-:Y:S02]  /*1c1f0*/  IABS R137, R132 ;  /* 0x0000008400897213 */ /* 0x000fe40000000000 */
[----:B------:R-:W-:Y:S01]  /*1c200*/  LOP3.LUT R132, R132, R141, RZ, 0x3c, !PT ;  /* 0x0000008d84847212 */ /* 0x000fe200078e3cff */
[--C-:B-1----:R-:W-:Y:S02]  /*1c210*/  IMAD.MOV R133, RZ, RZ, -R143.reuse ;  /* 0x000000ffff857224 */ /* 0x102fe400078e0a8f */
[----:B------:R-:W-:Y:S02]  /*1c220*/  IMAD.MOV.U32 R142, RZ, RZ, RZ ;  /* 0x000000ffff8e7224 */ /* 0x000fe400078e00ff */
[----:B------:R-:W-:Y:S01]  /*1c230*/  IMAD R140, R133, R136, RZ ;  /* 0x00000088858c7224 */ /* 0x000fe200078e02ff */
[----:B------:R-:W-:Y:S02]  /*1c240*/  IABS R133, R139 ;  /* 0x0000008b00857213 */ /* 0x000fe40000000000 */
[----:B------:R-:W-:Y:S01]  /*1c250*/  LOP3.LUT R139, R139, R141, RZ, 0x3c, !PT ;  /* 0x0000008d8b8b7212 */ /* 0x000fe200078e3cff */
[----:B------:R-:W-:Y:S06]  /*1c260*/  IMAD.HI.U32 R140, R143, R140, R142 ;  /* 0x0000008c8f8c7227 */ /* 0x000fec00078e008e */
        /* <DEDUP_REMOVED lines=21> */
[----:B------:R-:W-:Y:S01]  /*1c3c0*/  SEL R137, R137, R140, !P2 ;  /* 0x0000008c89897207 */ /* 0x000fe20005000000 */
[----:B------:R-:W2:Y:S01]  /*1c3d0*/  LD.E.64 R138, [R2.64+0x38] ;  /* 0x00003804028a7980 */ /* 0x000ea2000c101b00 */
        /* <DEDUP_REMOVED lines=20> */
.L_x_1804:
[----:B------:R-:W-:Y:S02]  /*1c520*/  ULDC.64 UR4, c[0x0][0x118] ;  /* 0x0000460000047ab9 */ /* 0x000fe40000000a00 */
[----:B------:R-:W2:Y:S02]  /*1c530*/  LD.E R140, [R2.64+0x38] ;  /* 0x00003804028c7980 */ /* 0x000ea4000c101900 */
[----:B--2---:R-:W-:Y:S04]  /*1c540*/  LEA R140, -R140, RZ, 0x6 ;  /* 0x000000ff8c8c7211 */ /* 0x004fe800078e31ff */
[----:B------:R-:W-:Y:S02]  /*1c550*/  SHF.R.S32.HI R137, RZ, 0x1f, R140 ;  /* 0x0000001fff897819 */ /* 0x000fe4000001148c */
.L_x_1805:
[----:B------:R-:W-:Y:S05]  /*1c560*/  BSYNC B0 ;  /* 0x0000000000007941 */ /* 0x000fea0003800000 */
.L_x_1803:
        /* <DEDUP_REMOVED lines=90> */
.L_x_1802:
[----:B------:R-:W-:Y:S05]  /*1cb10*/  BSYNC B1 ;  /* 0x0000000000017941 */ /* 0x000fea0003800000 */
.L_x_1801:
        /* <DEDUP_REMOVED lines=52> */
[----:B------:R-:W-:Y:S01]  /*1ce60*/  FMUL.FTZ R0, R133, R136 ;  /* 0x0000008885007220 */ /* 0x000fe20000410000 */
[----:B------:R-:W-:Y:S01]  /*1ce70*/  FSEL R170, R170, RZ, P0 ;  /* 0x000000ffaaaa7208 */ /* 0x000fe20000000000 */
[----:B------:R-:W1:Y:S01]  /*1ce80*/  LDSM.16.MT88.4 R136, [R198+0xc000] ;  /* 0x00c00000c688783b */ /* 0x000e620000004200 */
[----:B------:R-:W-:Y:S01]  /*1ce90*/  FSETP.NEU.FTZ.AND P0, PT, R3, -INF , PT ;  /* 0xff8000000300780b */ /* 0x000fe20003f1d000 */
[----:B------:R-:W-:Y:S02]  /*1cea0*/  FMUL.FTZ R135, R133, R2 ;  /* 0x0000000285877220 */ /* 0x000fe40000410000 */
[-CC-:B------:R-:W-:Y:S01]  /*1ceb0*/  FFMA.FTZ R134, R4, R133.reuse, -R170.reuse ;  /* 0x0000008504867223 */ /* 0x180fe200000108aa */
[----:B------:R-:W-:Y:S01]  /*1cec0*/  FSEL R168, R168, RZ, P0 ;  /* 0x000000ffa8a87208 */ /* 0x000fe20000000000 */
[-CC-:B------:R-:W-:Y:S01]  /*1ced0*/  FFMA.FTZ R164, R8, R133.reuse, -R170.reuse ;  /* 0x0000008508a47223 */ /* 0x180fe200000108aa */
[----:B------:R-:W2:Y:S01]  /*1cee0*/  MUFU.EX2 R2, R135 ;  /* 0x0000008700027308 */ /* 0x000ea20000000800 */
[----:B------:R-:W-:Y:S01]  /*1cef0*/  FFMA.FTZ R165, R9, R133, -R170 ;  /* 0x0000008509a57223 */ /* 0x000fe200000108aa */
[----:B------:R-:W-:Y:S01]  /*1cf00*/  ISETP.GT.AND P0, PT, R214, R203, PT ;  /* 0x000000cbd600720c */ /* 0x000fe20003f04270 */
[-CC-:B------:R-:W-:Y:S02]  /*1cf10*/  FFMA.FTZ R162, R6, R133.reuse, -R168.reuse ;  /* 0x0000008506a27223 */ /* 0x180fe400000108a8 */
[-CC-:B------:R-:W-:Y:S02]  /*1cf20*/  FFMA.FTZ R163, R7, R133.reuse, -R168.reuse ;  /* 0x0000008507a37223 */ /* 0x180fe400000108a8 */
[-CC-:B------:R-:W-:Y:S02]  /*1cf30*/  FFMA.FTZ R166, R10, R133.reuse, -R168.reuse ;  /* 0x000000850aa67223 */ /* 0x180fe400000108a8 */
[-C--:B------:R-:W-:Y:S01]  /*1cf40*/  FFMA.FTZ R167, R11, R133.reuse, -R168 ;  /* 0x000000850ba77223 */ /* 0x080fe200000108a8 */
[----:B------:R-:W3:Y:S01]  /*1cf50*/  MUFU.EX2 R0, R0 ;  /* 0x0000000000007308 */ /* 0x000ee20000000800 */
[-CC-:B------:R-:W-:Y:S02]  /*1cf60*/  FFMA.FTZ R5, R5, R133.reuse, -R170.reuse ;  /* 0x0000008505057223 */ /* 0x180fe400000108aa */
[-C--:B------:R-:W-:Y:S02]  /*1cf70*/  FFMA.FTZ R220, R32, R133.reuse, -R170 ;  /* 0x0000008520dc7223 */ /* 0x080fe400000108aa */
[-C--:B------:R-:W-:Y:S02]  /*1cf80*/  FFMA.FTZ R222, R34, R133.reuse, -R168 ;  /* 0x0000008522de7223 */ /* 0x080fe400000108a8 */
[-CC-:B------:R-:W-:Y:S02]  /*1cf90*/  FFMA.FTZ R169, R12, R133.reuse, -R170.reuse ;  /* 0x000000850ca97223 */ /* 0x180fe400000108aa */
[-C--:B------:R-:W-:Y:S01]  /*1cfa0*/  FFMA.FTZ R172, R13, R133.reuse, -R170 ;  /* 0x000000850dac7223 */ /* 0x080fe200000108aa */
[----:B------:R-:W-:Y:S01]  /*1cfb0*/  MUFU.EX2 R134, R134 ;  /* 0x0000008600867308 */ /* 0x000fe20000000800 */
[-CC-:B------:R-:W-:Y:S02]  /*1cfc0*/  FFMA.FTZ R171, R14, R133.reuse, -R168.reuse ;  /* 0x000000850eab7223 */ /* 0x180fe400000108a8 */
[----:B------:R-:W-:Y:S02]  /*1cfd0*/  FFMA.FTZ R174, R15, R133, -R168 ;  /* 0x000000850fae7223 */ /* 0x000fe400000108a8 */
[C---:B--2---:R-:W-:Y:S02]  /*1cfe0*/  FMUL.FTZ R4, R2.reuse, R128 ;  /* 0x0000008002047220 */ /* 0x044fe40000410000 */
[C---:B------:R-:W-:Y:S02]  /*1cff0*/  FMUL.FTZ R8, R2.reuse, R124 ;  /* 0x0000007c02087220 */ /* 0x040fe40000410000 */
[C---:B------:R-:W-:Y:S01]  /*1d000*/  FMUL.FTZ R9, R2.reuse, R125 ;  /* 0x0000007d02097220 */ /* 0x040fe20000410000 */
[----:B------:R-:W2:Y:S01]  /*1d010*/  MUFU.EX2 R135, R5 ;  /* 0x0000000500877308 */ /* 0x000ea20000000800 */
[C---:B------:R-:W-:Y:S02]  /*1d020*/  FMUL.FTZ R36, R2.reuse, R36 ;  /* 0x0000002402247220 */ /* 0x040fe40000410000 */
[----:B------:R-:W-:Y:S02]  /*1d030*/  FMUL.FTZ R37, R2, R37 ;  /* 0x0000002502257220 */ /* 0x000fe40000410000 */
[C---:B---3--:R-:W-:Y:S02]  /*1d040*/  FMUL.FTZ R6, R0.reuse, R130 ;  /* 0x0000008200067220 */ /* 0x048fe40000410000 */
[C---:B------:R-:W-:Y:S02]  /*1d050*/  FMUL.FTZ R7, R0.reuse, R131 ;  /* 0x0000008300077220 */ /* 0x040fe40000410000 */
[C---:B------:R-:W-:Y:S01]  /*1d060*/  FMUL.FTZ R10, R0.reuse, R126 ;  /* 0x0000007e000a7220 */ /* 0x040fe20000410000 */
[----:B------:R-:W-:Y:S01]  /*1d070*/  MUFU.EX2 R162, R162 ;  /* 0x000000a200a27308 */ /* 0x000fe20000000800 */
[C---:B------:R-:W-:Y:S02]  /*1d080*/  FMUL.FTZ R11, R0.reuse, R127 ;  /* 0x0000007f000b7220 */ /* 0x040fe40000410000 */
[----:B------:R-:W3:Y:S01]  /*1d090*/  LDSM.16.MT88.4 R124, [R195+0xc000] ;  /* 0x00c00000c37c783b */ /* 0x000ee20000004200 */
[C---:B------:R-:W-:Y:S02]  /*1d0a0*/  FMUL.FTZ R38, R0.reuse, R38 ;  /* 0x0000002600267220 */ /* 0x040fe40000410000 */
[----:B------:R-:W-:Y:S02]  /*1d0b0*/  FMUL.FTZ R39, R0, R39 ;  /* 0x0000002700277220 */ /* 0x000fe40000410000 */
[C---:B------:R-:W-:Y:S02]  /*1d0c0*/  FMUL.FTZ R40, R2.reuse, R40 ;  /* 0x0000002802287220 */ /* 0x040fe40000410000 */
[----:B------:R-:W4:Y:S01]  /*1d0d0*/  MUFU.EX2 R163, R163 ;  /* 0x000000a300a37308 */ /* 0x000f220000000800 */
[----:B------:R-:W-:Y:S02]  /*1d0e0*/  FMUL.FTZ R41, R2, R41 ;  /* 0x0000002902297220 */ /* 0x000fe40000410000 */
[----:B------:R-:W-:Y:S01]  /*1d0f0*/  FMUL.FTZ R42, R0, R42 ;  /* 0x0000002a002a7220 */ /* 0x000fe20000410000 */
[----:B--2---:R-:W-:Y:S01]  /*1d100*/  F2FP.BF16.PACK_AB R128, R135, R134 ;  /* 0x000000868780723e */ /* 0x004fe200000010ff */
[----:B------:R-:W-:Y:S02]  /*1d110*/  FMUL.FTZ R5, R2, R129 ;  /* 0x0000008102057220 */ /* 0x000fe40000410000 */
        /* <DEDUP_REMOVED lines=11> */
[----:B----4-:R-:W-:Y:S01]  /*1d1d0*/  F2FP.BF16.PACK_AB R129, R163, R162 ;  /* 0x000000a2a381723e */ /* 0x010fe200000010ff */
[----:B------:R-:W-:Y:S01]  /*1d1e0*/  LDSM.16.MT88.4 R120, [R195+0x10000] ;  /* 0x01000000c378783b */ /* 0x000fe20000004200 */
[C---:B------:R-:W-:Y:S02]  /*1d1f0*/  FMUL.FTZ R48, R2.reuse, R48 ;  /* 0x0000003002307220 */ /* 0x040fe40000410000 */
[----:B------:R-:W-:Y:S02]  /*1d200*/  FMUL.FTZ R49, R2, R49 ;  /* 0x0000003102317220 */ /* 0x000fe40000410000 */
[----:B------:R-:W-:Y:S01]  /*1d210*/  MUFU.EX2 R166, R166 ;  /* 0x000000a600a67308 */ /* 0x000fe20000000800 */
[C---:B------:R-:W-:Y:S02]  /*1d220*/  FMUL.FTZ R50, R0.reuse, R50 ;  /* 0x0000003200327220 */ /* 0x040fe40000410000 */
[----:B------:R-:W-:Y:S02]  /*1d230*/  FMUL.FTZ R51, R0, R51 ;  /* 0x0000003300337220 */ /* 0x000fe40000410000 */
[C---:B------:R-:W-:Y:S02]  /*1d240*/  FMUL.FTZ R52, R2.reuse, R52 ;  /* 0x0000003402347220 */ /* 0x040fe40000410000 */
[----:B------:R-:W-:Y:S02]  /*1d250*/  FMUL.FTZ R53, R2, R53 ;  /* 0x0000003502357220 */ /* 0x000fe40000410000 */
[C---:B------:R-:W-:Y:S01]  /*1d260*/  FMUL.FTZ R54, R0.reuse, R54 ;  /* 0x0000003600367220 */ /* 0x040fe20000410000 */
[----:B------:R-:W4:Y:S01]  /*1d270*/  MUFU.EX2 R167, R167 ;  /* 0x000000a700a77308 */ /* 0x000f220000000800 */
        /* <DEDUP_REMOVED lines=10> */
[----:B------:R-:W-:Y:S02]  /*1d320*/  FMUL.FTZ R63, R0, R63 ;  /* 0x0000003f003f7220 */ /* 0x000fe40000410000 */
[C---:B------:R-:W-:Y:S01]  /*1d330*/  FMUL.FTZ R64, R2.reuse, R64 ;  /* 0x0000004002407220 */ /* 0x040fe20000410000 */
[----:B------:R-:W2:Y:S01]  /*1d340*/  MUFU.EX2 R172, R172 ;  /* 0x000000ac00ac7308 */ /* 0x000ea20000000800 */
[----:B------:R-:W-:Y:S02]  /*1d350*/  FMUL.FTZ R65, R2, R65 ;  /* 0x0000004102417220 */ /* 0x000fe40000410000 */
[C---:B------:R-:W-:Y:S01]  /*1d360*/  FMUL.FTZ R66, R0.reuse, R66 ;  /* 0x0000004200427220 */ /* 0x040fe20000410000 */
[----:B----4-:R-:W-:Y:S01]  /*1d370*/  F2FP.BF16.PACK_AB R131, R167, R166 ;  /* 0x000000a6a783723e */ /* 0x010fe200000010ff */
[----:B------:R-:W-:Y:S02]  /*1d380*/  FMUL.FTZ R67, R0, R67 ;  /* 0x0000004300437220 */ /* 0x000fe40000410000 */
[C---:B------:R-:W-:Y:S02]  /*1d390*/  FMUL.FTZ R68, R2.reuse, R68 ;  /* 0x0000004402447220 */ /* 0x040fe40000410000 */
[----:B------:R-:W-:Y:S01]  /*1d3a0*/  FMUL.FTZ R69, R2, R69 ;  /* 0x0000004502457220 */ /* 0x000fe20000410000 */
[----:B------:R-:W-:Y:S01]  /*1d3b0*/  MUFU.EX2 R171, R171 ;  /* 0x000000ab00ab7308 */ /* 0x000fe20000000800 */
[C---:B-1----:R-:W-:Y:S05]  /*1d3c0*/  HMMA.16816.F32.BF16 R4, R128.reuse, R136, R4 ;  /* 0x000000888004723c */ /* 0x042fea0000041804 */
[C---:B------:R-:W-:Y:S02]  /*1d3d0*/  FMUL.FTZ R70, R0.reuse, R70 ;  /* 0x0000004600467220 */ /* 0x040fe40000410000 */
[----:B------:R-:W-:Y:S01]  /*1d3e0*/  FMUL.FTZ R71, R0, R71 ;  /* 0x0000004700477220 */ /* 0x000fe20000410000 */
[C---:B------:R-:W-:Y:S01]  /*1d3f0*/  HMMA.16816.F32.BF16 R8, R128.reuse, R138, R8 ;  /* 0x0000008a8008723c */ /* 0x040fe20000041808 */
[----:B------:R-:W1:Y:S01]  /*1d400*/  LDSM.16.MT88.4 R136, [R198+0xe000] ;  /* 0x00e00000c688783b */ /* 0x000e620000004200 */
[----:B------:R-:W4:Y:S02]  /*1d410*/  MUFU.EX2 R174, R174 ;  /* 0x000000ae00ae7308 */ /* 0x000f240000000800 */
[C---:B------:R-:W-:Y:S02]  /*1d420*/  FMUL.FTZ R72, R2.reuse, R72 ;  /* 0x0000004802487220 */ /* 0x040fe40000410000 */
[----:B------:R-:W-:Y:S02]  /*1d430*/  FMUL.FTZ R73, R2, R73 ;  /* 0x0000004902497220 */ /* 0x000fe40000410000 */
[C---:B------:R-:W-:Y:S04]  /*1d440*/  HMMA.16816.F32.BF16 R36, R128.reuse, R140, R36 ;  /* 0x0000008c8024723c */ /* 0x040fe80000041824 */
[C---:B------:R-:W-:Y:S01]  /*1d450*/  FMUL.FTZ R74, R0.reuse, R74 ;  /* 0x0000004a004a7220 */ /* 0x040fe20000410000 */
[----:B------:R-:W-:Y:S01]  /*1d460*/  MUFU.EX2 R220, R220 ;  /* 0x000000dc00dc7308 */ /* 0x000fe20000000800 */
[----:B------:R-:W-:Y:S02]  /*1d470*/  FMUL.FTZ R75, R0, R75 ;  /* 0x0000004b004b7220 */ /* 0x000fe40000410000 */
[C---:B------:R-:W-:Y:S01]  /*1d480*/  HMMA.16816.F32.BF16 R40, R128.reuse, R142, R40 ;  /* 0x0000008e8028723c */ /* 0x040fe20000041828 */
[----:B------:R-:W5:Y:S03]  /*1d490*/  LDSM.16.MT88.4 R140, [R197+0xe000] ;  /* 0x00e00000c58c783b */ /* 0x000f660000004200 */
[C---:B------:R-:W-:Y:S02]  /*1d4a0*/  FMUL.FTZ R76, R2.reuse, R76 ;  /* 0x0000004c024c7220 */ /* 0x040fe40000410000 */
[----:B------:R-:W-:Y:S01]  /*1d4b0*/  FMUL.FTZ R77, R2, R77 ;  /* 0x0000004d024d7220 */ /* 0x000fe20000410000 */
[----:B------:R-:W-:Y:S01]  /*1d4c0*/  MUFU.EX2 R222, R222 ;  /* 0x000000de00de7308 */ /* 0x000fe20000000800 */
[C---:B------:R-:W-:Y:S04]  /*1d4d0*/  HMMA.16816.F32.BF16 R44, R128.reuse, R144, R44 ;  /* 0x00000090802c723c */ /* 0x040fe8000004182c */
[C---:B------:R-:W-:Y:S02]  /*1d4e0*/  FMUL.FTZ R78, R0.reuse, R78 ;  /* 0x0000004e004e7220 */ /* 0x040fe40000410000 */
[----:B------:R-:W-:Y:S02]  /*1d4f0*/  FMUL.FTZ R79, R0, R79 ;  /* 0x0000004f004f7220 */ /* 0x000fe40000410000 */
        /* <DEDUP_REMOVED lines=8> */
[----:B------:R-:W3:Y:S03]  /*1d580*/  LDSM.16.MT88.4 R124, [R196+0xe000] ;  /* 0x00e00000c47c783b */ /* 0x000ee60000004200 */
[C---:B------:R-:W-:Y:S02]  /*1d590*/  FMUL.FTZ R84, R2.reuse, R84 ;  /* 0x0000005402547220 */ /* 0x040fe40000410000 */
[----:B------:R-:W-:Y:S02]  /*1d5a0*/  FMUL.FTZ R85, R2, R85 ;  /* 0x0000005502557220 */ /* 0x000fe40000410000 */
[C---:B-1----:R-:W-:Y:S04]  /*1d5b0*/  HMMA.16816.F32.BF16 R60, R128.reuse, R136, R60 ;  /* 0x00000088803c723c */ /* 0x042fe8000004183c */
[C---:B------:R-:W-:Y:S02]  /*1d5c0*/  FMUL.FTZ R86, R0.reuse, R86 ;  /* 0x0000005600567220 */ /* 0x040fe40000410000 */
[----:B------:R-:W-:Y:S02]  /*1d5d0*/  FMUL.FTZ R87, R0, R87 ;  /* 0x0000005700577220 */ /* 0x000fe40000410000 */
[C---:B------:R-:W-:Y:S01]  /*1d5e0*/  HMMA.16816.F32.BF16 R64, R128.reuse, R138, R64 ;  /* 0x0000008a8040723c */ /* 0x040fe20000041840 */
[----:B------:R-:W1:Y:S03]  /*1d5f0*/  LDSM.16.MT88.4 R136, [R195+0xe000] ;  /* 0x00e00000c388783b */ /* 0x000e660000004200 */
[C---:B------:R-:W-:Y:S02]  /*1d600*/  FMUL.FTZ R88, R2.reuse, R88 ;  /* 0x0000005802587220 */ /* 0x040fe40000410000 */
[----:B------:R-:W-:Y:S02]  /*1d610*/  FMUL.FTZ R89, R2, R89 ;  /* 0x0000005902597220 */ /* 0x000fe40000410000 */
[C---:B-----5:R-:W-:Y:S04]  /*1d620*/  HMMA.16816.F32.BF16 R68, R128.reuse, R140, R68 ;  /* 0x0000008c8044723c */ /* 0x060fe80000041844 */
[C---:B------:R-:W-:Y:S02]  /*1d630*/  FMUL.FTZ R90, R0.reuse, R90 ;  /* 0x0000005a005a7220 */ /* 0x040fe40000410000 */
[----:B------:R-:W-:Y:S02]  /*1d640*/  FMUL.FTZ R91, R0, R91 ;  /* 0x0000005b005b7220 */ /* 0x000fe40000410000 */
[C---:B------:R-:W-:Y:S01]  /*1d650*/  HMMA.16816.F32.BF16 R72, R128.reuse, R142, R72 ;  /* 0x0000008e8048723c */ /* 0x040fe20000041848 */
[----:B------:R-:W5:Y:S03]  /*1d660*/  LDSM.16.MT88.4 R140, [R198+0x10000] ;  /* 0x01000000c68c783b */ /* 0x000f660000004200 */
[C---:B------:R-:W-:Y:S02]  /*1d670*/  FMUL.FTZ R92, R2.reuse, R92 ;  /* 0x0000005c025c7220 */ /* 0x040fe40000410000 */
[----:B------:R-:W-:Y:S02]  /*1d680*/  FMUL.FTZ R93, R2, R93 ;  /* 0x0000005d025d7220 */ /* 0x000fe40000410000 */
[C---:B------:R-:W-:Y:S01]  /*1d690*/  FMUL.FTZ R94, R0.reuse, R94 ;  /* 0x0000005e005e7220 */ /* 0x040fe20000410000 */
[C---:B---3--:R-:W-:Y:S03]  /*1d6a0*/  HMMA.16816.F32.BF16 R76, R128.reuse, R124, R76 ;  /* 0x0000007c804c723c */ /* 0x048fe6000004184c */
[----:B------:R-:W-:Y:S02]  /*1d6b0*/  FMUL.FTZ R95, R0, R95 ;  /* 0x0000005f005f7220 */ /* 0x000fe40000410000 */
[C---:B------:R-:W-:Y:S02]  /*1d6c0*/  FMUL.FTZ R96, R2.reuse, R96 ;  /* 0x0000006002607220 */ /* 0x040fe40000410000 */
[----:B------:R-:W-:Y:S01]  /*1d6d0*/  FMUL.FTZ R97, R2, R97 ;  /* 0x0000006102617220 */ /* 0x000fe20000410000 */
        /* <DEDUP_REMOVED lines=15> */
[----:B------:R-:W-:Y:S03]  /*1d7d0*/  LDSM.16.MT88.4 R140, [R197+0xc800] ;  /* 0x00c80000c58c783b */ /* 0x000fe60000004200 */
[C---:B------:R-:W-:Y:S02]  /*1d7e0*/  FMUL.FTZ R106, R0.reuse, R106 ;  /* 0x0000006a006a7220 */ /* 0x040fe40000410000 */
[----:B------:R-:W-:Y:S02]  /*1d7f0*/  FMUL.FTZ R107, R0, R107 ;  /* 0x0000006b006b7220 */ /* 0x000fe40000410000 */
[-CC-:B------:R-:W-:Y:S01]  /*1d800*/  FFMA.FTZ R173, R16, R133.reuse, -R170.reuse ;  /* 0x0000008510ad7223 */ /* 0x180fe200000108aa */
[C---:B---3--:R-:W-:Y:S03]  /*1d810*/  HMMA.16816.F32.BF16 R100, R128.reuse, R124, R100 ;  /* 0x0000007c8064723c */ /* 0x048fe60000041864 */
[-C--:B------:R-:W-:Y:S02]  /*1d820*/  FFMA.FTZ R216, R17, R133.reuse, -R170 ;  /* 0x0000008511d87223 */ /* 0x080fe400000108aa */
[-CC-:B------:R-:W-:Y:S01]  /*1d830*/  FFMA.FTZ R175, R18, R133.reuse, -R168.reuse ;  /* 0x0000008512af7223 */ /* 0x180fe200000108a8 */
[----:B------:R-:W-:Y:S01]  /*1d840*/  MUFU.EX2 R173, R173 ;  /* 0x000000ad00ad7308 */ /* 0x000fe20000000800 */
[----:B------:R-:W-:Y:S01]  /*1d850*/  FFMA.FTZ R218, R19, R133, -R168 ;  /* 0x0000008513da7223 */ /* 0x000fe200000108a8 */
[C---:B------:R-:W-:Y:S01]  /*1d860*/  HMMA.16816.F32.BF16 R12, R128.reuse, R126, R12 ;  /* 0x0000007e800c723c */ /* 0x040fe2000004180c */
[----:B------:R-:W3:Y:S03]  /*1d870*/  LDSM.16.MT88.4 R124, [R198+0xc800] ;  /* 0x00c80000c67c783b */ /* 0x000ee60000004200 */
[C---:B------:R-:W-:Y:S02]  /*1d880*/  FMUL.FTZ R108, R2.reuse, R108 ;  /* 0x0000006c026c7220 */ /* 0x040fe40000410000 */
[----:B------:R-:W-:Y:S02]  /*1d890*/  FMUL.FTZ R109, R2, R109 ;  /* 0x0000006d026d7220 */ /* 0x000fe40000410000 */
[C---:B-1----:R-:W-:Y:S01]  /*1d8a0*/  HMMA.16816.F32.BF16 R104, R128.reuse, R136, R104 ;  /* 0x000000888068723c */ /* 0x042fe20000041868 */
[----:B------:R-:W1:Y:S03]  /*1d8b0*/  MUFU.EX2 R216, R216 ;  /* 0x000000d800d87308 */ /* 0x000e660000000800 */
[C---:B------:R-:W-:Y:S02]  /*1d8c0*/  FMUL.FTZ R110, R0.reuse, R110 ;  /* 0x0000006e006e7220 */ /* 0x040fe40000410000 */
[----:B------:R-:W-:Y:S02]  /*1d8d0*/  FMUL.FTZ R111, R0, R111 ;  /* 0x0000006f006f7220 */ /* 0x000fe40000410000 */
[----:B------:R-:W-:Y:S01]  /*1d8e0*/  FMUL.FTZ R16, R2, R116 ;  /* 0x0000007402107220 */ /* 0x000fe20000410000 */
[----:B--2---:R-:W-:Y:S02]  /*1d8f0*/  F2FP.BF16.PACK_AB R116, R172, R169 ;  /* 0x000000a9ac74723e */ /* 0x004fe400000010ff */
[----:B------:R-:W-:Y:S01]  /*1d900*/  MUFU.EX2 R175, R175 ;  /* 0x000000af00af7308 */ /* 0x000fe20000000800 */
[----:B------:R-:W-:Y:S01]  /*1d910*/  FMUL.FTZ R17, R2, R117 ;  /* 0x0000007502117220 */ /* 0x000fe20000410000 */
[C---:B------:R-:W-:Y:S01]  /*1d920*/  HMMA.16816.F32.BF16 R108, R128.reuse, R138, R108 ;  /* 0x0000008a806c723c */ /* 0x040fe2000004186c */
[----:B------:R-:W2:Y:S02]  /*1d930*/  LDSM.16.MT88.4 R136, [R196+0xc800] ;  /* 0x00c80000c488783b */ /* 0x000ea40000004200 */
[----:B------:R-:W-:Y:S01]  /*1d940*/  FMUL.FTZ R18, R0, R118 ;  /* 0x0000007600127220 */ /* 0x000fe20000410000 */
[----:B----4-:R-:W-:Y:S01]  /*1d950*/  F2FP.BF16.PACK_AB R117, R174, R171 ;  /* 0x000000abae75723e */ /* 0x010fe200000010ff */
[----:B------:R-:W-:Y:S02]  /*1d960*/  FMUL.FTZ R19, R0, R119 ;  /* 0x0000007700137220 */ /* 0x000fe40000410000 */
[C---:B------:R-:W-:Y:S01]  /*1d970*/  FMUL.FTZ R112, R2.reuse, R112 ;  /* 0x0000007002707220 */ /* 0x040fe20000410000 */
[----:B------:R-:W4:Y:S01]  /*1d980*/  MUFU.EX2 R218, R218 ;  /* 0x000000da00da7308 */ /* 0x000f220000000800 */
[----:B------:R-:W-:Y:S03]  /*1d990*/  FMUL.FTZ R113, R2, R113 ;  /* 0x0000007102717220 */ /* 0x000fe60000410000 */
[C---:B------:R-:W-:Y:S03]  /*1d9a0*/  HMMA.16816.F32.BF16 R16, R128.reuse, R120, R16 ;  /* 0x000000788010723c */ /* 0x040fe60000041810 */
        /* <DEDUP_REMOVED lines=8> */
[----:B------:R-:W-:Y:S02]  /*1da30*/  FADD.FTZ R163, R163, R162 ;  /* 0x000000a2a3a37221 */ /* 0x000fe40000010000 */
[----:B------:R-:W-:Y:S01]  /*1da40*/  FADD.FTZ R0, R164, R135 ;  /* 0x00000087a4007221 */ /* 0x000fe20000010000 */
[----:B----4-:R-:W-:Y:S01]  /*1da50*/  F2FP.BF16.PACK_AB R119, R218, R175 ;  /* 0x000000afda77723e */ /* 0x010fe200000010ff */
[----:B------:R-:W-:Y:S03]  /*1da60*/  LDSM.16.MT88.4 R128, [R197+0x10800] ;  /* 0x01080000c580783b */ /* 0x000fe60000004200 */
[----:B------:R-:W-:Y:S01]  /*1da70*/  MOV R135, R132 ;  /* 0x0000008400877202 */ /* 0x000fe20000000f00 */
[----:B------:R-:W-:Y:S02]  /*1da80*/  FADD.FTZ R2, R166, R163 ;  /* 0x000000a3a6027221 */ /* 0x000fe40000010000 */
[C---:B---3--:R-:W-:Y:S05]  /*1da90*/  HMMA.16816.F32.BF16 R4, R116.reuse, R124, R4 ;  /* 0x0000007c7404723c */ /* 0x048fea0000041804 */
[----:B------:R-:W-:Y:S02]  /*1daa0*/  FADD.FTZ R0, R165, R0 ;  /* 0x00000000a5007221 */ /* 0x000fe40000010000 */
[----:B------:R-:W-:Y:S01]  /*1dab0*/  FADD.FTZ R2, R167, R2 ;  /* 0x00000002a7027221 */ /* 0x000fe20000010000 */
[C---:B------:R-:W-:Y:S01]  /*1dac0*/  HMMA.16816.F32.BF16 R8, R116.reuse, R126, R8 ;  /* 0x0000007e7408723c */ /* 0x040fe20000041808 */
[----:B------:R-:W3:Y:S03]  /*1dad0*/  LDSM.16.MT88.4 R124, [R198+0x10800] ;  /* 0x01080000c67c783b */ /* 0x000ee60000004200 */
[----:B------:R-:W-:Y:S01]  /*1dae0*/  FADD.FTZ R169, R169, R0 ;  /* 0x00000000a9a97221 */ /* 0x000fe20000010000 */
[----:B------:R-:W-:Y:S01]  /*1daf0*/  MOV R0, R3 ;  /* 0x0000000300007202 */ /* 0x000fe20000000f00 */
[----:B------:R-:W-:Y:S02]  /*1db00*/  FADD.FTZ R171, R171, R2 ;  /* 0x00000002abab7221 */ /* 0x000fe40000010000 */
[C---:B------:R-:W-:Y:S04]  /*1db10*/  HMMA.16816.F32.BF16 R36, R116.reuse, R140, R36 ;  /* 0x0000008c7424723c */ /* 0x040fe80000041824 */
[----:B------:R-:W-:Y:S02]  /*1db20*/  FADD.FTZ R172, R172, R169 ;  /* 0x000000a9acac7221 */ /* 0x000fe40000010000 */
[----:B------:R-:W-:Y:S02]  /*1db30*/  FADD.FTZ R174, R174, R171 ;  /* 0x000000abaeae7221 */ /* 0x000fe40000010000 */
[C---:B------:R-:W-:Y:S01]  /*1db40*/  HMMA.16816.F32.BF16 R40, R116.reuse, R142, R40 ;  /* 0x0000008e7428723c */ /* 0x040fe20000041828 */
[----:B------:R-:W-:Y:S07]  /*1db50*/  LDSM.16.MT88.4 R140, [R196+0xd000] ;  /* 0x00d00000c48c783b */ /* 0x000fee0000004200 */
[C---:B--2---:R-:W-:Y:S08]  /*1db60*/  HMMA.16816.F32.BF16 R44, R116.reuse, R136, R44 ;  /* 0x00000088742c723c */ /* 0x044ff0000004182c */
[C---:B------:R-:W-:Y:S01]  /*1db70*/  HMMA.16816.F32.BF16 R48, R116.reuse, R138, R48 ;  /* 0x0000008a7430723c */ /* 0x040fe20000041830 */
[----:B------:R-:W2:Y:S07]  /*1db80*/  LDSM.16.MT88.4 R136, [R196+0x10800] ;  /* 0x01080000c488783b */ /* 0x000eae0000004200 */
        /* <DEDUP_REMOVED lines=15> */
[-C--:B------:R-:W-:Y:S03]  /*1dc80*/  FFMA.FTZ R153, R25, R133.reuse, -R170 ;  /* 0x0000008519997223 */ /* 0x080fe600000108aa */
[-CC-:B------:R-:W-:Y:S01]  /*1dc90*/  FFMA.FTZ R154, R26, R133.reuse, -R168.reuse ;  /* 0x000000851a9a7223 */ /* 0x180fe200000108a8 */
[C---:B------:R-:W-:Y:S03]  /*1dca0*/  HMMA.16816.F32.BF16 R76, R116.reuse, R156, R76 ;  /* 0x0000009c744c723c */ /* 0x040fe6000004184c */
[----:B------:R-:W-:Y:S01]  /*1dcb0*/  MUFU.EX2 R150, R150 ;  /* 0x0000009600967308 */ /* 0x000fe20000000800 */
[-C--:B------:R-:W-:Y:S02]  /*1dcc0*/  FFMA.FTZ R155, R27, R133.reuse, -R168 ;  /* 0x000000851b9b7223 */ /* 0x080fe400000108a8 */
[----:B------:R-:W-:Y:S01]  /*1dcd0*/  LDSM.16.MT88.4 R24, [R195+0xd000] ;  /* 0x00d00000c318783b */ /* 0x000fe20000004200 */
[-CC-:B------:R-:W-:Y:S01]  /*1dce0*/  FFMA.FTZ R156, R28, R133.reuse, -R170.reuse ;  /* 0x000000851c9c7223 */ /* 0x180fe200000108aa */
[C---:B------:R-:W-:Y:S04]  /*1dcf0*/  HMMA.16816.F32.BF16 R80, R116.reuse, R158, R80 ;  /* 0x0000009e7450723c */ /* 0x040fe80000041850 */
[-CC-:B------:R-:W-:Y:S01]  /*1dd00*/  FFMA.FTZ R157, R29, R133.reuse, -R170.reuse ;  /* 0x000000851d9d7223 */ /* 0x180fe200000108aa */
[----:B------:R-:W2:Y:S01]  /*1dd10*/  MUFU.EX2 R151, R151 ;  /* 0x0000009700977308 */ /* 0x000ea20000000800 */
[-C--:B------:R-:W-:Y:S02]  /*1dd20*/  FFMA.FTZ R170, R33, R133.reuse, -R170 ;  /* 0x0000008521aa7223 */ /* 0x080fe400000108aa */
[C---:B-1----:R-:W-:Y:S04]  /*1dd30*/  HMMA.16816.F32.BF16 R84, R116.reuse, R120, R84 ;  /* 0x000000787454723c */ /* 0x042fe80000041854 */
[-CC-:B------:R-:W-:Y:S02]  /*1dd40*/  FFMA.FTZ R158, R30, R133.reuse, -R168.reuse ;  /* 0x000000851e9e7223 */ /* 0x180fe400000108a8 */
[-CC-:B------:R-:W-:Y:S01]  /*1dd50*/  FFMA.FTZ R159, R31, R133.reuse, -R168.reuse ;  /* 0x000000851f9f7223 */ /* 0x180fe200000108a8 */
[----:B------:R-:W-:Y:S01]  /*1dd60*/  MUFU.EX2 R152, R152 ;  /* 0x0000009800987308 */ /* 0x000fe20000000800 */
[C---:B------:R-:W-:Y:S01]  /*1dd70*/  HMMA.16816.F32.BF16 R88, R116.reuse, R122, R88 ;  /* 0x0000007a7458723c */ /* 0x040fe20000041858 */
[----:B------:R-:W1:Y:S03]  /*1dd80*/  LDSM.16.MT88.4 R120, [R198+0xd000] ;  /* 0x00d00000c678783b */ /* 0x000e660000004200 */
[----:B------:R-:W-:Y:S04]  /*1dd90*/  FFMA.FTZ R168, R35, R133, -R168 ;  /* 0x0000008523a87223 */ /* 0x000fe800000108a8 */
[C---:B---3--:R-:W-:Y:S01]  /*1dda0*/  HMMA.16816.F32.BF16 R92, R116.reuse, R124, R92 ;  /* 0x0000007c745c723c */ /* 0x048fe2000004185c */
[----:B------:R-:W-:Y:S01]  /*1ddb0*/  LDSM.16.MT88.4 R28, [R197+0xd800] ;  /* 0x00d80000c51c783b */ /* 0x000fe20000004200 */
[----:B------:R-:W3:Y:S06]  /*1ddc0*/  MUFU.EX2 R153, R153 ;  /* 0x0000009900997308 */ /* 0x000eec0000000800 */
[C---:B------:R-:W-:Y:S01]  /*1ddd0*/  HMMA.16816.F32.BF16 R96, R116.reuse, R126, R96 ;  /* 0x0000007e7460723c */ /* 0x040fe20000041860 */
[----:B------:R-:W1:Y:S03]  /*1dde0*/  LDSM.16.MT88.4 R124, [R197+0xd000] ;  /* 0x00d00000c57c783b */ /* 0x000e660000004200 */
[----:B------:R-:W-:Y:S04]  /*1ddf0*/  MUFU.EX2 R154, R154 ;  /* 0x0000009a009a7308 */ /* 0x000fe80000000800 */
[C---:B------:R-:W-:Y:S01]  /*1de00*/  HMMA.16816.F32.BF16 R100, R116.reuse, R128, R100 ;  /* 0x000000807464723c */ /* 0x040fe20000041864 */
[----:B------:R-:W-:Y:S05]  /*1de10*/  LDSM.16.MT88.4 R32, [R196+0xd800] ;  /* 0x00d80000c420783b */ /* 0x000fea0000004200 */
[----:B------:R-:W1:Y:S02]  /*1de20*/  MUFU.EX2 R155, R155 ;  /* 0x0000009b009b7308 */ /* 0x000e640000000800 */
[C---:B------:R-:W-:Y:S01]  /*1de30*/  HMMA.16816.F32.BF16 R12, R116.reuse, R130, R12 ;  /* 0x00000082740c723c */ /* 0x040fe2000004180c */
[----:B------:R-:W1:Y:S07]  /*1de40*/  LDSM.16.MT88.4 R128, [R198+0xf000] ;  /* 0x00f00000c680783b */ /* 0x000e6e0000004200 */
[C---:B--2---:R-:W-:Y:S01]  /*1de50*/  HMMA.16816.F32.BF16 R104, R116.reuse, R136, R104 ;  /* 0x000000887468723c */ /* 0x044fe20000041868 */
[----:B------:R-:W-:Y:S07]  /*1de60*/  MUFU.EX2 R156, R156 ;  /* 0x0000009c009c7308 */ /* 0x000fee0000000800 */
[C---:B------:R-:W-:Y:S01]  /*1de70*/  HMMA.16816.F32.BF16 R108, R116.reuse, R138, R108 ;  /* 0x0000008a746c723c */ /* 0x040fe2000004186c */
[----:B------:R-:W-:Y:S02]  /*1de80*/  LDSM.16.MT88.4 R136, [R196+0xf800] ;  /* 0x00f80000c488783b */ /* 0x000fe40000004200 */
[----:B------:R-:W2:Y:S05]  /*1de90*/  MUFU.EX2 R157, R157 ;  /* 0x0000009d009d7308 */ /* 0x000eaa0000000800 */
[C---:B----4-:R-:W-:Y:S05]  /*1dea0*/  HMMA.16816.F32.BF16 R16, R116.reuse, R20, R16 ;  /* 0x000000147410723c */ /* 0x050fea0000041810 */
[----:B------:R-:W-:Y:S02]  /*1deb0*/  MUFU.EX2 R158, R158 ;  /* 0x0000009e009e7308 */ /* 0x000fe40000000800 */
[----:B-----5:R-:W-:Y:S01]  /*1dec0*/  F2FP.BF16.PACK_AB R20, R149, R148 ;  /* 0x000000949514723e */ /* 0x020fe200000010ff */
[----:B------:R-:W-:Y:S01]  /*1ded0*/  HMMA.16816.F32.BF16 R112, R116, R22, R112 ;  /* 0x000000167470723c */ /* 0x000fe20000041870 */
[----:B------:R-:W4:Y:S03]  /*1dee0*/  LDSM.16.MT88.4 R116, [R197+0xf000] ;  /* 0x00f00000c574783b */ /* 0x000f260000004200 */
[----:B------:R-:W-:Y:S03]  /*1def0*/  F2FP.BF16.PACK_AB R21, R151, R150 ;  /* 0x000000969715723e */ /* 0x000fe600000010ff */
[----:B---3--:R-:W-:Y:S01]  /*1df00*/  F2FP.BF16.PACK_AB R22, R153, R152 ;  /* 0x000000989916723e */ /* 0x008fe200000010ff */
[----:B------:R-:W3:Y:S01]  /*1df10*/  MUFU.EX2 R159, R159 ;  /* 0x0000009f009f7308 */ /* 0x000ee20000000800 */
[----:B-1----:R-:W-:Y:S07]  /*1df20*/  F2FP.BF16.PACK_AB R23, R155, R154 ;  /* 0x0000009a9b17723e */ /* 0x002fee00000010ff */
[C---:B------:R-:W-:Y:S02]  /*1df30*/  HMMA.16816.F32.BF16 R4, R20.reuse, R120, R4 ;  /* 0x000000781404723c */ /* 0x040fe40000041804 */
[----:B------:R-:W1:Y:S06]  /*1df40*/  MUFU.EX2 R221, R170 ;  /* 0x000000aa00dd7308 */ /* 0x000e6c0000000800 */
[C---:B------:R-:W-:Y:S01]  /*1df50*/  HMMA.16816.F32.BF16 R8, R20.reuse, R122, R8 ;  /* 0x0000007a1408723c */ /* 0x040fe20000041808 */
[----:B------:R-:W5:Y:S03]  /*1df60*/  LDSM.16.MT88.4 R120, [R196+0xf000] ;  /* 0x00f00000c478783b */ /* 0x000f660000004200 */
[----:B------:R-:W1:Y:S04]  /*1df70*/  MUFU.EX2 R133, R168 ;  /* 0x000000a800857308 */ /* 0x000e680000000800 */
        /* <DEDUP_REMOVED lines=10> */
[C---:B------:R-:W-:Y:S08]  /*1e020*/  HMMA.16816.F32.BF16 R64, R20.reuse, R130, R64 ;  /* 0x000000821440723c */ /* 0x040ff00000041840 */
[C---:B----4-:R-:W-:Y:S08]  /*1e030*/  HMMA.16816.F32.BF16 R68, R20.reuse, R116, R68 ;  /* 0x000000741444723c */ /* 0x050ff00000041844 */
[C---:B------:R-:W-:Y:S01]  /*1e040*/  HMMA.16816.F32.BF16 R72, R20.reuse, R118, R72 ;  /* 0x000000761448723c */ /* 0x040fe20000041848 */
[----:B------:R-:W4:Y:S07]  /*1e050*/  LDSM.16.MT88.4 R116, [R197+0x11000] ;  /* 0x01100000c574783b */ /* 0x000f2e0000004200 */
[C---:B-----5:R-:W-:Y:S08]  /*1e060*/  HMMA.16816.F32.BF16 R76, R20.reuse, R120, R76 ;  /* 0x00000078144c723c */ /* 0x060ff0000004184c */
[C---:B------:R-:W-:Y:S01]  /*1e070*/  HMMA.16816.F32.BF16 R80, R20.reuse, R122, R80 ;  /* 0x0000007a1450723c */ /* 0x040fe20000041850 */
[----:B------:R-:W5:Y:S07]  /*1e080*/  LDSM.16.MT88.4 R120, [R196+0x11000] ;  /* 0x01100000c478783b */ /* 0x000f6e0000004200 */
[C---:B-1----:R-:W-:Y:S08]  /*1e090*/  HMMA.16816.F32.BF16 R84, R20.reuse, R24, R84 ;  /* 0x000000181454723c */ /* 0x042ff00000041854 */
[C---:B------:R-:W-:Y:S01]  /*1e0a0*/  HMMA.16816.F32.BF16 R88, R20.reuse, R26, R88 ;  /* 0x0000001a1458723c */ /* 0x040fe20000041858 */
[----:B------:R-:W1:Y:S07]  /*1e0b0*/  LDSM.16.MT88.4 R24, [R195+0x11000] ;  /* 0x01100000c318783b */ /* 0x000e6e0000004200 */
[C---:B------:R-:W-:Y:S08]  /*1e0c0*/  HMMA.16816.F32.BF16 R92, R20.reuse, R124, R92 ;  /* 0x0000007c145c723c */ /* 0x040ff0000004185c */
        /* <DEDUP_REMOVED lines=8> */
[C---:B-1----:R-:W-:Y:S08]  /*1e150*/  HMMA.16816.F32.BF16 R16, R20.reuse, R24, R16 ;  /* 0x000000181410723c */ /* 0x042ff00000041810 */
[----:B------:R-:W-:Y:S01]  /*1e160*/  HMMA.16816.F32.BF16 R112, R20, R26, R112 ;  /* 0x0000001a1470723c */ /* 0x000fe20000041870 */
[----:B------:R-:W1:Y:S06]  /*1e170*/  LDSM.16.MT88.4 R24, [R197+0xf800] ;  /* 0x00f80000c518783b */ /* 0x000e6c0000004200 */
[----:B--2---:R-:W-:Y:S02]  /*1e180*/  F2FP.BF16.PACK_AB R20, R157, R156 ;  /* 0x0000009c9d14723e */ /* 0x004fe400000010ff */
[----:B---3--:R-:W-:Y:S03]  /*1e190*/  F2FP.BF16.PACK_AB R21, R159, R158 ;  /* 0x0000009e9f15723e */ /* 0x008fe600000010ff */
[----:B------:R-:W-:Y:S02]  /*1e1a0*/  F2FP.BF16.PACK_AB R22, R221, R220 ;  /* 0x000000dcdd16723e */ /* 0x000fe400000010ff */
[----:B------:R-:W-:Y:S07]  /*1e1b0*/  F2FP.BF16.PACK_AB R23, R133, R222 ;  /* 0x000000de8517723e */ /* 0x000fee00000010ff */
[C---:B------:R-:W-:Y:S01]  /*1e1c0*/  HMMA.16816.F32.BF16 R128, R20.reuse, R124, R4 ;  /* 0x0000007c1480723c */ /* 0x040fe20000041804 */
[----:B------:R-:W2:Y:S07]  /*1e1d0*/  LDSM.16.MT88.4 R4, [R197+0x11800] ;  /* 0x01180000c504783b */ /* 0x000eae0000004200 */
        /* <DEDUP_REMOVED lines=22> */
[----:B------:R-:W-:Y:S03]  /*1e340*/  FADD.FTZ R5, R216, R5 ;  /* 0x00000005d8057221 */ /* 0x000fe60000010000 */
[----:B------:R-:W-:Y:S01]  /*1e350*/  FADD.FTZ R7, R175, R174 ;  /* 0x000000aeaf077221 */ /* 0x000fe20000010000 */
[C---:B---3--:R-:W-:Y:S04]  /*1e360*/  HMMA.16816.F32.BF16 R104, R20.reuse, R8, R104 ;  /* 0x000000081468723c */ /* 0x048fe80000041868 */
[----:B------:R-:W-:Y:S02]  /*1e370*/  FADD.FTZ R7, R218, R7 ;  /* 0x00000007da077221 */ /* 0x000fe40000010000 */
[----:B------:R-:W-:Y:S02]  /*1e380*/  FADD.FTZ R148, R148, R5 ;  /* 0x0000000594947221 */ /* 0x000fe40000010000 */
[----:B------:R-:W-:Y:S01]  /*1e390*/  FADD.FTZ R150, R150, R7 ;  /* 0x0000000796967221 */ /* 0x000fe20000010000 */
[C---:B------:R-:W-:Y:S03]  /*1e3a0*/  HMMA.16816.F32.BF16 R108, R20.reuse, R10, R108 ;  /* 0x0000000a146c723c */ /* 0x040fe6000004186c */
[----:B------:R-:W-:Y:S02]  /*1e3b0*/  FADD.FTZ R149, R149, R148 ;  /* 0x0000009495957221 */ /* 0x000fe40000010000 */
[----:B------:R-:W-:Y:S02]  /*1e3c0*/  FADD.FTZ R151, R151, R150 ;  /* 0x0000009697977221 */ /* 0x000fe40000010000 */
[----:B------:R-:W-:Y:S01]  /*1e3d0*/  FADD.FTZ R152, R152, R149 ;  /* 0x0000009598987221 */ /* 0x000fe20000010000 */
[C---:B-1----:R-:W-:Y:S04]  /*1e3e0*/  HMMA.16816.F32.BF16 R116, R20.reuse, R24, R16 ;  /* 0x000000181474723c */ /* 0x042fe80000041810 */
[----:B------:R-:W-:Y:S02]  /*1e3f0*/  FADD.FTZ R154, R154, R151 ;  /* 0x000000979a9a7221 */ /* 0x000fe40000010000 */
[----:B------:R-:W-:Y:S02]  /*1e400*/  FADD.FTZ R153, R153, R152 ;  /* 0x0000009899997221 */ /* 0x000fe40000010000 */
[----:B------:R-:W-:Y:S01]  /*1e410*/  FADD.FTZ R155, R155, R154 ;  /* 0x0000009a9b9b7221 */ /* 0x000fe20000010000 */
[----:B------:R-:W-:Y:S03]  /*1e420*/  HMMA.16816.F32.BF16 R112, R20, R26, R112 ;  /* 0x0000001a1470723c */ /* 0x000fe60000041870 */
[----:B------:R-:W-:Y:S02]  /*1e430*/  FADD.FTZ R156, R156, R153 ;  /* 0x000000999c9c7221 */ /* 0x000fe40000010000 */
[----:B------:R-:W-:Y:S02]  /*1e440*/  FADD.FTZ R158, R158, R155 ;  /* 0x0000009b9e9e7221 */ /* 0x000fe40000010000 */
[----:B------:R-:W-:Y:S02]  /*1e450*/  FADD.FTZ R157, R157, R156 ;  /* 0x0000009c9d9d7221 */ /* 0x000fe40000010000 */
[----:B------:R-:W-:Y:S03]  /*1e460*/  FADD.FTZ R159, R159, R158 ;  /* 0x0000009e9f9f7221 */ /* 0x000fe60000010000 */
[----:B------:R-:W-:Y:S02]  /*1e470*/  FADD.FTZ R220, R220, R157 ;  /* 0x0000009ddcdc7221 */ /* 0x000fe40000010000 */
[----:B------:R-:W-:Y:S02]  /*1e480*/  FADD.FTZ R222, R222, R159 ;  /* 0x0000009fdede7221 */ /* 0x000fe40000010000 */
[----:B------:R-:W-:Y:S02]  /*1e490*/  FADD.FTZ R219, R221, R220 ;  /* 0x000000dcdddb7221 */ /* 0x000fe40000010000 */
[----:B------:R-:W-:Y:S01]  /*1e4a0*/  FADD.FTZ R217, R133, R222 ;  /* 0x000000de85d97221 */ /* 0x000fe20000010000 */
[----:B------:R-:W-:-:S05]  /*1e4b0*/  @P0 BRA `(.L_x_1806) ;  /* 0xffffc73000000947 */ /* 0x000fca000383ffff */
.L_x_1797:
        /* <DEDUP_REMOVED lines=11> */
.L_x_1825:
[----:B--23--:R-:W-:Y:S01]  /*1e570*/  FADD.FTZ R219, R10, R219 ;  /* 0x000000db0adb7221 */ /* 0x00cfe20000010000 */
[----:B------:R-:W-:Y:S05]  /*1e580*/  BRA.DIV ~URZ, `(.L_x_1808) ;  /* 0x000019327f007947 */ /* 0x000fea000b800000 */
[----:B------:R-:W2:Y:S04]  /*1e590*/  SHFL.BFLY PT, R6, R217, 0x2, 0x1f ;  /* 0x0c401f00d9067f89 */ /* 0x000ea800000e0000 */
[----:B------:R-:W3:Y:S01]  /*1e5a0*/  SHFL.BFLY PT, R2, R219, 0x1, 0x1f ;  /* 0x0c201f00db027f89 */ /* 0x000ee200000e0000 */
[----:B--2---:R-:W-:Y:S02]  /*1e5b0*/  FADD.FTZ R11, R6, R217 ;  /* 0x000000d9060b7221 */ /* 0x004fe40000010000 */
[----:B---3--:R-:W-:-:S03]  /*1e5c0*/  FADD.FTZ R2, R219, R2 ;  /* 0x00000002db027221 */ /* 0x008fc60000010000 */
[----:B------:R2:W3:Y:S04]  /*1e5d0*/  SHFL.BFLY PT, R10, R11, 0x1, 0x1f ;  /* 0x0c201f000b0a7f89 */ /* 0x0004e800000e0000 */
.L_x_1826:
[----:B------:R-:W4:Y:S01]  /*1e5e0*/  S2R R9, SR_TID.X ;  /* 0x0000000000097919 */ /* 0x000f220000002100 */
[----:B---3--:R-:W-:-:S03]  /*1e5f0*/  FADD.FTZ R6, R10, R11 ;  /* 0x0000000b0a067221 */ /* 0x008fc60000010000 */
[----:B------:R-:W-:Y:S01]  /*1e600*/  BAR.SYNC.DEFER_BLOCKING 0x0 ;  /* 0x0000000000007b1d */ /* 0x000fe20000010000 */
[----:B------:R-:W-:Y:S02]  /*1e610*/  FSETP.NE.FTZ.AND P4, PT, R2, RZ, PT ;  /* 0x000000ff0200720b */ /* 0x000fe40003f95000 */
[----:B------:R-:W-:Y:S02]  /*1e620*/  FSETP.NE.FTZ.AND P3, PT, R6, RZ, PT ;  /* 0x000000ff0600720b */ /* 0x000fe40003f75000 */
[----:B------:R-:W-:Y:S01]  /*1e630*/  MOV R8, 0x3f800000 ;  /* 0x3f80000000087802 */ /* 0x000fe20000000f00 */
[----:B------:R-:W-:Y:S01]  /*1e640*/  ULDC.64 UR4, c[0x0][0x118] ;  /* 0x0000460000047ab9 */ /* 0x000fe20000000a00 */
[----:B------:R-:W-:-:S07]  /*1e650*/  MOV R7, 0x3f800000 ;  /* 0x3f80000000077802 */ /* 0x000fce0000000f00 */
[----:B------:R-:W3:Y:S01]  /*1e660*/  @P4 MUFU.RCP R8, R2 ;  /* 0x0000000200084308 */ /* 0x000ee20000001000 */
[----:B----4-:R-:W-:-:S07]  /*1e670*/  SHF.R.S32.HI R10, RZ, 0x1f, R9 ;  /* 0x0000001fff0a7819 */ /* 0x010fce0000011409 */
[----:B------:R-:W4:Y:S01]  /*1e680*/  @P3 MUFU.RCP R7, R6 ;  /* 0x0000000600073308 */ /* 0x000f220000001000 */
[----:B--2---:R-:W-:-:S04]  /*1e690*/  LEA.HI R11, R10, R9, RZ, 0x2 ;  /* 0x000000090a0b7211 */ /* 0x004fc800078f10ff */
[--C-:B------:R-:W-:Y:S02]  /*1e6a0*/  SHF.R.S32.HI R13, RZ, 0x2, R11.reuse ;  /* 0x00000002ff0d7819 */ /* 0x100fe4000001140b */
[----:B------:R-:W-:Y:S01]  /*1e6b0*/  SHF.R.S32.HI R12, RZ, 0x1f, R11 ;  /* 0x0000001fff0c7819 */ /* 0x000fe2000001140b */
[C---:B---3--:R-:W-:Y:S01]  /*1e6c0*/  FMUL.FTZ R128, R8.reuse, R128 ;  /* 0x0000008008807220 */ /* 0x048fe20000410000 */
[----:B------:R-:W-:Y:S01]  /*1e6d0*/  LOP3.LUT R14, R11, 0x1ffffffc, RZ, 0xc0, !PT ;  /* 0x1ffffffc0b0e7812 */ /* 0x000fe200078ec0ff */
[----:B------:R-:W-:Y:S01]  /*1e6e0*/  FMUL.FTZ R129, R8, R129 ;  /* 0x0000008108817220 */ /* 0x000fe20000410000 */
[----:B------:R-:W-:Y:S01]  /*1e6f0*/  LEA.HI R12, R12, R13, RZ, 0x3 ;  /* 0x0000000d0c0c7211 */ /* 0x000fe200078f18ff */
[----:B------:R-:W-:Y:S01]  /*1e700*/  FMUL.FTZ R124, R8, R124 ;  /* 0x0000007c087c7220 */ /* 0x000fe20000410000 */
[----:B------:R-:W-:Y:S01]  /*1e710*/  IADD3 R14, -R14, R9, RZ ;  /* 0x000000090e0e7210 */ /* 0x000fe20007ffe1ff */
[----:B------:R-:W-:Y:S01]  /*1e720*/  FMUL.FTZ R125, R8, R125 ;  /* 0x0000007d087d7220 */ /* 0x000fe20000410000 */
[----:B------:R-:W-:Y:S01]  /*1e730*/  LOP3.LUT R12, R12, 0xfffffff8, RZ, 0xc0, !PT ;  /* 0xfffffff80c0c7812 */ /* 0x000fe200078ec0ff */
[----:B------:R-:W-:-:S02]  /*1e740*/  FMUL.FTZ R36, R8, R36 ;  /* 0x0000002408247220 */ /* 0x000fc40000410000 */
[C---:B------:R-:W-:Y:S01]  /*1e750*/  FMUL.FTZ R37, R8.reuse, R37 ;  /* 0x0000002508257220 */ /* 0x040fe20000410000 */
[----:B------:R-:W-:Y:S01]  /*1e760*/  IADD3 R13, R13, -R12, RZ ;  /* 0x8000000c0d0d7210 */ /* 0x000fe20007ffe0ff */
[----:B------:R-:W-:Y:S01]  /*1e770*/  FMUL.FTZ R40, R8, R40 ;  /* 0x0000002808287220 */ /* 0x000fe20000410000 */
[----:B------:R-:W-:Y:S01]  /*1e780*/  LEA.HI R12, R10, R9, RZ, 0x5 ;  /* 0x000000090a0c7211 */ /* 0x000fe200078f28ff */
[C---:B------:R-:W-:Y:S01]  /*1e790*/  FMUL.FTZ R41, R8.reuse, R41 ;  /* 0x0000002908297220 */ /* 0x040fe20000410000 */
[----:B------:R-:W-:Y:S01]  /*1e7a0*/  SHF.L.U32 R15, R13, 0x6, RZ ;  /* 0x000000060d0f7819 */ /* 0x000fe200000006ff */
[C---:B------:R-:W-:Y:S01]  /*1e7b0*/  FMUL.FTZ R44, R8.reuse, R44 ;  /* 0x0000002c082c7220 */ /* 0x040fe20000410000 */
[----:B------:R-:W-:Y:S01]  /*1e7c0*/  SHF.R.S32.HI R11, RZ, 0x5, R12 ;  /* 0x00000005ff0b7819 */ /* 0x000fe2000001140c */
[C---:B------:R-:W-:Y:S01]  /*1e7d0*/  FMUL.FTZ R45, R8.reuse, R45 ;  /* 0x0000002d082d7220 */ /* 0x040fe20000410000 */
[----:B------:R-:W-:Y:S01]  /*1e7e0*/  LOP3.LUT R15, R15, 0x1c0, RZ, 0xc0, !PT ;  /* 0x000001c00f0f7812 */ /* 0x000fe200078ec0ff */
[C---:B------:R-:W-:Y:S01]  /*1e7f0*/  FMUL.FTZ R48, R8.reuse, R48 ;  /* 0x0000003008307220 */ /* 0x040fe20000410000 */
[----:B------:R-:W-:Y:S01]  /*1e800*/  LOP3.LUT R16, R13, 0x1, RZ, 0xc0, !PT ;  /* 0x000000010d107812 */ /* 0x000fe200078ec0ff */
[C---:B------:R-:W-:Y:S01]  /*1e810*/  FMUL.FTZ R49, R8.reuse, R49 ;  /* 0x0000003108317220 */ /* 0x040fe20000410000 */
[----:B------:R-:W-:Y:S01]  /*1e820*/  LEA R14, R11, R14, 0x9 ;  /* 0x0000000e0b0e7211 */ /* 0x000fe200078e48ff */
[C---:B------:R-:W-:Y:S01]  /*1e830*/  FMUL.FTZ R52, R8.reuse, R52 ;  /* 0x0000003408347220 */ /* 0x040fe20000410000 */
[----:B------:R-:W-:Y:S01]  /*1e840*/  LEA.HI R15, R15, R15, RZ, 0x1d ;  /* 0x0000000f0f0f7211 */ /* 0x000fe200078fe8ff */
[----:B------:R-:W-:Y:S01]  /*1e850*/  FMUL.FTZ R53, R8, R53 ;  /* 0x0000003508357220 */ /* 0x000fe20000410000 */
[----:B------:R-:W-:Y:S01]  /*1e860*/  ISETP.NE.U32.AND P0, PT, R16, 0x1, PT ;  /* 0x000000011000780c */ /* 0x000fe20003f05070 */
[----:B------:R-:W-:Y:S01]  /*1e870*/  FMUL.FTZ R56, R8, R56 ;  /* 0x0000003808387220 */ /* 0x000fe20000410000 */
[----:B------:R-:W-:Y:S01]  /*1e880*/  LEA R14, R14, R15, 0x1 ;  /* 0x0000000f0e0e7211 */ /* 0x000fe200078e08ff */
[C---:B------:R-:W-:Y:S01]  /*1e890*/  FMUL.FTZ R57, R8.reuse, R57 ;  /* 0x0000003908397220 */ /* 0x040fe20000410000 */
[----:B------:R-:W-:Y:S01]  /*1e8a0*/  R2P PR, R13, 0x6 ;  /* 0x000000060d007804 */ /* 0x000fe20000000000 */
[----:B------:R-:W-:Y:S01]  /*1e8b0*/  FMUL.FTZ R60, R8, R60 ;  /* 0x0000003c083c7220 */ /* 0x000fe20000410000 */
[----:B------:R-:W-:Y:S01]  /*1e8c0*/  SHF.L.U32 R13, R14, 0x2, RZ ;  /* 0x000000020e0d7819 */ /* 0x000fe200000006ff */
[C---:B------:R-:W-:Y:S01]  /*1e8d0*/  FMUL.FTZ R61, R8.reuse, R61 ;  /* 0x0000003d083d7220 */ /* 0x040fe20000410000 */
[----:B------:R-:W-:Y:S01]  /*1e8e0*/  STS.64 [R14.X4], R128 ;  /* 0x000000800e007388 */ /* 0x000fe20000004a00 */
[C---:B------:R-:W-:Y:S01]  /*1e8f0*/  FMUL.FTZ R64, R8.reuse, R64 ;  /* 0x0000004008407220 */ /* 0x040fe20000410000 */
[----:B------:R-:W-:Y:S01]  /*1e900*/  IADD3 R15, R13, -0x20, RZ ;  /* 0xffffffe00d0f7810 */ /* 0x000fe20007ffe0ff */
[----:B------:R-:W-:-:S02]  /*1e910*/  FMUL.FTZ R65, R8, R65 ;  /* 0x0000004108417220 */ /* 0x000fc40000410000 */
[C---:B------:R-:W-:Y:S01]  /*1e920*/  FMUL.FTZ R68, R8.reuse, R68 ;  /* 0x0000004408447220 */ /* 0x040fe20000410000 */
[----:B------:R-:W-:Y:S01]  /*1e930*/  @P0 IADD3 R15, R13, 0x20, RZ ;  /* 0x000000200d0f0810 */ /* 0x000fe20007ffe0ff */
[C---:B------:R-:W-:Y:S02]  /*1e940*/  FMUL.FTZ R69, R8.reuse, R69 ;  /* 0x0000004508457220 */ /* 0x040fe40000410000 */
[C---:B------:R-:W-:Y:S02]  /*1e950*/  FMUL.FTZ R72, R8.reuse, R72 ;  /* 0x0000004808487220 */ /* 0x040fe40000410000 */
[C---:B------:R-:W-:Y:S02]  /*1e960*/  FMUL.FTZ R73, R8.reuse, R73 ;  /* 0x0000004908497220 */ /* 0x040fe40000410000 */
[C---:B------:R-:W-:Y:S02]  /*1e970*/  FMUL.FTZ R76, R8.reuse, R76 ;  /* 0x0000004c084c7220 */ /* 0x040fe40000410000 */
[----:B------:R-:W-:-:S02]  /*1e980*/  FMUL.FTZ R77, R8, R77 ;  /* 0x0000004d084d7220 */ /* 0x000fc40000410000 */
[C---:B------:R-:W-:Y:S02]  /*1e990*/  FMUL.FTZ R80, R8.reuse, R80 ;  /* 0x0000005008507220 */ /* 0x040fe40000410000 */
        /* <DEDUP_REMOVED lines=20> */
[----:B------:R-:W-:Y:S01]  /*1eae0*/  FMUL.FTZ R113, R8, R113 ;  /* 0x0000007108717220 */ /* 0x000fe20000410000 */
[----:B------:R-:W-:Y:S01]  /*1eaf0*/  MOV R8, 0x40 ;  /* 0x0000004000087802 */ /* 0x000fe20000000f00 */
[C---:B----4-:R-:W-:Y:S02]  /*1eb00*/  FMUL.FTZ R131, R7.reuse, R131 ;  /* 0x0000008307837220 */ /* 0x050fe40000410000 */
[C---:B------:R-:W-:Y:S01]  /*1eb10*/  FMUL.FTZ R130, R7.reuse, R130 ;  /* 0x0000008207827220 */ /* 0x040fe20000410000 */
[----:B------:R-:W-:Y:S01]  /*1eb20*/  SEL R8, R8, 0xffffffc0, !P1 ;  /* 0xffffffc008087807 */ /* 0x000fe20004800000 */
[----:B------:R-:W-:-:S02]  /*1eb30*/  FMUL.FTZ R127, R7, R127 ;  /* 0x0000007f077f7220 */ /* 0x000fc40000410000 */
[----:B------:R-:W-:Y:S01]  /*1eb40*/  FMUL.FTZ R126, R7, R126 ;  /* 0x0000007e077e7220 */ /* 0x000fe20000410000 */
[----:B------:R-:W-:Y:S01]  /*1eb50*/  IADD3 R16, R13, R8, RZ ;  /* 0x000000080d107210 */ /* 0x000fe20007ffe0ff */
[C---:B------:R-:W-:Y:S01]  /*1eb60*/  FMUL.FTZ R39, R7.reuse, R39 ;  /* 0x0000002707277220 */ /* 0x040fe20000410000 */
[----:B------:R-:W-:Y:S01]  /*1eb70*/  STS.64 [R14.X4+0x800], R130 ;  /* 0x000800820e007388 */ /* 0x000fe20000004a00 */
[C---:B------:R-:W-:Y:S02]  /*1eb80*/  FMUL.FTZ R38, R7.reuse, R38 ;  /* 0x0000002607267220 */ /* 0x040fe40000410000 */
[C---:B------:R-:W-:Y:S01]  /*1eb90*/  FMUL.FTZ R43, R7.reuse, R43 ;  /* 0x0000002b072b7220 */ /* 0x040fe20000410000 */
[----:B------:R-:W-:Y:S01]  /*1eba0*/  STS.64 [R15], R124 ;  /* 0x0000007c0f007388 */ /* 0x000fe20000000a00 */
[C---:B------:R-:W-:Y:S02]  /*1ebb0*/  FMUL.FTZ R42, R7.reuse, R42 ;  /* 0x0000002a072a7220 */ /* 0x040fe40000410000 */
[C---:B------:R-:W-:Y:S01]  /*1ebc0*/  FMUL.FTZ R47, R7.reuse, R47 ;  /* 0x0000002f072f7220 */ /* 0x040fe20000410000 */
[----:B------:R-:W-:Y:S01]  /*1ebd0*/  STS.64 [R15+0x800], R126 ;  /* 0x0008007e0f007388 */ /* 0x000fe20000000a00 */
[----:B------:R-:W-:-:S02]  /*1ebe0*/  FMUL.FTZ R46, R7, R46 ;  /* 0x0000002e072e7220 */ /* 0x000fc40000410000 */
[C---:B------:R-:W-:Y:S01]  /*1ebf0*/  FMUL.FTZ R51, R7.reuse, R51 ;  /* 0x0000003307337220 */ /* 0x040fe20000410000 */
[----:B------:R-:W-:Y:S01]  /*1ec00*/  STS.64 [R16], R36 ;  /* 0x0000002410007388 */ /* 0x000fe20000000a00 */
[C---:B------:R-:W-:Y:S02]  /*1ec10*/  FMUL.FTZ R50, R7.reuse, R50 ;  /* 0x0000003207327220 */ /* 0x040fe40000410000 */
[C---:B------:R-:W-:Y:S01]  /*1ec20*/  FMUL.FTZ R55, R7.reuse, R55 ;  /* 0x0000003707377220 */ /* 0x040fe20000410000 */
[----:B------:R-:W-:Y:S01]  /*1ec30*/  STS.64 [R16+0x800], R38 ;  /* 0x0008002610007388 */ /* 0x000fe20000000a00 */
        /* <DEDUP_REMOVED lines=34> */
[----:B------:R-:W-:Y:S01]  /*1ee60*/  FMUL.FTZ R114, R7, R114 ;  /* 0x0000007207727220 */ /* 0x000fe20000410000 */
[----:B------:R-:W-:-:S04]  /*1ee70*/  MOV R7, 0x80 ;  /* 0x0000008000077802 */ /* 0x000fc80000000f00 */
[----:B------:R-:W-:Y:S02]  /*1ee80*/  SEL R18, R7, 0xffffff80, !P2 ;  /* 0xffffff8007127807 */ /* 0x000fe40005000000 */
[-C--:B------:R-:W-:Y:S02]  /*1ee90*/  IADD3 R7, R8, R15.reuse, RZ ;  /* 0x0000000f08077210 */ /* 0x080fe40007ffe0ff */
[-C--:B------:R-:W-:Y:S02]  /*1eea0*/  IADD3 R8, R13, R18.reuse, RZ ;  /* 0x000000120d087210 */ /* 0x080fe40007ffe0ff */
[----:B------:R-:W-:Y:S01]  /*1eeb0*/  IADD3 R17, R18, R15, RZ ;  /* 0x0000000f12117210 */ /* 0x000fe20007ffe0ff */
[----:B------:R-:W-:Y:S01]  /*1eec0*/  STS.64 [R7], R40 ;  /* 0x0000002807007388 */ /* 0x000fe20000000a00 */
[-C--:B------:R-:W-:Y:S02]  /*1eed0*/  IADD3 R19, R16, R18.reuse, RZ ;  /* 0x0000001210137210 */ /* 0x080fe40007ffe0ff */
[----:B------:R-:W-:Y:S01]  /*1eee0*/  IADD3 R18, R7, R18, RZ ;  /* 0x0000001207127210 */ /* 0x000fe20007ffe0ff */
        /* <DEDUP_REMOVED lines=26> */
[----:B------:R-:W-:Y:S04]  /*1f090*/  STS.64 [R14.X4+0x8800], R94 ;  /* 0x0088005e0e007388 */ /* 0x000fe80000004a00 */
[----:B------:R-:W-:Y:S04]  /*1f0a0*/  STS.64 [R15+0x8000], R96 ;  /* 0x008000600f007388 */ /* 0x000fe80000000a00 */
[----:B------:R2:W-:Y:S04]  /*1f0b0*/  STS.64 [R15+0x8800], R98 ;  /* 0x008800620f007388 */ /* 0x0005e80000000a00 */
[----:B------:R-:W-:Y:S04]  /*1f0c0*/  STS.64 [R16+0x8000], R100 ;  /* 0x0080006410007388 */ /* 0x000fe80000000a00 */
[----:B------:R-:W-:Y:S04]  /*1f0d0*/  STS.64 [R16+0x8800], R102 ;  /* 0x0088006610007388 */ /* 0x000fe80000000a00 */
[----:B------:R3:W-:Y:S04]  /*1f0e0*/  STS.64 [R7+0x8000], R120 ;  /* 0x0080007807007388 */ /* 0x0007e80000000a00 */
[----:B------:R-:W-:Y:S04]  /*1f0f0*/  STS.64 [R7+0x8800], R122 ;  /* 0x0088007a07007388 */ /* 0x000fe80000000a00 */
[----:B------:R-:W-:Y:S04]  /*1f100*/  STS.64 [R8+0x8000], R104 ;  /* 0x0080006808007388 */ /* 0x000fe80000000a00 */
[----:B------:R4:W-:Y:S04]  /*1f110*/  STS.64 [R8+0x8800], R106 ;  /* 0x0088006a08007388 */ /* 0x0009e80000000a00 */
[----:B------:R-:W-:Y:S04]  /*1f120*/  STS.64 [R17+0x8000], R108 ;  /* 0x0080006c11007388 */ /* 0x000fe80000000a00 */
[----:B------:R-:W-:Y:S04]  /*1f130*/  STS.64 [R17+0x8800], R110 ;  /* 0x0088006e11007388 */ /* 0x000fe80000000a00 */
[----:B------:R-:W-:Y:S04]  /*1f140*/  STS.64 [R19+0x8000], R116 ;  /* 0x0080007413007388 */ /* 0x000fe80000000a00 */
[----:B------:R-:W-:Y:S04]  /*1f150*/  STS.64 [R19+0x8800], R118 ;  /* 0x0088007613007388 */ /* 0x000fe80000000a00 */
[----:B------:R1:W-:Y:S04]  /*1f160*/  STS.64 [R18+0x8000], R112 ;  /* 0x0080007012007388 */ /* 0x0003e80000000a00 */
[----:B------:R1:W-:Y:S04]  /*1f170*/  STS.64 [R18+0x8800], R114 ;  /* 0x0088007212007388 */ /* 0x0003e80000000a00 */
[----:B--2---:R-:W2:Y:S04]  /*1f180*/  LD.E.64 R14, [R4.64+0xb0] ;  /* 0x0000b004040e7980 */ /* 0x004ea8000c101b00 */
[----:B---3--:R-:W3:Y:S04]  /*1f190*/  LD.E R120, [R4.64+0x60] ;  /* 0x0000600404787980 */ /* 0x008ee8000c101900 */
[----:B----4-:R-:W4:Y:S01]  /*1f1a0*/  S2R R8, SR_TID.X ;  /* 0x0000000000087919 */ /* 0x010f220000002100 */
[----:B------:R-:W-:-:S03]  /*1f1b0*/  LEA.HI R16, R10, R9, RZ, 0x4 ;  /* 0x000000090a107211 */ /* 0x000fc600078f20ff */
[----:B------:R2:W5:Y:S04]  /*1f1c0*/  LD.E R13, [R4.64+0xcc] ;  /* 0x0000cc04040d7980 */ /* 0x000568000c101900 */
[----:B------:R2:W5:Y:S01]  /*1f1d0*/  LD.E.64 R122, [R4.64+0x78] ;  /* 0x00007804047a7980 */ /* 0x000562000c101b00 */
[----:B-1----:R-:W-:-:S03]  /*1f1e0*/  LOP3.LUT R112, R16, 0xfffffff0, RZ, 0xc0, !PT ;  /* 0xfffffff010707812 */ /* 0x002fc600078ec0ff */
[----:B------:R1:W5:Y:S01]  /*1f1f0*/  LD.E.64 R124, [R4.64+0xa8] ;  /* 0x0000a804047c7980 */ /* 0x000362000c101b00 */
[----:B------:R-:W-:Y:S01]  /*1f200*/  LOP3.LUT R12, R12, 0xffffffe0, RZ, 0xc0, !PT ;  /* 0xffffffe00c0c7812 */ /* 0x000fe200078ec0ff */
[----:B------:R-:W-:Y:S01]  /*1f210*/  @P4 MUFU.LG2 R2, R2 ;  /* 0x0000000200024308 */ /* 0x000fe20000000c00 */
[-C--:B------:R-:W-:Y:S01]  /*1f220*/  IADD3 R112, -R112, R9.reuse, RZ ;  /* 0x0000000970707210 */ /* 0x080fe20007ffe1ff */
[----:B------:R-:W-:Y:S01]  /*1f230*/  BSSY B0, `(.L_x_1809) ;  /* 0x000004e000007945 */ /* 0x000fe20003800000 */
[----:B------:R-:W-:Y:S02]  /*1f240*/  IADD3 R12, -R12, R9, RZ ;  /* 0x000000090c0c7210 */ /* 0x000fe40007ffe1ff */
[----:B------:R-:W-:Y:S02]  /*1f250*/  LEA.HI R17, R112, R112, RZ, 0x1 ;  /* 0x0000007070117211 */ /* 0x000fe400078f08ff */
[----:B------:R-:W-:Y:S01]  /*1f260*/  SHF.R.S32.HI R114, RZ, 0x1f, R11 ;  /* 0x0000001fff727819 */ /* 0x000fe2000001140b */
[----:B------:R-:W1:Y:S01]  /*1f270*/  @P3 MUFU.LG2 R6, R6 ;  /* 0x0000000600063308 */ /* 0x000e620000000c00 */
[----:B------:R-:W-:-:S02]  /*1f280*/  SHF.L.U32 R19, R17, 0x2, RZ ;  /* 0x0000000211137819 */ /* 0x000fc400000006ff */
[----:B----4-:R-:W-:Y:S02]  /*1f290*/  SHF.R.S32.HI R7, RZ, 0x1f, R8 ;  /* 0x0000001fff077819 */ /* 0x010fe40000011408 */
[----:B------:R-:W-:Y:S02]  /*1f2a0*/  LOP3.LUT R17, R17, 0xffffffe, RZ, 0xc0, !PT ;  /* 0x0ffffffe11117812 */ /* 0x000fe400078ec0ff */
[CC--:B------:R-:W-:Y:S02]  /*1f2b0*/  LEA.HI R10, R7.reuse, R8.reuse, RZ, 0x4 ;  /* 0x00000008070a7211 */ /* 0x0c0fe400078f20ff */
[----:B------:R-:W-:Y:S02]  /*1f2c0*/  LEA.HI R7, R7, R8, RZ, 0x5 ;  /* 0x0000000807077211 */ /* 0x000fe400078f28ff */
[----:B------:R-:W-:Y:S02]  /*1f2d0*/  SHF.R.S32.HI R10, RZ, 0x4, R10 ;  /* 0x00000004ff0a7819 */ /* 0x000fe4000001140a */
[----:B------:R-:W-:-:S02]  /*1f2e0*/  LOP3.LUT R7, R7, 0xffffffe0, RZ, 0xc0, !PT ;  /* 0xffffffe007077812 */ /* 0x000fc400078ec0ff */
[----:B------:R-:W-:Y:S01]  /*1f2f0*/  SHF.L.U32 R16, R10, 0x6, RZ ;  /* 0x000000060a107819 */ /* 0x000fe200000006ff */
[----:B-1----:R-:W-:Y:S01]  /*1f300*/  @P3 FMUL.FTZ R6, R6, 0.69314718246459960938 ;  /* 0x3f31721806063820 */ /* 0x002fe20000410000 */
[----:B------:R-:W-:Y:S02]  /*1f310*/  IADD3 R7, -R7, R8, RZ ;  /* 0x0000000807077210 */ /* 0x000fe40007ffe1ff */
[----:B------:R-:W-:Y:S02]  /*1f320*/  LOP3.LUT R16, R16, 0x1c0, RZ, 0xc0, !PT ;  /* 0x000001c010107812 */ /* 0x000fe400078ec0ff */
[----:B------:R-:W-:Y:S02]  /*1f330*/  LOP3.LUT P0, RZ, R12, 0x3, RZ, 0xc0, !PT ;  /* 0x000000030cff7812 */ /* 0x000fe4000780c0ff */
[----:B------:R-:W-:Y:S02]  /*1f340*/  LOP3.LUT R19, R16, 0x38, R19, 0xf8, !PT ;  /* 0x0000003810137812 */ /* 0x000fe400078ef813 */
[----:B------:R-:W-:-:S02]  /*1f350*/  SHF.R.U32.HI R16, RZ, 0x3, R16 ;  /* 0x00000003ff107819 */ /* 0x000fc40000011610 */
[----:B------:R-:W-:Y:S02]  /*1f360*/  IADD3 R17, R112, -R17, RZ ;  /* 0x8000001170117210 */ /* 0x000fe40007ffe0ff */
[----:B------:R-:W-:Y:S02]  /*1f370*/  LOP3.LUT R16, R19, R16, RZ, 0x3c, !PT ;  /* 0x0000001013107212 */ /* 0x000fe400078e3cff */
[----:B------:R-:W-:Y:S02]  /*1f380*/  LEA.HI R114, R114, R11, RZ, 0x2 ;  /* 0x0000000b72727211 */ /* 0x000fe400078f10ff */
[----:B------:R-:W-:Y:S02]  /*1f390*/  SHF.R.S32.HI R8, RZ, 0x1f, R7 ;  /* 0x0000001fff087819 */ /* 0x000fe40000011407 */
[----:B------:R-:W-:Y:S01]  /*1f3a0*/  LEA R113, R17, R16, 0x2 ;  /* 0x0000001011717211 */ /* 0x000fe200078e10ff */
[----:B------:R-:W-:Y:S01]  /*1f3b0*/  BAR.SYNC.DEFER_BLOCKING 0x0 ;  /* 0x0000000000007b1d */ /* 0x000fe20000010000 */
[----:B------:R-:W-:-:S02]  /*1f3c0*/  LOP3.LUT R114, R114, 0xffffffc, RZ, 0xc0, !PT ;  /* 0x0ffffffc72727812 */ /* 0x000fc400078ec0ff */
[----:B------:R-:W-:Y:S02]  /*1f3d0*/  LEA.HI R8, R8, R7, RZ, 0x2 ;  /* 0x0000000708087211 */ /* 0x000fe400078f10ff */
[----:B------:R-:W-:Y:S02]  /*1f3e0*/  SHF.L.U32 R7, R207, 0x6, RZ ;  /* 0x00000006cf077819 */ /* 0x000fe400000006ff */
[----:B------:R-:W-:Y:S02]  /*1f3f0*/  IADD3 R114, R11, -R114, RZ ;  /* 0x800000720b727210 */ /* 0x000fe40007ffe0ff */
[----:B------:R-:W-:Y:S02]  /*1f400*/  SHF.L.U32 R116, R112, 0x2, RZ ;  /* 0x0000000270747819 */ /* 0x000fe400000006ff */
[----:B------:R-:W-:Y:S02]  /*1f410*/  SHF.R.S32.HI R115, RZ, 0x2, R8 ;  /* 0x00000002ff737819 */ /* 0x000fe40000011408 */
[----:B------:R-:W-:-:S02]  /*1f420*/  MOV R9, 0xff800000 ;  /* 0xff80000000097802 */ /* 0x000fc40000000f00 */
[----:B------:R-:W-:Y:S01]  /*1f430*/  MOV R11, 0xff800000 ;  /* 0xff800000000b7802 */ /* 0x000fe20000000f00 */
[----:B-----5:R-:W-:Y:S01]  /*1f440*/  @P3 FFMA.FTZ R11, R3, R0, R6 ;  /* 0x00000000030b3223 */ /* 0x020fe20000010006 */
[----:B------:R-:W-:Y:S02]  /*1f450*/  SHF.R.S32.HI R117, RZ, 0x1f, R116 ;  /* 0x0000001fff757819 */ /* 0x000fe40000011474 */
[----:B------:R-:W-:Y:S01]  /*1f460*/  LEA R114, R114, R115, 0x4 ;  /* 0x0000007372727211 */ /* 0x000fe200078e20ff */
[----:B------:R-:W1:Y:S04]  /*1f470*/  LDS.128 R108, [R113.X4] ;  /* 0x00000000716c7984 */ /* 0x000e680000004c00 */
[----:B------:R-:W4:Y:S04]  /*1f480*/  LDS.128 R104, [R113.X4+0x800] ;  /* 0x0008000071687984 */ /* 0x000f280000004c00 */
        /* <DEDUP_REMOVED lines=22> */
[----:B----4-:R-:W-:-:S04]  /*1f5f0*/  @P4 FMUL.FTZ R113, R2, 0.69314718246459960938 ;  /* 0x3f31721802714820 */ /* 0x010fc80000410000 */
[----:B------:R-:W-:Y:S02]  /*1f600*/  @P4 FFMA.FTZ R9, R132, R0, R113 ;  /* 0x0000000084094223 */ /* 0x000fe40000010071 */
[----:B--2---:R-:W-:-:S04]  /*1f610*/  IMAD R14, R14, UR8, R211 ;  /* 0x000000080e0e7c24 */ /* 0x004fc8000f8e02d3 */
[----:B---3--:R-:W-:-:S04]  /*1f620*/  IMAD R14, R14, R120, R209 ;  /* 0x000000780e0e7224 */ /* 0x008fc800078e02d1 */
[----:B------:R-:W-:Y:S01]  /*1f630*/  IMAD R14, R15, R14, R7 ;  /* 0x0000000e0f0e7224 */ /* 0x000fe200078e0207 */
[----:B------:R-:W-:Y:S05]  /*1f640*/  @P0 BRA `(.L_x_1810) ;  /* 0x000000c000000947 */ /* 0x000fea0003800000 */
[----:B-1----:R-:W-:Y:S01]  /*1f650*/  IMAD R3, R207, -0x40, R208 ;  /* 0xffffffc0cf037824 */ /* 0x002fe200078e02d0 */
[----:B------:R-:W-:Y:S01]  /*1f660*/  IADD3 R2, R114, 0x8, RZ ;  /* 0x0000000872027810 */ /* 0x000fe20007ffe0ff */
[----:B------:R-:W-:Y:S01]  /*1f670*/  ULDC.64 UR4, c[0x0][0x118] ;  /* 0x0000460000047ab9 */ /* 0x000fe20000000a00 */
[----:B------:R-:W-:Y:S02]  /*1f680*/  SHF.R.S32.HI R7, RZ, 0x1f, R14 ;  /* 0x0000001fff077819 */ /* 0x000fe4000001140e */
[----:B------:R-:W-:Y:S02]  /*1f690*/  IADD3 R0, P0, R14, R114, RZ ;  /* 0x000000720e007210 */ /* 0x000fe40007f1e0ff */
[-C--:B------:R-:W-:Y:S02]  /*1f6a0*/  ISETP.GE.AND P2, PT, R114, R3.reuse, PT ;  /* 0x000000037200720c */ /* 0x080fe40003f46270 */
[----:B------:R-:W-:-:S02]  /*1f6b0*/  ISETP.GE.AND P1, PT, R2, R3, PT ;  /* 0x000000030200720c */ /* 0x000fc40003f26270 */
[----:B------:R-:W-:Y:S02]  /*1f6c0*/  LEA.HI.X.SX32 R7, R114, R7, 0x1, P0 ;  /* 0x0000000772077211 */ /* 0x000fe400000f0eff */
[----:B------:R-:W-:-:S04]  /*1f6d0*/  LEA R2, P0, R0, R124, 0x2 ;  /* 0x0000007c00027211 */ /* 0x000fc800078010ff */
[----:B------:R-:W-:-:S05]  /*1f6e0*/  LEA.HI.X R3, R0, R125, R7, 0x2, P0 ;  /* 0x0000007d00037211 */ /* 0x000fca00000f1407 */
[----:B------:R1:W-:Y:S04]  /*1f6f0*/  @!P2 ST.E [R2.64], R9 ;  /* 0x000000090200a985 */ /* 0x0003e8000c101904 */
[----:B------:R1:W-:Y:S02]  /*1f700*/  @!P1 ST.E [R2.64+0x20], R11 ;  /* 0x0000200b02009985 */ /* 0x0003e4000c101904 */
.L_x_1810:
[----:B-1----:R-:W-:Y:S05]  /*1f710*/  BSYNC B0 ;  /* 0x0000000000007941 */ /* 0x002fea0003800000 */
.L_x_1809:
[----:B------:R-:W-:Y:S01]  /*1f720*/  IMAD R207, R207, -0x40, R208 ;  /* 0xffffffc0cfcf7824 */ /* 0x000fe200078e02d0 */
[----:B------:R-:W-:Y:S01]  /*1f730*/  ULDC.64 UR4, c[0x0][0x118] ;  /* 0x0000460000047ab9 */ /* 0x000fe20000000a00 */
[----:B------:R-:W-:Y:S01]  /*1f740*/  IMAD R13, R14, R13, RZ ;  /* 0x0000000d0e0d7224 */ /* 0x000fe200078e02ff */
[----:B------:R1:W5:Y:S01]  /*1f750*/  LD.E R4, [R4.64+0xc0] ;  /* 0x0000c00404047980 */ /* 0x000362000c101900 */
[C---:B------:R-:W-:Y:S01]  /*1f760*/  IMAD.WIDE R2, R10.reuse, 0xc0, R116 ;  /* 0x000000c00a027825 */ /* 0x040fe200078e0274 */
[----:B------:R-:W-:Y:S01]  /*1f770*/  ISETP.GE.AND P1, PT, R10, R207, PT ;  /* 0x000000cf0a00720c */ /* 0x000fe20003f26270 */
[----:B------:R-:W-:Y:S03]  /*1f780*/  BSSY B0, `(.L_x_1811) ;  /* 0x0000010000007945 */ /* 0x000fe60003800000 */
[----:B------:R-:W-:-:S04]  /*1f790*/  IADD3 R0, P0, R2, R13, RZ ;  /* 0x0000000d02007210 */ /* 0x000fc80007f1e0ff */
[----:B------:R-:W-:Y:S02]  /*1f7a0*/  LEA.HI.X.SX32 R13, R13, R3, 0x1, P0 ;  /* 0x000000030d0d7211 */ /* 0x000fe400000f0eff */
[----:B------:R-:W-:Y:S02]  /*1f7b0*/  LEA R6, P0, R0, R122, 0x2 ;  /* 0x0000007a00067211 */ /* 0x000fe400078010ff */
[----:B------:R-:W-:Y:S02]  /*1f7c0*/  IADD3 R3, R116, 0x40, RZ ;  /* 0x0000004074037810 */ /* 0x000fe40007ffe0ff */
[----:B------:R-:W-:Y:S01]  /*1f7d0*/  LEA.HI.X R7, R0, R123, R13, 0x2, P0 ;  /* 0x0000007b00077211 */ /* 0x000fe200000f140d */
[----:B------:R-:W-:Y:S05]  /*1f7e0*/  @P1 BRA `(.L_x_1812) ;  /* 0x0000009000001947 */ /* 0x000fea0003800000 */
[C---:B-1----:R-:W-:Y:S01]  /*1f7f0*/  IADD3 R5, R3.reuse, 0x40, RZ ;  /* 0x0000004003057810 */ /* 0x042fe20007ffe0ff */
[----:B------:R-:W-:Y:S01]  /*1f800*/  ULDC.64 UR4, c[0x0][0x118] ;  /* 0x0000460000047ab9 */ /* 0x000fe20000000a00 */
[-C--:B-----5:R-:W-:Y:S02]  /*1f810*/  ISETP.GE.AND P1, PT, R3, R4.reuse, PT ;  /* 0x000000040300720c */ /* 0x0a0fe40003f26270 */
[----:B------:R-:W-:-:S02]  /*1f820*/  ISETP.GE.AND P2, PT, R116, R4, PT ;  /* 0x000000047400720c */ /* 0x000fc40003f46270 */
[----:B------:R-:W-:-:S09]  /*1f830*/  ISETP.GE.AND P0, PT, R5, R4, PT ;  /* 0x000000040500720c */ /* 0x000fd20003f06270 */
[----:B------:R1:W-:Y:S04]  /*1f840*/  @!P1 ST.E.128 [R6.64+0x100], R76 ;  /* 0x0001004c06009985 */ /* 0x0003e8000c101d04 */
[----:B------:R1:W-:Y:S04]  /*1f850*/  @!P2 ST.E.64 [R6.64], R108 ;  /* 0x0000006c0600a985 */ /* 0x0003e8000c101b04 */
[----:B------:R1:W-:Y:S04]  /*1f860*/  @!P2 ST.E.64 [R6.64+0x8], R110 ;  /* 0x0000086e0600a985 */ /* 0x0003e8000c101b04 */
[----:B------:R1:W-:Y:S02]  /*1f870*/  @!P0 ST.E.128 [R6.64+0x200], R44 ;  /* 0x0002002c06008985 */ /* 0x0003e4000c101d04 */
.L_x_1812:
[----:B------:R-:W-:Y:S05]  /*1f880*/  BSYNC B0 ;  /* 0x0000000000007941 */ /* 0x000fea0003800000 */
.L_x_1811:
[----:B------:R-:W-:Y:S01]  /*1f890*/  IADD3 R0, R10, 0x8, RZ ;  /* 0x000000080a007810 */ /* 0x000fe20007ffe0ff */
[----:B------:R-:W-:Y:S03]  /*1f8a0*/  BSSY B0, `(.L_x_1813) ;  /* 0x000000b000007945 */ /* 0x000fe60003800000 */
[----:B------:R-:W-:-:S13]  /*1f8b0*/  ISETP.GE.AND P0, PT, R0, R207, PT ;  /* 0x000000cf0000720c */ /* 0x000fda0003f06270 */
[----:B------:R-:W-:Y:S05]  /*1f8c0*/  @P0 BRA `(.L_x_1814) ;  /* 0x0000008000000947 */ /* 0x000fea0003800000 */
[C---:B-1----:R-:W-:Y:S01]  /*1f8d0*/  IADD3 R5, R3.reuse, 0x40, RZ ;  /* 0x0000004003057810 */ /* 0x042fe20007ffe0ff */
[----:B------:R-:W-:Y:S01]  /*1f8e0*/  ULDC.64 UR4, c[0x0][0x118] ;  /* 0x0000460000047ab9 */ /* 0x000fe20000000a00 */
[-C--:B-----5:R-:W-:Y:S02]  /*1f8f0*/  ISETP.GE.AND P2, PT, R116, R4.reuse, PT ;  /* 0x000000047400720c */ /* 0x0a0fe40003f46270 */
[-C--:B------:R-:W-:Y:S02]  /*1f900*/  ISETP.GE.AND P1, PT, R3, R4.reuse, PT ;  /* 0x000000040300720c */ /* 0x080fe40003f26270 */
[----:B------:R-:W-:-:S09]  /*1f910*/  ISETP.GE.AND P0, PT, R5, R4, PT ;  /* 0x000000040500720c */ /* 0x000fd20003f06270 */
[----:B------:R1:W-:Y:S04]  /*1f920*/  @!P2 ST.E.128 [R6.64+0x1800], R104 ;  /* 0x001800680600a985 */ /* 0x0003e8000c101d04 */
[----:B------:R1:W-:Y:S04]  /*1f930*/  @!P1 ST.E.128 [R6.64+0x1900], R72 ;  /* 0x0019004806009985 */ /* 0x0003e8000c101d04 */
[----:B------:R1:W-:Y:S02]  /*1f940*/  @!P0 ST.E.128 [R6.64+0x1a00], R40 ;  /* 0x001a002806008985 */ /* 0x0003e4000c101d04 */
.L_x_1814:
[----:B------:R-:W-:Y:S05]  /*1f950*/  BSYNC B0 ;  /* 0x0000000000007941 */ /* 0x000fea0003800000 */
.L_x_1813:
        /* <DEDUP_REMOVED lines=12> */
.L_x_1816:
[----:B------:R-:W-:Y:S05]  /*1fa20*/  BSYNC B0 ;  /* 0x0000000000007941 */ /* 0x000fea0003800000 */
.L_x_1815:
        /* <DEDUP_REMOVED lines=12> */
.L_x_1818:
[----:B------:R-:W-:Y:S05]  /*1faf0*/  BSYNC B0 ;  /* 0x0000000000007941 */ /* 0x000fea0003800000 */
.L_x_1817:
        /* <DEDUP_REMOVED lines=12> */
.L_x_1820:
[----:B------:R-:W-:Y:S05]  /*1fbc0*/  BSYNC B0 ;  /* 0x0000000000007941 */ /* 0x000fea0003800000 */
.L_x_1819:
        /* <DEDUP_REMOVED lines=12> */
.L_x_1822:
[----:B------:R-:W-:Y:S05]  /*1fc90*/  BSYNC B0 ;  /* 0x0000000000007941 */ /* 0x000fea0003800000 */
.L_x_1821:
        /* <DEDUP_REMOVED lines=12> */
.L_x_1824:
[----:B------:R-:W-:Y:S05]  /*1fd60*/  BSYNC B0 ;  /* 0x0000000000007941 */ /* 0x000fea0003800000 */
.L_x_1823:
[----:B------:R-:W-:-:S04]  /*1fd70*/  IADD3 R10, R10, 0x38, RZ ;  /* 0x000000380a0a7810 */ /* 0x000fc80007ffe0ff */
[----:B------:R-:W-:Y:S01]  /*1fd80*/  ISETP.GE.AND P0, PT, R10, R207, PT ;  /* 0x000000cf0a00720c */ /* 0x000fe20003f06270 */
[----:B------:R-:W-:-:S12]  /*1fd90*/  IMAD.MOV.U32 R207, RZ, RZ, 0x0 ;  /* 0x00000000ffcf7424 */ /* 0x000fd800078e00ff */
[----:B------:R-:W-:Y:S05]  /*1fda0*/  @P0 RET.REL.NODEC R206 `(_ZN5flash24flash_fwd_splitkv_kernelI23Flash_fwd_kernel_traitsILi192ELi64ELi64ELi4ELb0ELb0EN7cutlass10bfloat16_tE19Flash_kernel_traitsILi192ELi64ELi64ELi4ES3_EELb1ELb0ELb0ELb0ELb0ELb0ELb1ELb1EEEvNS_16Flash_fwd_paramsE) ;  /* 0xfffe0250ce000950 */ /* 0x000fea0003c3ffff */
[CC--:B-----5:R-:W-:Y:S01]  /*1fdb0*/  ISETP.GE.AND P0, PT, R3.reuse, R4.reuse, PT ;  /* 0x000000040300720c */ /* 0x0e0fe20003f06270 */
[----:B------:R-:W-:Y:S01]  /*1fdc0*/  ULDC.64 UR4, c[0x0][0x118] ;  /* 0x0000460000047ab9 */ /* 0x000fe20000000a00 */
[----:B------:R-:W-:Y:S01]  /*1fdd0*/  IADD3 R3, R3, 0x40, RZ ;  /* 0x0000004003037810 */ /* 0x000fe20007ffe0ff */
[----:B------:R-:W-:Y:S01]  /*1fde0*/  IMAD.MOV.U32 R207, RZ, RZ, 0x0 ;  /* 0x00000000ffcf7424 */ /* 0x000fe200078e00ff */
[----:B------:R-:W-:-:S09]  /*1fdf0*/  ISETP.GE.AND P1, PT, R116, R4, PT ;  /* 0x000000047400720c */ /* 0x000fd20003f26270 */
[----:B------:R2:W-:Y:S01]  /*1fe00*/  @!P0 ST.E.128 [R6.64+0xa900], R48 ;  /* 0x00a9003006008985 */ /* 0x0005e2000c101d04 */
[----:B------:R-:W-:-:S03]  /*1fe10*/  ISETP.GE.AND P0, PT, R3, R4, PT ;  /* 0x000000040300720c */ /* 0x000fc60003f06270 */
[----:B------:R2:W-:Y:S10]  /*1fe20*/  @!P1 ST.E.128 [R6.64+0xa800], R80 ;  /* 0x00a8005006009985 */ /* 0x0005f4000c101d04 */
[----:B------:R-:W-:Y:S05]  /*1fe30*/  @P0 RET.REL.NODEC R206 `(_ZN5flash24flash_fwd_splitkv_kernelI23Flash_fwd_kernel_traitsILi192ELi64ELi64ELi4ELb0ELb0EN7cutlass10bfloat16_tE19Flash_kernel_traitsILi192ELi64ELi64ELi4ES3_EELb1ELb0ELb0ELb0ELb0ELb0ELb1ELb1EEEvNS_16Flash_fwd_paramsE) ;  /* 0xfffe01c0ce000950 */ /* 0x000fea0003c3ffff */
[----:B------:R-:W-:Y:S01]  /*1fe40*/  MOV R207, 0x0 ;  /* 0x0000000000cf7802 */ /* 0x000fe20000000f00 */
[----:B------:R-:W-:-:S02]  /*1fe50*/  ULDC.64 UR4, c[0x0][0x118] ;  /* 0x0000460000047ab9 */ /* 0x000fc40000000a00 */
[----:B------:R3:W-:Y:S01]  /*1fe60*/  ST.E.128 [R6.64+0xaa00], R16 ;  /* 0x00aa001006007985 */ /* 0x0007e2000c101d04 */
[----:B------:R-:W-:Y:S05]  /*1fe70*/  RET.REL.NODEC R206 `(_ZN5flash24flash_fwd_splitkv_kernelI23Flash_fwd_kernel_traitsILi192ELi64ELi64ELi4ELb0ELb0EN7cutlass10bfloat16_tE19Flash_kernel_traitsILi192ELi64ELi64ELi4ES3_EELb1ELb0ELb0ELb0ELb0ELb0ELb1ELb1EEEvNS_16Flash_fwd_paramsE) ;  /* 0xfffe0180ce007950 */ /* 0x000fea0003c3ffff */
.L_x_1807:
[----:B------:R-:W-:Y:S02]  /*1fe80*/  MOV R9, 0x2 ;  /* 0x0000000200097802 */ /* 0x000fe40000000f00 */
[----:B------:R-:W-:Y:S02]  /*1fe90*/  MOV R8, 0x1feb0 ;  /* 0x0001feb000087802 */ /* 0x000fe40000000f00 */
[----:B-1---5:R-:W-:Y:S05]  /*1fea0*/  CALL.REL.NOINC `($__internal_16_$__cuda_sm70_shflsync_bfly_p) ;  /* 0x000000f000007944 */ /* 0x022fea0003c00000 */
[----:B-12---:R-:W-:Y:S05]  /*1feb0*/  BRA `(.L_x_1825) ;  /* 0xffffe6b000007947 */ /* 0x006fea000383ffff */
.L_x_1808:
[----:B------:R-:W-:Y:S02]  /*1fec0*/  MOV R9, 0x1 ;  /* 0x0000000100097802 */ /* 0x000fe40000000f00 */
[----:B------:R-:W-:Y:S02]  /*1fed0*/  MOV R8, 0x1fef0 ;  /* 0x0001fef000087802 */ /* 0x000fe40000000f00 */
[----:B-1---5:R-:W-:Y:S05]  /*1fee0*/  CALL.REL.NOINC `($__internal_16_$__cuda_sm70_shflsync_bfly_p) ;  /* 0x000000b000007944 */ /* 0x022fea0003c00000 */
[----:B--2---:R-:W-:Y:S01]  /*1fef0*/  FADD.FTZ R2, R219, R10 ;  /* 0x0000000adb027221 */ /* 0x004fe20000010000 */
[----:B-1----:R-:W-:Y:S02]  /*1ff00*/  MOV R219, R217 ;  /* 0x000000d900db7202 */ /* 0x002fe40000000f00 */
[----:B------:R-:W-:Y:S02]  /*1ff10*/  MOV R9, 0x2 ;  /* 0x0000000200097802 */ /* 0x000fe40000000f00 */
[----:B------:R-:W-:-:S02]  /*1ff20*/  MOV R8, 0x1ff40 ;  /* 0x0001ff4000087802 */ /* 0x000fc40000000f00 */
[----:B------:R-:W-:Y:S05]  /*1ff30*/  CALL.REL.NOINC `($__internal_16_$__cuda_sm70_shflsync_bfly_p) ;  /* 0x0000006000007944 */ /* 0x000fea0003c00000 */
[----:B--2---:R-:W-:Y:S01]  /*1ff40*/  FADD.FTZ R11, R217, R10 ;  /* 0x0000000ad90b7221 */ /* 0x004fe20000010000 */
[----:B-1----:R-:W-:-:S02]  /*1ff50*/  MOV R9, 0x1 ;  /* 0x0000000100097802 */ /* 0x002fc40000000f00 */
[----:B------:R-:W-:Y:S02]  /*1ff60*/  MOV R8, 0x1ff90 ;  /* 0x0001ff9000087802 */ /* 0x000fe40000000f00 */
[----:B------:R-:W-:Y:S02]  /*1ff70*/  MOV R219, R11 ;  /* 0x0000000b00db7202 */ /* 0x000fe40000000f00 */
[----:B------:R-:W-:Y:S05]  /*1ff80*/  CALL.REL.NOINC `($__internal_16_$__cuda_sm70_shflsync_bfly_p) ;  /* 0x0000001000007944 */ /* 0x000fea0003c00000 */
[----:B-12---:R-:W-:Y:S05]  /*1ff90*/  BRA `(.L_x_1826) ;  /* 0xffffe64000007947 */ /* 0x006fea000383ffff */
        .weak           $__internal_16_$__cuda_sm70_shflsync_bfly_p
        .type           $__internal_16_$__cuda_sm70_shflsync_bfly_p,@function
        .size           $__internal_16_$__cuda_sm70_shflsync_bfly_p,(.L_x_4387 - $__internal_16_$__cuda_sm70_shflsync_bfly_p)
$__internal_16_$__cuda_sm70_shflsync_bfly_p:
[----:B------:R-:W-:Y:S01]  /*1ffa0*/  MOV R12, R8 ;  /* 0x00000008000c7202 */ /* 0x000fe20000000f00 */
[----:B------:R-:W-:Y:S04]  /*1ffb0*/  WARPSYNC R6 ;  /* 0x0000000600007348 */ /* 0x000fe80003800000 */
[----:B------:R-:W-:Y:S01]  /*1ffc0*/  MOV R13, 0x0 ;  /* 0x00000000000d7802 */ /* 0x000fe20000000f00 */
[----:B------:R1:W2:Y:S03]  /*1ffd0*/  SHFL.BFLY PT, R10, R219, R9, R7 ;  /* 0x0c000009db0a7389 */ /* 0x0002a600000e0007 */
[----:B------:R-:W-:Y:S05]  /*1ffe0*/  RET.REL.NODEC R12 `(_ZN5flash24flash_fwd_splitkv_kernelI23Flash_fwd_kernel_traitsILi192ELi64ELi64ELi4ELb0ELb0EN7cutlass10bfloat16_tE19Flash_kernel_traitsILi192ELi64ELi64ELi4ES3_EELb1ELb0ELb0ELb0ELb0ELb0ELb1ELb1EEEvNS_16Flash_fwd_paramsE) ;  /* 0xfffe00100c007950 */ /* 0x000fea0003c3ffff */
.L_x_1827:
        /* <DEDUP_REMOVED lines=9> */
.L_x_4387:


//--------------------- .text._ZN5flash24flash_fwd_splitkv_kernelI23Flash_fwd_kernel_traitsILi192ELi64ELi64ELi4ELb0ELb0EN7cutlass10bfloat16_tE19Flash_kernel_traitsILi192ELi64ELi64ELi4ES3_EELb1ELb0ELb0ELb0ELb0ELb1ELb1ELb1EEEvNS_16Flash_fwd_paramsE --------------------------
	.section	.text._ZN5flash24flash_fwd_splitkv_kernelI23Flash_fwd_kernel_traitsILi192ELi64ELi64ELi4ELb0ELb0EN7cutlass10bfloat16_tE19Flash_kernel_traitsILi192ELi64ELi64ELi4ES3_EELb1ELb0ELb0ELb0ELb0ELb1ELb1ELb1EEEvNS_16Flash_fwd_paramsE,"ax",@progbits
	.sectioninfo	@"SHI_REGISTERS=243"
	.align	128
        .global         _ZN5flash24flash_fwd_splitkv_kernelI23Flash_fwd_kernel_traitsILi192ELi64ELi64ELi4ELb0ELb0EN7cutlass10bfloat16_tE19Flash_kernel_traitsILi192ELi64ELi64ELi4ES3_EELb1ELb0ELb0ELb0ELb0ELb1ELb1ELb1EEEvNS_16Flash_fwd_paramsE
        .type           _ZN5flash24flash_fwd_splitkv_kernelI23Flash_fwd_kernel_traitsILi192ELi64ELi64ELi4ELb0ELb0EN7cutlass10bfloat16_tE19Flash_kernel_traitsILi192ELi64ELi64ELi4ES3_EELb1ELb0ELb0ELb0ELb0ELb1ELb1ELb1EEEvNS_16Flash_fwd_paramsE,@function
        .size           _ZN5flash24flash_fwd_splitkv_kernelI23Flash_fwd_kernel_traitsILi192ELi64ELi64ELi4ELb0ELb0EN7cutlass10bfloat16_tE19Flash_kernel_traitsILi192ELi64ELi64ELi4ES3_EELb1ELb0ELb0ELb0ELb0ELb1ELb1ELb1EEEvNS_16Flash_fwd_paramsE,(.L_x_4389 - _ZN5flash24flash_fwd_splitkv_kernelI23Flash_fwd_kernel_traitsILi192ELi64ELi64ELi4ELb0ELb0EN7cutlass10bfloat16_tE19Flash_kernel_traitsILi192ELi64ELi64ELi4ES3_EELb1ELb0ELb0ELb0ELb0ELb1ELb1ELb1EEEvNS_16Flash_fwd_paramsE)
        .other          _ZN5flash24flash_fwd_splitkv_kernelI23Flash_fwd_kernel_traitsILi192ELi64ELi64ELi4ELb0ELb0EN7cutlass10bfloat16_tE19Flash_kernel_traitsILi192ELi64ELi64ELi4ES3_EELb1ELb0ELb0ELb0ELb0ELb1ELb1ELb1EEEvNS_16Flash_fwd_paramsE,@"STO_CUDA_ENTRY STV_DEFAULT"
_ZN5flash24flash_fwd_splitkv_kernelI23Flash_fwd_kernel_traitsILi192ELi64ELi64ELi4ELb0ELb0EN7cutlass10bfloat16_tE19Flash_kernel_traitsILi192ELi64ELi64ELi4ES3_EELb1ELb0ELb0ELb0ELb0ELb1ELb1ELb1EEEvNS_16Flash_fwd_paramsE:
.text._ZN5flash24flash_fwd_splitkv_kernelI23Flash_fwd_kernel_traitsILi192ELi64ELi64ELi4ELb0ELb0EN7cutlass10bfloat16_tE19Flash_kernel_traitsILi192ELi64ELi64ELi4ES3_EELb1ELb0ELb0ELb0ELb0ELb1ELb1ELb1EEEvNS_16Flash_fwd_paramsE:
        /* <DEDUP_REMOVED lines=29> */
[----:B---34-:R-:W-:Y:S05]  /*01d0*/  CALL.REL.NOINC `($_ZN5flash24flash_fwd_splitkv_kernelI23Flash_fwd_kernel_traitsILi192ELi64ELi64ELi4ELb0ELb0EN7cutlass10bfloat16_tE19Flash_kernel_traitsILi192ELi64ELi64ELi4ES3_EELb1ELb0ELb0ELb0ELb0ELb1ELb1ELb1EEEvNS_16Flash_fwd_paramsE$_ZN5flash30compute_attn_1rowblock_splitkvI23Flash_fwd_kernel_traitsILi192ELi64ELi64ELi4ELb0ELb0EN7cutlass10bfloat16_tE19Flash_kernel_traitsILi192ELi64ELi64ELi4ES3_EELb1ELb0ELb0ELb0ELb0ELb1ELb1ELb1ENS_16Flash_fwd_paramsEEEvRKT8_iiiii) ;  /* 0x0000002000007944 */ /* 0x018fea0003c00000 */
[----:B------:R-:W-:Y:S05]  /*01e0*/  BSYNC B4 ;  /* 0x0000000000047941 */ /* 0x000fea0003800000 */
.L_x_1828:
[----:B------:R-:W-:Y:S05]  /*01f0*/  EXIT ;  /* 0x000000000000794d */ /* 0x000fea0003800000 */
        .type           $_ZN5flash24flash_fwd_splitkv_kernelI23Flash_fwd_kernel_traitsILi192ELi64ELi64ELi4ELb0ELb0EN7cutlass10bfloat16_tE19Flash_kernel_traitsILi192ELi64ELi64ELi4ES3_EELb1ELb0ELb0ELb0ELb0ELb1ELb1ELb1EEEvNS_16Flash_fwd_paramsE$_ZN5flash30compute_attn_1rowblock_splitkvI23Flash_fwd_kernel_traitsILi192ELi64ELi64ELi4ELb0ELb0EN7cutlass10bfloat16_tE19Flash_kernel_traitsILi192ELi64ELi64ELi4ES3_EELb1ELb0ELb0ELb0ELb0ELb1ELb1ELb1ENS_16Flash_fwd_paramsEEEvRKT8_iiiii,@function
        .size           $_ZN5flash24flash_fwd_splitkv_kernelI23Flash_fwd_kernel_traitsILi192ELi64ELi64ELi4ELb0ELb0EN7cutlass10bfloat16_tE19Flash_kernel_traitsILi192ELi64ELi64ELi4ES3_EELb1ELb0ELb0ELb0ELb0ELb1ELb1ELb1EEEvNS_16Flash_fwd_paramsE$_ZN5flash30compute_attn_1rowblock_splitkvI23Flash_fwd_kernel_traitsILi192ELi64ELi64ELi4ELb0ELb0EN7cutlass10bfloat16_tE19Flash_kernel_traitsILi192ELi64ELi64ELi4ES3_EELb1ELb0ELb0ELb0ELb0ELb1ELb1ELb1ENS_16Flash_fwd_paramsEEEvRKT8_iiiii,($__internal_17_$__cuda_sm70_shflsync_bfly_p - $_ZN5flash24flash_fwd_splitkv_kernelI23Flash_fwd_kernel_traitsILi192ELi64ELi64ELi4ELb0ELb0EN7cutlass10bfloat16_tE19Flash_kernel_traitsILi192ELi64ELi64ELi4ES3_EELb1ELb0ELb0ELb0ELb0ELb1ELb1ELb1EEEvNS_16Flash_fwd_paramsE$_ZN5flash30compute_attn_1rowblock_splitkvI23Flash_fwd_kernel_traitsILi192ELi64ELi64ELi4ELb0ELb0EN7cutlass10bfloat16_tE19Flash_kernel_traitsILi192ELi64ELi64ELi4ES3_EELb1ELb0ELb0ELb0ELb0ELb1ELb1ELb1ENS_16Flash_fwd_paramsEEEvRKT8_iiiii)
$_ZN5flash24flash_fwd_splitkv_kernelI23Flash_fwd_kernel_traitsILi192ELi64ELi64ELi4ELb0ELb0EN7cutlass10bfloat16_tE19Flash_kernel_traitsILi192ELi64ELi64ELi4ES3_EELb1ELb0ELb0ELb0ELb0ELb1ELb1ELb1EEEvNS_16Flash_fwd_paramsE$_ZN5flash30compute_attn_1rowblock_splitkvI23Flash_fwd_kernel_traitsILi192ELi64ELi64ELi4ELb0ELb0EN7cutlass10bfloat16_tE19Flash_kernel_traitsILi192ELi64ELi64ELi4ES3_EELb1ELb0ELb0ELb0ELb0ELb1ELb1ELb1ENS_16Flash_fwd_paramsEEEvRKT8_iiiii:
        /* <DEDUP_REMOVED lines=20> */
.L_x_1830:
[----:B------:R-:W-:Y:S05]  /*0340*/  BSYNC B0 ;  /* 0x0000000000007941 */ /* 0x000fea0003800000 */
.L_x_1829:
        /* <DEDUP_REMOVED lines=17> */
.L_x_1832:
[----:B------:R4:W5:Y:S02]  /*0460*/  LD.E R0, [R18.64+0xb8] ;  /* 0x0000b80612007980 */ /* 0x000964000c101900 */
.L_x_1833:
[----:B------:R-:W-:Y:S05]  /*0470*/  BSYNC B0 ;  /* 0x0000000000007941 */ /* 0x000fea0003800000 */
.L_x_1831:
        /* <DEDUP_REMOVED lines=10> */
.L_x_1835:
[----:B------:R-:W2:Y:S01]  /*0520*/  LD.E.64 R2, [R18.64+0x108] ;  /* 0x0001080612027980 */ /* 0x000ea2000c101b00 */
[----:B------:R-:W-:Y:S01]  /*0530*/  BSSY B0, `(.L_x_1837) ;  /* 0x0000006000007945 */ /* 0x000fe20003800000 */
[----:B------:R-:W-:Y:S01]  /*0540*/  IMAD.MOV.U32 R0, RZ, RZ, RZ ;  /* 0x000000ffff007224 */ /* 0x000fe200078e00ff */
[----:B--2---:R-:W-:-:S04]  /*0550*/  ISETP.NE.U32.AND P0, PT, R2, RZ, PT ;  /* 0x000000ff0200720c */ /* 0x004fc80003f05070 */
[----:B------:R-:W-:-:S13]  /*0560*/  ISETP.NE.AND.EX P0, PT, R3, RZ, PT, P0 ;  /* 0x000000ff0300720c */ /* 0x000fda0003f05300 */
[----:B------:R-:W-:Y:S05]  /*0570*/  @!P0 BRA `(.L_x_1838) ;  /* 0x0000001000008947 */ /* 0x000fea0003800000 */
[----:B------:R1:W5:Y:S02]  /*0580*/  LD.E R0, [R18.64+0xbc] ;  /* 0x0000bc0612007980 */ /* 0x000364000c101900 */
.L_x_1838:
[----:B------:R-:W-:Y:S05]  /*0590*/  BSYNC B0 ;  /* 0x0000000000007941 */ /* 0x000fea0003800000 */
.L_x_1837:
[----:B-----5:R-:W-:Y:S02]  /*05a0*/  IADD3 R73, R75, R0, RZ ;  /* 0x000000004b497210 */ /* 0x020fe40007ffe0ff */
.L_x_1836:
[----:B------:R-:W-:Y:S05]  /*05b0*/  BSYNC B1 ;  /* 0x0000000000017941 */ /* 0x000fea0003800000 */
.L_x_1834:
[----:B------:R-:W-:Y:S01]  /*05c0*/  IMAD.SHL.U32 R71, R215, 0x40, RZ ;  /* 0x00000040d7477824 */ /* 0x000fe200078e00ff */
[----:B------:R-:W-:Y:S01]  /*05d0*/  MOV R2, R214 ;  /* 0x000000d600027202 */ /* 0x000fe20000000f00 */
[----:B------:R-:W-:-:S03]  /*05e0*/  IMAD.MOV.U32 R3, RZ, RZ, 0x0 ;  /* 0x00000000ff037424 */ /* 0x000fc600078e00ff */
[----:B------:R-:W-:-:S13]  /*05f0*/  ISETP.GT.AND P0, PT, R216, R71, PT ;  /* 0x00000047d800720c */ /* 0x000fda0003f04270 */
[----:B------:R-:W-:Y:S05]  /*0600*/  @!P0 RET.REL.NODEC R2 `(_ZN5flash24flash_fwd_splitkv_kernelI23Flash_fwd_kernel_traitsILi192ELi64ELi64ELi4ELb0ELb0EN7cutlass10bfloat16_tE19Flash_kernel_traitsILi192ELi64ELi64ELi4ES3_EELb1ELb0ELb0ELb0ELb0ELb1ELb1ELb1EEEvNS_16Flash_fwd_paramsE) ;  /* 0xfffff9f002008950 */ /* 0x000fea0003c3ffff */
        /* <DEDUP_REMOVED lines=81> */
.L_x_1841:
[----:B-1----:R-:W-:Y:S05]  /*0b20*/  BSYNC B0 ;  /* 0x0000000000007941 */ /* 0x002fea0003800000 */
.L_x_1840:
        /* <DEDUP_REMOVED lines=10> */
.L_x_1843:
[----:B------:R-:W-:Y:S05]  /*0bd0*/  BSYNC B0 ;  /* 0x0000000000007941 */ /* 0x000fea0003800000 */
.L_x_1842:
        /* <DEDUP_REMOVED lines=10> */
.L_x_1845:
[----:B------:R-:W-:Y:S05]  /*0c80*/  BSYNC B0 ;  /* 0x0000000000007941 */ /* 0x000fea0003800000 */
.L_x_1844:
        /* <DEDUP_REMOVED lines=10> */
.L_x_1847:
[----:B------:R-:W-:Y:S05]  /*0d30*/  BSYNC B0 ;  /* 0x0000000000007941 */ /* 0x000fea0003800000 */
.L_x_1846:
        /* <DEDUP_REMOVED lines=10> */
.L_x_1849:
[----:B------:R-:W-:Y:S05]  /*0de0*/  BSYNC B0 ;  /* 0x0000000000007941 */ /* 0x000fea0003800000 */
.L_x_1848:
        /* <DEDUP_REMOVED lines=10> */
.L_x_1851:
[----:B------:R-:W-:Y:S05]  /*0e90*/  BSYNC B0 ;  /* 0x0000000000007941 */ /* 0x000fea0003800000 */
.L_x_1850:
        /* <DEDUP_REMOVED lines=10> */
.L_x_1853:
[----:B------:R-:W-:Y:S05]  /*0f40*/  BSYNC B0 ;  /* 0x0000000000007941 */ /* 0x000fea0003800000 */
.L_x_1852:
        /* <DEDUP_REMOVED lines=10> */
.L_x_1855:
[----:B------:R-:W-:Y:S05]  /*0ff0*/  BSYNC B0 ;  /* 0x0000000000007941 */ /* 0x000fea0003800000 */
.L_x_1854:
        /* <DEDUP_REMOVED lines=29> */
[----:B------:R-:W-:Y:S05]  /*11d0*/  @P6 RET.REL.NODEC R214 `(_ZN5flash24flash_fwd_splitkv_kernelI23Flash_fwd_kernel_traitsILi192ELi64ELi64ELi4ELb0ELb0EN7cutlass10bfloat16_tE19Flash_kernel_traitsILi192ELi64ELi64ELi4ES3_EELb1ELb0ELb0ELb0ELb0ELb1ELb1ELb1EEEvNS_16Flash_fwd_paramsE) ;  /* 0xffffee20d6006950 */ /* 0x000fea0003c3ffff */
[----:B-1----:R-:W-:Y:S02]  /*11e0*/  MOV R5, 0xff800000 ;  /* 0xff80000000057802 */ /* 0x002fe40000000f00 */
[----:B------:R-:W-:-:S03]  /*11f0*/  MOV R215, 0x0 ;  /* 0x0000000000d77802 */ /* 0x000fc60000000f00 */
[----:B------:R1:W-:Y:S01]  /*1200*/  ST.E [R2.64+0xe0], R5 ;  /* 0x0000e00502007985 */ /* 0x0003e2000c101906 */
[----:B------:R-:W-:Y:S05]  /*1210*/  RET.REL.NODEC R214 `(_ZN5flash24flash_fwd_splitkv_kernelI23Flash_fwd_kernel_traitsILi192ELi64ELi64ELi4ELb0ELb0EN7cutlass10bfloat16_tE19Flash_kernel_traitsILi192ELi64ELi64ELi4ES3_EELb1ELb0ELb0ELb0ELb0ELb1ELb1ELb1EEEvNS_16Flash_fwd_paramsE) ;  /* 0xffffede0d6007950 */ /* 0x000fea0003c3ffff */
.L_x_1839:
        /* <DEDUP_REMOVED lines=105> */
.L_x_1857:
        /* <DEDUP_REMOVED lines=79> */
.L_x_1858:
[----:B-1----:R-:W-:Y:S05]  /*1da0*/  BSYNC B0 ;  /* 0x0000000000007941 */ /* 0x002fea0003800000 */
.L_x_1856:
        /* <DEDUP_REMOVED lines=275> */
.L_x_1953:
        /* <DEDUP_REMOVED lines=18> */
.L_x_1861:
[----:B------:R-:W-:Y:S05]  /*3000*/  BSYNC B0 ;  /* 0x0000000000007941 */ /* 0x000fea0003800000 */
.L_x_1860:
        /* <DEDUP_REMOVED lines=18> */
.L_x_1863:
[----:B------:R-:W-:Y:S05]  /*3130*/  BSYNC B0 ;  /* 0x0000000000007941 */ /* 0x000fea0003800000 */
.L_x_1862:
        /* <DEDUP_REMOVED lines=18> */
.L_x_1865:
[----:B------:R-:W-:Y:S05]  /*3260*/  BSYNC B0 ;  /* 0x0000000000007941 */ /* 0x000fea0003800000 */
.L_x_1864:
        /* <DEDUP_REMOVED lines=18> */
.L_x_1867:
[----:B------:R-:W-:Y:S05]  /*3390*/  BSYNC B0 ;  /* 0x0000000000007941 */ /* 0x000fea0003800000 */
.L_x_1866:
        /* <DEDUP_REMOVED lines=65> */
.L_x_1874:
[----:B------:R-:W-:Y:S05]  /*37b0*/  BSYNC B0 ;  /* 0x0000000000007941 */ /* 0x000fea0003800000 */
.L_x_1873:
        /* <DEDUP_REMOVED lines=50> */
.L_x_1876:
[----:B------:R-:W-:Y:S05]  /*3ae0*/  BSYNC B0 ;  /* 0x0000000000007941 */ /* 0x000fea0003800000 */
.L_x_1875:
        /* <DEDUP_REMOVED lines=49> */
.L_x_1872:
[----:B------:R-:W-:Y:S05]  /*3e00*/  BSYNC B1 ;  /* 0x0000000000017941 */ /* 0x000fea0003800000 */
.L_x_1871:
        /* <DEDUP_REMOVED lines=63> */
.L_x_1880:
[----:B------:R-:W-:Y:S05]  /*4200*/  BSYNC B0 ;  /* 0x0000000000007941 */ /* 0x000fea0003800000 */
.L_x_1879:
        /* <DEDUP_REMOVED lines=53> */
.L_x_1882:
[----:B------:R-:W-:Y:S05]  /*4560*/  BSYNC B0 ;  /* 0x0000000000007941 */ /* 0x000fea0003800000 */
.L_x_1881:
        /* <DEDUP_REMOVED lines=52> */
.L_x_1878:
[----:B------:R-:W-:Y:S05]  /*48b0*/  BSYNC B1 ;  /* 0x0000000000017941 */ /* 0x000fea0003800000 */
.L_x_1877:
        /* <DEDUP_REMOVED lines=63> */
.L_x_1886:
[----:B------:R-:W-:Y:S05]  /*4cb0*/  BSYNC B0 ;  /* 0x0000000000007941 */ /* 0x000fea0003800000 */
.L_x_1885:
        /* <DEDUP_REMOVED lines=53> */
.L_x_1888:
[----:B------:R-:W-:Y:S05]  /*5010*/  BSYNC B0 ;  /* 0x0000000000007941 */ /* 0x000fea0003800000 */
.L_x_1887:
        /* <DEDUP_REMOVED lines=52> */
.L_x_1884:
[----:B------:R-:W-:Y:S05]  /*5360*/  BSYNC B1 ;  /* 0x0000000000017941 */ /* 0x000fea0003800000 */
.L_x_1883:
        /* <DEDUP_REMOVED lines=65> */
.L_x_1892:
[----:B------:R-:W-:Y:S05]  /*5780*/  BSYNC B0 ;  /* 0x0000000000007941 */ /* 0x000fea0003800000 */
.L_x_1891:
        /* <DEDUP_REMOVED lines=53> */
.L_x_1894:
[----:B------:R-:W-:Y:S05]  /*5ae0*/  BSYNC B0 ;  /* 0x0000000000007941 */ /* 0x000fea0003800000 */
.L_x_1893:
        /* <DEDUP_REMOVED lines=52> */
.L_x_1890:
[----:B------:R-:W-:Y:S05]  /*5e30*/  BSYNC B1 ;  /* 0x0000000000017941 */ /* 0x000fea0003800000 */
.L_x_1889:
[----:B------:R-:W2:Y:S02]  /*5e40*/  LD.E R3, [R18.64+0xd0] ;  /* 0x0000d00612037980 */ /* 0x000ea4000c101900 */
[----:B--2---:R-:W-:Y:S05]  /*5e50*/  IMAD.U32 R3, R3, -0x20, RZ ;  /* 0xffffffe003037824 */ /* 0x004fea00078e00ff */
[C---:B------:R-:W-:Y:S02]  /*5e60*/  LEA R16, P1, R3.reuse, R16, 0x1 ;  /* 0x0000001003107211 */ /* 0x040fe400078208ff */
[C---:B------:R-:W-:Y:S02]  /*5e70*/  LEA R58, P0, R3.reuse, R58, 0x1 ;  /* 0x0000003a033a7211 */ /* 0x040fe400078008ff */
[C---:B------:R-:W-:Y:S02]  /*5e80*/  LEA.HI.X.SX32 R17, R3.reuse, R17, 0x1, P1 ;  /* 0x0000001103117211 */ /* 0x040fe400008f0eff */
[----:B------:R-:W-:Y:S01]  /*5e90*/  LEA.HI.X.SX32 R59, R3, R59, 0x1, P0 ;  /* 0x0000003b033b7211 */ /* 0x000fe200000f0eff */
[----:B------:R-:W-:-:S05]  /*5ea0*/  BRA `(.L_x_1895) ;  /* 0x00004ec000007947 */ /* 0x000fca0003800000 */
.L_x_1870:
        /* <DEDUP_REMOVED lines=89> */
.L_x_1901:
[----:B------:R-:W-:Y:S05]  /*6440*/  BSYNC B0 ;  /* 0x0000000000007941 */ /* 0x000fea0003800000 */
.L_x_1900:
[----:B-----5:R2:W-:Y:S02]  /*6450*/  ST.E.128 [R126.64], R48 ;  /* 0x000000307e007985 */ /* 0x0205e4000c101d06 */
.L_x_1899:
[----:B------:R-:W-:Y:S05]  /*6460*/  BSYNC B1 ;  /* 0x0000000000017941 */ /* 0x000fea0003800000 */
.L_x_1898:
        /* <DEDUP_REMOVED lines=87> */
.L_x_1905:
[----:B------:R-:W-:Y:S05]  /*69e0*/  BSYNC B0 ;  /* 0x0000000000007941 */ /* 0x000fea0003800000 */
.L_x_1904:
[----:B-----5:R3:W-:Y:S02]  /*69f0*/  ST.E.128 [R126.64+0x80], R48 ;  /* 0x000080307e007985 */ /* 0x0207e4000c101d06 */
.L_x_1903:
[----:B------:R-:W-:Y:S05]  /*6a00*/  BSYNC B1 ;  /* 0x0000000000017941 */ /* 0x000fea0003800000 */
.L_x_1902:
        /* <DEDUP_REMOVED lines=86> */
.L_x_1907:
[----:B------:R-:W-:Y:S05]  /*6f70*/  BSYNC B0 ;  /* 0x0000000000007941 */ /* 0x000fea0003800000 */
.L_x_1906:
[----:B-----5:R3:W-:Y:S02]  /*6f80*/  ST.E.128 [R126.64+0x100], R48 ;  /* 0x000100307e007985 */ /* 0x0207e4000c101d06 */
.L_x_1897:
[----:B------:R-:W-:Y:S05]  /*6f90*/  BSYNC B2 ;  /* 0x0000000000027941 */ /* 0x000fea0003800000 */
.L_x_1896:
        /* <DEDUP_REMOVED lines=97> */
.L_x_1913:
[----:B------:R-:W-:Y:S05]  /*75b0*/  BSYNC B0 ;  /* 0x0000000000007941 */ /* 0x000fea0003800000 */
.L_x_1912:
[C---:B------:R-:W-:Y:S04]  /*75c0*/  LEA R2, P0, R209.reuse, R126, 0x1 ;  /* 0x0000007ed1027211 */ /* 0x040fe800078008ff */
[----:B------:R-:W-:Y:S05]  /*75d0*/  LEA.HI.X R3, R209, R127, R210, 0x1, P0 ;  /* 0x0000007fd1037211 */ /* 0x000fea00000f0cd2 */
[----:B-----5:R3:W-:Y:S04]  /*75e0*/  ST.E.128 [R2.64], R48 ;  /* 0x0000003002007985 */ /* 0x0207e8000c101d06 */
.L_x_1911:
[----:B------:R-:W-:Y:S05]  /*75f0*/  BSYNC B1 ;  /* 0x0000000000017941 */ /* 0x000fea0003800000 */
.L_x_1910:
        /* <DEDUP_REMOVED lines=92> */
.L_x_1917:
[----:B------:R-:W-:Y:S05]  /*7bc0*/  BSYNC B0 ;  /* 0x0000000000007941 */ /* 0x000fea0003800000 */
.L_x_1916:
[C---:B------:R-:W-:Y:S04]  /*7bd0*/  LEA R2, P0, R92.reuse, R126, 0x1 ;  /* 0x0000007e5c027211 */ /* 0x040fe800078008ff */
[----:B------:R-:W-:Y:S05]  /*7be0*/  LEA.HI.X R3, R92, R127, R93, 0x1, P0 ;  /* 0x0000007f5c037211 */ /* 0x000fea00000f0c5d */
[----:B-----5:R3:W-:Y:S04]  /*7bf0*/  ST.E.128 [R2.64], R48 ;  /* 0x0000003002007985 */ /* 0x0207e8000c101d06 */
.L_x_1915:
[----:B------:R-:W-:Y:S05]  /*7c00*/  BSYNC B1 ;  /* 0x0000000000017941 */ /* 0x000fea0003800000 */
.L_x_1914:
        /* <DEDUP_REMOVED lines=91> */
.L_x_1919:
[----:B------:R-:W-:Y:S05]  /*81c0*/  BSYNC B0 ;  /* 0x0000000000007941 */ /* 0x000fea0003800000 */
.L_x_1918:
[C---:B------:R-:W-:Y:S04]  /*81d0*/  LEA R2, P0, R88.reuse, R126, 0x1 ;  /* 0x0000007e58027211 */ /* 0x040fe800078008ff */
[----:B------:R-:W-:Y:S05]  /*81e0*/  LEA.HI.X R3, R88, R127, R89, 0x1, P0 ;  /* 0x0000007f58037211 */ /* 0x000fea00000f0c59 */
[----:B-----5:R3:W-:Y:S04]  /*81f0*/  ST.E.128 [R2.64], R48 ;  /* 0x0000003002007985 */ /* 0x0207e8000c101d06 */
.L_x_1909:
[----:B------:R-:W-:Y:S05]  /*8200*/  BSYNC B2 ;  /* 0x0000000000027941 */ /* 0x000fea0003800000 */
.L_x_1908:
        /* <DEDUP_REMOVED lines=97> */
.L_x_1925:
[----:B------:R-:W-:Y:S05]  /*8820*/  BSYNC B0 ;  /* 0x0000000000007941 */ /* 0x000fea0003800000 */
.L_x_1924:
[C---:B------:R-:W-:Y:S04]  /*8830*/  LEA R2, P0, R94.reuse, R126, 0x1 ;  /* 0x0000007e5e027211 */ /* 0x040fe800078008ff */
[----:B------:R-:W-:Y:S05]  /*8840*/  LEA.HI.X R3, R94, R127, R95, 0x1, P0 ;  /* 0x0000007f5e037211 */ /* 0x000fea00000f0c5f */
[----:B-----5:R3:W-:Y:S04]  /*8850*/  ST.E.128 [R2.64], R48 ;  /* 0x0000003002007985 */ /* 0x0207e8000c101d06 */
.L_x_1923:
[----:B------:R-:W-:Y:S05]  /*8860*/  BSYNC B1 ;  /* 0x0000000000017941 */ /* 0x000fea0003800000 */
.L_x_1922:
        /* <DEDUP_REMOVED lines=92> */
.L_x_1929:
[----:B------:R-:W-:Y:S05]  /*8e30*/  BSYNC B0 ;  /* 0x0000000000007941 */ /* 0x000fea0003800000 */
.L_x_1928:
[C---:B------:R-:W-:Y:S04]  /*8e40*/  LEA R2, P0, R90.reuse, R126, 0x1 ;  /* 0x0000007e5a027211 */ /* 0x040fe800078008ff */
[----:B------:R-:W-:Y:S05]  /*8e50*/  LEA.HI.X R3, R90, R127, R91, 0x1, P0 ;  /* 0x0000007f5a037211 */ /* 0x000fea00000f0c5b */
[----:B-----5:R3:W-:Y:S04]  /*8e60*/  ST.E.128 [R2.64], R48 ;  /* 0x0000003002007985 */ /* 0x0207e8000c101d06 */
.L_x_1927:
[----:B------:R-:W-:Y:S05]  /*8e70*/  BSYNC B1 ;  /* 0x0000000000017941 */ /* 0x000fea0003800000 */
.L_x_1926:
        /* <DEDUP_REMOVED lines=91> */
.L_x_1931:
[----:B------:R-:W-:Y:S05]  /*9430*/  BSYNC B0 ;  /* 0x0000000000007941 */ /* 0x000fea0003800000 */
.L_x_1930:
[C---:B------:R-:W-:Y:S04]  /*9440*/  LEA R2, P0, R86.reuse, R126, 0x1 ;  /* 0x0000007e56027211 */ /* 0x040fe800078008ff */
[----:B------:R-:W-:Y:S05]  /*9450*/  LEA.HI.X R3, R86, R127, R87, 0x1, P0 ;  /* 0x0000007f56037211 */ /* 0x000fea00000f0c57 */
[----:B-----5:R3:W-:Y:S04]  /*9460*/  ST.E.128 [R2.64], R48 ;  /* 0x0000003002007985 */ /* 0x0207e8000c101d06 */
.L_x_1921:
[----:B------:R-:W-:Y:S05]  /*9470*/  BSYNC B2 ;  /* 0x0000000000027941 */ /* 0x000fea0003800000 */
.L_x_1920:
        /* <DEDUP_REMOVED lines=98> */
.L_x_1937:
[----:B------:R-:W-:Y:S05]  /*9aa0*/  BSYNC B0 ;  /* 0x0000000000007941 */ /* 0x000fea0003800000 */
.L_x_1936:
[----:B------:R-:W-:Y:S02]  /*9ab0*/  IMAD R0, R65, 0x60, RZ ;  /* 0x0000006041007824 */ /* 0x000fe400078e02ff */
[----:B------:R-:W-:Y:S05]  /*9ac0*/  IMAD.WIDE.U32 R2, R64, 0x60, R126 ;  /* 0x0000006040027825 */ /* 0x000fea00078e007e */
[----:B------:R-:W-:Y:S05]  /*9ad0*/  IADD3 R3, R3, R0, RZ ;  /* 0x0000000003037210 */ /* 0x000fea0007ffe0ff */
[----:B-----5:R3:W-:Y:S02]  /*9ae0*/  ST.E.128 [R2.64], R48 ;  /* 0x0000003002007985 */ /* 0x0207e4000c101d06 */
.L_x_1935:
[----:B------:R-:W-:Y:S05]  /*9af0*/  BSYNC B1 ;  /* 0x0000000000017941 */ /* 0x000fea0003800000 */
.L_x_1934:
        /* <DEDUP_REMOVED lines=92> */
.L_x_1941:
[----:B------:R-:W-:Y:S05]  /*a0c0*/  BSYNC B0 ;  /* 0x0000000000007941 */ /* 0x000fea0003800000 */
.L_x_1940:
[C---:B------:R-:W-:Y:S04]  /*a0d0*/  LEA R2, P0, R85.reuse, R126, 0x1 ;  /* 0x0000007e55027211 */ /* 0x040fe800078008ff */
[----:B------:R-:W-:Y:S05]  /*a0e0*/  LEA.HI.X R3, R85, R127, R84, 0x1, P0 ;  /* 0x0000007f55037211 */ /* 0x000fea00000f0c54 */
[----:B-----5:R3:W-:Y:S04]  /*a0f0*/  ST.E.128 [R2.64], R48 ;  /* 0x0000003002007985 */ /* 0x0207e8000c101d06 */
.L_x_1939:
[----:B------:R-:W-:Y:S05]  /*a100*/  BSYNC B1 ;  /* 0x0000000000017941 */ /* 0x000fea0003800000 */
.L_x_1938:
        /* <DEDUP_REMOVED lines=91> */
.L_x_1943:
[----:B------:R-:W-:Y:S05]  /*a6c0*/  BSYNC B0 ;  /* 0x0000000000007941 */ /* 0x000fea0003800000 */
.L_x_1942:
[C---:B------:R-:W-:Y:S04]  /*a6d0*/  LEA R2, P0, R83.reuse, R126, 0x1 ;  /* 0x0000007e53027211 */ /* 0x040fe800078008ff */
[----:B------:R-:W-:Y:S05]  /*a6e0*/  LEA.HI.X R3, R83, R127, R82, 0x1, P0 ;  /* 0x0000007f53037211 */ /* 0x000fea00000f0c52 */
[----:B-----5:R3:W-:Y:S04]  /*a6f0*/  ST.E.128 [R2.64], R48 ;  /* 0x0000003002007985 */ /* 0x0207e8000c101d06 */
.L_x_1933:
[----:B------:R-:W-:Y:S05]  /*a700*/  BSYNC B2 ;  /* 0x0000000000027941 */ /* 0x000fea0003800000 */
.L_x_1932:
[----:B---3--:R-:W3:Y:S02]  /*a710*/  LD.E R3, [R18.64+0xd0] ;  /* 0x0000d00612037980 */ /* 0x008ee4000c101900 */
[----:B---3--:R-:W-:Y:S05]  /*a720*/  IMAD.U32 R3, R3, -0x20, RZ ;  /* 0xffffffe003037824 */ /* 0x008fea00078e00ff */
[C---:B------:R-:W-:Y:S02]  /*a730*/  LEA R124, P1, R3.reuse, R124, 0x1 ;  /* 0x0000007c037c7211 */ /* 0x040fe400078208ff */
[C---:B------:R-:W-:Y:S02]  /*a740*/  LEA R122, P0, R3.reuse, R122, 0x1 ;  /* 0x0000007a037a7211 */ /* 0x040fe400078008ff */
[C---:B------:R-:W-:Y:S02]  /*a750*/  LEA.HI.X.SX32 R125, R3.reuse, R125, 0x1, P1 ;  /* 0x0000007d037d7211 */ /* 0x040fe400008f0eff */
[----:B------:R-:W-:Y:S01]  /*a760*/  LEA.HI.X.SX32 R123, R3, R123, 0x1, P0 ;  /* 0x0000007b037b7211 */ /* 0x000fe200000f0eff */
[----:B------:R-:W-:-:S05]  /*a770*/  BRA `(.L_x_1895) ;  /* 0x000005f000007947 */ /* 0x000fca0003800000 */
.L_x_1869:
        /* <DEDUP_REMOVED lines=11> */
.L_x_1945:
[----:B------:R-:W-:Y:S05]  /*a830*/  BSYNC B0 ;  /* 0x0000000000007941 */ /* 0x000fea0003800000 */
.L_x_1944:
        /* <DEDUP_REMOVED lines=27> */
.L_x_1947:
[----:B------:R-:W-:Y:S05]  /*a9f0*/  BSYNC B0 ;  /* 0x0000000000007941 */ /* 0x000fea0003800000 */
.L_x_1946:
        /* <DEDUP_REMOVED lines=27> */
.L_x_1949:
[----:B------:R-:W-:Y:S05]  /*abb0*/  BSYNC B0 ;  /* 0x0000000000007941 */ /* 0x000fea0003800000 */
.L_x_1948:
        /* <DEDUP_REMOVED lines=27> */
.L_x_1895:
[----:B------:R-:W-:Y:S05]  /*ad70*/  BSYNC B3 ;  /* 0x0000000000037941 */ /* 0x000fea0003800000 */
.L_x_1868:
        /* <DEDUP_REMOVED lines=89> */
.L_x_1951:
        /* <DEDUP_REMOVED lines=8> */
.L_x_1952:
[----:B------:R-:W-:Y:S05]  /*b390*/  BSYNC B0 ;  /* 0x0000000000007941 */ /* 0x000fea0003800000 */
.L_x_1950:
[----:B------:R-:W-:Y:S04]  /*b3a0*/  IADD3 R9, R9, -0x1, RZ ;  /* 0xffffffff09097810 */ /* 0x000fe80007ffe0ff */
[----:B------:R-:W-:Y:S11]  /*b3b0*/  ISETP.GT.AND P0, PT, R9, R96, PT ;  /* 0x000000600900720c */ /* 0x000ff60003f04270 */
[----:B------:R-:W-:Y:S02]  /*b3c0*/  @!UPT UIADD3 URZ, URZ, URZ, URZ ;  /* 0x0000003f3f3ff290 */ /* 0x000fe4000fffe03f */
[----:B------:R-:W-:-:S05]  /*b3d0*/  @P0 BRA `(.L_x_1953) ;  /* 0xffff7b0000000947 */ /* 0x000fca000383ffff */
.L_x_1859:
        /* <DEDUP_REMOVED lines=108> */
.L_x_1962:
[----:B------:R-:W-:Y:S05]  /*baa0*/  BSYNC B0 ;  /* 0x0000000000007941 */ /* 0x000fea0003800000 */
.L_x_1961:
[----:B-----5:R3:W-:Y:S02]  /*bab0*/  STS.128 [R218], R20 ;  /* 0x00000014da007388 */ /* 0x0207e40000000c00 */
.L_x_1960:
[----:B------:R-:W-:Y:S05]  /*bac0*/  BSYNC B1 ;  /* 0x0000000000017941 */ /* 0x000fea0003800000 */
.L_x_1959:
        /* <DEDUP_REMOVED lines=47> */
.L_x_1966:
[----:B------:R-:W-:Y:S05]  /*bdc0*/  BSYNC B0 ;  /* 0x0000000000007941 */ /* 0x000fea0003800000 */
.L_x_1965:
[----:B-----5:R1:W-:Y:S02]  /*bdd0*/  STS.128 [R218+0x2000], R20 ;  /* 0x00200014da007388 */ /* 0x0203e40000000c00 */
.L_x_1964:
[----:B------:R-:W-:Y:S05]  /*bde0*/  BSYNC B1 ;  /* 0x0000000000017941 */ /* 0x000fea0003800000 */
.L_x_1963:
        /* <DEDUP_REMOVED lines=46> */
.L_x_1968:
[----:B------:R-:W-:Y:S05]  /*c0d0*/  BSYNC B0 ;  /* 0x0000000000007941 */ /* 0x000fea0003800000 */
.L_x_1967:
[----:B-----5:R3:W-:Y:S02]  /*c0e0*/  STS.128 [R218+0x4000], R20 ;  /* 0x00400014da007388 */ /* 0x0207e40000000c00 */
.L_x_1958:
[----:B------:R-:W-:Y:S05]  /*c0f0*/  BSYNC B2 ;  /* 0x0000000000027941 */ /* 0x000fea0003800000 */
.L_x_1957:
        /* <DEDUP_REMOVED lines=60> */
.L_x_1974:
[----:B------:R-:W-:Y:S05]  /*c4c0*/  BSYNC B0 ;  /* 0x0000000000007941 */ /* 0x000fea0003800000 */
.L_x_1973:
[----:B-----5:R3:W-:Y:S02]  /*c4d0*/  STS.128 [R218+0x800], R20 ;  /* 0x00080014da007388 */ /* 0x0207e40000000c00 */
.L_x_1972:
[----:B------:R-:W-:Y:S05]  /*c4e0*/  BSYNC B1 ;  /* 0x0000000000017941 */ /* 0x000fea0003800000 */
.L_x_1971:
        /* <DEDUP_REMOVED lines=47> */
.L_x_1978:
[----:B------:R-:W-:Y:S05]  /*c7e0*/  BSYNC B0 ;  /* 0x0000000000007941 */ /* 0x000fea0003800000 */
.L_x_1977:
[----:B-----5:R3:W-:Y:S02]  /*c7f0*/  STS.128 [R218+0x2800], R20 ;  /* 0x00280014da007388 */ /* 0x0207e40000000c00 */
.L_x_1976:
[----:B------:R-:W-:Y:S05]  /*c800*/  BSYNC B1 ;  /* 0x0000000000017941 */ /* 0x000fea0003800000 */
.L_x_1975:
        /* <DEDUP_REMOVED lines=45> */
.L_x_1980:
[----:B------:R-:W-:Y:S05]  /*cae0*/  BSYNC B0 ;  /* 0x0000000000007941 */ /* 0x000fea0003800000 */
.L_x_1979:
[----:B-----5:R1:W-:Y:S02]  /*caf0*/  STS.128 [R218+0x4800], R44 ;  /* 0x0048002cda007388 */ /* 0x0203e40000000c00 */
.L_x_1970:
[----:B------:R-:W-:Y:S05]  /*cb00*/  BSYNC B2 ;  /* 0x0000000000027941 */ /* 0x000fea0003800000 */
.L_x_1969:
        /* <DEDUP_REMOVED lines=62> */
.L_x_1986:
[----:B------:R-:W-:Y:S05]  /*cef0*/  BSYNC B0 ;  /* 0x0000000000007941 */ /* 0x000fea0003800000 */
.L_x_1985:
[----:B-----5:R1:W-:Y:S02]  /*cf00*/  STS.128 [R218+0x1000], R20 ;  /* 0x00100014da007388 */ /* 0x0203e40000000c00 */
.L_x_1984:
[----:B------:R-:W-:Y:S05]  /*cf10*/  BSYNC B1 ;  /* 0x0000000000017941 */ /* 0x000fea0003800000 */
.L_x_1983:
        /* <DEDUP_REMOVED lines=48> */
.L_x_1990:
[----:B------:R-:W-:Y:S05]  /*d220*/  BSYNC B0 ;  /* 0x0000000000007941 */ /* 0x000fea0003800000 */
.L_x_1989:
[----:B-----5:R3:W-:Y:S02]  /*d230*/  STS.128 [R218+0x3000], R20 ;  /* 0x00300014da007388 */ /* 0x0207e40000000c00 */
.L_x_1988:
[----:B------:R-:W-:Y:S05]  /*d240*/  BSYNC B1 ;  /* 0x0000000000017941 */ /* 0x000fea0003800000 */
.L_x_1987:
        /* <DEDUP_REMOVED lines=47> */
.L_x_1992:
[----:B------:R-:W-:Y:S05]  /*d540*/  BSYNC B0 ;  /* 0x0000000000007941 */ /* 0x000fea0003800000 */
.L_x_1991:
[----:B-----5:R3:W-:Y:S02]  /*d550*/  STS.128 [R218+0x5000], R20 ;  /* 0x00500014da007388 */ /* 0x0207e40000000c00 */
.L_x_1982:
[----:B------:R-:W-:Y:S05]  /*d560*/  BSYNC B2 ;  /* 0x0000000000027941 */ /* 0x000fea0003800000 */
.L_x_1981:
        /* <DEDUP_REMOVED lines=59> */
.L_x_1997:
[----:B------:R-:W-:Y:S05]  /*d920*/  BSYNC B0 ;  /* 0x0000000000007941 */ /* 0x000fea0003800000 */
.L_x_1996:
[----:B-----5:R3:W-:Y:S02]  /*d930*/  STS.128 [R218+0x1800], R20 ;  /* 0x00180014da007388 */ /* 0x0207e40000000c00 */
.L_x_1995:
[----:B------:R-:W-:Y:S05]  /*d940*/  BSYNC B1 ;  /* 0x0000000000017941 */ /* 0x000fea0003800000 */
.L_x_1994:
        /* <DEDUP_REMOVED lines=46> */
.L_x_2001:
[----:B------:R-:W-:Y:S05]  /*dc30*/  BSYNC B0 ;  /* 0x0000000000007941 */ /* 0x000fea0003800000 */
.L_x_2000:
[----:B-----5:R3:W-:Y:S02]  /*dc40*/  STS.128 [R218+0x3800], R20 ;  /* 0x00380014da007388 */ /* 0x0207e40000000c00 */
.L_x_1999:
[----:B------:R-:W-:Y:S05]  /*dc50*/  BSYNC B1 ;  /* 0x0000000000017941 */ /* 0x000fea0003800000 */
.L_x_1998:
        /* <DEDUP_REMOVED lines=45> */
.L_x_2003:
[----:B------:R-:W-:Y:S05]  /*df30*/  BSYNC B0 ;  /* 0x0000000000007941 */ /* 0x000fea0003800000 */
.L_x_2002:
[----:B-----5:R1:W-:Y:S01]  /*df40*/  STS.128 [R218+0x5800], R40 ;  /* 0x00580028da007388 */ /* 0x0203e20000000c00 */
[----:B------:R-:W-:Y:S05]  /*df50*/  BRA `(.L_x_1993) ;  /* 0x00004dd000007947 */ /* 0x000fea0003800000 */
.L_x_1956:
        /* <DEDUP_REMOVED lines=89> */
.L_x_2009:
[----:B------:R-:W-:Y:S05]  /*e4f0*/  BSYNC B0 ;  /* 0x0000000000007941 */ /* 0x000fea0003800000 */
.L_x_2008:
[----:B-----5:R3:W-:Y:S02]  /*e500*/  STS.128 [R218], R32 ;  /* 0x00000020da007388 */ /* 0x0207e40000000c00 */
.L_x_2007:
[----:B------:R-:W-:Y:S05]  /*e510*/  BSYNC B1 ;  /* 0x0000000000017941 */ /* 0x000fea0003800000 */
.L_x_2006:
        /* <DEDUP_REMOVED lines=87> */
.L_x_2013:
[----:B------:R-:W-:Y:S05]  /*ea90*/  BSYNC B0 ;  /* 0x0000000000007941 */ /* 0x000fea0003800000 */
.L_x_2012:
[----:B-----5:R1:W-:Y:S02]  /*eaa0*/  STS.128 [R218+0x2000], R32 ;  /* 0x00200020da007388 */ /* 0x0203e40000000c00 */
.L_x_2011:
[----:B------:R-:W-:Y:S05]  /*eab0*/  BSYNC B1 ;  /* 0x0000000000017941 */ /* 0x000fea0003800000 */
.L_x_2010:
        /* <DEDUP_REMOVED lines=86> */
.L_x_2015:
[----:B------:R-:W-:Y:S05]  /*f020*/  BSYNC B0 ;  /* 0x0000000000007941 */ /* 0x000fea0003800000 */
.L_x_2014:
[----:B-----5:R3:W-:Y:S02]  /*f030*/  STS.128 [R218+0x4000], R32 ;  /* 0x00400020da007388 */ /* 0x0207e40000000c00 */
.L_x_2005:
[----:B------:R-:W-:Y:S05]  /*f040*/  BSYNC B2 ;  /* 0x0000000000027941 */ /* 0x000fea0003800000 */
.L_x_2004:
        /* <DEDUP_REMOVED lines=94> */
.L_x_2021:
[----:B------:R-:W-:Y:S05]  /*f630*/  BSYNC B0 ;  /* 0x0000000000007941 */ /* 0x000fea0003800000 */
.L_x_2020:
[----:B-----5:R3:W-:Y:S02]  /*f640*/  STS.128 [R218+0x800], R32 ;  /* 0x00080020da007388 */ /* 0x0207e40000000c00 */
.L_x_2019:
[----:B------:R-:W-:Y:S05]  /*f650*/  BSYNC B1 ;  /* 0x0000000000017941 */ /* 0x000fea0003800000 */
.L_x_2018:
        /* <DEDUP_REMOVED lines=90> */
.L_x_2025:
[----:B------:R-:W-:Y:S05]  /*fc00*/  BSYNC B0 ;  /* 0x0000000000007941 */ /* 0x000fea0003800000 */
.L_x_2024:
[----:B-----5:R3:W-:Y:S02]  /*fc10*/  STS.128 [R218+0x2800], R32 ;  /* 0x00280020da007388 */ /* 0x0207e40000000c00 */
.L_x_2023:
[----:B------:R-:W-:Y:S05]  /*fc20*/  BSYNC B1 ;  /* 0x0000000000017941 */ /* 0x000fea0003800000 */
.L_x_2022:
        /* <DEDUP_REMOVED lines=90> */
.L_x_2027:
[----:B------:R-:W-:Y:S05]  /*101d0*/  BSYNC B0 ;  /* 0x0000000000007941 */ /* 0x000fea0003800000 */
.L_x_2026:
[----:B-----5:R1:W-:Y:S02]  /*101e0*/  STS.128 [R218+0x4800], R20 ;  /* 0x00480014da007388 */ /* 0x0203e40000000c00 */
.L_x_2017:
[----:B------:R-:W-:Y:S05]  /*101f0*/  BSYNC B2 ;  /* 0x0000000000027941 */ /* 0x000fea0003800000 */
.L_x_2016:
        /* <DEDUP_REMOVED lines=95> */
.L_x_2033:
[----:B------:R-:W-:Y:S05]  /*107f0*/  BSYNC B0 ;  /* 0x0000000000007941 */ /* 0x000fea0003800000 */
.L_x_2032:
[----:B-----5:R3:W-:Y:S02]  /*10800*/  STS.128 [R218+0x1000], R32 ;  /* 0x00100020da007388 */ /* 0x0207e40000000c00 */
.L_x_2031:
[----:B------:R-:W-:Y:S05]  /*10810*/  BSYNC B1 ;  /* 0x0000000000017941 */ /* 0x000fea0003800000 */
.L_x_2030:
        /* <DEDUP_REMOVED lines=90> */
.L_x_2037:
[----:B------:R-:W-:Y:S05]  /*10dc0*/  BSYNC B0 ;  /* 0x0000000000007941 */ /* 0x000fea0003800000 */
.L_x_2036:
[----:B-----5:R3:W-:Y:S02]  /*10dd0*/  STS.128 [R218+0x3000], R32 ;  /* 0x00300020da007388 */ /* 0x0207e40000000c00 */
.L_x_2035:
[----:B------:R-:W-:Y:S05]  /*10de0*/  BSYNC B1 ;  /* 0x0000000000017941 */ /* 0x000fea0003800000 */
.L_x_2034:
        /* <DEDUP_REMOVED lines=90> */
.L_x_2039:
[----:B------:R-:W-:Y:S05]  /*11390*/  BSYNC B0 ;  /* 0x0000000000007941 */ /* 0x000fea0003800000 */
.L_x_2038:
[----:B-----5:R1:W-:Y:S02]  /*113a0*/  STS.128 [R218+0x5000], R24 ;  /* 0x00500018da007388 */ /* 0x0203e40000000c00 */
.L_x_2029:
[----:B------:R-:W-:Y:S05]  /*113b0*/  BSYNC B2 ;  /* 0x0000000000027941 */ /* 0x000fea0003800000 */
.L_x_2028:
        /* <DEDUP_REMOVED lines=94> */
.L_x_2043:
[----:B------:R-:W-:Y:S05]  /*119a0*/  BSYNC B0 ;  /* 0x0000000000007941 */ /* 0x000fea0003800000 */
.L_x_2042:
[----:B-----5:R1:W-:Y:S02]  /*119b0*/  STS.128 [R218+0x1800], R20 ;  /* 0x00180014da007388 */ /* 0x0203e40000000c00 */
.L_x_2041:
[----:B------:R-:W-:Y:S05]  /*119c0*/  BSYNC B1 ;  /* 0x0000000000017941 */ /* 0x000fea0003800000 */
.L_x_2040:
        /* <DEDUP_REMOVED lines=92> */
.L_x_2047:
[----:B------:R-:W-:Y:S05]  /*11f90*/  BSYNC B0 ;  /* 0x0000000000007941 */ /* 0x000fea0003800000 */
.L_x_2046:
[----:B-----5:R1:W-:Y:S02]  /*11fa0*/  STS.128 [R218+0x3800], R20 ;  /* 0x00380014da007388 */ /* 0x0203e40000000c00 */
.L_x_2045:
[----:B------:R-:W-:Y:S05]  /*11fb0*/  BSYNC B1 ;  /* 0x0000000000017941 */ /* 0x000fea0003800000 */
.L_x_2044:
        /* <DEDUP_REMOVED lines=92> */
.L_x_2049:
[----:B------:R-:W-:Y:S05]  /*12580*/  BSYNC B0 ;  /* 0x0000000000007941 */ /* 0x000fea0003800000 */
.L_x_2048:
[----:B-----5:R1:W-:Y:S01]  /*12590*/  STS.128 [R218+0x5800], R20 ;  /* 0x00580014da007388 */ /* 0x0203e20000000c00 */
[----:B------:R-:W-:Y:S05]  /*125a0*/  BRA `(.L_x_1993) ;  /* 0x0000078000007947 */ /* 0x000fea0003800000 */
.L_x_1955:
        /* <DEDUP_REMOVED lines=29> */
.L_x_2051:
[----:B------:R-:W-:Y:S05]  /*12780*/  BSYNC B0 ;  /* 0x0000000000007941 */ /* 0x000fea0003800000 */
.L_x_2050:
        /* <DEDUP_REMOVED lines=29> */
.L_x_2053:
[----:B------:R-:W-:Y:S05]  /*12960*/  BSYNC B0 ;  /* 0x0000000000007941 */ /* 0x000fea0003800000 */
.L_x_2052:
        /* <DEDUP_REMOVED lines=29> */
.L_x_2055:
[----:B------:R-:W-:Y:S05]  /*12b40*/  BSYNC B0 ;  /* 0x0000000000007941 */ /* 0x000fea0003800000 */
.L_x_2054:
        /* <DEDUP_REMOVED lines=30> */
.L_x_1993:
[----:B------:R-:W-:Y:S05]  /*12d30*/  BSYNC B3 ;  /* 0x0000000000037941 */ /* 0x000fea0003800000 */
.L_x_1954:
        /* <DEDUP_REMOVED lines=28> */
.L_x_2058:
[----:B------:R1:W-:Y:S02]  /*12f00*/  STS.128 [R218+0xa000], RZ ;  /* 0x00a000ffda007388 */ /* 0x0003e40000000c00 */
.L_x_2057:
[----:B------:R-:W-:Y:S05]  /*12f10*/  BSYNC B0 ;  /* 0x0000000000007941 */ /* 0x000fea0003800000 */
.L_x_2056:
        /* <DEDUP_REMOVED lines=31> */
.L_x_2061:
[----:B------:R2:W-:Y:S02]  /*13110*/  STS.128 [R218+0xa800], RZ ;  /* 0x00a800ffda007388 */ /* 0x0005e40000000c00 */
.L_x_2060:
[----:B------:R-:W-:Y:S05]  /*13120*/  BSYNC B0 ;  /* 0x0000000000007941 */ /* 0x000fea0003800000 */
.L_x_2059:
        /* <DEDUP_REMOVED lines=33> */
.L_x_2064:
[----:B------:R2:W-:Y:S02]  /*13340*/  STS.128 [R218+0xb000], RZ ;  /* 0x00b000ffda007388 */ /* 0x0005e40000000c00 */
.L_x_2063:
[----:B------:R-:W-:Y:S05]  /*13350*/  BSYNC B0 ;  /* 0x0000000000007941 */ /* 0x000fea0003800000 */
.L_x_2062:
        /* <DEDUP_REMOVED lines=33> */
.L_x_2066:
[----:B------:R-:W-:Y:S05]  /*13570*/  BSYNC B0 ;  /* 0x0000000000007941 */ /* 0x000fea0003800000 */
.L_x_2065:
        /* <DEDUP_REMOVED lines=36> */
.L_x_2069:
[----:B------:R1:W-:Y:S02]  /*137c0*/  STS.128 [R218+0x10000], RZ ;  /* 0x010000ffda007388 */ /* 0x0003e40000000c00 */
.L_x_2068:
[----:B------:R-:W-:Y:S05]  /*137d0*/  BSYNC B0 ;  /* 0x0000000000007941 */ /* 0x000fea0003800000 */
.L_x_2067:
        /* <DEDUP_REMOVED lines=32> */
.L_x_2072:
[----:B------:R1:W-:Y:S02]  /*139e0*/  STS.128 [R218+0x10800], RZ ;  /* 0x010800ffda007388 */ /* 0x0003e40000000c00 */
.L_x_2071:
[----:B------:R-:W-:Y:S05]  /*139f0*/  BSYNC B0 ;  /* 0x0000000000007941 */ /* 0x000fea0003800000 */
.L_x_2070:
        /* <DEDUP_REMOVED lines=34> */
.L_x_2075:
[----:B------:R1:W-:Y:S02]  /*13c20*/  STS.128 [R218+0x11000], RZ ;  /* 0x011000ffda007388 */ /* 0x0003e40000000c00 */
.L_x_2074:
[----:B------:R-:W-:Y:S05]  /*13c30*/  BSYNC B0 ;  /* 0x0000000000007941 */ /* 0x000fea0003800000 */
.L_x_2073:
        /* <DEDUP_REMOVED lines=35> */
.L_x_2078:
[----:B------:R1:W-:Y:S02]  /*13e70*/  STS.128 [R218+0x11800], RZ ;  /* 0x011800ffda007388 */ /* 0x0003e40000000c00 */
.L_x_2077:
[----:B------:R-:W-:Y:S05]  /*13e80*/  BSYNC B0 ;  /* 0x0000000000007941 */ /* 0x000fea0003800000 */
.L_x_2076:
[----:B------:R-:W-:Y:S01]  /*13e90*/  SHF.L.U32 R0, R56, 0x6, RZ ;  /* 0x0000000638007819 */ /* 0x000fe200000006ff */
[----:B------:R-:W-:Y:S01]  /*13ea0*/  IMAD.SHL.U32 R162, R162, 0x8, RZ ;  /* 0x00000008a2a27824 */ /* 0x000fe200078e00ff */
[----:B------:R-:W-:Y:S01]  /*13eb0*/  LEA R202, R69, R54, 0xa ;  /* 0x0000003645ca7211 */ /* 0x000fe200078e50ff */
[----:B--2---:R-:W2:Y:S01]  /*13ec0*/  LD.E R17, [R18.64+0x18c] ;  /* 0x00018c0612117980 */ /* 0x004ea2000c101900 */
[----:B------:R-:W-:Y:S02]  /*13ed0*/  LOP3.LUT R5, R0, 0x1c0, RZ, 0xc0, !PT ;  /* 0x000001c000057812 */ /* 0x000fe400078ec0ff */
        /* <DEDUP_REMOVED lines=174> */
[----:B------:R-:W-:Y:S01]  /*149c0*/  ISETP.GT.AND P5, PT, R222, R211, PT ;  /* 0x000000d3de00720c */ /* 0x000fe20003fa4270 */
        /* <DEDUP_REMOVED lines=150> */
.L_x_2082:
[----:B------:R-:W2:Y:S02]  /*15330*/  LD.E R4, [R18.64+0x38] ;  /* 0x0000380612047980 */ /* 0x000ea4000c101900 */
[----:B--2---:R-:W-:-:S04]  /*15340*/  LEA R4, -R4, RZ, 0x6 ;  /* 0x000000ff04047211 */ /* 0x004fc800078e31ff */
[----:B------:R-:W-:Y:S02]  /*15350*/  SHF.R.S32.HI R5, RZ, 0x1f, R4 ;  /* 0x0000001fff057819 */ /* 0x000fe40000011404 */
.L_x_2083:
[----:B------:R-:W-:Y:S05]  /*15360*/  BSYNC B0 ;  /* 0x0000000000007941 */ /* 0x000fea0003800000 */
.L_x_2081:
        /* <DEDUP_REMOVED lines=96> */
.L_x_2080:
[----:B-1234-:R-:W-:Y:S05]  /*15970*/  BSYNC B1 ;  /* 0x0000000000017941 */ /* 0x01efea0003800000 */
.L_x_2079:
        /* <DEDUP_REMOVED lines=74> */
[----:B-1----:R-:W-:Y:S02]  /*15e20*/  FMNMX.FTZ R19, R24, R25, !PT ;  /* 0x0000001918137209 */ /* 0x002fe40007810000 */
        /* <DEDUP_REMOVED lines=13> */
[----:B------:R-:W-:Y:S02]  /*15f00*/  ISETP.GE.AND P3, PT, R15, R2, PT ;  /* 0x000000020f00720c */ /* 0x000fe40003f66270 */
[----:B------:R-:W-:Y:S02]  /*15f10*/  FSEL R168, R168, -INF , !P2 ;  /* 0xff800000a8a87808 */ /* 0x000fe40005000000 */
[----:B------:R-:W-:-:S02]  /*15f20*/  IADD3 R15, R3, 0x31, RZ ;  /* 0x00000031030f7810 */ /* 0x000fc40007ffe0ff */
[----:B------:R-:W-:Y:S02]  /*15f30*/  ISETP.GE.AND P2, PT, R17, R0, PT ;  /* 0x000000001100720c */ /* 0x000fe40003f46270 */
[----:B------:R-:W-:Y:S02]  /*15f40*/  FSEL R162, R162, -INF , !P6 ;  /* 0xff800000a2a27808 */ /* 0x000fe40007000000 */
[----:B------:R-:W-:Y:S02]  /*15f50*/  FMNMX.FTZ R19, R159, R14, !PT ;  /* 0x0000000e9f137209 */ /* 0x000fe40007810000 */
[----:B------:R-:W-:Y:S02]  /*15f60*/  FMNMX.FTZ R21, R9, R12, !PT ;  /* 0x0000000c09157209 */ /* 0x000fe40007810000 */
[----:B------:R-:W-:Y:S02]  /*15f70*/  ISETP.GE.AND P4, PT, R15, R0, PT ;  /* 0x000000000f00720c */ /* 0x000fe40003f86270 */
[----:B------:R-:W-:-:S02]  /*15f80*/  FSEL R174, R174, -INF , !P2 ;  /* 0xff800000aeae7808 */ /* 0x000fc40005000000 */
[----:B------:R-:W-:Y:S02]  /*15f90*/  FMNMX.FTZ R19, R162, R19, !PT ;  /* 0x00000013a2137209 */ /* 0x000fe40007810000 */
[----:B------:R-:W-:Y:S02]  /*15fa0*/  FMNMX.FTZ R14, R8, R21, !PT ;  /* 0x00000015080e7209 */ /* 0x000fe40007810000 */
[----:B------:R-:W-:Y:S02]  /*15fb0*/  IADD3 R13, R3, 0x38, RZ ;  /* 0x00000038030d7810 */ /* 0x000fe40007ffe0ff */
[----:B------:R-:W-:Y:S02]  /*15fc0*/  FSEL R173, R173, -INF , !P4 ;  /* 0xff800000adad7808 */ /* 0x000fe40006000000 */
[----:B------:R-:W-:Y:S02]  /*15fd0*/  FMNMX.FTZ R12, R174, R19, !PT ;  /* 0x00000013ae0c7209 */ /* 0x000fe40007810000 */
[----:B------:R-:W-:-:S02]  /*15fe0*/  FMNMX.FTZ R19, R167, R14, !PT ;  /* 0x0000000ea7137209 */ /* 0x000fc40007810000 */
[----:B------:R-:W-:Y:S02]  /*15ff0*/  IADD3 R3, R3, 0x39, RZ ;  /* 0x0000003903037810 */ /* 0x000fe40007ffe0ff */
[----:B------:R-:W-:Y:S02]  /*16000*/  ISETP.GE.AND P2, PT, R13, R0, PT ;  /* 0x000000000d00720c */ /* 0x000fe40003f46270 */
[----:B------:R-:W-:Y:S02]  /*16010*/  FMNMX.FTZ R21, R173, R12, !PT ;  /* 0x0000000cad157209 */ /* 0x000fe40007810000 */
[----:B------:R-:W-:Y:S02]  /*16020*/  FSEL R169, R169, -INF , !P1 ;  /* 0xff800000a9a97808 */ /* 0x000fe40004800000 */
[----:B------:R-:W-:Y:S02]  /*16030*/  FMNMX.FTZ R12, R168, R19, !PT ;  /* 0x00000013a80c7209 */ /* 0x000fe40007810000 */
[----:B------:R-:W-:-:S02]  /*16040*/  ISETP.GE.AND P4, PT, R3, R0, PT ;  /* 0x000000000300720c */ /* 0x000fc40003f86270 */
[----:B------:R-:W-:Y:S02]  /*16050*/  FSEL R172, R172, -INF , !P2 ;  /* 0xff800000acac7808 */ /* 0x000fe40005000000 */
[----:B------:R-:W-:Y:S02]  /*16060*/  ISETP.GE.AND P1, PT, R17, R2, PT ;  /* 0x000000021100720c */ /* 0x000fe40003f26270 */
[----:B------:R-:W-:Y:S02]  /*16070*/  FSEL R170, R170, -INF , !P3 ;  /* 0xff800000aaaa7808 */ /* 0x000fe40005800000 */
[----:B------:R-:W-:Y:S02]  /*16080*/  FMNMX.FTZ R17, R169, R12, !PT ;  /* 0x0000000ca9117209 */ /* 0x000fe40007810000 */
[----:B------:R-:W-:Y:S02]  /*16090*/  FSEL R171, R171, -INF , !P4 ;  /* 0xff800000abab7808 */ /* 0x000fe40006000000 */
[----:B------:R-:W-:-:S02]  /*160a0*/  FMNMX.FTZ R14, R172, R21, !PT ;  /* 0x00000015ac0e7209 */ /* 0x000fc40007810000 */
[----:B------:R-:W-:Y:S01]  /*160b0*/  ISETP.GE.AND P2, PT, R15, R2, PT ;  /* 0x000000020f00720c */ /* 0x000fe20003f46270 */
[----:B------:R-:W-:Y:S01]  /*160c0*/  LDSM.16.MT88.4 R20, [R206+0xc800] ;  /* 0x00c80000ce14783b */ /* 0x000fe20000004200 */
[----:B------:R-:W-:Y:S02]  /*160d0*/  FSEL R142, R142, -INF , !P1 ;  /* 0xff8000008e8e7808 */ /* 0x000fe40004800000 */
[----:B------:R-:W-:Y:S02]  /*160e0*/  FMNMX.FTZ R17, R170, R17, !PT ;  /* 0x00000011aa117209 */ /* 0x000fe40007810000 */
[----:B------:R-:W-:Y:S02]  /*160f0*/  FMNMX.FTZ R12, R171, R14, !PT ;  /* 0x0000000eab0c7209 */ /* 0x000fe40007810000 */
[----:B------:R-:W-:Y:S02]  /*16100*/  ISETP.GE.AND P1, PT, R13, R2, PT ;  /* 0x000000020d00720c */ /* 0x000fe40003f26270 */
[----:B------:R-:W-:Y:S01]  /*16110*/  FSEL R141, R141, -INF , !P2 ;  /* 0xff8000008d8d7808 */ /* 0x000fe20005000000 */
[----:B------:R-:W1:Y:S01]  /*16120*/  SHFL.BFLY PT, R15, R12, 0x2, 0x1f ;  /* 0x0c401f000c0f7f89 */ /* 0x000e6200000e0000 */
[----:B------:R-:W-:-:S02]  /*16130*/  FMNMX.FTZ R14, R142, R17, !PT ;  /* 0x000000118e0e7209 */ /* 0x000fc40007810000 */
[----:B------:R-:W-:Y:S01]  /*16140*/  ISETP.GE.AND P2, PT, R3, R2, PT ;  /* 0x000000020300720c */ /* 0x000fe20003f46270 */
[----:B------:R-:W-:Y:S01]  /*16150*/  LDSM.16.MT88.4 R16, [R204+0xe800] ;  /* 0x00e80000cc10783b */ /* 0x000fe20000004200 */
[----:B------:R-:W-:Y:S02]  /*16160*/  FSEL R140, R140, -INF , !P1 ;  /* 0xff8000008c8c7808 */ /* 0x000fe40004800000 */
[----:B------:R-:W-:Y:S02]  /*16170*/  FMNMX.FTZ R3, R141, R14, !PT ;  /* 0x0000000e8d037209 */ /* 0x000fe40007810000 */
[----:B------:R-:W-:Y:S02]  /*16180*/  FSEL R163, R163, -INF , !P2 ;  /* 0xff800000a3a37808 */ /* 0x000fe40005000000 */
[----:B------:R-:W-:-:S04]  /*16190*/  FMNMX.FTZ R14, R140, R3, !PT ;  /* 0x000000038c0e7209 */ /* 0x000fc80007810000 */
        /* <DEDUP_REMOVED lines=37> */
[----:B------:R-:W-:Y:S01]  /*163f0*/  FFMA.FTZ R133, R8, R166, -R161 ;  /* 0x000000a608857223 */ /* 0x000fe200000108a1 */
        /* <DEDUP_REMOVED lines=8> */
[--C-:B------:R-:W-:Y:S01]  /*16480*/  FFMA.FTZ R168, R168, R166, -R161.reuse ;  /* 0x000000a6a8a87223 */ /* 0x100fe200000108a1 */
[----:B------:R-:W5:Y:S01]  /*16490*/  MUFU.EX2 R158, R158 ;  /* 0x0000009e009e7308 */ /* 0x000f620000000800 */
[----:B----4-:R-:W-:Y:S01]  /*164a0*/  F2FP.BF16.PACK_AB R98, R147, R154 ;  /* 0x0000009a9362723e */ /* 0x010fe200000010ff */
[----:B------:R-:W-:-:S02]  /*164b0*/  FFMA.FTZ R169, R169, R166, -R161 ;  /* 0x000000a6a9a97223 */ /* 0x000fc400000108a1 */
[-C--:B------:R-:W-:Y:S02]  /*164c0*/  FFMA.FTZ R170, R170, R166.reuse, -R161 ;  /* 0x000000a6aaaa7223 */ /* 0x080fe400000108a1 */
[-CC-:B------:R-:W-:Y:S02]  /*164d0*/  FFMA.FTZ R227, R171, R166.reuse, -R143.reuse ;  /* 0x000000a6abe37223 */ /* 0x180fe4000001088f */
[----:B------:R-:W-:Y:S01]  /*164e0*/  MUFU.EX2 R155, R155 ;  /* 0x0000009b009b7308 */ /* 0x000fe20000000800 */
[-CC-:B------:R-:W-:Y:S02]  /*164f0*/  FFMA.FTZ R174, R174, R166.reuse, -R143.reuse ;  /* 0x000000a6aeae7223 */ /* 0x180fe4000001088f */
[-CC-:B------:R-:W-:Y:S02]  /*16500*/  FFMA.FTZ R173, R173, R166.reuse, -R143.reuse ;  /* 0x000000a6adad7223 */ /* 0x180fe4000001088f */
[-C--:B------:R-:W-:Y:S02]  /*16510*/  FFMA.FTZ R172, R172, R166.reuse, -R143 ;  /* 0x000000a6acac7223 */ /* 0x080fe4000001088f */
[-CC-:B------:R-:W-:Y:S01]  /*16520*/  FFMA.FTZ R171, R142, R166.reuse, -R161.reuse ;  /* 0x000000a68eab7223 */ /* 0x180fe200000108a1 */
[----:B------:R-:W4:Y:S01]  /*16530*/  MUFU.EX2 R150, R150 ;  /* 0x0000009600967308 */ /* 0x000f220000000800 */
[----:B-----5:R-:W-:Y:S01]  /*16540*/  F2FP.BF16.PACK_AB R97, R158, R153 ;  /* 0x000000999e61723e */ /* 0x020fe200000010ff */
[----:B------:R-:W-:-:S02]  /*16550*/  FFMA.FTZ R176, R141, R166, -R161 ;  /* 0x000000a68db07223 */ /* 0x000fc400000108a1 */
[-CC-:B------:R-:W-:Y:S02]  /*16560*/  FFMA.FTZ R175, R140, R166.reuse, -R161.reuse ;  /* 0x000000a68caf7223 */ /* 0x180fe400000108a1 */
        /* <DEDUP_REMOVED lines=266> */
.L_x_2086:
[----:B------:R-:W-:Y:S02]  /*17610*/  ULDC.64 UR4, c[0x0][0x118] ;  /* 0x0000460000047ab9 */ /* 0x000fe40000000a00 */
[----:B------:R-:W2:Y:S02]  /*17620*/  LD.E R8, [R236.64+0x40] ;  /* 0x00004004ec087980 */ /* 0x000ea4000c101900 */
[----:B--2---:R-:W-:-:S04]  /*17630*/  LEA R8, -R8, RZ, 0x6 ;  /* 0x000000ff08087211 */ /* 0x004fc800078e31ff */
[----:B------:R-:W-:Y:S02]  /*17640*/  SHF.R.S32.HI R4, RZ, 0x1f, R8 ;  /* 0x0000001fff047819 */ /* 0x000fe40000011408 */
.L_x_2087:
[----:B------:R-:W-:Y:S05]  /*17650*/  BSYNC B0 ;  /* 0x0000000000007941 */ /* 0x000fea0003800000 */
.L_x_2085:
        /* <DEDUP_REMOVED lines=95> */
[----:B-----5:R-:W2:Y:S04]  /*17c50*/  LDSM.16.M88.4 R16, [R201+0x6000] ;  /* 0x00600000c910783b */ /* 0x020ea80000000200 */
[----:B------:R-:W-:Y:S04]  /*17c60*/  LDSM.16.M88.4 R32, [R200] ;  /* 0x00000000c820783b */ /* 0x000fe80000000200 */
[----:B---3--:R-:W-:Y:S04]  /*17c70*/  LDSM.16.M88.4 R12, [R199] ;  /* 0x00000000c70c783b */ /* 0x008fe80000000200 */
[----:B------:R-:W3:Y:S04]  /*17c80*/  LD.E R133, [R236.64+0x18c] ;  /* 0x00018c04ec857980 */ /* 0x000ee8000c101900 */
[----:B------:R-:W5:Y:S04]  /*17c90*/  LDSM.16.M88.4 R140, [R201+0x6800] ;  /* 0x00680000c98c783b */ /* 0x000f680000000200 */
[----:B------:R-:W5:Y:S04]  /*17ca0*/  LDSM.16.M88.4 R152, [R201+0x7000] ;  /* 0x00700000c998783b */ /* 0x000f680000000200 */
[----:B------:R-:W5:Y:S04]  /*17cb0*/  LDSM.16.M88.4 R24, [R201+0x7800] ;  /* 0x00780000c918783b */ /* 0x000f680000000200 */
[----:B----4-:R-:W-:Y:S04]  /*17cc0*/  LDSM.16.M88.4 R8, [R198] ;  /* 0x00000000c608783b */ /* 0x010fe80000000200 */
[----:B-1----:R-:W1:Y:S04]  /*17cd0*/  LDSM.16.M88.4 R20, [R196+0x6000] ;  /* 0x00600000c414783b */ /* 0x002e680000000200 */
[----:B------:R-:W4:Y:S01]  /*17ce0*/  LDSM.16.M88.4 R148, [R195] ;  /* 0x00000000c394783b */ /* 0x000f220000000200 */
[C---:B--2---:R-:W-:Y:S03]  /*17cf0*/  HMMA.16816.F32.BF16 R4, R168.reuse, R16, RZ ;  /* 0x00000010a804723c */ /* 0x044fe600000418ff */
[----:B------:R-:W2:Y:S04]  /*17d00*/  LDSM.16.M88.4 R144, [R194] ;  /* 0x00000000c290783b */ /* 0x000ea80000000200 */
[----:B------:R-:W1:Y:S01]  /*17d10*/  LDSM.16.M88.4 R136, [R193] ;  /* 0x00000000c188783b */ /* 0x000e620000000200 */
[C---:B------:R-:W-:Y:S03]  /*17d20*/  HMMA.16816.F32.BF16 R16, R168.reuse, R18, RZ ;  /* 0x00000012a810723c */ /* 0x040fe600000418ff */
[----:B------:R-:W-:Y:S04]  /*17d30*/  LDSM.16.M88.4 R160, [R196+0x7800] ;  /* 0x00780000c4a0783b */ /* 0x000fe80000000200 */
[----:B------:R-:W-:Y:S01]  /*17d40*/  LDSM.16.M88.4 R176, [R196+0x6800] ;  /* 0x00680000c4b0783b */ /* 0x000fe20000000200 */
[----:B-----5:R-:W-:Y:S03]  /*17d50*/  HMMA.16816.F32.BF16 R28, R168, R140, RZ ;  /* 0x0000008ca81c723c */ /* 0x020fe600000418ff */
[----:B------:R-:W-:Y:S04]  /*17d60*/  LDSM.16.M88.4 R164, [R196+0x7000] ;  /* 0x00700000c4a4783b */ /* 0x000fe80000000200 */
[----:B------:R-:W-:Y:S01]  /*17d70*/  LDSM.16.M88.4 R180, [R198+0x2000] ;  /* 0x00200000c6b4783b */ /* 0x000fe20000000200 */
[----:B------:R-:W-:Y:S03]  /*17d80*/  HMMA.16816.F32.BF16 R4, R32, R12, R4 ;  /* 0x0000000c2004723c */ /* 0x000fe60000041804 */
[----:B------:R-:W-:Y:S04]  /*17d90*/  LDSM.16.M88.4 R232, [R201+0xa800] ;  /* 0x00a80000c9e8783b */ /* 0x000fe80000000200 */
[----:B------:R-:W-:Y:S01]  /*17da0*/  LDSM.16.M88.4 R228, [R196+0xa000] ;  /* 0x00a00000c4e4783b */ /* 0x000fe20000000200 */
[C---:B------:R-:W-:Y:S03]  /*17db0*/  HMMA.16816.F32.BF16 R156, R168.reuse, R152, RZ ;  /* 0x00000098a89c723c */ /* 0x040fe600000418ff */
[----:B------:R-:W0:Y:S05]  /*17dc0*/  LDGDEPBAR ;  /* 0x00000000000079af */ /* 0x000e2a0000000000 */
[C---:B------:R-:W-:Y:S08]  /*17dd0*/  HMMA.16816.F32.BF16 R140, R168.reuse, R142, RZ ;  /* 0x0000008ea88c723c */ /* 0x040ff000000418ff */
[C---:B------:R-:W-:Y:S08]  /*17de0*/  HMMA.16816.F32.BF16 R152, R168.reuse, R154, RZ ;  /* 0x0000009aa898723c */ /* 0x040ff000000418ff */
[----:B------:R-:W-:Y:S08]  /*17df0*/  HMMA.16816.F32.BF16 R172, R168, R24, RZ ;  /* 0x00000018a8ac723c */ /* 0x000ff000000418ff */
[----:B------:R-:W-:Y:S01]  /*17e00*/  HMMA.16816.F32.BF16 R16, R32, R14, R16 ;  /* 0x0000000e2010723c */ /* 0x000fe20000041810 */
[----:B------:R-:W-:Y:S07]  /*17e10*/  LDSM.16.M88.4 R12, [R192] ;  /* 0x00000000c00c783b */ /* 0x000fee0000000200 */
[----:B------:R-:W-:Y:S01]  /*17e20*/  HMMA.16816.F32.BF16 R168, R168, R26, RZ ;  /* 0x0000001aa8a8723c */ /* 0x000fe200000418ff */
[----:B------:R-:W5:Y:S07]  /*17e30*/  LDSM.16.M88.4 R24, [R197] ;  /* 0x00000000c518783b */ /* 0x000f6e0000000200 */
[C---:B-1----:R-:W-:Y:S08]  /*17e40*/  HMMA.16816.F32.BF16 R4, R8.reuse, R20, R4 ;  /* 0x000000140804723c */ /* 0x042ff00000041804 */
[----:B------:R-:W-:Y:S01]  /*17e50*/  HMMA.16816.F32.BF16 R16, R8, R22, R16 ;  /* 0x000000160810723c */ /* 0x000fe20000041810 */
[----:B------:R-:W-:Y:S07]  /*17e60*/  LDSM.16.M88.4 R20, [R201+0x8000] ;  /* 0x00800000c914783b */ /* 0x000fee0000000200 */
[C---:B----4-:R-:W-:Y:S08]  /*17e70*/  HMMA.16816.F32.BF16 R28, R32.reuse, R148, R28 ;  /* 0x00000094201c723c */ /* 0x050ff0000004181c */
[C---:B------:R-:W-:Y:S01]  /*17e80*/  HMMA.16816.F32.BF16 R140, R32.reuse, R150, R140 ;  /* 0x00000096208c723c */ /* 0x040fe2000004188c */
[----:B------:R-:W-:Y:S07]  /*17e90*/  LDSM.16.M88.4 R148, [R192+0x800] ;  /* 0x00080000c094783b */ /* 0x000fee0000000200 */
[C---:B--2---:R-:W-:Y:S08]  /*17ea0*/  HMMA.16816.F32.BF16 R156, R32.reuse, R144, R156 ;  /* 0x00000090209c723c */ /* 0x044ff0000004189c */
[C---:B------:R-:W-:Y:S01]  /*17eb0*/  HMMA.16816.F32.BF16 R152, R32.reuse, R146, R152 ;  /* 0x000000922098723c */ /* 0x040fe20000041898 */
[----:B------:R-:W-:Y:S07]  /*17ec0*/  LDSM.16.M88.4 R144, [R192+0x1000] ;  /* 0x00100000c090783b */ /* 0x000fee0000000200 */
[C---:B------:R-:W-:Y:S08]  /*17ed0*/  HMMA.16816.F32.BF16 R172, R32.reuse, R136, R172 ;  /* 0x0000008820ac723c */ /* 0x040ff000000418ac */
[----:B------:R-:W-:Y:S01]  /*17ee0*/  HMMA.16816.F32.BF16 R168, R32, R138, R168 ;  /* 0x0000008a20a8723c */ /* 0x000fe200000418a8 */
[----:B------:R-:W1:Y:S04]  /*17ef0*/  LDSM.16.M88.4 R32, [R202+0x2000] ;  /* 0x00200000ca20783b */ /* 0x000e680000000200 */
[----:B------:R-:W-:Y:S03]  /*17f00*/  LDSM.16.M88.4 R136, [R192+0x1800] ;  /* 0x00180000c088783b */ /* 0x000fe60000000200 */
[C---:B-----5:R-:W-:Y:S08]  /*17f10*/  HMMA.16816.F32.BF16 R4, R24.reuse, R12, R4 ;  /* 0x0000000c1804723c */ /* 0x060ff00000041804 */
[----:B------:R-:W-:Y:S01]  /*17f20*/  HMMA.16816.F32.BF16 R16, R24, R14, R16 ;  /* 0x0000000e1810723c */ /* 0x000fe20000041810 */
[----:B------:R-:W-:Y:S07]  /*17f30*/  LDSM.16.M88.4 R12, [R200+0x2000] ;  /* 0x00200000c80c783b */ /* 0x000fee0000000200 */
[C---:B------:R-:W-:Y:S08]  /*17f40*/  HMMA.16816.F32.BF16 R172, R8.reuse, R160, R172 ;  /* 0x000000a008ac723c */ /* 0x040ff000000418ac */
[C---:B------:R-:W-:Y:S01]  /*17f50*/  HMMA.16816.F32.BF16 R168, R8.reuse, R162, R168 ;  /* 0x000000a208a8723c */ /* 0x040fe200000418a8 */
[----:B------:R-:W2:Y:S07]  /*17f60*/  LDSM.16.M88.4 R160, [R191] ;  /* 0x00000000bfa0783b */ /* 0x000eae0000000200 */
[C---:B------:R-:W-:Y:S08]  /*17f70*/  HMMA.16816.F32.BF16 R28, R8.reuse, R176, R28 ;  /* 0x000000b0081c723c */ /* 0x040ff0000004181c */
[C---:B------:R-:W-:Y:S01]  /*17f80*/  HMMA.16816.F32.BF16 R140, R8.reuse, R178, R140 ;  /* 0x000000b2088c723c */ /* 0x040fe2000004188c */
[----:B------:R-:W-:Y:S07]  /*17f90*/  LDSM.16.M88.4 R176, [R196+0x8800] ;  /* 0x00880000c4b0783b */ /* 0x000fee0000000200 */
[C---:B------:R-:W-:Y:S08]  /*17fa0*/  HMMA.16816.F32.BF16 R156, R8.reuse, R164, R156 ;  /* 0x000000a4089c723c */ /* 0x040ff0000004189c */
[----:B------:R-:W-:Y:S01]  /*17fb0*/  HMMA.16816.F32.BF16 R152, R8, R166, R152 ;  /* 0x000000a60898723c */ /* 0x000fe20000041898 */
[----:B------:R-:W4:Y:S04]  /*17fc0*/  LDSM.16.M88.4 R8, [R201+0x8800] ;  /* 0x00880000c908783b */ /* 0x000f280000000200 */
[----:B------:R-:W-:Y:S03]  /*17fd0*/  LDSM.16.M88.4 R164, [R197+0x2000] ;  /* 0x00200000c5a4783b */ /* 0x000fe60000000200 */
[C---:B-1----:R-:W-:Y:S08]  /*17fe0*/  HMMA.16816.F32.BF16 R4, R32.reuse, R20, R4 ;  /* 0x000000142004723c */ /* 0x042ff00000041804 */
[----:B------:R-:W-:Y:S01]  /*17ff0*/  HMMA.16816.F32.BF16 R16, R32, R22, R16 ;  /* 0x000000162010723c */ /* 0x000fe20000041810 */
[----:B------:R-:W1:Y:S07]  /*18000*/  LDSM.16.M88.4 R20, [R196+0x8000] ;  /* 0x00800000c414783b */ /* 0x000e6e0000000200 */
[C---:B------:R-:W-:Y:S08]  /*18010*/  HMMA.16816.F32.BF16 R28, R24.reuse, R148, R28 ;  /* 0x00000094181c723c */ /* 0x040ff0000004181c */
[C---:B------:R-:W-:Y:S01]  /*18020*/  HMMA.16816.F32.BF16 R140, R24.reuse, R150, R140 ;  /* 0x00000096188c723c */ /* 0x040fe2000004188c */
[----:B------:R-:W5:Y:S07]  /*18030*/  LDSM.16.M88.4 R148, [R201+0x9000] ;  /* 0x00900000c994783b */ /* 0x000f6e0000000200 */
[C---:B------:R-:W-:Y:S08]  /*18040*/  HMMA.16816.F32.BF16 R156, R24.reuse, R144, R156 ;  /* 0x00000090189c723c */ /* 0x040ff0000004189c */
[----:B------:R-:W-:Y:S01]  /*18050*/  HMMA.16816.F32.BF16 R152, R24, R146, R152 ;  /* 0x000000921898723c */ /* 0x000fe20000041898 */
[----:B------:R-:W1:Y:S07]  /*18060*/  LDSM.16.M88.4 R144, [R201+0x9800] ;  /* 0x00980000c990783b */ /* 0x000e6e0000000200 */
[C---:B--2---:R-:W-:Y:S08]  /*18070*/  HMMA.16816.F32.BF16 R4, R12.reuse, R160, R4 ;  /* 0x000000a00c04723c */ /* 0x044ff00000041804 */
[----:B------:R-:W-:Y:S01]  /*18080*/  HMMA.16816.F32.BF16 R16, R12, R162, R16 ;  /* 0x000000a20c10723c */ /* 0x000fe20000041810 */
[----:B------:R-:W-:Y:S07]  /*18090*/  LDSM.16.M88.4 R160, [R188] ;  /* 0x00000000bca0783b */ /* 0x000fee0000000200 */
[C---:B------:R-:W-:Y:S08]  /*180a0*/  HMMA.16816.F32.BF16 R172, R24.reuse, R136, R172 ;  /* 0x0000008818ac723c */ /* 0x040ff000000418ac */
[----:B------:R-:W-:Y:S01]  /*180b0*/  HMMA.16816.F32.BF16 R168, R24, R138, R168 ;  /* 0x0000008a18a8723c */ /* 0x000fe200000418a8 */
[----:B------:R-:W2:Y:S04]  /*180c0*/  LDSM.16.M88.4 R136, [R190] ;  /* 0x00000000be88783b */ /* 0x000ea80000000200 */
[----:B------:R-:W2:Y:S03]  /*180d0*/  LDSM.16.M88.4 R24, [R192+0x2000] ;  /* 0x00200000c018783b */ /* 0x000ea60000000200 */
[C---:B----4-:R-:W-:Y:S08]  /*180e0*/  HMMA.16816.F32.BF16 R28, R32.reuse, R8, R28 ;  /* 0x00000008201c723c */ /* 0x050ff0000004181c */
[----:B------:R-:W-:Y:S01]  /*180f0*/  HMMA.16816.F32.BF16 R140, R32, R10, R140 ;  /* 0x0000000a208c723c */ /* 0x000fe2000004188c */
[----:B------:R-:W4:Y:S07]  /*18100*/  LDSM.16.M88.4 R8, [R189] ;  /* 0x00000000bd08783b */ /* 0x000f2e0000000200 */
[C---:B-1----:R-:W-:Y:S08]  /*18110*/  HMMA.16816.F32.BF16 R4, R180.reuse, R20, R4 ;  /* 0x00000014b404723c */ /* 0x042ff00000041804 */
[----:B------:R-:W-:Y:S01]  /*18120*/  HMMA.16816.F32.BF16 R16, R180, R22, R16 ;  /* 0x00000016b410723c */ /* 0x000fe20000041810 */
[----:B------:R-:W-:Y:S07]  /*18130*/  LDSM.16.M88.4 R20, [R196+0x9000] ;  /* 0x00900000c414783b */ /* 0x000fee0000000200 */
[C---:B-----5:R-:W-:Y:S08]  /*18140*/  HMMA.16816.F32.BF16 R156, R32.reuse, R148, R156 ;  /* 0x00000094209c723c */ /* 0x060ff0000004189c */
[C---:B------:R-:W-:Y:S01]  /*18150*/  HMMA.16816.F32.BF16 R152, R32.reuse, R150, R152 ;  /* 0x000000962098723c */ /* 0x040fe20000041898 */
[----:B------:R-:W-:Y:S07]  /*18160*/  LDSM.16.M88.4 R148, [R202+0x4000] ;  /* 0x00400000ca94783b */ /* 0x000fee0000000200 */
[C---:B------:R-:W-:Y:S08]  /*18170*/  HMMA.16816.F32.BF16 R172, R32.reuse, R144, R172 ;  /* 0x0000009020ac723c */ /* 0x040ff000000418ac */
[----:B------:R-:W-:Y:S01]  /*18180*/  HMMA.16816.F32.BF16 R168, R32, R146, R168 ;  /* 0x0000009220a8723c */ /* 0x000fe200000418a8 */
[----:B------:R-:W1:Y:S04]  /*18190*/  LDSM.16.M88.4 R32, [R201+0xa000] ;  /* 0x00a00000c920783b */ /* 0x000e680000000200 */
[----:B------:R-:W-:Y:S03]  /*181a0*/  LDSM.16.M88.4 R144, [R187] ;  /* 0x00000000bb90783b */ /* 0x000fe60000000200 */
[C---:B--2---:R-:W-:Y:S08]  /*181b0*/  HMMA.16816.F32.BF16 R28, R12.reuse, R136, R28 ;  /* 0x000000880c1c723c */ /* 0x044ff0000004181c */
[----:B------:R-:W-:Y:S01]  /*181c0*/  HMMA.16816.F32.BF16 R140, R12, R138, R140 ;  /* 0x0000008a0c8c723c */ /* 0x000fe2000004188c */
[----:B------:R-:W-:Y:S07]  /*181d0*/  LDSM.16.M88.4 R136, [R200+0x4000] ;  /* 0x00400000c888783b */ /* 0x000fee0000000200 */
[C---:B------:R-:W-:Y:S08]  /*181e0*/  HMMA.16816.F32.BF16 R4, R164.reuse, R24, R4 ;  /* 0x00000018a404723c */ /* 0x040ff00000041804 */
[----:B------:R-:W-:Y:S01]  /*181f0*/  HMMA.16816.F32.BF16 R16, R164, R26, R16 ;  /* 0x0000001aa410723c */ /* 0x000fe20000041810 */
[----:B------:R-:W-:Y:S07]  /*18200*/  LDSM.16.M88.4 R24, [R198+0x4000] ;  /* 0x00400000c618783b */ /* 0x000fee0000000200 */
[C---:B----4-:R-:W-:Y:S08]  /*18210*/  HMMA.16816.F32.BF16 R156, R12.reuse, R8, R156 ;  /* 0x000000080c9c723c */ /* 0x050ff0000004189c */
[----:B------:R-:W-:Y:S01]  /*18220*/  HMMA.16816.F32.BF16 R152, R12, R10, R152 ;  /* 0x0000000a0c98723c */ /* 0x000fe20000041898 */
[----:B------:R-:W2:Y:S07]  /*18230*/  LDSM.16.M88.4 R8, [R192+0x2800] ;  /* 0x00280000c008783b */ /* 0x000eae0000000200 */
[----:B------:R-:W-:Y:S08]  /*18240*/  HMMA.16816.F32.BF16 R28, R180, R176, R28 ;  /* 0x000000b0b41c723c */ /* 0x000ff0000004181c */
[----:B-1----:R-:W-:Y:S08]  /*18250*/  HMMA.16816.F32.BF16 R4, R148, R32, R4 ;  /* 0x000000209404723c */ /* 0x002ff00000041804 */
[----:B------:R-:W-:Y:S01]  /*18260*/  HMMA.16816.F32.BF16 R140, R180, R178, R140 ;  /* 0x000000b2b48c723c */ /* 0x000fe2000004188c */
[----:B------:R-:W-:Y:S07]  /*18270*/  LDSM.16.M88.4 R176, [R196+0x9800] ;  /* 0x00980000c4b0783b */ /* 0x000fee0000000200 */
[C---:B------:R-:W-:Y:S08]  /*18280*/  HMMA.16816.F32.BF16 R172, R12.reuse, R160, R172 ;  /* 0x000000a00cac723c */ /* 0x040ff000000418ac */
[----:B------:R-:W-:Y:S01]  /*18290*/  HMMA.16816.F32.BF16 R168, R12, R162, R168 ;  /* 0x000000a20ca8723c */ /* 0x000fe200000418a8 */
[----:B------:R-:W1:Y:S04]  /*182a0*/  LDSM.16.M88.4 R160, [R192+0x3000] ;  /* 0x00300000c0a0783b */ /* 0x000e680000000200 */
[----:B------:R-:W-:Y:S03]  /*182b0*/  LDSM.16.M88.4 R12, [R197+0x4000] ;  /* 0x00400000c50c783b */ /* 0x000fe60000000200 */
[----:B------:R-:W-:Y:S01]  /*182c0*/  HMMA.16816.F32.BF16 R16, R148, R34, R16 ;  /* 0x000000229410723c */ /* 0x000fe20000041810 */
[----:B------:R-:W-:Y:S07]  /*182d0*/  LDSM.16.M88.4 R32, [R186] ;  /* 0x00000000ba20783b */ /* 0x000fee0000000200 */
[----:B------:R-:W-:Y:S08]  /*182e0*/  HMMA.16816.F32.BF16 R156, R180, R20, R156 ;  /* 0x00000014b49c723c */ /* 0x000ff0000004189c */
[----:B--2---:R-:W-:Y:S08]  /*182f0*/  HMMA.16816.F32.BF16 R28, R164, R8, R28 ;  /* 0x00000008a41c723c */ /* 0x004ff0000004181c */
[----:B------:R-:W-:Y:S08]  /*18300*/  HMMA.16816.F32.BF16 R4, R136, R144, R4 ;  /* 0x000000908804723c */ /* 0x000ff00000041804 */
[----:B------:R-:W-:Y:S01]  /*18310*/  HMMA.16816.F32.BF16 R140, R164, R10, R140 ;  /* 0x0000000aa48c723c */ /* 0x000fe2000004188c */
[----:B------:R-:W-:Y:S07]  /*18320*/  LDSM.16.M88.4 R8, [R192+0x4000] ;  /* 0x00400000c008783b */ /* 0x000fee0000000200 */
[----:B------:R-:W-:Y:S01]  /*18330*/  HMMA.16816.F32.BF16 R16, R136, R146, R16 ;  /* 0x000000928810723c */ /* 0x000fe20000041810 */
[----:B------:R-:W2:Y:S07]  /*18340*/  LDSM.16.M88.4 R144, [R201+0xb000] ;  /* 0x00b00000c990783b */ /* 0x000eae0000000200 */
[----:B-1----:R-:W-:Y:S08]  /*18350*/  HMMA.16816.F32.BF16 R156, R164, R160, R156 ;  /* 0x000000a0a49c723c */ /* 0x002ff0000004189c */
[----:B------:R-:W-:Y:S08]  /*18360*/  HMMA.16816.F32.BF16 R28, R148, R232, R28 ;  /* 0x000000e8941c723c */ /* 0x000ff0000004181c */
[----:B------:R-:W-:Y:S08]  /*18370*/  HMMA.16816.F32.BF16 R4, R24, R228, R4 ;  /* 0x000000e41804723c */ /* 0x000ff00000041804 */
[----:B------:R-:W-:Y:S08]  /*18380*/  HMMA.16816.F32.BF16 R140, R148, R234, R140 ;  /* 0x000000ea948c723c */ /* 0x000ff0000004188c */
[----:B------:R-:W-:Y:S01]  /*18390*/  HMMA.16816.F32.BF16 R16, R24, R230, R16 ;  /* 0x000000e61810723c */ /* 0x000fe20000041810 */
[----:B------:R-:W1:Y:S07]  /*183a0*/  LDSM.16.M88.4 R228, [R185] ;  /* 0x00000000b9e4783b */ /* 0x000e6e0000000200 */
[----:B------:R-:W-:Y:S01]  /*183b0*/  HMMA.16816.F32.BF16 R152, R180, R22, R152 ;  /* 0x00000016b498723c */ /* 0x000fe20000041898 */
[----:B------:R-:W4:Y:S07]  /*183c0*/  LDSM.16.M88.4 R20, [R196+0xa800] ;  /* 0x00a80000c414783b */ /* 0x000f2e0000000200 */
[----:B--2---:R-:W-:Y:S08]  /*183d0*/  HMMA.16816.F32.BF16 R156, R148, R144, R156 ;  /* 0x00000090949c723c */ /* 0x004ff0000004189c */
[----:B------:R-:W-:Y:S08]  /*183e0*/  HMMA.16816.F32.BF16 R28, R136, R32, R28 ;  /* 0x00000020881c723c */ /* 0x000ff0000004181c */
[----:B------:R-:W-:Y:S08]  /*183f0*/  HMMA.16816.F32.BF16 R4, R12, R8, R4 ;  /* 0x000000080c04723c */ /* 0x000ff00000041804 */
[----:B------:R-:W-:Y:S01]  /*18400*/  HMMA.16816.F32.BF16 R140, R136, R34, R140 ;  /* 0x00000022888c723c */ /* 0x000fe2000004188c */
[----:B------:R-:W2:Y:S07]  /*18410*/  LDSM.16.M88.4 R32, [R192+0x3800] ;  /* 0x00380000c020783b */ /* 0x000eae0000000200 */
[----:B------:R-:W-:Y:S08]  /*18420*/  HMMA.16816.F32.BF16 R172, R180, R176, R172 ;  /* 0x000000b0b4ac723c */ /* 0x000ff000000418ac */
[----:B------:R-:W-:Y:S01]  /*18430*/  HMMA.16816.F32.BF16 R16, R12, R10, R16 ;  /* 0x0000000a0c10723c */ /* 0x000fe20000041810 */
[----:B------:R-:W5:Y:S07]  /*18440*/  LDSM.16.M88.4 R8, [R196+0xb000] ;  /* 0x00b00000c408783b */ /* 0x000f6e0000000200 */
[----:B------:R-:W-:Y:S01]  /*18450*/  HMMA.16816.F32.BF16 R176, R180, R178, R168 ;  /* 0x000000b2b4b0723c */ /* 0x000fe200000418a8 */
[----:B------:R-:W5:Y:S01]  /*18460*/  LDSM.16.M88.4 R168, [R192+0x4800] ;  /* 0x00480000c0a8783b */ /* 0x000f620000000200 */
[----:B---3--:R-:W-:-:S02]  /*18470*/  FMUL.FTZ R144, R4, R133 ;  /* 0x0000008504907220 */ /* 0x008fc40000410000 */
[-C--:B------:R-:W-:Y:S02]  /*18480*/  FMUL.FTZ R160, R5, R133.reuse ;  /* 0x0000008505a07220 */ /* 0x080fe40000410000 */
[-C--:B------:R-:W-:Y:S02]  /*18490*/  FMUL.FTZ R145, R6, R133.reuse ;  /* 0x0000008506917220 */ /* 0x080fe40000410000 */
[----:B------:R-:W-:Y:S01]  /*184a0*/  HMMA.16816.F32.BF16 R152, R164, R162, R152 ;  /* 0x000000a2a498723c */ /* 0x000fe20000041898 */
[-C--:B------:R-:W-:Y:S02]  /*184b0*/  FMUL.FTZ R161, R7, R133.reuse ;  /* 0x0000008507a17220 */ /* 0x080fe40000410000 */
[----:B------:R-:W3:Y:S05]  /*184c0*/  LDSM.16.M88.4 R4, [R201+0xb800] ;  /* 0x00b80000c904783b */ /* 0x000eea0000000200 */
[----:B-1----:R-:W-:Y:S08]  /*184d0*/  HMMA.16816.F32.BF16 R156, R136, R228, R156 ;  /* 0x000000e4889c723c */ /* 0x002ff0000004189c */
[----:B----4-:R-:W-:Y:S01]  /*184e0*/  HMMA.16816.F32.BF16 R28, R24, R20, R28 ;  /* 0x00000014181c723c */ /* 0x010fe2000004181c */
[----:B------:R-:W-:-:S07]  /*184f0*/  FMUL.FTZ R162, R16, R133 ;  /* 0x0000008510a27220 */ /* 0x000fce0000410000 */
[C---:B--2---:R-:W-:Y:S08]  /*18500*/  HMMA.16816.F32.BF16 R172, R164.reuse, R32, R172 ;  /* 0x00000020a4ac723c */ /* 0x044ff000000418ac */
[----:B------:R-:W-:Y:S01]  /*18510*/  HMMA.16816.F32.BF16 R176, R164, R34, R176 ;  /* 0x00000022a4b0723c */ /* 0x000fe200000418b0 */
[----:B------:R-:W-:-:S07]  /*18520*/  FMUL.FTZ R32, R18, R133 ;  /* 0x0000008512207220 */ /* 0x000fce0000410000 */
[----:B------:R-:W-:Y:S07]  /*18530*/  HMMA.16816.F32.BF16 R152, R148, R146, R152 ;  /* 0x000000929498723c */ /* 0x000fee0000041898 */
[-C--:B------:R-:W-:Y:S01]  /*18540*/  FMUL.FTZ R146, R17, R133.reuse ;  /* 0x0000008511927220 */ /* 0x080fe20000410000 */
[----:B-----5:R-:W-:Y:S07]  /*18550*/  HMMA.16816.F32.BF16 R156, R24, R8, R156 ;  /* 0x00000008189c723c */ /* 0x020fee000004189c */
[-C--:B------:R-:W-:Y:S01]  /*18560*/  FMUL.FTZ R8, R19, R133.reuse ;  /* 0x0000008513087220 */ /* 0x080fe20000410000 */
[----:B------:R-:W-:Y:S01]  /*18570*/  HMMA.16816.F32.BF16 R28, R12, R168, R28 ;  /* 0x000000a80c1c723c */ /* 0x000fe2000004181c */
[----:B------:R-:W1:Y:S07]  /*18580*/  LDSM.16.M88.4 R16, [R184] ;  /* 0x00000000b810783b */ /* 0x000e6e0000000200 */
[C---:B---3--:R-:W-:Y:S08]  /*18590*/  HMMA.16816.F32.BF16 R172, R148.reuse, R4, R172 ;  /* 0x0000000494ac723c */ /* 0x048ff000000418ac */
[----:B------:R-:W-:Y:S01]  /*185a0*/  HMMA.16816.F32.BF16 R176, R148, R6, R176 ;  /* 0x0000000694b0723c */ /* 0x000fe200000418b0 */
[----:B------:R-:W-:Y:S07]  /*185b0*/  LDSM.16.M88.4 R4, [R192+0x5800] ;  /* 0x00580000c004783b */ /* 0x000fee0000000200 */
[----:B------:R-:W-:-:S02]  /*185c0*/  FMUL.FTZ R9, R28, R133 ;  /* 0x000000851c097220 */ /* 0x000fc40000410000 */
[-C--:B------:R-:W-:Y:S02]  /*185d0*/  FMUL.FTZ R33, R29, R133.reuse ;  /* 0x000000851d217220 */ /* 0x080fe40000410000 */
[-C--:B------:R-:W-:Y:S02]  /*185e0*/  FMUL.FTZ R147, R30, R133.reuse ;  /* 0x000000851e937220 */ /* 0x080fe40000410000 */
[----:B------:R-:W-:Y:S02]  /*185f0*/  FMUL.FTZ R34, R31, R133 ;  /* 0x000000851f227220 */ /* 0x000fe40000410000 */
[----:B------:R-:W2:Y:S01]  /*18600*/  LDSM.16.M88.4 R28, [R196+0xb800] ;  /* 0x00b80000c41c783b */ /* 0x000ea20000000200 */
[----:B------:R-:W-:Y:S08]  /*18610*/  HMMA.16816.F32.BF16 R152, R136, R230, R152 ;  /* 0x000000e68898723c */ /* 0x000ff00000041898 */
[----:B------:R-:W-:Y:S01]  /*18620*/  HMMA.16816.F32.BF16 R140, R24, R22, R140 ;  /* 0x00000016188c723c */ /* 0x000fe2000004188c */
[----:B------:R-:W3:Y:S07]  /*18630*/  LDSM.16.M88.4 R20, [R192+0x5000] ;  /* 0x00500000c014783b */ /* 0x000eee0000000200 */
[C---:B-1----:R-:W-:Y:S08]  /*18640*/  HMMA.16816.F32.BF16 R172, R136.reuse, R16, R172 ;  /* 0x0000001088ac723c */ /* 0x042ff000000418ac */
[----:B------:R-:W-:Y:S01]  /*18650*/  HMMA.16816.F32.BF16 R176, R136, R18, R176 ;  /* 0x0000001288b0723c */ /* 0x000fe200000418b0 */
[----:B------:R-:W1:Y:S01]  /*18660*/  S2R R35, SR_TID.X ;  /* 0x0000000000237919 */ /* 0x000e620000002100 */
[----:B------:R-:W4:Y:S01]  /*18670*/  MUFU.TANH R160, R160 ;  /* 0x000000a000a07308 */ /* 0x000f220000002400 */
[----:B------:R-:W-:-:S05]  /*18680*/  DEPBAR.LE SB0, 0x0 ;  /* 0x000080000000791a */ /* 0x000fca0000000000 */
[C---:B------:R-:W-:Y:S08]  /*18690*/  HMMA.16816.F32.BF16 R152, R24.reuse, R10, R152 ;  /* 0x0000000a1898723c */ /* 0x040ff00000041898 */
[C---:B--2---:R-:W-:Y:S08]  /*186a0*/  HMMA.16816.F32.BF16 R172, R24.reuse, R28, R172 ;  /* 0x0000001c18ac723c */ /* 0x044ff000000418ac */
[----:B------:R-:W-:Y:S08]  /*186b0*/  HMMA.16816.F32.BF16 R176, R24, R30, R176 ;  /* 0x0000001e18b0723c */ /* 0x000ff000000418b0 */
[C---:B------:R-:W-:Y:S08]  /*186c0*/  HMMA.16816.F32.BF16 R140, R12.reuse, R170, R140 ;  /* 0x000000aa0c8c723c */ /* 0x040ff0000004188c */
[C---:B---3--:R-:W-:Y:S08]  /*186d0*/  HMMA.16816.F32.BF16 R156, R12.reuse, R20, R156 ;  /* 0x000000140c9c723c */ /* 0x048ff0000004189c */
[C---:B------:R-:W-:Y:S07]  /*186e0*/  HMMA.16816.F32.BF16 R152, R12.reuse, R22, R152 ;  /* 0x000000160c98723c */ /* 0x040fee0000041898 */
[----:B-1----:R-:W-:Y:S01]  /*186f0*/  IMAD.SHL.U32 R23, R35, 0x2, RZ ;  /* 0x0000000223177824 */ /* 0x002fe200078e00ff */
[----:B------:R-:W1:Y:S01]  /*18700*/  MUFU.TANH R161, R161 ;  /* 0x000000a100a17308 */ /* 0x000e620000002400 */
[----:B------:R-:W-:Y:S03]  /*18710*/  HMMA.16816.F32.BF16 R172, R12, R4, R172 ;  /* 0x000000040cac723c */ /* 0x000fe600000418ac */
[----:B------:R-:W-:-:S04]  /*18720*/  LOP3.LUT R23, R23, 0x6, RZ, 0xc0, !PT ;  /* 0x0000000617177812 */ /* 0x000fc800078ec0ff */
[----:B------:R-:W2:Y:S01]  /*18730*/  MUFU.TANH R162, R162 ;  /* 0x000000a200a27308 */ /* 0x000ea20000002400 */
[----:B------:R-:W-:Y:S01]  /*18740*/  IMAD R19, R222, 0x40, R23 ;  /* 0x00000040de137824 */ /* 0x000fe200078e0217 */
[----:B------:R-:W-:Y:S06]  /*18750*/  HMMA.16816.F32.BF16 R176, R12, R6, R176 ;  /* 0x000000060cb0723c */ /* 0x000fec00000418b0 */
[----:B------:R-:W3:Y:S01]  /*18760*/  MUFU.TANH R32, R32 ;  /* 0x0000002000207308 */ /* 0x000ee20000002400 */
[-C--:B------:R-:W-:Y:S01]  /*18770*/  FMUL.FTZ R20, R140, R133.reuse ;  /* 0x000000858c147220 */ /* 0x080fe20000410000 */
[----:B------:R-:W-:Y:S01]  /*18780*/  IADD3 R29, R19, 0x1, RZ ;  /* 0x00000001131d7810 */ /* 0x000fe20007ffe0ff */
[----:B------:R-:W-:Y:S01]  /*18790*/  FMUL.FTZ R10, R141, R133 ;  /* 0x000000858d0a7220 */ /* 0x000fe20000410000 */
[----:B------:R-:W-:-:S04]  /*187a0*/  IADD3 R23, R19, 0x8, RZ ;  /* 0x0000000813177810 */ /* 0x000fc80007ffe0ff */
[----:B------:R-:W5:Y:S01]  /*187b0*/  MUFU.TANH R146, R146 ;  /* 0x0000009200927308 */ /* 0x000f620000002400 */
[-C--:B------:R-:W-:Y:S02]  /*187c0*/  FMUL.FTZ R21, R142, R133.reuse ;  /* 0x000000858e157220 */ /* 0x080fe40000410000 */
[----:B------:R-:W-:-:S05]  /*187d0*/  FMUL.FTZ R16, R143, R133 ;  /* 0x000000858f107220 */ /* 0x000fca0000410000 */
[----:B------:R-:W1:Y:S01]  /*187e0*/  MUFU.TANH R8, R8 ;  /* 0x0000000800087308 */ /* 0x000e620000002400 */
[C---:B------:R-:W-:Y:S02]  /*187f0*/  ISETP.GE.AND P5, PT, R29.reuse, R0, PT ;  /* 0x000000001d00720c */ /* 0x040fe40003fa6270 */
[----:B------:R-:W-:-:S05]  /*18800*/  ISETP.GE.AND P2, PT, R29, R2, PT ;  /* 0x000000021d00720c */ /* 0x000fca0003f46270 */
[----:B------:R-:W1:Y:S01]  /*18810*/  MUFU.TANH R9, R9 ;  /* 0x0000000900097308 */ /* 0x000e620000002400 */
[C---:B------:R-:W-:Y:S02]  /*18820*/  ISETP.GE.AND P6, PT, R23.reuse, R0, PT ;  /* 0x000000001700720c */ /* 0x040fe40003fc6270 */
[----:B------:R-:W-:-:S05]  /*18830*/  ISETP.GE.AND P1, PT, R23, R2, PT ;  /* 0x000000021700720c */ /* 0x000fca0003f26270 */
[----:B------:R-:W1:Y:S01]  /*18840*/  MUFU.TANH R147, R147 ;  /* 0x0000009300937308 */ /* 0x000e620000002400 */
[C---:B------:R-:W-:Y:S01]  /*18850*/  IADD3 R23, R19.reuse, 0x9, RZ ;  /* 0x0000000913177810 */ /* 0x040fe20007ffe0ff */
[-C--:B------:R-:W-:Y:S01]  /*18860*/  FMUL.FTZ R11, R156, R133.reuse ;  /* 0x000000859c0b7220 */ /* 0x080fe20000410000 */
[----:B------:R-:W-:Y:S01]  /*18870*/  IADD3 R5, R19, 0x10, RZ ;  /* 0x0000001013057810 */ /* 0x000fe20007ffe0ff */
[----:B------:R-:W-:-:S04]  /*18880*/  FMUL.FTZ R17, R157, R133 ;  /* 0x000000859d117220 */ /* 0x000fc80000410000 */
[----:B------:R-:W5:Y:S01]  /*18890*/  MUFU.TANH R33, R33 ;  /* 0x0000002100217308 */ /* 0x000f620000002400 */
[----:B------:R-:W-:Y:S01]  /*188a0*/  FMUL.FTZ R158, R158, R133 ;  /* 0x000000859e9e7220 */ /* 0x000fe20000410000 */
[----:B----4-:R-:W-:-:S06]  /*188b0*/  FSEL R160, R160, -INF , !P5 ;  /* 0xff800000a0a07808 */ /* 0x010fcc0006800000 */
[----:B------:R-:W4:Y:S01]  /*188c0*/  MUFU.TANH R34, R34 ;  /* 0x0000002200227308 */ /* 0x000f220000002400 */
[----:B------:R-:W-:Y:S01]  /*188d0*/  FMUL.FTZ R159, R159, R133 ;  /* 0x000000859f9f7220 */ /* 0x000fe20000410000 */
[----:B-1----:R-:W-:Y:S02]  /*188e0*/  FSEL R161, R161, -INF , !P2 ;  /* 0xff800000a1a17808 */ /* 0x002fe40005000000 */
[----:B--2---:R-:W-:Y:S02]  /*188f0*/  FSEL R162, R162, -INF , !P6 ;  /* 0xff800000a2a27808 */ /* 0x004fe40007000000 */
[----:B---3--:R-:W-:Y:S02]  /*18900*/  FSEL R32, R32, -INF , !P1 ;  /* 0xff80000020207808 */ /* 0x008fe40004800000 */
[----:B------:R-:W1:Y:S01]  /*18910*/  MUFU.TANH R20, R20 ;  /* 0x0000001400147308 */ /* 0x000e620000002400 */
[C---:B------:R-:W-:Y:S02]  /*18920*/  ISETP.GE.AND P5, PT, R23.reuse, R0, PT ;  /* 0x000000001700720c */ /* 0x040fe40003fa6270 */
[----:B------:R-:W-:-:S02]  /*18930*/  ISETP.GE.AND P2, PT, R23, R2, PT ;  /* 0x000000021700720c */ /* 0x000fc40003f46270 */
[----:B------:R-:W-:-:S03]  /*18940*/  ISETP.GE.AND P6, PT, R5, R0, PT ;  /* 0x000000000500720c */ /* 0x000fc60003fc6270 */
[----:B------:R-:W-:Y:S01]  /*18950*/  MUFU.TANH R10, R10 ;  /* 0x0000000a000a7308 */ /* 0x000fe20000002400 */
[----:B------:R-:W-:Y:S01]  /*18960*/  ISETP.GE.AND P1, PT, R5, R2, PT ;  /* 0x000000020500720c */ /* 0x000fe20003f26270 */
[----:B------:R-:W-:Y:S01]  /*18970*/  FMUL.FTZ R153, R153, R133 ;  /* 0x0000008599997220 */ /* 0x000fe20000410000 */
[----:B------:R-:W-:-:S05]  /*18980*/  IADD3 R5, R19, 0x11, RZ ;  /* 0x0000001113057810 */ /* 0x000fca0007ffe0ff */
[----:B------:R-:W2:Y:S01]  /*18990*/  MUFU.TANH R21, R21 ;  /* 0x0000001500157308 */ /* 0x000ea20000002400 */
[----:B------:R-:W-:Y:S01]  /*189a0*/  FMUL.FTZ R152, R152, R133 ;  /* 0x0000008598987220 */ /* 0x000fe20000410000 */
[----:B-----5:R-:W-:-:S06]  /*189b0*/  FSEL R4, R146, -INF , !P5 ;  /* 0xff80000092047808 */ /* 0x020fcc0006800000 */
[----:B------:R-:W3:Y:S01]  /*189c0*/  MUFU.TANH R16, R16 ;  /* 0x0000001000107308 */ /* 0x000ee20000002400 */
[-C--:B------:R-:W-:Y:S01]  /*189d0*/  FMUL.FTZ R154, R154, R133.reuse ;  /* 0x000000859a9a7220 */ /* 0x080fe20000410000 */
[----:B------:R-:W-:Y:S02]  /*189e0*/  FSEL R8, R8, -INF , !P2 ;  /* 0xff80000008087808 */ /* 0x000fe40005000000 */
[----:B------:R-:W-:Y:S02]  /*189f0*/  IADD3 R25, R19, 0x18, RZ ;  /* 0x0000001813197810 */ /* 0x000fe40007ffe0ff */
[C---:B------:R-:W-:Y:S02]  /*18a00*/  ISETP.GE.AND P5, PT, R5.reuse, R0, PT ;  /* 0x000000000500720c */ /* 0x040fe40003fa6270 */
[----:B------:R-:W5:Y:S01]  /*18a10*/  MUFU.TANH R11, R11 ;  /* 0x0000000b000b7308 */ /* 0x000f620000002400 */
[----:B------:R-:W-:Y:S01]  /*18a20*/  ISETP.GE.AND P2, PT, R5, R2, PT ;  /* 0x000000020500720c */ /* 0x000fe20003f46270 */
[----:B------:R-:W-:Y:S01]  /*18a30*/  FMUL.FTZ R138, R174, R133 ;  /* 0x00000085ae8a7220 */ /* 0x000fe20000410000 */
[----:B------:R-:W-:-:S05]  /*18a40*/  IADD3 R5, R19, 0x19, RZ ;  /* 0x0000001913057810 */ /* 0x000fca0007ffe0ff */
[----:B------:R-:W-:Y:S01]  /*18a50*/  MUFU.TANH R17, R17 ;  /* 0x0000001100117308 */ /* 0x000fe20000002400 */
[----:B------:R-:W-:Y:S02]  /*18a60*/  FSEL R27, R9, -INF , !P6 ;  /* 0xff800000091b7808 */ /* 0x000fe40007000000 */
[----:B------:R-:W-:-:S05]  /*18a70*/  FSEL R23, R147, -INF , !P1 ;  /* 0xff80000093177808 */ /* 0x000fca0004800000 */
[----:B------:R-:W1:Y:S01]  /*18a80*/  MUFU.TANH R169, R158 ;  /* 0x0000009e00a97308 */ /* 0x000e620000002400 */
[----:B------:R-:W-:Y:S01]  /*18a90*/  ISETP.GE.AND P6, PT, R25, R0, PT ;  /* 0x000000001900720c */ /* 0x000fe20003fc6270 */
[----:B------:R-:W-:Y:S01]  /*18aa0*/  FMUL.FTZ R139, R173, R133 ;  /* 0x00000085ad8b7220 */ /* 0x000fe20000410000 */
[----:B------:R-:W-:-:S05]  /*18ab0*/  ISETP.GE.AND P1, PT, R25, R2, PT ;  /* 0x000000021900720c */ /* 0x000fca0003f26270 */
[----:B------:R-:W1:Y:S01]  /*18ac0*/  MUFU.TANH R168, R159 ;  /* 0x0000009f00a87308 */ /* 0x000e620000002400 */
[----:B------:R-:W-:Y:S02]  /*18ad0*/  FSEL R25, R33, -INF , !P5 ;  /* 0xff80000021197808 */ /* 0x000fe40006800000 */
[----:B----4-:R-:W-:-:S05]  /*18ae0*/  FSEL R22, R34, -INF , !P2 ;  /* 0xff80000022167808 */ /* 0x010fca0005000000 */
[----:B------:R4:W-:Y:S01]  /*18af0*/  MUFU.TANH R170, R153 ;  /* 0x0000009900aa7308 */ /* 0x0009e20000002400 */
[C---:B------:R-:W-:Y:S02]  /*18b00*/  ISETP.GE.AND P5, PT, R5.reuse, R0, PT ;  /* 0x000000000500720c */ /* 0x040fe40003fa6270 */
[----:B------:R-:W-:Y:S01]  /*18b10*/  ISETP.GE.AND P2, PT, R5, R2, PT ;  /* 0x000000020500720c */ /* 0x000fe20003f46270 */
[----:B------:R-:W-:Y:S01]  /*18b20*/  FMUL.FTZ R137, R178, R133 ;  /* 0x00000085b2897220 */ /* 0x000fe20000410000 */
[----:B------:R-:W-:-:S03]  /*18b30*/  IADD3 R7, R19, 0x20, RZ ;  /* 0x0000002013077810 */ /* 0x000fc60007ffe0ff */
[----:B------:R-:W3:Y:S01]  /*18b40*/  MUFU.TANH R171, R152 ;  /* 0x0000009800ab7308 */ /* 0x000ee20000002400 */
[----:B------:R-:W-:Y:S01]  /*18b50*/  IADD3 R5, R19, 0x21, RZ ;  /* 0x0000002113057810 */ /* 0x000fe20007ffe0ff */
[----:B----4-:R-:W-:-:S06]  /*18b60*/  FMUL.FTZ R153, R172, R133 ;  /* 0x00000085ac997220 */ /* 0x010fcc0000410000 */
[----:B------:R4:W4:Y:S01]  /*18b70*/  MUFU.TANH R167, R154 ;  /* 0x0000009a00a77308 */ /* 0x0009220000002400 */
[----:B-1----:R-:W-:Y:S02]  /*18b80*/  FSEL R26, R20, -INF , !P6 ;  /* 0xff800000141a7808 */ /* 0x002fe40007000000 */
[----:B--2---:R-:W-:Y:S02]  /*18b90*/  FSEL R21, R21, -INF , !P1 ;  /* 0xff80000015157808 */ /* 0x004fe40004800000 */
[----:B------:R-:W-:Y:S02]  /*18ba0*/  FSEL R24, R10, -INF , !P5 ;  /* 0xff8000000a187808 */ /* 0x000fe40006800000 */
[----:B---3--:R-:W-:Y:S01]  /*18bb0*/  FSEL R20, R16, -INF , !P2 ;  /* 0xff80000010147808 */ /* 0x008fe20005000000 */
[----:B------:R-:W1:Y:S01]  /*18bc0*/  MUFU.TANH R153, R153 ;  /* 0x0000009900997308 */ /* 0x000e620000002400 */
[C---:B------:R-:W-:Y:S02]  /*18bd0*/  ISETP.GE.AND P6, PT, R7.reuse, R0, PT ;  /* 0x000000000700720c */ /* 0x040fe40003fc6270 */
[----:B------:R-:W-:-:S02]  /*18be0*/  ISETP.GE.AND P1, PT, R7, R2, PT ;  /* 0x000000020700720c */ /* 0x000fc40003f26270 */
[C---:B------:R-:W-:Y:S01]  /*18bf0*/  ISETP.GE.AND P5, PT, R5.reuse, R0, PT ;  /* 0x000000000500720c */ /* 0x040fe20003fa6270 */
[----:B----4-:R-:W-:Y:S02]  /*18c00*/  FMUL.FTZ R154, R176, R133 ;  /* 0x00000085b09a7220 */ /* 0x010fe40000410000 */
[----:B------:R-:W2:Y:S01]  /*18c10*/  MUFU.TANH R138, R138 ;  /* 0x0000008a008a7308 */ /* 0x000ea20000002400 */
[----:B------:R-:W-:Y:S02]  /*18c20*/  ISETP.GE.AND P2, PT, R5, R2, PT ;  /* 0x000000020500720c */ /* 0x000fe40003f46270 */
[C---:B------:R-:W-:Y:S02]  /*18c30*/  IADD3 R7, R19.reuse, 0x28, RZ ;  /* 0x0000002813077810 */ /* 0x040fe40007ffe0ff */
[----:B------:R-:W-:-:S03]  /*18c40*/  IADD3 R5, R19, 0x29, RZ ;  /* 0x0000002913057810 */ /* 0x000fc60007ffe0ff */
[----:B------:R-:W3:Y:S01]  /*18c50*/  MUFU.TANH R139, R139 ;  /* 0x0000008b008b7308 */ /* 0x000ee20000002400 */
[----:B-----5:R-:W-:Y:S02]  /*18c60*/  FSEL R173, R11, -INF , !P6 ;  /* 0xff8000000bad7808 */ /* 0x020fe40007000000 */
[----:B------:R-:W-:Y:S02]  /*18c70*/  FSEL R169, R169, -INF , !P1 ;  /* 0xff800000a9a97808 */ /* 0x000fe40004800000 */
[----:B------:R-:W-:Y:S02]  /*18c80*/  FSEL R172, R17, -INF , !P5 ;  /* 0xff80000011ac7808 */ /* 0x000fe40006800000 */
[----:B------:R-:W-:Y:S01]  /*18c90*/  FSEL R168, R168, -INF , !P2 ;  /* 0xff800000a8a87808 */ /* 0x000fe20005000000 */
[----:B------:R-:W4:Y:S01]  /*18ca0*/  MUFU.TANH R154, R154 ;  /* 0x0000009a009a7308 */ /* 0x000f220000002400 */
[C---:B------:R-:W-:Y:S02]  /*18cb0*/  ISETP.GE.AND P6, PT, R7.reuse, R0, PT ;  /* 0x000000000700720c */ /* 0x040fe40003fc6270 */
[----:B------:R-:W-:-:S02]  /*18cc0*/  ISETP.GE.AND P1, PT, R7, R2, PT ;  /* 0x000000020700720c */ /* 0x000fc40003f26270 */
[----:B------:R-:W-:-:S03]  /*18cd0*/  ISETP.GE.AND P5, PT, R5, R0, PT ;  /* 0x000000000500720c */ /* 0x000fc60003fa6270 */
[----:B------:R-:W5:Y:S01]  /*18ce0*/  MUFU.TANH R137, R137 ;  /* 0x0000008900897308 */ /* 0x000f620000002400 */
[----:B------:R-:W-:Y:S01]  /*18cf0*/  ISETP.GE.AND P2, PT, R5, R2, PT ;  /* 0x000000020500720c */ /* 0x000fe20003f46270 */
[----:B------:R-:W-:Y:S01]  /*18d00*/  FMUL.FTZ R155, R155, R133 ;  /* 0x000000859b9b7220 */ /* 0x000fe20000410000 */
[C---:B------:R-:W-:Y:S02]  /*18d10*/  IADD3 R5, R19.reuse, 0x30, RZ ;  /* 0x0000003013057810 */ /* 0x040fe40007ffe0ff */
[----:B------:R-:W-:-:S03]  /*18d20*/  IADD3 R7, R19, 0x31, RZ ;  /* 0x0000003113077810 */ /* 0x000fc60007ffe0ff */
[----:B------:R-:W2:Y:S01]  /*18d30*/  MUFU.TANH R144, R144 ;  /* 0x0000009000907308 */ /* 0x000ea20000002400 */
[----:B------:R-:W-:Y:S01]  /*18d40*/  FSEL R171, R171, -INF , !P6 ;  /* 0xff800000abab7808 */ /* 0x000fe20007000000 */
[----:B------:R-:W-:Y:S01]  /*18d50*/  FMUL.FTZ R136, R175, R133 ;  /* 0x00000085af887220 */ /* 0x000fe20000410000 */
[----:B------:R-:W-:Y:S02]  /*18d60*/  FSEL R167, R167, -INF , !P1 ;  /* 0xff800000a7a77808 */ /* 0x000fe40004800000 */
[C---:B------:R-:W-:Y:S02]  /*18d70*/  ISETP.GE.AND P6, PT, R5.reuse, R0, PT ;  /* 0x000000000500720c */ /* 0x040fe40003fc6270 */
[----:B------:R-:W-:Y:S01]  /*18d80*/  ISETP.GE.AND P1, PT, R5, R2, PT ;  /* 0x000000020500720c */ /* 0x000fe20003f26270 */
[----:B------:R-:W4:Y:S01]  /*18d90*/  MUFU.TANH R163, R155 ;  /* 0x0000009b00a37308 */ /* 0x000f220000002400 */
[----:B------:R-:W-:Y:S02]  /*18da0*/  IADD3 R5, R19, 0x38, RZ ;  /* 0x0000003813057810 */ /* 0x000fe40007ffe0ff */
[----:B------:R-:W-:-:S02]  /*18db0*/  FSEL R170, R170, -INF , !P5 ;  /* 0xff800000aaaa7808 */ /* 0x000fc40006800000 */
[-C--:B------:R-:W-:Y:S01]  /*18dc0*/  ISETP.GE.AND P5, PT, R7, R0.reuse, PT ;  /* 0x000000000700720c */ /* 0x080fe20003fa6270 */
[-C--:B------:R-:W-:Y:S01]  /*18dd0*/  FMUL.FTZ R152, R177, R133.reuse ;  /* 0x00000085b1987220 */ /* 0x080fe20000410000 */
[----:B-1----:R-:W-:Y:S01]  /*18de0*/  FSEL R153, R153, -INF , !P6 ;  /* 0xff80000099997808 */ /* 0x002fe20007000000 */
[----:B------:R-:W-:Y:S01]  /*18df0*/  FMUL.FTZ R149, R179, R133 ;  /* 0x00000085b3957220 */ /* 0x000fe20000410000 */
[----:B--2---:R-:W-:Y:S01]  /*18e00*/  FSEL R138, R138, -INF , !P1 ;  /* 0xff8000008a8a7808 */ /* 0x004fe20004800000 */
[----:B------:R-:W1:Y:S01]  /*18e10*/  MUFU.TANH R136, R136 ;  /* 0x0000008800887308 */ /* 0x000e620000002400 */
[C---:B------:R-:W-:Y:S02]  /*18e20*/  ISETP.GE.AND P6, PT, R5.reuse, R0, PT ;  /* 0x000000000500720c */ /* 0x040fe40003fc6270 */
[----:B------:R-:W-:Y:S02]  /*18e30*/  ISETP.GE.AND P1, PT, R5, R2, PT ;  /* 0x000000020500720c */ /* 0x000fe40003f26270 */
[----:B---3--:R-:W-:-:S02]  /*18e40*/  FSEL R139, R139, -INF , !P5 ;  /* 0xff8000008b8b7808 */ /* 0x008fc40006800000 */
[C---:B------:R-:W-:Y:S02]  /*18e50*/  IADD3 R5, R19.reuse, 0x39, RZ ;  /* 0x0000003913057810 */ /* 0x040fe40007ffe0ff */
[-C--:B------:R-:W-:Y:S02]  /*18e60*/  ISETP.GE.AND P5, PT, R19, R0.reuse, PT ;  /* 0x000000001300720c */ /* 0x080fe40003fa6270 */
[----:B----4-:R-:W-:Y:S02]  /*18e70*/  FSEL R154, R154, -INF , !P6 ;  /* 0xff8000009a9a7808 */ /* 0x010fe40007000000 */
[----:B-----5:R-:W-:Y:S01]  /*18e80*/  FSEL R137, R137, -INF , !P1 ;  /* 0xff80000089897808 */ /* 0x020fe20004800000 */
[----:B------:R-:W-:Y:S01]  /*18e90*/  MUFU.TANH R145, R145 ;  /* 0x0000009100917308 */ /* 0x000fe20000002400 */
[C---:B------:R-:W-:Y:S01]  /*18ea0*/  ISETP.GE.AND P6, PT, R5.reuse, R0, PT ;  /* 0x000000000500720c */ /* 0x040fe20003fc6270 */
[----:B------:R-:W-:Y:S01]  /*18eb0*/  BAR.SYNC.DEFER_BLOCKING 0x0 ;  /* 0x0000000000007b1d */ /* 0x000fe20000010000 */
[----:B------:R-:W-:-:S02]  /*18ec0*/  ISETP.GE.AND P1, PT, R5, R2, PT ;  /* 0x000000020500720c */ /* 0x000fc40003f26270 */
[----:B------:R-:W-:Y:S02]  /*18ed0*/  FSEL R5, R144, -INF , !P5 ;  /* 0xff80000090057808 */ /* 0x000fe40006800000 */
[----:B------:R-:W-:Y:S01]  /*18ee0*/  ISETP.GT.AND P5, PT, R222, R211, PT ;  /* 0x000000d3de00720c */ /* 0x000fe20003fa4270 */
[----:B------:R-:W2:Y:S01]  /*18ef0*/  MUFU.TANH R152, R152 ;  /* 0x0000009800987308 */ /* 0x000ea20000002400 */
[----:B------:R-:W-:-:S07]  /*18f00*/  FSEL R163, R163, -INF , !P2 ;  /* 0xff800000a3a37808 */ /* 0x000fce0005000000 */
[----:B------:R-:W3:Y:S01]  /*18f10*/  MUFU.TANH R149, R149 ;  /* 0x0000009500957308 */ /* 0x000ee20000002400 */
[-C--:B------:R-:W-:Y:S01]  /*18f20*/  ISETP.GE.AND P2, PT, R7, R2.reuse, PT ;  /* 0x000000020700720c */ /* 0x080fe20003f46270 */
[----:B------:R-:W-:Y:S03]  /*18f30*/  BSSY B1, `(.L_x_2088) ;  /* 0x00000b1000017945 */ /* 0x000fe60003800000 */
[----:B-1----:R-:W-:Y:S02]  /*18f40*/  FSEL R136, R136, -INF , !P2 ;  /* 0xff80000088887808 */ /* 0x002fe40005000000 */
[----:B------:R-:W-:Y:S01]  /*18f50*/  ISETP.GE.AND P2, PT, R19, R2, PT ;  /* 0x000000021300720c */ /* 0x000fe20003f46270 */
[----:B------:R-:W-:Y:S01]  /*18f60*/  IMAD.MOV.U32 R164, RZ, RZ, R134 ;  /* 0x000000ffffa47224 */ /* 0x000fe200078e0086 */
[----:B--2---:R-:W-:Y:S01]  /*18f70*/  FSEL R152, R152, -INF , !P6 ;  /* 0xff80000098987808 */ /* 0x004fe20007000000 */
[----:B------:R-:W-:Y:S01]  /*18f80*/  IMAD.MOV.U32 R165, RZ, RZ, R135 ;  /* 0x000000ffffa57224 */ /* 0x000fe200078e0087 */
[----:B------:R-:W-:-:S02]  /*18f90*/  FSEL R0, R145, -INF , !P2 ;  /* 0xff80000091007808 */ /* 0x000fc40005000000 */
[----:B---3--:R-:W-:Y:S01]  /*18fa0*/  FSEL R149, R149, -INF , !P1 ;  /* 0xff80000095957808 */ /* 0x008fe20004800000 */
[----:B------:R-:W-:Y:S05]  /*18fb0*/  @!P5 BRA `(.L_x_2089) ;  /* 0x00000a800000d947 */ /* 0x000fea0003800000 */
[----:B------:R-:W-:Y:S01]  /*18fc0*/  BSSY B0, `(.L_x_2090) ;  /* 0x0000043000007945 */ /* 0x000fe20003800000 */
[----:B------:R-:W-:Y:S05]  /*18fd0*/  @!P0 BRA `(.L_x_2091) ;  /* 0x000003d000008947 */ /* 0x000fea0003800000 */
[----:B------:R-:W-:Y:S02]  /*18fe0*/  ULDC.64 UR4, c[0x0][0x118] ;  /* 0x0000460000047ab9 */ /* 0x000fe40000000a00 */
[----:B------:R-:W2:Y:S01]  /*18ff0*/  LD.E R14, [R236.64+0x170] ;  /* 0x00017004ec0e7980 */ /* 0x000ea2000c101900 */
[----:B------:R-:W-:-:S05]  /*19000*/  IMAD.SHL.U32 R6, R222, 0x40, RZ ;  /* 0x00000040de067824 */ /* 0x000fca00078e00ff */
[----:B------:R-:W-:Y:S02]  /*19010*/  IABS R10, R6 ;  /* 0x00000006000a7213 */ /* 0x000fe40000000000 */
[-C--:B--2---:R-:W-:Y:S02]  /*19020*/  IABS R9, R14.reuse ;  /* 0x0000000e00097213 */ /* 0x084fe40000000000 */
[----:B------:R-:W-:Y:S02]  /*19030*/  IABS R7, R14 ;  /* 0x0000000e00077213 */ /* 0x000fe40000000000 */
[----:B------:R-:W1:Y:S03]  /*19040*/  I2F.RP R11, R9 ;  /* 0x00000009000b7306 */ /* 0x000e660000209400 */
[----:B------:R-:W-:-:S05]  /*19050*/  IMAD.MOV R7, RZ, RZ, -R7 ;  /* 0x000000ffff077224 */ /* 0x000fca00078e0a07 */
[----:B-1----:R-:W1:Y:S02]  /*19060*/  MUFU.RCP R16, R11 ;  /* 0x0000000b00107308 */ /* 0x002e640000001000 */
[----:B-1----:R-:W-:Y:S02]  /*19070*/  IADD3 R16, R16, 0xffffffe, RZ ;  /* 0x0ffffffe10107810 */ /* 0x002fe40007ffe0ff */
[----:B------:R-:W-:-:S04]  /*19080*/  IADD3 R11, R6, -0x40, RZ ;  /* 0xffffffc0060b7810 */ /* 0x000fc80007ffe0ff */
[----:B------:R-:W1:Y:S01]  /*19090*/  F2I.FTZ.U32.TRUNC.NTZ R17, R16 ;  /* 0x0000001000117305 */ /* 0x000e62000021f000 */
[-C--:B------:R-:W-:Y:S01]  /*190a0*/  LOP3.LUT R6, R6, R14.reuse, RZ, 0x3c, !PT ;  /* 0x0000000e06067212 */ /* 0x080fe200078e3cff */
[--C-:B-1----:R-:W-:Y:S02]  /*190b0*/  IMAD.MOV R2, RZ, RZ, -R17.reuse ;  /* 0x000000ffff027224 */ /* 0x102fe400078e0a11 */
[----:B------:R-:W-:Y:S02]  /*190c0*/  IMAD.MOV.U32 R16, RZ, RZ, RZ ;  /* 0x000000ffff107224 */ /* 0x000fe400078e00ff */
[----:B------:R-:W-:Y:S01]  /*190d0*/  IMAD R13, R2, R9, RZ ;  /* 0x00000009020d7224 */ /* 0x000fe200078e02ff */
[----:B------:R-:W-:Y:S02]  /*190e0*/  IABS R2, R11 ;  /* 0x0000000b00027213 */ /* 0x000fe40000000000 */
[----:B------:R-:W-:Y:S01]  /*190f0*/  LOP3.LUT R11, R11, R14, RZ, 0x3c, !PT ;  /* 0x0000000e0b0b7212 */ /* 0x000fe200078e3cff */
[----:B------:R-:W-:-:S06]  /*19100*/  IMAD.HI.U32 R13, R17, R13, R16 ;  /* 0x0000000d110d7227 */ /* 0x000fcc00078e0010 */
[----:B------:R-:W-:-:S04]  /*19110*/  IMAD.HI.U32 R12, R13, R10, RZ ;  /* 0x0000000a0d0c7227 */ /* 0x000fc800078e00ff */
        /* <DEDUP_REMOVED lines=12> */
[----:B------:R-:W-:Y:S02]  /*191e0*/  ISETP.NE.AND P1, PT, R14, RZ, PT ;  /* 0x000000ff0e00720c */ /* 0x000fe40003f25270 */
[----:B------:R-:W-:Y:S02]  /*191f0*/  LOP3.LUT R6, RZ, R14, RZ, 0x33, !PT ;  /* 0x0000000eff067212 */ /* 0x000fe400078e33ff */
[----:B------:R-:W-:Y:S02]  /*19200*/  @P0 IADD3 R12, R12, 0x1, RZ ;  /* 0x000000010c0c0810 */ /* 0x000fe40007ffe0ff */
[----:B------:R-:W-:Y:S02]  /*19210*/  ISETP.GE.AND P0, PT, R11, RZ, PT ;  /* 0x000000ff0b00720c */ /* 0x000fe40003f06270 */
[----:B------:R-:W2:Y:S01]  /*19220*/  LD.E.64 R10, [R236.64+0x38] ;  /* 0x00003804ec0a7980 */ /* 0x000ea2000c101b00 */
[----:B------:R-:W-:Y:S02]  /*19230*/  @!P2 IMAD.MOV R12, RZ, RZ, -R12 ;  /* 0x000000ffff0ca224 */ /* 0x000fe400078e0a0c */
[----:B------:R-:W-:-:S03]  /*19240*/  @P6 IADD3 R13, R13, 0x1, RZ ;  /* 0x000000010d0d6810 */ /* 0x000fc60007ffe0ff */
[----:B------:R-:W-:-:S05]  /*19250*/  SEL R9, R6, R12, !P1 ;  /* 0x0000000c06097207 */ /* 0x000fca0004800000 */
[----:B------:R-:W-:Y:S01]  /*19260*/  @!P0 IADD3 R13, -R13, RZ, RZ ;  /* 0x000000ff0d0d8210 */ /* 0x000fe20007ffe1ff */
[----:B------:R-:W-:-:S03]  /*19270*/  IMAD.WIDE R18, R9, 0x4, R220 ;  /* 0x0000000409127825 */ /* 0x000fc600078e02dc */
[----:B------:R-:W-:Y:S02]  /*19280*/  SEL R6, R6, R13, !P1 ;  /* 0x0000000d06067207 */ /* 0x000fe40004800000 */
[----:B------:R-:W3:Y:S03]  /*19290*/  LD.E R7, [R18.64] ;  /* 0x0000000412077980 */ /* 0x000ee6000c101900 */
[----:B------:R-:W-:Y:S01]  /*192a0*/  IMAD.WIDE R16, R6, 0x4, R220 ;  /* 0x0000000406107825 */ /* 0x000fe200078e02dc */
[----:B------:R-:W4:Y:S04]  /*192b0*/  LD.E.64 R12, [R236.64+0x20] ;  /* 0x00002004ec0c7980 */ /* 0x000f28000c101b00 */
[----:B------:R-:W3:Y:S01]  /*192c0*/  LD.E R2, [R16.64] ;  /* 0x0000000410027980 */ /* 0x000ee2000c101900 */
[----:B------:R-:W-:-:S04]  /*192d0*/  IMAD.IADD R9, R9, 0x1, -R6 ;  /* 0x0000000109097824 */ /* 0x000fc800078e0a06 */
[----:B------:R-:W-:-:S05]  /*192e0*/  IMAD R14, R14, R9, -0x40 ;  /* 0xffffffc00e0e7424 */ /* 0x000fca00078e0209 */
[----:B------:R-:W-:Y:S01]  /*192f0*/  SHF.R.S32.HI R9, RZ, 0x1f, R14 ;  /* 0x0000001fff097819 */ /* 0x000fe2000001140e */
[-C--:B--2---:R-:W-:Y:S02]  /*19300*/  IMAD R6, R11, R14.reuse, RZ ;  /* 0x0000000e0b067224 */ /* 0x084fe400078e02ff */
[----:B------:R-:W-:-:S04]  /*19310*/  IMAD.WIDE.U32 R14, R10, R14, RZ ;  /* 0x0000000e0a0e7225 */ /* 0x000fc800078e00ff */
[----:B------:R-:W-:-:S05]  /*19320*/  IMAD R6, R10, R9, R6 ;  /* 0x000000090a067224 */ /* 0x000fca00078e0206 */
[----:B------:R-:W-:Y:S01]  /*19330*/  IADD3 R15, R15, R6, RZ ;  /* 0x000000060f0f7210 */ /* 0x000fe20007ffe0ff */
[----:B---3--:R-:W-:-:S04]  /*19340*/  IMAD.IADD R7, R2, 0x1, -R7 ;  /* 0x0000000102077824 */ /* 0x008fc800078e0a07 */
[----:B----4-:R-:W-:Y:S01]  /*19350*/  IMAD R9, R13, R7, RZ ;  /* 0x000000070d097224 */ /* 0x010fe200078e02ff */
[----:B------:R-:W-:Y:S01]  /*19360*/  SHF.R.S32.HI R2, RZ, 0x1f, R7 ;  /* 0x0000001fff027819 */ /* 0x000fe20000011407 */
[----:B------:R-:W-:-:S04]  /*19370*/  IMAD.WIDE.U32 R10, R7, R12, R14 ;  /* 0x0000000c070a7225 */ /* 0x000fc800078e000e */
[----:B------:R-:W-:-:S04]  /*19380*/  IMAD R9, R12, R2, R9 ;  /* 0x000000020c097224 */ /* 0x000fc800078e0209 */
[----:B------:R-:W-:Y:S01]  /*19390*/  IMAD.IADD R9, R11, 0x1, R9 ;  /* 0x000000010b097824 */ /* 0x000fe200078e0209 */
[----:B------:R-:W-:Y:S05]  /*193a0*/  BRA `(.L_x_2092) ;  /* 0x0000004000007947 */ /* 0x000fea0003800000 */
.L_x_2091:
[----:B------:R-:W-:Y:S02]  /*193b0*/  ULDC.64 UR4, c[0x0][0x118] ;  /* 0x0000460000047ab9 */ /* 0x000fe40000000a00 */
[----:B------:R-:W2:Y:S02]  /*193c0*/  LD.E R10, [R236.64+0x38] ;  /* 0x00003804ec0a7980 */ /* 0x000ea4000c101900 */
[----:B--2---:R-:W-:-:S04]  /*193d0*/  LEA R10, -R10, RZ, 0x6 ;  /* 0x000000ff0a0a7211 */ /* 0x004fc800078e31ff */
[----:B------:R-:W-:Y:S02]  /*193e0*/  SHF.R.S32.HI R9, RZ, 0x1f, R10 ;  /* 0x0000001fff097819 */ /* 0x000fe4000001140a */
.L_x_2092:
[----:B------:R-:W-:Y:S05]  /*193f0*/  BSYNC B0 ;  /* 0x0000000000007941 */ /* 0x000fea0003800000 */
.L_x_2090:
        /* <DEDUP_REMOVED lines=13> */
[--C-:B------:R-:W-:Y:S02]  /*194d0*/  IADD3.X R6, R210, R210, R9.reuse, P6, P1 ;  /* 0x000000d2d2067210 */ /* 0x100fe400037e2409 */
[----:B------:R-:W-:-:S02]  /*194e0*/  LEA.HI.X R31, R10, R213, R9, 0x1, P0 ;  /* 0x000000d50a1f7211 */ /* 0x000fc400000f0c09 */
[CC--:B------:R-:W-:Y:S02]  /*194f0*/  @!P2 LEA R28, P6, R7.reuse, R212.reuse, 0x1 ;  /* 0x000000d4071ca211 */ /* 0x0c0fe400078c08ff */
[CC--:B------:R-:W-:Y:S01]  /*19500*/  @P4 LEA R14, P0, R7.reuse, R212.reuse, 0x1 ;  /* 0x000000d4070e4211 */ /* 0x0c0fe200078008ff */
[----:B------:R-:W-:Y:S01]  /*19510*/  @!PT LDS RZ, [RZ] ;  /* 0x00000000fffff984 */ /* 0x000fe20000000800 */
[----:B------:R-:W-:Y:S01]  /*19520*/  @!PT LDS RZ, [RZ] ;  /* 0x00000000fffff984 */ /* 0x000fe20000000800 */
[----:B------:R-:W-:Y:S01]  /*19530*/  @!PT LDS RZ, [RZ] ;  /* 0x00000000fffff984 */ /* 0x000fe20000000800 */
[----:B------:R1:W-:Y:S01]  /*19540*/  @!P2 LDGSTS.E.BYPASS.LTC128B.128 [R218+0x6000], [R30.64] ;  /* 0x060000001edaafae */ /* 0x0003e2000b901d44 */
[CCC-:B------:R-:W-:Y:S02]  /*19550*/  @!P2 LEA.HI.X R29, R7.reuse, R213.reuse, R6.reuse, 0x1, P6 ;  /* 0x000000d5071da211 */ /* 0x1c0fe400030f0c06 */
[C---:B------:R-:W-:Y:S01]  /*19560*/  @P4 LEA.HI.X R15, R7.reuse, R213, R6, 0x1, P0 ;  /* 0x000000d5070f4211 */ /* 0x040fe200000f0c06 */
[----:B------:R1:W-:Y:S01]  /*19570*/  @P2 STS.128 [R218+0x6000], RZ ;  /* 0x006000ffda002388 */ /* 0x0003e20000000c00 */
[C---:B------:R-:W-:Y:S02]  /*19580*/  @P3 LEA R12, P1, R7.reuse, R212, 0x1 ;  /* 0x000000d4070c3211 */ /* 0x040fe400078208ff */
[----:B------:R-:W-:-:S02]  /*19590*/  IADD3 R2, P6, R7, R209, RZ ;  /* 0x000000d107027210 */ /* 0x000fc40007fde0ff */
[----:B------:R-:W-:Y:S02]  /*195a0*/  @!P2 IADD3 R10, P0, R10, R209, RZ ;  /* 0x000000d10a0aa210 */ /* 0x000fe40007f1e0ff */
[-C--:B------:R-:W-:Y:S01]  /*195b0*/  @P3 LEA.HI.X R13, R7, R213.reuse, R6, 0x1, P1 ;  /* 0x000000d5070d3211 */ /* 0x080fe200008f0c06 */
[--C-:B------:R-:W-:Y:S01]  /*195c0*/  IMAD.X R6, R6, 0x1, R210.reuse, P6 ;  /* 0x0000000106067824 */ /* 0x100fe200030e06d2 */
[CC--:B------:R-:W-:Y:S01]  /*195d0*/  @!P2 LEA R34, P6, R2.reuse, R212.reuse, 0x1 ;  /* 0x000000d40222a211 */ /* 0x0c0fe200078c08ff */
[----:B------:R-:W-:Y:S01]  /*195e0*/  @!P2 IMAD.X R9, R9, 0x1, R210, P0 ;  /* 0x000000010909a824 */ /* 0x000fe200000e06d2 */
[CC--:B------:R-:W-:Y:S01]  /*195f0*/  @P4 LEA R140, P1, R2.reuse, R212.reuse, 0x1 ;  /* 0x000000d4028c4211 */ /* 0x0c0fe200078208ff */
[----:B------:R-:W-:Y:S01]  /*19600*/  @P4 IMAD.MOV.U32 R7, RZ, RZ, R31 ;  /* 0x000000ffff074224 */ /* 0x000fe200078e001f */
[C---:B------:R-:W-:Y:S02]  /*19610*/  @P3 LEA R134, P0, R2.reuse, R212, 0x1 ;  /* 0x000000d402863211 */ /* 0x040fe400078008ff */
[----:B------:R-:W-:-:S02]  /*19620*/  @!P2 LEA.HI.X R35, R2, R213, R6, 0x1, P6 ;  /* 0x000000d50223a211 */ /* 0x000fc400030f0c06 */
[CCC-:B------:R-:W-:Y:S02]  /*19630*/  @P4 LEA.HI.X R141, R2.reuse, R213.reuse, R6.reuse, 0x1, P1 ;  /* 0x000000d5028d4211 */ /* 0x1c0fe400008f0c06 */
[----:B------:R-:W-:Y:S01]  /*19640*/  @P3 LEA.HI.X R135, R2, R213, R6, 0x1, P0 ;  /* 0x000000d502873211 */ /* 0x000fe200000f0c06 */
[--C-:B------:R-:W-:Y:S01]  /*19650*/  @P4 IMAD.MOV.U32 R6, RZ, RZ, R30.reuse ;  /* 0x000000ffff064224 */ /* 0x100fe200078e001e */
[----:B------:R-:W-:Y:S01]  /*19660*/  @!P2 LEA R142, P6, R10, R212, 0x1 ;  /* 0x000000d40a8ea211 */ /* 0x000fe200078c08ff */
[----:B------:R-:W-:-:S03]  /*19670*/  IMAD.MOV.U32 R212, RZ, RZ, R30 ;  /* 0x000000ffffd47224 */ /* 0x000fc600078e001e */
[----:B------:R-:W-:Y:S01]  /*19680*/  @!PT LDS RZ, [RZ] ;  /* 0x00000000fffff984 */ /* 0x000fe20000000800 */
[----:B------:R-:W-:Y:S01]  /*19690*/  @!PT LDS RZ, [RZ] ;  /* 0x00000000fffff984 */ /* 0x000fe20000000800 */
[----:B------:R-:W-:Y:S01]  /*196a0*/  @!PT LDS RZ, [RZ] ;  /* 0x00000000fffff984 */ /* 0x000fe20000000800 */
[----:B------:R2:W-:Y:S01]  /*196b0*/  @P4 LDGSTS.E.BYPASS.LTC128B.128 [R218+0x8000], [R6.64+0x80] ;  /* 0x0800008006da4fae */ /* 0x0005e2000b901d44 */
[----:B------:R-:W-:Y:S01]  /*196c0*/  @!P2 LEA.HI.X R143, R10, R213, R9, 0x1, P6 ;  /* 0x000000d50a8fa211 */ /* 0x000fe200030f0c09 */
[--C-:B------:R-:W-:Y:S02]  /*196d0*/  IMAD.MOV.U32 R213, RZ, RZ, R31.reuse ;  /* 0x000000ffffd57224 */ /* 0x100fe400078e001f */
        /* <DEDUP_REMOVED lines=54> */
.L_x_2089:
[----:B------:R-:W-:Y:S05]  /*19a40*/  BSYNC B1 ;  /* 0x0000000000017941 */ /* 0x000fea0003800000 */
.L_x_2088:
[----:B------:R-:W-:Y:S01]  /*19a50*/  ULDC.64 UR4, c[0x0][0x118] ;  /* 0x0000460000047ab9 */ /* 0x000fe20000000a00 */
[----:B-1----:R-:W-:Y:S01]  /*19a60*/  FMNMX.FTZ R7, R132, R5, !PT ;  /* 0x0000000584077209 */ /* 0x002fe20007810000 */
[----:B------:R-:W2:Y:S01]  /*19a70*/  LD.E R151, [R236.64+0xdc] ;  /* 0x0000dc04ec977980 */ /* 0x000ea2000c101900 */
[----:B------:R-:W-:-:S02]  /*19a80*/  FMNMX.FTZ R2, R3, R0, !PT ;  /* 0x0000000003027209 */ /* 0x000fc40007810000 */
[----:B------:R-:W-:Y:S01]  /*19a90*/  FMNMX.FTZ R7, R160, R7, !PT ;  /* 0x00000007a0077209 */ /* 0x000fe20007810000 */
[----:B------:R-:W-:Y:S03]  /*19aa0*/  LDSM.16.MT88.4 R12, [R205+0xc000] ;  /* 0x00c00000cd0c783b */ /* 0x000fe60000004200 */
[----:B------:R-:W-:Y:S01]  /*19ab0*/  FMNMX.FTZ R7, R162, R7, !PT ;  /* 0x00000007a2077209 */ /* 0x000fe20007810000 */
[----:B------:R-:W-:Y:S03]  /*19ac0*/  LDSM.16.MT88.4 R16, [R206+0xc000] ;  /* 0x00c00000ce10783b */ /* 0x000fe60000004200 */
        /* <DEDUP_REMOVED lines=47> */
[----:B------:R-:W-:Y:S01]  /*19dc0*/  FSEL R5, R146, RZ, P1 ;  /* 0x000000ff92057208 */ /* 0x000fe20000800000 */
[-C--:B------:R-:W-:Y:S01]  /*19dd0*/  FFMA.FTZ R141, R4, R151.reuse, -R156 ;  /* 0x00000097048d7223 */ /* 0x080fe2000001089c */
[----:B------:R-:W1:Y:S01]  /*19de0*/  MUFU.EX2 R3, R3 ;  /* 0x0000000300037308 */ /* 0x000e620000000800 */
[-C--:B------:R-:W-:Y:S02]  /*19df0*/  FFMA.FTZ R140, R0, R151.reuse, -R150 ;  /* 0x00000097008c7223 */ /* 0x080fe40000010896 */
[----:B------:R-:W-:Y:S02]  /*19e00*/  FADD.FTZ R4, R132, -R5 ;  /* 0x8000000584047221 */ /* 0x000fe40000010000 */
[-CC-:B------:R-:W-:Y:S01]  /*19e10*/  FFMA.FTZ R143, R160, R151.reuse, -R156.reuse ;  /* 0x00000097a08f7223 */ /* 0x180fe2000001089c */
[----:B------:R-:W-:Y:S01]  /*19e20*/  LDSM.16.MT88.4 R132, [R205+0xc800] ;  /* 0x00c80000cd84783b */ /* 0x000fe20000004200 */
[-C--:B------:R-:W-:Y:S01]  /*19e30*/  FFMA.FTZ R142, R162, R151.reuse, -R156 ;  /* 0x00000097a28e7223 */ /* 0x080fe2000001089c */
[----:B------:R-:W-:Y:S01]  /*19e40*/  MUFU.EX2 R144, R144 ;  /* 0x0000009000907308 */ /* 0x000fe20000000800 */
[----:B------:R-:W-:-:S02]  /*19e50*/  FFMA.FTZ R2, R161, R151, -R150 ;  /* 0x00000097a1027223 */ /* 0x000fc40000010896 */
[-CC-:B------:R-:W-:Y:S02]  /*19e60*/  FFMA.FTZ R0, R32, R151.reuse, -R150.reuse ;  /* 0x0000009720007223 */ /* 0x180fe40000010896 */
[----:B------:R-:W-:Y:S01]  /*19e70*/  FFMA.FTZ R147, R8, R151, -R150 ;  /* 0x0000009708937223 */ /* 0x000fe20000010896 */
[----:B------:R-:W-:Y:S01]  /*19e80*/  LDSM.16.MT88.4 R32, [R204+0xc800] ;  /* 0x00c80000cc20783b */ /* 0x000fe20000004200 */
[----:B------:R-:W-:Y:S01]  /*19e90*/  FMUL.FTZ R148, R151, R4 ;  /* 0x0000000497947220 */ /* 0x000fe20000410000 */
[----:B------:R-:W2:Y:S01]  /*19ea0*/  MUFU.EX2 R143, R143 ;  /* 0x0000008f008f7308 */ /* 0x000ea20000000800 */
[-C--:B-1----:R-:W-:Y:S01]  /*19eb0*/  FMUL.FTZ R122, R122, R3.reuse ;  /* 0x000000037a7a7220 */ /* 0x082fe20000410000 */
[----:B------:R-:W1:Y:S01]  /*19ec0*/  LDSM.16.MT88.4 R8, [R204+0xc000] ;  /* 0x00c00000cc08783b */ /* 0x000e620000004200 */
[-C--:B------:R-:W-:Y:S02]  /*19ed0*/  FMUL.FTZ R123, R123, R3.reuse ;  /* 0x000000037b7b7220 */ /* 0x080fe40000410000 */
[----:B------:R-:W-:-:S02]  /*19ee0*/  FMUL.FTZ R118, R118, R3 ;  /* 0x0000000376767220 */ /* 0x000fc40000410000 */
[-C--:B------:R-:W-:Y:S01]  /*19ef0*/  FMUL.FTZ R119, R119, R3.reuse ;  /* 0x0000000377777220 */ /* 0x080fe20000410000 */
[----:B------:R-:W-:Y:S01]  /*19f00*/  MUFU.EX2 R142, R142 ;  /* 0x0000008e008e7308 */ /* 0x000fe20000000800 */
[-C--:B------:R-:W-:Y:S02]  /*19f10*/  FMUL.FTZ R130, R130, R3.reuse ;  /* 0x0000000382827220 */ /* 0x080fe40000410000 */
[-C--:B------:R-:W-:Y:S02]  /*19f20*/  FMUL.FTZ R131, R131, R3.reuse ;  /* 0x0000000383837220 */ /* 0x080fe40000410000 */
[-C--:B------:R-:W-:Y:S02]  /*19f30*/  FMUL.FTZ R126, R126, R3.reuse ;  /* 0x000000037e7e7220 */ /* 0x080fe40000410000 */
[-C--:B------:R-:W-:Y:S01]  /*19f40*/  FMUL.FTZ R127, R127, R3.reuse ;  /* 0x000000037f7f7220 */ /* 0x080fe20000410000 */
[----:B------:R-:W3:Y:S01]  /*19f50*/  MUFU.EX2 R141, R141 ;  /* 0x0000008d008d7308 */ /* 0x000ee20000000800 */
[----:B--2---:R-:W-:Y:S01]  /*19f60*/  F2FP.BF16.PACK_AB R4, R143, R144 ;  /* 0x000000908f04723e */ /* 0x004fe200000010ff */
[----:B------:R-:W-:-:S02]  /*19f70*/  FMUL.FTZ R114, R114, R3 ;  /* 0x0000000372727220 */ /* 0x000fc40000410000 */
[-C--:B------:R-:W-:Y:S02]  /*19f80*/  FMUL.FTZ R115, R115, R3.reuse ;  /* 0x0000000373737220 */ /* 0x080fe40000410000 */
[-C--:B------:R-:W-:Y:S02]  /*19f90*/  FMUL.FTZ R110, R110, R3.reuse ;  /* 0x000000036e6e7220 */ /* 0x080fe40000410000 */
[----:B------:R-:W-:Y:S01]  /*19fa0*/  MUFU.EX2 R140, R140 ;  /* 0x0000008c008c7308 */ /* 0x000fe20000000800 */
[-C--:B------:R-:W-:Y:S02]  /*19fb0*/  FMUL.FTZ R111, R111, R3.reuse ;  /* 0x000000036f6f7220 */ /* 0x080fe40000410000 */
[-C--:B------:R-:W-:Y:S02]  /*19fc0*/  FMUL.FTZ R38, R38, R3.reuse ;  /* 0x0000000326267220 */ /* 0x080fe40000410000 */
[-C--:B------:R-:W-:Y:S02]  /*19fd0*/  FMUL.FTZ R39, R39, R3.reuse ;  /* 0x0000000327277220 */ /* 0x080fe40000410000 */
[-C--:B------:R-:W-:Y:S01]  /*19fe0*/  FMUL.FTZ R42, R42, R3.reuse ;  /* 0x000000032a2a7220 */ /* 0x080fe20000410000 */
[----:B------:R-:W2:Y:S01]  /*19ff0*/  MUFU.EX2 R2, R2 ;  /* 0x0000000200027308 */ /* 0x000ea20000000800 */
[----:B---3--:R-:W-:Y:S01]  /*1a000*/  F2FP.BF16.PACK_AB R6, R141, R142 ;  /* 0x0000008e8d06723e */ /* 0x008fe200000010ff */
        /* <DEDUP_REMOVED lines=13> */
[----:B------:R-:W2:Y:S01]  /*1a0e0*/  MUFU.EX2 R148, R148 ;  /* 0x0000009400947308 */ /* 0x000ea20000000800 */
[-C--:B------:R-:W-:Y:S02]  /*1a0f0*/  FMUL.FTZ R63, R63, R3.reuse ;  /* 0x000000033f3f7220 */ /* 0x080fe40000410000 */
[-C--:B------:R-:W-:Y:S02]  /*1a100*/  FMUL.FTZ R66, R66, R3.reuse ;  /* 0x0000000342427220 */ /* 0x080fe40000410000 */
[-C--:B------:R-:W-:Y:S02]  /*1a110*/  FMUL.FTZ R67, R67, R3.reuse ;  /* 0x0000000343437220 */ /* 0x080fe40000410000 */
[-C--:B------:R-:W-:Y:S01]  /*1a120*/  FMUL.FTZ R54, R54, R3.reuse ;  /* 0x0000000336367220 */ /* 0x080fe20000410000 */
[----:B---3--:R-:W-:Y:S01]  /*1a130*/  F2FP.BF16.PACK_AB R7, R147, R0 ;  /* 0x000000009307723e */ /* 0x008fe200000010ff */
[----:B------:R-:W-:-:S02]  /*1a140*/  FMUL.FTZ R55, R55, R3 ;  /* 0x0000000337377220 */ /* 0x000fc40000410000 */
[-C--:B------:R-:W-:Y:S02]  /*1a150*/  FMUL.FTZ R58, R58, R3.reuse ;  /* 0x000000033a3a7220 */ /* 0x080fe40000410000 */
[-C--:B------:R-:W-:Y:S02]  /*1a160*/  FMUL.FTZ R59, R59, R3.reuse ;  /* 0x000000033b3b7220 */ /* 0x080fe40000410000 */
[----:B------:R-:W-:Y:S02]  /*1a170*/  FMUL.FTZ R70, R70, R3 ;  /* 0x0000000346467220 */ /* 0x000fe40000410000 */
[-C--:B--2---:R-:W-:Y:S02]  /*1a180*/  FMUL.FTZ R120, R120, R148.reuse ;  /* 0x0000009478787220 */ /* 0x084fe40000410000 */
[-C--:B------:R-:W-:Y:S02]  /*1a190*/  FMUL.FTZ R121, R121, R148.reuse ;  /* 0x0000009479797220 */ /* 0x080fe40000410000 */
[----:B------:R-:W-:-:S02]  /*1a1a0*/  FMUL.FTZ R116, R116, R148 ;  /* 0x0000009474747220 */ /* 0x000fc40000410000 */
[-C--:B------:R-:W-:Y:S02]  /*1a1b0*/  FMUL.FTZ R117, R117, R148.reuse ;  /* 0x0000009475757220 */ /* 0x080fe40000410000 */
[-C--:B------:R-:W-:Y:S01]  /*1a1c0*/  FMUL.FTZ R128, R128, R148.reuse ;  /* 0x0000009480807220 */ /* 0x080fe20000410000 */
        /* <DEDUP_REMOVED lines=41> */
[----:B---3--:R-:W-:Y:S01]  /*1a460*/  HMMA.16816.F32.BF16 R104, R4, R16, R104 ;  /* 0x000000100468723c */ /* 0x008fe20000041868 */
[----:B------:R-:W-:-:S02]  /*1a470*/  FMUL.FTZ R71, R71, R3 ;  /* 0x0000000347477220 */ /* 0x000fc40000410000 */
[-C--:B------:R-:W-:Y:S02]  /*1a480*/  FMUL.FTZ R72, R72, R148.reuse ;  /* 0x0000009448487220 */ /* 0x080fe40000410000 */
[-C--:B------:R-:W-:Y:S02]  /*1a490*/  FMUL.FTZ R73, R73, R148.reuse ;  /* 0x0000009449497220 */ /* 0x080fe40000410000 */
[-C--:B------:R-:W-:Y:S01]  /*1a4a0*/  FMUL.FTZ R74, R74, R3.reuse ;  /* 0x000000034a4a7220 */ /* 0x080fe20000410000 */
[----:B------:R-:W-:Y:S01]  /*1a4b0*/  HMMA.16816.F32.BF16 R100, R4, R18, R100 ;  /* 0x000000120464723c */ /* 0x000fe20000041864 */
[----:B------:R-:W3:Y:S01]  /*1a4c0*/  LDSM.16.MT88.4 R16, [R204+0xe000] ;  /* 0x00e00000cc10783b */ /* 0x000ee20000004200 */
[----:B------:R-:W-:Y:S02]  /*1a4d0*/  FMUL.FTZ R75, R75, R3 ;  /* 0x000000034b4b7220 */ /* 0x000fe40000410000 */
[-C--:B------:R-:W-:Y:S02]  /*1a4e0*/  FMUL.FTZ R84, R84, R148.reuse ;  /* 0x0000009454547220 */ /* 0x080fe40000410000 */
[----:B------:R-:W-:-:S02]  /*1a4f0*/  FMUL.FTZ R85, R85, R148 ;  /* 0x0000009455557220 */ /* 0x000fc40000410000 */
[C---:B-1----:R-:W-:Y:S01]  /*1a500*/  HMMA.16816.F32.BF16 R44, R4.reuse, R8, R44 ;  /* 0x00000008042c723c */ /* 0x042fe2000004182c */
[-C--:B------:R-:W-:Y:S02]  /*1a510*/  FMUL.FTZ R86, R86, R3.reuse ;  /* 0x0000000356567220 */ /* 0x080fe40000410000 */
[-C--:B------:R-:W-:Y:S02]  /*1a520*/  FMUL.FTZ R87, R87, R3.reuse ;  /* 0x0000000357577220 */ /* 0x080fe40000410000 */
[-C--:B------:R-:W-:Y:S02]  /*1a530*/  FMUL.FTZ R88, R88, R148.reuse ;  /* 0x0000009458587220 */ /* 0x080fe40000410000 */
[----:B------:R-:W-:Y:S01]  /*1a540*/  FMUL.FTZ R89, R89, R148 ;  /* 0x0000009459597220 */ /* 0x000fe20000410000 */
[----:B------:R-:W-:Y:S01]  /*1a550*/  HMMA.16816.F32.BF16 R48, R4, R10, R48 ;  /* 0x0000000a0430723c */ /* 0x000fe20000041830 */
[----:B------:R-:W1:Y:S01]  /*1a560*/  LDSM.16.MT88.4 R8, [R206+0x10000] ;  /* 0x01000000ce08783b */ /* 0x000e620000004200 */
[----:B------:R-:W-:-:S02]  /*1a570*/  FMUL.FTZ R90, R90, R3 ;  /* 0x000000035a5a7220 */ /* 0x000fc40000410000 */
[----:B------:R-:W-:Y:S02]  /*1a580*/  FMUL.FTZ R91, R91, R3 ;  /* 0x000000035b5b7220 */ /* 0x000fe40000410000 */
[-CC-:B------:R-:W-:Y:S02]  /*1a590*/  FFMA.FTZ R155, R27, R151.reuse, -R156.reuse ;  /* 0x000000971b9b7223 */ /* 0x180fe4000001089c */
[-CC-:B------:R-:W-:Y:S01]  /*1a5a0*/  FFMA.FTZ R158, R25, R151.reuse, -R156.reuse ;  /* 0x00000097199e7223 */ /* 0x180fe2000001089c */
[C---:B--2---:R-:W-:Y:S01]  /*1a5b0*/  HMMA.16816.F32.BF16 R60, R4.reuse, R12, R60 ;  /* 0x0000000c043c723c */ /* 0x044fe2000004183c */
        /* <DEDUP_REMOVED lines=14> */
[----:B---3--:R-:W-:Y:S01]  /*1a6a0*/  HMMA.16816.F32.BF16 R52, R4, R16, R52 ;  /* 0x000000100434723c */ /* 0x008fe20000041834 */
[----:B------:R-:W-:-:S02]  /*1a6b0*/  FMUL.FTZ R78, R78, R3 ;  /* 0x000000034e4e7220 */ /* 0x000fc40000410000 */
[-C--:B------:R-:W-:Y:S01]  /*1a6c0*/  FMUL.FTZ R79, R79, R3.reuse ;  /* 0x000000034f4f7220 */ /* 0x080fe20000410000 */
[----:B------:R-:W-:Y:S01]  /*1a6d0*/  MUFU.EX2 R157, R157 ;  /* 0x0000009d009d7308 */ /* 0x000fe20000000800 */
[-C--:B------:R-:W-:Y:S02]  /*1a6e0*/  FMUL.FTZ R80, R80, R148.reuse ;  /* 0x0000009450507220 */ /* 0x080fe40000410000 */
[----:B------:R-:W-:Y:S01]  /*1a6f0*/  FMUL.FTZ R81, R81, R148 ;  /* 0x0000009451517220 */ /* 0x000fe20000410000 */
[----:B------:R-:W-:Y:S01]  /*1a700*/  HMMA.16816.F32.BF16 R56, R4, R18, R56 ;  /* 0x000000120438723c */ /* 0x000fe20000041838 */
[----:B------:R-:W3:Y:S01]  /*1a710*/  LDSM.16.MT88.4 R16, [R205+0x10000] ;  /* 0x01000000cd10783b */ /* 0x000ee20000004200 */
[-C--:B------:R-:W-:Y:S02]  /*1a720*/  FMUL.FTZ R82, R82, R3.reuse ;  /* 0x0000000352527220 */ /* 0x080fe40000410000 */
[----:B------:R-:W-:Y:S01]  /*1a730*/  MUFU.EX2 R160, R160 ;  /* 0x000000a000a07308 */ /* 0x000fe20000000800 */
        /* <DEDUP_REMOVED lines=23> */
[----:B------:R-:W1:Y:S01]  /*1a8b0*/  MUFU.EX2 R166, R166 ;  /* 0x000000a600a67308 */ /* 0x000e620000000800 */
[-CC-:B------:R-:W-:Y:S02]  /*1a8c0*/  FFMA.FTZ R168, R168, R151.reuse, -R150.reuse ;  /* 0x00000097a8a87223 */ /* 0x180fe40000010896 */
[-CC-:B------:R-:W-:Y:S02]  /*1a8d0*/  FFMA.FTZ R167, R167, R151.reuse, -R150.reuse ;  /* 0x00000097a7a77223 */ /* 0x180fe40000010896 */
[-C--:B------:R-:W-:Y:S01]  /*1a8e0*/  FFMA.FTZ R174, R163, R151.reuse, -R150 ;  /* 0x00000097a3ae7223 */ /* 0x080fe20000010896 */
[----:B---3--:R-:W-:Y:S01]  /*1a8f0*/  HMMA.16816.F32.BF16 R76, R4, R16, R76 ;  /* 0x00000010044c723c */ /* 0x008fe2000004184c */
[-CC-:B------:R-:W-:Y:S01]  /*1a900*/  FFMA.FTZ R153, R153, R151.reuse, -R156.reuse ;  /* 0x0000009799997223 */ /* 0x180fe2000001089c */
[----:B------:R-:W-:Y:S01]  /*1a910*/  MUFU.EX2 R173, R173 ;  /* 0x000000ad00ad7308 */ /* 0x000fe20000000800 */
[----:B------:R-:W-:-:S02]  /*1a920*/  FFMA.FTZ R176, R139, R151, -R156 ;  /* 0x000000978bb07223 */ /* 0x000fc4000001089c */
[-CC-:B------:R-:W-:Y:S02]  /*1a930*/  FFMA.FTZ R154, R154, R151.reuse, -R156.reuse ;  /* 0x000000979a9a7223 */ /* 0x180fe4000001089c */
[-C--:B------:R-:W-:Y:S01]  /*1a940*/  FFMA.FTZ R163, R152, R151.reuse, -R156 ;  /* 0x0000009798a37223 */ /* 0x080fe2000001089c */
[C---:B------:R-:W-:Y:S01]  /*1a950*/  HMMA.16816.F32.BF16 R80, R4.reuse, R18, R80 ;  /* 0x000000120450723c */ /* 0x040fe20000041850 */
[----:B------:R-:W3:Y:S01]  /*1a960*/  LDSM.16.MT88.4 R16, [R204+0xe800] ;  /* 0x00e80000cc10783b */ /* 0x000ee20000004200 */
[----:B------:R-:W2:Y:S01]  /*1a970*/  MUFU.EX2 R172, R172 ;  /* 0x000000ac00ac7308 */ /* 0x000ea20000000800 */
[-CC-:B------:R-:W-:Y:S02]  /*1a980*/  FFMA.FTZ R152, R138, R151.reuse, -R150.reuse ;  /* 0x000000978a987223 */ /* 0x180fe40000010896 */
[-CC-:B------:R-:W-:Y:S02]  /*1a990*/  FFMA.FTZ R175, R136, R151.reuse, -R150.reuse ;  /* 0x0000009788af7223 */ /* 0x180fe40000010896 */
[-CC-:B------:R-:W-:Y:S01]  /*1a9a0*/  FFMA.FTZ R156, R137, R151.reuse, -R150.reuse ;  /* 0x00000097899c7223 */ /* 0x180fe20000010896 */
[----:B-1----:R-:W-:Y:S01]  /*1a9b0*/  HMMA.16816.F32.BF16 R92, R4, R8, R92 ;  /* 0x00000008045c723c */ /* 0x002fe2000004185c */
        /* <DEDUP_REMOVED lines=17> */
[----:B------:R-:W-:Y:S01]  /*1aad0*/  F2FP.BF16.PACK_AB R7, R166, R161 ;  /* 0x000000a1a607723e */ /* 0x000fe200000010ff */
[----:B------:R-:W-:-:S02]  /*1aae0*/  FADD.FTZ R2, R147, R2 ;  /* 0x0000000293027221 */ /* 0x000fc40000010000 */
[----:B------:R-:W-:Y:S02]  /*1aaf0*/  FADD.FTZ R155, R155, R0 ;  /* 0x000000009b9b7221 */ /* 0x000fe40000010000 */
[----:B------:R-:W1:Y:S01]  /*1ab00*/  MUFU.EX2 R168, R168 ;  /* 0x000000a800a87308 */ /* 0x000e620000000800 */
[----:B------:R-:W-:Y:S01]  /*1ab10*/  FADD.FTZ R159, R159, R2 ;  /* 0x000000029f9f7221 */ /* 0x000fe20000010000 */
[C---:B--2---:R-:W-:Y:S01]  /*1ab20*/  HMMA.16816.F32.BF16 R128, R4.reuse, R12, R128 ;  /* 0x0000000c0480723c */ /* 0x044fe20000041880 */
[----:B------:R-:W-:Y:S02]  /*1ab30*/  FADD.FTZ R158, R158, R155 ;  /* 0x0000009b9e9e7221 */ /* 0x000fe40000010000 */
[----:B------:R-:W-:Y:S02]  /*1ab40*/  FADD.FTZ R162, R162, R159 ;  /* 0x0000009fa2a27221 */ /* 0x000fe40000010000 */
[----:B------:R-:W-:Y:S01]  /*1ab50*/  FADD.FTZ R157, R157, R158 ;  /* 0x0000009e9d9d7221 */ /* 0x000fe20000010000 */
[----:B------:R-:W-:Y:S01]  /*1ab60*/  MUFU.EX2 R167, R167 ;  /* 0x000000a700a77308 */ /* 0x000fe20000000800 */
[----:B------:R-:W-:Y:S01]  /*1ab70*/  FADD.FTZ R161, R161, R162 ;  /* 0x000000a2a1a17221 */ /* 0x000fe20000010000 */
[----:B------:R-:W-:Y:S01]  /*1ab80*/  HMMA.16816.F32.BF16 R124, R4, R14, R124 ;  /* 0x0000000e047c723c */ /* 0x000fe2000004187c */
[----:B------:R-:W2:Y:S01]  /*1ab90*/  LDSM.16.MT88.4 R12, [R206+0x10800] ;  /* 0x01080000ce0c783b */ /* 0x000ea20000004200 */
[----:B------:R-:W-:-:S02]  /*1aba0*/  FADD.FTZ R160, R160, R157 ;  /* 0x0000009da0a07221 */ /* 0x000fc40000010000 */
[----:B------:R-:W-:Y:S02]  /*1abb0*/  FADD.FTZ R166, R166, R161 ;  /* 0x000000a1a6a67221 */ /* 0x000fe40000010000 */
[----:B------:R-:W4:Y:S02]  /*1abc0*/  MUFU.EX2 R174, R174 ;  /* 0x000000ae00ae7308 */ /* 0x000f240000000800 */
[C---:B------:R-:W-:Y:S06]  /*1abd0*/  HMMA.16816.F32.BF16 R36, R4.reuse, R24, R36 ;  /* 0x000000180424723c */ /* 0x040fec0000041824 */
[----:B------:R-:W-:Y:S02]  /*1abe0*/  MUFU.EX2 R153, R153 ;  /* 0x0000009900997308 */ /* 0x000fe40000000800 */
[C---:B------:R-:W-:Y:S01]  /*1abf0*/  HMMA.16816.F32.BF16 R40, R4.reuse, R26, R40 ;  /* 0x0000001a0428723c */ /* 0x040fe20000041828 */
[----:B------:R-:W5:Y:S05]  /*1ac00*/  LDSM.16.MT88.4 R24, [R205+0x10800] ;  /* 0x01080000cd18783b */ /* 0x000f6a0000004200 */
[----:B------:R-:W1:Y:S02]  /*1ac10*/  MUFU.EX2 R176, R176 ;  /* 0x000000b000b07308 */ /* 0x000e640000000800 */
[C---:B------:R-:W-:Y:S06]  /*1ac20*/  HMMA.16816.F32.BF16 R44, R4.reuse, R20, R44 ;  /* 0x00000014042c723c */ /* 0x040fec000004182c */
[----:B------:R-:W-:Y:S02]  /*1ac30*/  MUFU.EX2 R154, R154 ;  /* 0x0000009a009a7308 */ /* 0x000fe40000000800 */
[C---:B------:R-:W-:Y:S01]  /*1ac40*/  HMMA.16816.F32.BF16 R48, R4.reuse, R22, R48 ;  /* 0x000000160430723c */ /* 0x040fe20000041830 */
[----:B------:R-:W1:Y:S05]  /*1ac50*/  LDSM.16.MT88.4 R20, [R204+0x10800] ;  /* 0x01080000cc14783b */ /* 0x000e6a0000004200 */
[----:B------:R-:W-:Y:S02]  /*1ac60*/  MUFU.EX2 R163, R163 ;  /* 0x000000a300a37308 */ /* 0x000fe40000000800 */
[C---:B---3--:R-:W-:Y:S06]  /*1ac70*/  HMMA.16816.F32.BF16 R52, R4.reuse, R16, R52 ;  /* 0x000000100434723c */ /* 0x048fec0000041834 */
[----:B------:R-:W-:Y:S02]  /*1ac80*/  MUFU.EX2 R152, R152 ;  /* 0x0000009800987308 */ /* 0x000fe40000000800 */
[C---:B------:R-:W-:Y:S01]  /*1ac90*/  HMMA.16816.F32.BF16 R56, R4.reuse, R18, R56 ;  /* 0x000000120438723c */ /* 0x040fe20000041838 */
[----:B------:R-:W3:Y:S05]  /*1aca0*/  LDSM.16.MT88.4 R16, [R203+0x10800] ;  /* 0x01080000cb10783b */ /* 0x000eea0000004200 */
[----:B------:R-:W1:Y:S02]  /*1acb0*/  MUFU.EX2 R175, R175 ;  /* 0x000000af00af7308 */ /* 0x000e640000000800 */
[C---:B--2---:R-:W-:Y:S06]  /*1acc0*/  HMMA.16816.F32.BF16 R68, R4.reuse, R12, R68 ;  /* 0x0000000c0444723c */ /* 0x044fec0000041844 */
[----:B------:R-:W-:Y:S02]  /*1acd0*/  MUFU.EX2 R156, R156 ;  /* 0x0000009c009c7308 */ /* 0x000fe40000000800 */
[C---:B------:R-:W-:Y:S01]  /*1ace0*/  HMMA.16816.F32.BF16 R72, R4.reuse, R14, R72 ;  /* 0x0000000e0448723c */ /* 0x040fe20000041848 */
[----:B------:R-:W2:Y:S05]  /*1acf0*/  LDSM.16.MT88.4 R12, [R206+0xd000] ;  /* 0x00d00000ce0c783b */ /* 0x000eaa0000004200 */
        /* <DEDUP_REMOVED lines=13> */
[C---:B-----5:R-:W-:Y:S08]  /*1add0*/  HMMA.16816.F32.BF16 R76, R4.reuse, R24, R76 ;  /* 0x00000018044c723c */ /* 0x060ff0000004184c */
[C---:B------:R-:W-:Y:S01]  /*1ade0*/  HMMA.16816.F32.BF16 R80, R4.reuse, R26, R80 ;  /* 0x0000001a0450723c */ /* 0x040fe20000041850 */
[----:B------:R-:W5:Y:S07]  /*1adf0*/  LDSM.16.MT88.4 R24, [R206+0xf000] ;  /* 0x00f00000ce18783b */ /* 0x000f6e0000004200 */
[C---:B-1----:R-:W-:Y:S08]  /*1ae00*/  HMMA.16816.F32.BF16 R84, R4.reuse, R20, R84 ;  /* 0x000000140454723c */ /* 0x042ff00000041854 */
[C---:B------:R-:W-:Y:S01]  /*1ae10*/  HMMA.16816.F32.BF16 R88, R4.reuse, R22, R88 ;  /* 0x000000160458723c */ /* 0x040fe20000041858 */
[----:B------:R-:W-:Y:S07]  /*1ae20*/  LDSM.16.MT88.4 R20, [R205+0xf000] ;  /* 0x00f00000cd14783b */ /* 0x000fee0000004200 */
[C---:B---3--:R-:W-:Y:S08]  /*1ae30*/  HMMA.16816.F32.BF16 R92, R4.reuse, R16, R92 ;  /* 0x00000010045c723c */ /* 0x048ff0000004185c */
[----:B------:R-:W-:Y:S01]  /*1ae40*/  HMMA.16816.F32.BF16 R96, R4, R18, R96 ;  /* 0x000000120460723c */ /* 0x000fe20000041860 */
[----:B------:R-:W1:Y:S06]  /*1ae50*/  LDSM.16.MT88.4 R16, [R204+0xf000] ;  /* 0x00f00000cc10783b */ /* 0x000e6c0000004200 */
[----:B------:R-:W-:Y:S01]  /*1ae60*/  F2FP.BF16.PACK_AB R4, R172, R173 ;  /* 0x000000adac04723e */ /* 0x000fe200000010ff */
[----:B------:R-:W-:Y:S01]  /*1ae70*/  FADD.FTZ R173, R173, R160 ;  /* 0x000000a0adad7221 */ /* 0x000fe20000010000 */
[----:B------:R-:W-:Y:S01]  /*1ae80*/  F2FP.BF16.PACK_AB R5, R168, R169 ;  /* 0x000000a9a805723e */ /* 0x000fe200000010ff */
[----:B------:R-:W-:Y:S01]  /*1ae90*/  FADD.FTZ R169, R169, R166 ;  /* 0x000000a6a9a97221 */ /* 0x000fe20000010000 */
[----:B------:R-:W-:Y:S01]  /*1aea0*/  F2FP.BF16.PACK_AB R6, R170, R171 ;  /* 0x000000abaa06723e */ /* 0x000fe200000010ff */
[----:B------:R-:W-:Y:S01]  /*1aeb0*/  FADD.FTZ R172, R172, R173 ;  /* 0x000000adacac7221 */ /* 0x000fe20000010000 */
[----:B----4-:R-:W-:Y:S01]  /*1aec0*/  F2FP.BF16.PACK_AB R7, R174, R167 ;  /* 0x000000a7ae07723e */ /* 0x010fe200000010ff */
[----:B------:R-:W-:-:S02]  /*1aed0*/  FADD.FTZ R168, R168, R169 ;  /* 0x000000a9a8a87221 */ /* 0x000fc40000010000 */
[----:B------:R-:W-:Y:S02]  /*1aee0*/  FADD.FTZ R171, R171, R172 ;  /* 0x000000acabab7221 */ /* 0x000fe40000010000 */
[----:B------:R-:W-:Y:S02]  /*1aef0*/  FADD.FTZ R3, R167, R168 ;  /* 0x000000a8a7037221 */ /* 0x000fe40000010000 */
[----:B--2---:R-:W-:Y:S01]  /*1af00*/  HMMA.16816.F32.BF16 R128, R4, R12, R128 ;  /* 0x0000000c0480723c */ /* 0x004fe20000041880 */
[----:B------:R-:W-:Y:S02]  /*1af10*/  FADD.FTZ R170, R170, R171 ;  /* 0x000000abaaaa7221 */ /* 0x000fe40000010000 */
[----:B------:R-:W-:-:S05]  /*1af20*/  FADD.FTZ R3, R174, R3 ;  /* 0x00000003ae037221 */ /* 0x000fca0000010000 */
[C---:B------:R-:W-:Y:S01]  /*1af30*/  HMMA.16816.F32.BF16 R124, R4.reuse, R14, R124 ;  /* 0x0000000e047c723c */ /* 0x040fe2000004187c */
[----:B------:R-:W2:Y:S07]  /*1af40*/  LDSM.16.MT88.4 R12, [R203+0xf000] ;  /* 0x00f00000cb0c783b */ /* 0x000eae0000004200 */
[C---:B------:R-:W-:Y:S08]  /*1af50*/  HMMA.16816.F32.BF16 R120, R4.reuse, R8, R120 ;  /* 0x000000080478723c */ /* 0x040ff00000041878 */
[C---:B------:R-:W-:Y:S01]  /*1af60*/  HMMA.16816.F32.BF16 R116, R4.reuse, R10, R116 ;  /* 0x0000000a0474723c */ /* 0x040fe20000041874 */
[----:B------:R-:W3:Y:S07]  /*1af70*/  LDSM.16.MT88.4 R8, [R206+0x11000] ;  /* 0x01100000ce08783b */ /* 0x000eee0000004200 */
[C---:B-----5:R-:W-:Y:S08]  /*1af80*/  HMMA.16816.F32.BF16 R36, R4.reuse, R24, R36 ;  /* 0x000000180424723c */ /* 0x060ff00000041824 */
[C---:B------:R-:W-:Y:S01]  /*1af90*/  HMMA.16816.F32.BF16 R40, R4.reuse, R26, R40 ;  /* 0x0000001a0428723c */ /* 0x040fe20000041828 */
[----:B------:R-:W4:Y:S07]  /*1afa0*/  LDSM.16.MT88.4 R24, [R205+0x11000] ;  /* 0x01100000cd18783b */ /* 0x000f2e0000004200 */
[C---:B-1----:R-:W-:Y:S08]  /*1afb0*/  HMMA.16816.F32.BF16 R52, R4.reuse, R16, R52 ;  /* 0x000000100434723c */ /* 0x042ff00000041834 */
[C---:B--2---:R-:W-:Y:S08]  /*1afc0*/  HMMA.16816.F32.BF16 R60, R4.reuse, R12, R60 ;  /* 0x0000000c043c723c */ /* 0x044ff0000004183c */
[C---:B------:R-:W-:Y:S01]  /*1afd0*/  HMMA.16816.F32.BF16 R64, R4.reuse, R14, R64 ;  /* 0x0000000e0440723c */ /* 0x040fe20000041840 */
[----:B------:R-:W1:Y:S07]  /*1afe0*/  LDSM.16.MT88.4 R12, [R203+0x11000] ;  /* 0x01100000cb0c783b */ /* 0x000e6e0000004200 */
[C---:B------:R-:W-:Y:S01]  /*1aff0*/  HMMA.16816.F32.BF16 R56, R4.reuse, R18, R56 ;  /* 0x000000120438723c */ /* 0x040fe20000041838 */
[----:B------:R-:W2:Y:S07]  /*1b000*/  LDSM.16.MT88.4 R16, [R204+0x11000] ;  /* 0x01100000cc10783b */ /* 0x000eae0000004200 */
[C---:B---3--:R-:W-:Y:S08]  /*1b010*/  HMMA.16816.F32.BF16 R68, R4.reuse, R8, R68 ;  /* 0x000000080444723c */ /* 0x048ff00000041844 */
        /* <DEDUP_REMOVED lines=55> */
[C---:B----4-:R-:W-:Y:S08]  /*1b390*/  HMMA.16816.F32.BF16 R84, R4.reuse, R24, R84 ;  /* 0x000000180454723c */ /* 0x050ff00000041854 */
[C---:B------:R-:W-:Y:S08]  /*1b3a0*/  HMMA.16816.F32.BF16 R88, R4.reuse, R26, R88 ;  /* 0x0000001a0458723c */ /* 0x040ff00000041858 */
[C---:B-1----:R-:W-:Y:S08]  /*1b3b0*/  HMMA.16816.F32.BF16 R92, R4.reuse, R12, R92 ;  /* 0x0000000c045c723c */ /* 0x042ff0000004185c */
[C---:B------:R-:W-:Y:S08]  /*1b3c0*/  HMMA.16816.F32.BF16 R96, R4.reuse, R14, R96 ;  /* 0x0000000e0460723c */ /* 0x040ff00000041860 */
[----:B------:R-:W-:Y:S07]  /*1b3d0*/  HMMA.16816.F32.BF16 R112, R4, R132, R112 ;  /* 0x000000840470723c */ /* 0x000fee0000041870 */
[----:B------:R-:W-:Y:S11]  /*1b3e0*/  MOV R132, R146 ;  /* 0x0000009200847202 */ /* 0x000ff60000000f00 */
[----:B------:R-:W-:Y:S01]  /*1b3f0*/  @!UPT UIADD3 URZ, URZ, URZ, URZ ;  /* 0x0000003f3f3ff290 */ /* 0x000fe2000fffe03f */
.L_x_2084:
[----:B------:R-:W-:Y:S05]  /*1b400*/  @!P5 BRA `(.L_x_2093) ;  /* 0x00003d000000d947 */ /* 0x000fea0003800000 */
[----:B------:R-:W-:Y:S02]  /*1b410*/  MOV R0, R3 ;  /* 0x0000000300007202 */ /* 0x000fe40000000f00 */
[----:B------:R-:W-:-:S02]  /*1b420*/  MOV R137, R132 ;  /* 0x0000008400897202 */ /* 0x000fc40000000f00 */
.L_x_2102:
        /* <DEDUP_REMOVED lines=76> */
.L_x_2095:
[----:B------:R-:W-:Y:S02]  /*1b8f0*/  ULDC.64 UR4, c[0x0][0x118] ;  /* 0x0000460000047ab9 */ /* 0x000fe40000000a00 */
[----:B------:R-:W2:Y:S02]  /*1b900*/  LD.E R10, [R2.64+0x40] ;  /* 0x00004004020a7980 */ /* 0x000ea4000c101900 */
[----:B--2---:R-:W-:Y:S04]  /*1b910*/  LEA R10, -R10, RZ, 0x6 ;  /* 0x000000ff0a0a7211 */ /* 0x004fe800078e31ff */
[----:B------:R-:W-:Y:S02]  /*1b920*/  SHF.R.S32.HI R7, RZ, 0x1f, R10 ;  /* 0x0000001fff077819 */ /* 0x000fe4000001140a */
.L_x_2096:
[----:B------:R-:W-:Y:S05]  /*1b930*/  BSYNC B0 ;  /* 0x0000000000007941 */ /* 0x000fea0003800000 */
.L_x_2094:
        /* <DEDUP_REMOVED lines=61> */
[----:B------:R-:W-:Y:S01]  /*1bd10*/  ISETP.GT.AND P0, PT, R222, R211, PT ;  /* 0x000000d3de00720c */ /* 0x000fe20003f04270 */
        /* <DEDUP_REMOVED lines=161> */
[C---:B------:R-:W-:Y:S07]  /*1c730*/  HMMA.16816.F32.BF16 R4, R160.reuse, R164, R4 ;  /* 0x000000a4a004723c */ /* 0x040fee0000041804 */
[----:B------:R-:W-:Y:S01]  /*1c740*/  MOV R164, R138 ;  /* 0x0000008a00a47202 */ /* 0x000fe20000000f00 */
[C---:B------:R-:W-:Y:S04]  /*1c750*/  HMMA.16816.F32.BF16 R8, R160.reuse, R166, R8 ;  /* 0x000000a6a008723c */ /* 0x040fe80000041808 */
[----:B------:R-:W-:Y:S04]  /*1c760*/  MOV R165, R139 ;  /* 0x0000008b00a57202 */ /* 0x000fe80000000f00 */
        /* <DEDUP_REMOVED lines=14> */
[----:B------:R-:W-:Y:S08]  /*1c850*/  HMMA.16816.F32.BF16 R32, R168, R150, R32 ;  /* 0x00000096a820723c */ /* 0x000ff00000041820 */
[C---:B------:R-:W-:Y:S08]  /*1c860*/  HMMA.16816.F32.BF16 R4, R176.reuse, R180, R4 ;  /* 0x000000b4b004723c */ /* 0x040ff00000041804 */
        /* <DEDUP_REMOVED lines=81> */
[----:B------:R-:W-:Y:S02]  /*1cd80*/  ULDC.64 UR4, c[0x0][0x118] ;  /* 0x0000460000047ab9 */ /* 0x000fe40000000a00 */
[----:B-1----:R-:W2:Y:S02]  /*1cd90*/  LD.E R13, [R2.64+0x170] ;  /* 0x00017004020d7980 */ /* 0x002ea4000c101900 */
[-C--:B--2---:R-:W-:Y:S02]  /*1cda0*/  IABS R8, R13.reuse ;  /* 0x0000000d00087213 */ /* 0x084fe40000000000 */
[-C--:B------:R-:W-:Y:S02]  /*1cdb0*/  IABS R6, R13.reuse ;  /* 0x0000000d00067213 */ /* 0x080fe40000000000 */
[----:B------:R-:W1:Y:S03]  /*1cdc0*/  I2F.RP R9, R8 ;  /* 0x0000000800097306 */ /* 0x000e660000209400 */
[----:B------:R-:W-:Y:S07]  /*1cdd0*/  IMAD.MOV R6, RZ, RZ, -R6 ;  /* 0x000000ffff067224 */ /* 0x000fee00078e0a06 */
[----:B-1----:R-:W1:Y:S02]  /*1cde0*/  MUFU.RCP R4, R9 ;  /* 0x0000000900047308 */ /* 0x002e640000001000 */
[----:B-1-3--:R-:W-:Y:S01]  /*1cdf0*/  IADD3 R14, R4, 0xffffffe, RZ ;  /* 0x0ffffffe040e7810 */ /* 0x00afe20007ffe0ff */
[----:B------:R-:W-:Y:S07]  /*1ce00*/  IMAD.SHL.U32 R4, R222, 0x40, RZ ;  /* 0x00000040de047824 */ /* 0x000fee00078e00ff */
[----:B------:R-:W1:Y:S01]  /*1ce10*/  F2I.FTZ.U32.TRUNC.NTZ R15, R14 ;  /* 0x0000000e000f7305 */ /* 0x000e62000021f000 */
[C---:B------:R-:W-:Y:S02]  /*1ce20*/  IADD3 R10, R4.reuse, -0x40, RZ ;  /* 0xffffffc0040a7810 */ /* 0x040fe40007ffe0ff */
[----:B------:R-:W-:Y:S02]  /*1ce30*/  IABS R7, R4 ;  /* 0x0000000400077213 */ /* 0x000fe40000000000 */
[-C--:B------:R-:W-:Y:S01]  /*1ce40*/  LOP3.LUT R4, R4, R13.reuse, RZ, 0x3c, !PT ;  /* 0x0000000d04047212 */ /* 0x080fe200078e3cff */
        /* <DEDUP_REMOVED lines=50> */
.L_x_2100:
[----:B------:R-:W-:Y:S02]  /*1d170*/  ULDC.64 UR4, c[0x0][0x118] ;  /* 0x0000460000047ab9 */ /* 0x000fe40000000a00 */
[----:B------:R-:W2:Y:S02]  /*1d180*/  LD.E R10, [R2.64+0x38] ;  /* 0x00003804020a7980 */ /* 0x000ea4000c101900 */
[----:B--2---:R-:W-:Y:S04]  /*1d190*/  LEA R10, -R10, RZ, 0x6 ;  /* 0x000000ff0a0a7211 */ /* 0x004fe800078e31ff */
[----:B------:R-:W-:Y:S02]  /*1d1a0*/  SHF.R.S32.HI R7, RZ, 0x1f, R10 ;  /* 0x0000001fff077819 */ /* 0x000fe4000001140a */
.L_x_2101:
[----:B------:R-:W-:Y:S05]  /*1d1b0*/  BSYNC B0 ;  /* 0x0000000000007941 */ /* 0x000fea0003800000 */
.L_x_2099:
        /* <DEDUP_REMOVED lines=90> */
.L_x_2098:
[----:B--2-4-:R-:W-:Y:S05]  /*1d760*/  BSYNC B1 ;  /* 0x0000000000017941 */ /* 0x014fea0003800000 */
.L_x_2097:
[----:B------:R-:W-:Y:S01]  /*1d770*/  ULDC.64 UR4, c[0x0][0x118] ;  /* 0x0000460000047ab9 */ /* 0x000fe20000000a00 */
[----:B-1----:R-:W-:Y:S01]  /*1d780*/  FMNMX.FTZ R5, R170, R137, !PT ;  /* 0x00000089aa057209 */ /* 0x002fe20007810000 */
[----:B------:R1:W2:Y:S01]  /*1d790*/  LD.E R134, [R2.64+0xdc] ;  /* 0x0000dc0402867980 */ /* 0x0002a2000c101900 */
[----:B------:R-:W-:Y:S02]  /*1d7a0*/  FMNMX.FTZ R6, R169, R0, !PT ;  /* 0x00000000a9067209 */ /* 0x000fe40007810000 */
[----:B------:R-:W-:Y:S01]  /*1d7b0*/  FMNMX.FTZ R5, R168, R5, !PT ;  /* 0x00000005a8057209 */ /* 0x000fe20007810000 */
[----:B---3--:R-:W-:Y:S01]  /*1d7c0*/  LDSM.16.MT88.4 R12, [R206+0xc000] ;  /* 0x00c00000ce0c783b */ /* 0x008fe20000004200 */
        /* <DEDUP_REMOVED lines=9> */
[----:B------:R-:W-:Y:S04]  /*1d860*/  FMNMX.FTZ R5, R235, R6, !PT ;  /* 0x00000006eb057209 */ /* 0x000fe80007810000 */
        /* <DEDUP_REMOVED lines=25> */
[----:B------:R-:W1:Y:S08]  /*1da00*/  SHFL.BFLY PT, R5, R8, 0x2, 0x1f ;  /* 0x0c401f0008057f89 */ /* 0x000e7000000e0000 */
        /* <DEDUP_REMOVED lines=21> */
[----:B------:R-:W-:Y:S01]  /*1db60*/  ISETP.GT.AND P0, PT, R222, R211, PT ;  /* 0x000000d3de00720c */ /* 0x000fe20003f04270 */
[-CC-:B------:R-:W-:Y:S02]  /*1db70*/  FFMA.FTZ R169, R169, R134.reuse, -R145.reuse ;  /* 0x00000086a9a97223 */ /* 0x180fe40000010891 */
[-C--:B------:R-:W-:Y:S02]  /*1db80*/  FFMA.FTZ R168, R167, R134.reuse, -R145 ;  /* 0x00000086a7a87223 */ /* 0x080fe40000010891 */
[-CC-:B------:R-:W-:Y:S02]  /*1db90*/  FFMA.FTZ R171, R166, R134.reuse, -R147.reuse ;  /* 0x00000086a6ab7223 */ /* 0x180fe40000010893 */
[-C--:B------:R-:W-:Y:S01]  /*1dba0*/  FFMA.FTZ R170, R240, R134.reuse, -R147 ;  /* 0x00000086f0aa7223 */ /* 0x080fe20000010893 */
[----:B------:R-:W2:Y:S01]  /*1dbb0*/  MUFU.EX2 R0, R0 ;  /* 0x0000000000007308 */ /* 0x000ea20000000800 */
[-CC-:B------:R-:W-:Y:S02]  /*1dbc0*/  FFMA.FTZ R167, R239, R134.reuse, -R145.reuse ;  /* 0x00000086efa77223 */ /* 0x180fe40000010891 */
[-C--:B------:R-:W-:Y:S02]  /*1dbd0*/  FFMA.FTZ R166, R238, R134.reuse, -R145 ;  /* 0x00000086eea67223 */ /* 0x080fe40000010891 */
[-C--:B------:R-:W-:Y:S02]  /*1dbe0*/  FFMA.FTZ R176, R237, R134.reuse, -R147 ;  /* 0x00000086edb07223 */ /* 0x080fe40000010893 */
[-C--:B------:R-:W-:Y:S02]  /*1dbf0*/  FFMA.FTZ R237, R160, R134.reuse, -R145 ;  /* 0x00000086a0ed7223 */ /* 0x080fe40000010891 */
[-C--:B------:R-:W-:Y:S01]  /*1dc00*/  FFMA.FTZ R177, R236, R134.reuse, -R147 ;  /* 0x00000086ecb17223 */ /* 0x080fe20000010893 */
[----:B------:R-:W-:Y:S01]  /*1dc10*/  MUFU.EX2 R173, R173 ;  /* 0x000000ad00ad7308 */ /* 0x000fe20000000800 */
[-CC-:B------:R-:W-:Y:S02]  /*1dc20*/  FFMA.FTZ R178, R235, R134.reuse, -R145.reuse ;  /* 0x00000086ebb27223 */ /* 0x180fe40000010891 */
[----:B------:R-:W-:Y:S02]  /*1dc30*/  FFMA.FTZ R179, R234, R134, -R145 ;  /* 0x00000086eab37223 */ /* 0x000fe40000010891 */
        /* <DEDUP_REMOVED lines=28> */
[--C-:B------:R-:W-:Y:S02]  /*1de00*/  FFMA.FTZ R234, R163, R134, -R147.reuse ;  /* 0x00000086a3ea7223 */ /* 0x100fe40000010893 */
[C---:B------:R-:W-:Y:S01]  /*1de10*/  FMUL.FTZ R36, R2.reuse, R36 ;  /* 0x0000002402247220 */ /* 0x040fe20000410000 */
[----:B------:R-:W-:Y:S01]  /*1de20*/  LDSM.16.MT88.4 R100, [R204+0xe000] ;  /* 0x00e00000cc64783b */ /* 0x000fe20000004200 */
[----:B------:R-:W1:Y:S01]  /*1de30*/  MUFU.EX2 R170, R170 ;  /* 0x000000aa00aa7308 */ /* 0x000e620000000800 */
[----:B------:R-:W-:Y:S02]  /*1de40*/  FMUL.FTZ R37, R2, R37 ;  /* 0x0000002502257220 */ /* 0x000fe40000410000 */
[----:B------:R-:W-:Y:S01]  /*1de50*/  FMUL.FTZ R38, R0, R38 ;  /* 0x0000002600267220 */ /* 0x000fe20000410000 */
        /* <DEDUP_REMOVED lines=12> */
[----:B------:R-:W-:Y:S01]  /*1df20*/  FMUL.FTZ R48, R2, R48 ;  /* 0x0000003002307220 */ /* 0x000fe20000410000 */
[----:B-1----:R-:W-:Y:S01]  /*1df30*/  F2FP.BF16.PACK_AB R130, R170, R171 ;  /* 0x000000abaa82723e */ /* 0x002fe200000010ff */
        /* <DEDUP_REMOVED lines=17> */
[C---:B------:R-:W-:Y:S05]  /*1e050*/  HMMA.16816.F32.BF16 R4, R128.reuse, R12, R4 ;  /* 0x0000000c8004723c */ /* 0x040fea0000041804 */
[----:B------:R-:W-:Y:S02]  /*1e060*/  FMUL.FTZ R62, R0, R62 ;  /* 0x0000003e003e7220 */ /* 0x000fe40000410000 */
[C---:B------:R-:W-:Y:S01]  /*1e070*/  FMUL.FTZ R12, R2.reuse, R120 ;  /* 0x00000078020c7220 */ /* 0x040fe20000410000 */
[C---:B------:R-:W-:Y:S01]  /*1e080*/  HMMA.16816.F32.BF16 R8, R128.reuse, R14, R8 ;  /* 0x0000000e8008723c */ /* 0x040fe20000041808 */
[----:B------:R-:W2:Y:S03]  /*1e090*/  MUFU.EX2 R179, R179 ;  /* 0x000000b300b37308 */ /* 0x000ea60000000800 */
[----:B------:R-:W-:Y:S02]  /*1e0a0*/  FMUL.FTZ R13, R2, R121 ;  /* 0x00000079020d7220 */ /* 0x000fe40000410000 */
[C---:B------:R-:W-:Y:S02]  /*1e0b0*/  FMUL.FTZ R63, R0.reuse, R63 ;  /* 0x0000003f003f7220 */ /* 0x040fe40000410000 */
[C---:B------:R-:W-:Y:S03]  /*1e0c0*/  FMUL.FTZ R14, R0.reuse, R122 ;  /* 0x0000007a000e7220 */ /* 0x040fe60000410000 */
[----:B------:R-:W-:Y:S01]  /*1e0d0*/  MUFU.EX2 R237, R237 ;  /* 0x000000ed00ed7308 */ /* 0x000fe20000000800 */
[----:B------:R-:W-:Y:S02]  /*1e0e0*/  FMUL.FTZ R15, R0, R123 ;  /* 0x0000007b000f7220 */ /* 0x000fe40000410000 */
[----:B------:R-:W3:Y:S01]  /*1e0f0*/  LDSM.16.MT88.4 R120, [R203+0xc000] ;  /* 0x00c00000cb78783b */ /* 0x000ee20000004200 */
[C---:B------:R-:W-:Y:S02]  /*1e100*/  FMUL.FTZ R64, R2.reuse, R64 ;  /* 0x0000004002407220 */ /* 0x040fe40000410000 */
[----:B------:R-:W-:Y:S02]  /*1e110*/  FMUL.FTZ R65, R2, R65 ;  /* 0x0000004102417220 */ /* 0x000fe40000410000 */
[C---:B------:R-:W-:Y:S02]  /*1e120*/  HMMA.16816.F32.BF16 R12, R128.reuse, R20, R12 ;  /* 0x00000014800c723c */ /* 0x040fe4000004180c */
[----:B------:R-:W-:Y:S01]  /*1e130*/  MUFU.EX2 R234, R234 ;  /* 0x000000ea00ea7308 */ /* 0x000fe20000000800 */
[C---:B------:R-:W-:Y:S02]  /*1e140*/  FMUL.FTZ R66, R0.reuse, R66 ;  /* 0x0000004200427220 */ /* 0x040fe40000410000 */
[----:B------:R-:W-:Y:S02]  /*1e150*/  FMUL.FTZ R67, R0, R67 ;  /* 0x0000004300437220 */ /* 0x000fe40000410000 */
[C---:B------:R-:W-:Y:S01]  /*1e160*/  FMUL.FTZ R20, R2.reuse, R112 ;  /* 0x0000007002147220 */ /* 0x040fe20000410000 */
[C---:B------:R-:W-:Y:S04]  /*1e170*/  HMMA.16816.F32.BF16 R16, R128.reuse, R22, R16 ;  /* 0x000000168010723c */ /* 0x040fe80000041810 */
[C---:B------:R-:W-:Y:S02]  /*1e180*/  FMUL.FTZ R21, R2.reuse, R113 ;  /* 0x0000007102157220 */ /* 0x040fe40000410000 */
[----:B------:R-:W-:Y:S02]  /*1e190*/  FMUL.FTZ R68, R2, R68 ;  /* 0x0000004402447220 */ /* 0x000fe40000410000 */
[C---:B------:R-:W-:Y:S04]  /*1e1a0*/  FMUL.FTZ R22, R0.reuse, R114 ;  /* 0x0000007200167220 */ /* 0x040fe80000410000 */
[----:B------:R-:W-:Y:S02]  /*1e1b0*/  FMUL.FTZ R23, R0, R115 ;  /* 0x0000007300177220 */ /* 0x000fe40000410000 */
[----:B------:R-:W4:Y:S01]  /*1e1c0*/  LDSM.16.MT88.4 R112, [R206+0xe000] ;  /* 0x00e00000ce70783b */ /* 0x000f220000004200 */
        /* <DEDUP_REMOVED lines=11> */
[----:B------:R-:W5:Y:S01]  /*1e280*/  LDSM.16.MT88.4 R104, [R205+0xe000] ;  /* 0x00e00000cd68783b */ /* 0x000f620000004200 */
[C---:B------:R-:W-:Y:S02]  /*1e290*/  FMUL.FTZ R74, R0.reuse, R74 ;  /* 0x0000004a004a7220 */ /* 0x040fe40000410000 */
[----:B------:R-:W-:Y:S02]  /*1e2a0*/  FMUL.FTZ R75, R0, R75 ;  /* 0x0000004b004b7220 */ /* 0x000fe40000410000 */
[C---:B---3--:R-:W-:Y:S03]  /*1e2b0*/  HMMA.16816.F32.BF16 R28, R128.reuse, R120, R28 ;  /* 0x00000078801c723c */ /* 0x048fe6000004181c */
[C---:B------:R-:W-:Y:S02]  /*1e2c0*/  FMUL.FTZ R84, R2.reuse, R84 ;  /* 0x0000005402547220 */ /* 0x040fe40000410000 */
[----:B------:R-:W-:Y:S02]  /*1e2d0*/  FMUL.FTZ R85, R2, R85 ;  /* 0x0000005502557220 */ /* 0x000fe40000410000 */
[C---:B------:R-:W-:Y:S01]  /*1e2e0*/  FMUL.FTZ R86, R0.reuse, R86 ;  /* 0x0000005600567220 */ /* 0x040fe20000410000 */
[C---:B------:R-:W-:Y:S01]  /*1e2f0*/  HMMA.16816.F32.BF16 R32, R128.reuse, R122, R32 ;  /* 0x0000007a8020723c */ /* 0x040fe20000041820 */
[----:B------:R-:W-:Y:S03]  /*1e300*/  LDSM.16.MT88.4 R120, [R203+0xc800] ;  /* 0x00c80000cb78783b */ /* 0x000fe60000004200 */
[----:B------:R-:W-:Y:S02]  /*1e310*/  FMUL.FTZ R87, R0, R87 ;  /* 0x0000005700577220 */ /* 0x000fe40000410000 */
[-CC-:B------:R-:W-:Y:S02]  /*1e320*/  FFMA.FTZ R181, R181, R134.reuse, -R147.reuse ;  /* 0x00000086b5b57223 */ /* 0x180fe40000010893 */
[C---:B----4-:R-:W-:Y:S04]  /*1e330*/  HMMA.16816.F32.BF16 R36, R128.reuse, R112, R36 ;  /* 0x000000708024723c */ /* 0x050fe80000041824 */
[-C--:B------:R-:W-:Y:S01]  /*1e340*/  FFMA.FTZ R180, R180, R134.reuse, -R147 ;  /* 0x00000086b4b47223 */ /* 0x080fe20000010893 */
[----:B------:R-:W-:Y:S01]  /*1e350*/  MUFU.EX2 R181, R181 ;  /* 0x000000b500b57308 */ /* 0x000fe20000000800 */
[-CC-:B------:R-:W-:Y:S02]  /*1e360*/  FFMA.FTZ R182, R182, R134.reuse, -R145.reuse ;  /* 0x00000086b6b67223 */ /* 0x180fe40000010891 */
[C---:B------:R-:W-:Y:S01]  /*1e370*/  HMMA.16816.F32.BF16 R40, R128.reuse, R114, R40 ;  /* 0x000000728028723c */ /* 0x040fe20000041828 */
[----:B------:R-:W-:Y:S03]  /*1e380*/  LDSM.16.MT88.4 R112, [R206+0xc800] ;  /* 0x00c80000ce70783b */ /* 0x000fe60000004200 */
[----:B------:R-:W-:Y:S02]  /*1e390*/  FFMA.FTZ R183, R183, R134, -R145 ;  /* 0x00000086b7b77223 */ /* 0x000fe40000010891 */
[C---:B------:R-:W-:Y:S01]  /*1e3a0*/  FMUL.FTZ R88, R2.reuse, R88 ;  /* 0x0000005802587220 */ /* 0x040fe20000410000 */
[----:B------:R-:W3:Y:S01]  /*1e3b0*/  MUFU.EX2 R180, R180 ;  /* 0x000000b400b47308 */ /* 0x000ee20000000800 */
[----:B------:R-:W-:Y:S01]  /*1e3c0*/  FMUL.FTZ R89, R2, R89 ;  /* 0x0000005902597220 */ /* 0x000fe20000410000 */
[C---:B-----5:R-:W-:Y:S03]  /*1e3d0*/  HMMA.16816.F32.BF16 R44, R128.reuse, R104, R44 ;  /* 0x00000068802c723c */ /* 0x060fe6000004182c */
[C---:B------:R-:W-:Y:S02]  /*1e3e0*/  FMUL.FTZ R90, R0.reuse, R90 ;  /* 0x0000005a005a7220 */ /* 0x040fe40000410000 */
[----:B------:R-:W-:Y:S03]  /*1e3f0*/  FMUL.FTZ R91, R0, R91 ;  /* 0x0000005b005b7220 */ /* 0x000fe60000410000 */
[----:B------:R-:W-:Y:S01]  /*1e400*/  MUFU.EX2 R182, R182 ;  /* 0x000000b600b67308 */ /* 0x000fe20000000800 */
[C---:B------:R-:W-:Y:S01]  /*1e410*/  FMUL.FTZ R92, R2.reuse, R92 ;  /* 0x0000005c025c7220 */ /* 0x040fe20000410000 */
[C---:B------:R-:W-:Y:S01]  /*1e420*/  HMMA.16816.F32.BF16 R48, R128.reuse, R106, R48 ;  /* 0x0000006a8030723c */ /* 0x040fe20000041830 */
[----:B------:R-:W4:Y:S02]  /*1e430*/  LDSM.16.MT88.4 R104, [R206+0x10000] ;  /* 0x01000000ce68783b */ /* 0x000f240000004200 */
[----:B------:R-:W-:Y:S02]  /*1e440*/  FMUL.FTZ R93, R2, R93 ;  /* 0x0000005d025d7220 */ /* 0x000fe40000410000 */
[C---:B------:R-:W-:Y:S03]  /*1e450*/  FMUL.FTZ R94, R0.reuse, R94 ;  /* 0x0000005e005e7220 */ /* 0x040fe60000410000 */
[C---:B------:R-:W-:Y:S01]  /*1e460*/  HMMA.16816.F32.BF16 R52, R128.reuse, R100, R52 ;  /* 0x000000648034723c */ /* 0x040fe20000041834 */
[----:B------:R-:W5:Y:S03]  /*1e470*/  MUFU.EX2 R183, R183 ;  /* 0x000000b700b77308 */ /* 0x000f660000000800 */
[----:B------:R-:W-:Y:S02]  /*1e480*/  FMUL.FTZ R95, R0, R95 ;  /* 0x0000005f005f7220 */ /* 0x000fe40000410000 */
[C---:B------:R-:W-:Y:S02]  /*1e490*/  FMUL.FTZ R96, R2.reuse, R96 ;  /* 0x0000006002607220 */ /* 0x040fe40000410000 */
[C---:B------:R-:W-:Y:S01]  /*1e4a0*/  HMMA.16816.F32.BF16 R56, R128.reuse, R102, R56 ;  /* 0x000000668038723c */ /* 0x040fe20000041838 */
[----:B------:R-:W1:Y:S03]  /*1e4b0*/  LDSM.16.MT88.4 R100, [R205+0x10000] ;  /* 0x01000000cd64783b */ /* 0x000e660000004200 */
[----:B------:R-:W-:Y:S02]  /*1e4c0*/  FMUL.FTZ R97, R2, R97 ;  /* 0x0000006102617220 */ /* 0x000fe40000410000 */
[C---:B------:R-:W-:Y:S02]  /*1e4d0*/  FMUL.FTZ R98, R0.reuse, R98 ;  /* 0x0000006200627220 */ /* 0x040fe40000410000 */
[C---:B------:R-:W-:Y:S04]  /*1e4e0*/  HMMA.16816.F32.BF16 R60, R128.reuse, R108, R60 ;  /* 0x0000006c803c723c */ /* 0x040fe8000004183c */
[----:B------:R-:W-:Y:S02]  /*1e4f0*/  FMUL.FTZ R99, R0, R99 ;  /* 0x0000006300637220 */ /* 0x000fe40000410000 */
[-CC-:B------:R-:W-:Y:S02]  /*1e500*/  FFMA.FTZ R232, R232, R134.reuse, -R147.reuse ;  /* 0x00000086e8e87223 */ /* 0x180fe40000010893 */
[C---:B------:R-:W-:Y:S01]  /*1e510*/  HMMA.16816.F32.BF16 R64, R128.reuse, R110, R64 ;  /* 0x0000006e8040723c */ /* 0x040fe20000041840 */
[----:B------:R-:W2:Y:S03]  /*1e520*/  LDSM.16.MT88.4 R108, [R204+0x10000] ;  /* 0x01000000cc6c783b */ /* 0x000ea60000004200 */
[-C--:B------:R-:W-:Y:S01]  /*1e530*/  FFMA.FTZ R233, R233, R134.reuse, -R147 ;  /* 0x00000086e9e97223 */ /* 0x080fe20000010893 */
[----:B------:R-:W-:Y:S01]  /*1e540*/  MUFU.EX2 R232, R232 ;  /* 0x000000e800e87308 */ /* 0x000fe20000000800 */
[-CC-:B------:R-:W-:Y:S02]  /*1e550*/  FFMA.FTZ R231, R231, R134.reuse, -R145.reuse ;  /* 0x00000086e7e77223 */ /* 0x180fe40000010891 */
[-C--:B------:R-:W-:Y:S01]  /*1e560*/  FFMA.FTZ R230, R230, R134.reuse, -R145 ;  /* 0x00000086e6e67223 */ /* 0x080fe20000010891 */
[C---:B----4-:R-:W-:Y:S03]  /*1e570*/  HMMA.16816.F32.BF16 R68, R128.reuse, R104, R68 ;  /* 0x000000688044723c */ /* 0x050fe60000041844 */
[-CC-:B------:R-:W-:Y:S02]  /*1e580*/  FFMA.FTZ R229, R229, R134.reuse, -R147.reuse ;  /* 0x00000086e5e57223 */ /* 0x180fe40000010893 */
[-C--:B------:R-:W-:Y:S01]  /*1e590*/  FFMA.FTZ R228, R228, R134.reuse, -R147 ;  /* 0x00000086e4e47223 */ /* 0x080fe20000010893 */
[----:B------:R-:W-:Y:S01]  /*1e5a0*/  MUFU.EX2 R233, R233 ;  /* 0x000000e900e97308 */ /* 0x000fe20000000800 */
[--C-:B------:R-:W-:Y:S01]  /*1e5b0*/  FFMA.FTZ R226, R226, R134, -R145.reuse ;  /* 0x00000086e2e27223 */ /* 0x100fe20000010891 */
[C---:B------:R-:W-:Y:S01]  /*1e5c0*/  HMMA.16816.F32.BF16 R72, R128.reuse, R106, R72 ;  /* 0x0000006a8048723c */ /* 0x040fe20000041848 */
[----:B------:R-:W4:Y:S03]  /*1e5d0*/  LDSM.16.MT88.4 R104, [R203+0x10000] ;  /* 0x01000000cb68783b */ /* 0x000f260000004200 */
[C---:B------:R-:W-:Y:S02]  /*1e5e0*/  FMUL.FTZ R76, R2.reuse, R76 ;  /* 0x0000004c024c7220 */ /* 0x040fe40000410000 */
[----:B------:R-:W-:Y:S02]  /*1e5f0*/  FMUL.FTZ R77, R2, R77 ;  /* 0x0000004d024d7220 */ /* 0x000fe40000410000 */
[C---:B------:R-:W-:Y:S01]  /*1e600*/  FMUL.FTZ R78, R0.reuse, R78 ;  /* 0x0000004e004e7220 */ /* 0x040fe20000410000 */
[----:B------:R-:W-:Y:S03]  /*1e610*/  MUFU.EX2 R231, R231 ;  /* 0x000000e700e77308 */ /* 0x000fe60000000800 */
[----:B------:R-:W-:Y:S02]  /*1e620*/  FMUL.FTZ R79, R0, R79 ;  /* 0x0000004f004f7220 */ /* 0x000fe40000410000 */
[-CC-:B------:R-:W-:Y:S02]  /*1e630*/  FFMA.FTZ R235, R224, R134.reuse, -R145.reuse ;  /* 0x00000086e0eb7223 */ /* 0x180fe40000010891 */
[-C--:B------:R-:W-:Y:S02]  /*1e640*/  FFMA.FTZ R224, R162, R134.reuse, -R145 ;  /* 0x00000086a2e07223 */ /* 0x080fe40000010891 */
[--C-:B------:R-:W-:Y:S01]  /*1e650*/  FFMA.FTZ R174, R174, R134, -R147.reuse ;  /* 0x00000086aeae7223 */ /* 0x100fe20000010893 */
[C---:B-1----:R-:W-:Y:S01]  /*1e660*/  HMMA.16816.F32.BF16 R76, R128.reuse, R100, R76 ;  /* 0x00000064804c723c */ /* 0x042fe2000004184c */
[----:B------:R-:W-:Y:S02]  /*1e670*/  MUFU.EX2 R230, R230 ;  /* 0x000000e600e67308 */ /* 0x000fe40000000800 */
[C---:B------:R-:W-:Y:S02]  /*1e680*/  FMUL.FTZ R80, R2.reuse, R80 ;  /* 0x0000005002507220 */ /* 0x040fe40000410000 */
[----:B------:R-:W-:Y:S02]  /*1e690*/  FMUL.FTZ R81, R2, R81 ;  /* 0x0000005102517220 */ /* 0x000fe40000410000 */
[C---:B------:R-:W-:Y:S01]  /*1e6a0*/  FMUL.FTZ R82, R0.reuse, R82 ;  /* 0x0000005200527220 */ /* 0x040fe20000410000 */
[----:B------:R-:W-:Y:S01]  /*1e6b0*/  F2FP.BF16.PACK_AB R100, R177, R176 ;  /* 0x000000b0b164723e */ /* 0x000fe200000010ff */
[----:B------:R-:W-:Y:S02]  /*1e6c0*/  FMUL.FTZ R83, R0, R83 ;  /* 0x0000005300537220 */ /* 0x000fe40000410000 */
[----:B------:R-:W-:Y:S01]  /*1e6d0*/  MUFU.EX2 R229, R229 ;  /* 0x000000e500e57308 */ /* 0x000fe20000000800 */
[----:B--2---:R-:W-:Y:S01]  /*1e6e0*/  F2FP.BF16.PACK_AB R101, R179, R178 ;  /* 0x000000b2b365723e */ /* 0x004fe200000010ff */
[-CC-:B------:R-:W-:Y:S02]  /*1e6f0*/  FFMA.FTZ R175, R175, R134.reuse, -R147.reuse ;  /* 0x00000086afaf7223 */ /* 0x180fe40000010893 */
[-C--:B------:R-:W-:Y:S01]  /*1e700*/  FFMA.FTZ R147, R161, R134.reuse, -R147 ;  /* 0x00000086a1937223 */ /* 0x080fe20000010893 */
[C---:B------:R-:W-:Y:S01]  /*1e710*/  HMMA.16816.F32.BF16 R80, R128.reuse, R102, R80 ;  /* 0x000000668050723c */ /* 0x040fe20000041850 */
[----:B------:R-:W-:Y:S02]  /*1e720*/  LDSM.16.MT88.4 R160, [R206+0x11800] ;  /* 0x01180000cea0783b */ /* 0x000fe40000004200 */
[-CC-:B------:R-:W-:Y:S02]  /*1e730*/  FFMA.FTZ R135, R135, R134.reuse, -R145.reuse ;  /* 0x0000008687877223 */ /* 0x180fe40000010891 */
[----:B------:R-:W-:Y:S01]  /*1e740*/  FFMA.FTZ R145, R133, R134, -R145 ;  /* 0x0000008685917223 */ /* 0x000fe20000010891 */
[----:B------:R-:W-:Y:S01]  /*1e750*/  MUFU.EX2 R239, R147 ;  /* 0x0000009300ef7308 */ /* 0x000fe20000000800 */
[----:B---3--:R-:W-:Y:S01]  /*1e760*/  F2FP.BF16.PACK_AB R102, R180, R181 ;  /* 0x000000b5b466723e */ /* 0x008fe200000010ff */
[C---:B------:R-:W-:Y:S04]  /*1e770*/  HMMA.16816.F32.BF16 R84, R128.reuse, R108, R84 ;  /* 0x0000006c8054723c */ /* 0x040fe80000041854 */
[----:B-----5:R-:W-:Y:S01]  /*1e780*/  F2FP.BF16.PACK_AB R103, R183, R182 ;  /* 0x000000b6b767723e */ /* 0x020fe200000010ff */
[----:B------:R-:W-:Y:S02]  /*1e790*/  FFMA.FTZ R173, R2, R227, R173 ;  /* 0x000000e302ad7223 */ /* 0x000fe400000100ad */
[----:B------:R-:W-:Y:S01]  /*1e7a0*/  FFMA.FTZ R169, R0, R225, R169 ;  /* 0x000000e100a97223 */ /* 0x000fe200000100a9 */
[C---:B------:R-:W-:Y:S01]  /*1e7b0*/  HMMA.16816.F32.BF16 R88, R128.reuse, R110, R88 ;  /* 0x0000006e8058723c */ /* 0x040fe20000041858 */
[----:B------:R-:W1:Y:S01]  /*1e7c0*/  LDSM.16.MT88.4 R108, [R205+0xc800] ;  /* 0x00c80000cd6c783b */ /* 0x000e620000004200 */
[----:B------:R2:W-:Y:S02]  /*1e7d0*/  MUFU.EX2 R134, R145 ;  /* 0x0000009100867308 */ /* 0x0005e40000000800 */
[----:B------:R-:W-:Y:S02]  /*1e7e0*/  FADD.FTZ R172, R172, R173 ;  /* 0x000000adacac7221 */ /* 0x000fe40000010000 */
[----:B------:R-:W-:Y:S02]  /*1e7f0*/  FADD.FTZ R168, R168, R169 ;  /* 0x000000a9a8a87221 */ /* 0x000fe40000010000 */
[C---:B----4-:R-:W-:Y:S04]  /*1e800*/  HMMA.16816.F32.BF16 R92, R128.reuse, R104, R92 ;  /* 0x00000068805c723c */ /* 0x050fe8000004185c */
[----:B------:R-:W-:Y:S04]  /*1e810*/  MUFU.EX2 R228, R228 ;  /* 0x000000e400e47308 */ /* 0x000fe80000000800 */
[----:B------:R-:W-:Y:S01]  /*1e820*/  HMMA.16816.F32.BF16 R96, R128, R106, R96 ;  /* 0x0000006a8060723c */ /* 0x000fe20000041860 */
[----:B------:R-:W3:Y:S05]  /*1e830*/  LDSM.16.MT88.4 R104, [R203+0xe800] ;  /* 0x00e80000cb68783b */ /* 0x000eea0000004200 */
[----:B------:R-:W-:Y:S02]  /*1e840*/  MUFU.EX2 R226, R226 ;  /* 0x000000e200e27308 */ /* 0x000fe40000000800 */
[C---:B------:R-:W-:Y:S01]  /*1e850*/  HMMA.16816.F32.BF16 R4, R100.reuse, R112, R4 ;  /* 0x000000706404723c */ /* 0x040fe20000041804 */
[----:B--2---:R-:W-:Y:S07]  /*1e860*/  LDSM.16.MT88.4 R144, [R206+0xf800] ;  /* 0x00f80000ce90783b */ /* 0x004fee0000004200 */
[C---:B------:R-:W-:Y:S01]  /*1e870*/  HMMA.16816.F32.BF16 R8, R100.reuse, R114, R8 ;  /* 0x000000726408723c */ /* 0x040fe20000041808 */
[----:B------:R-:W-:Y:S01]  /*1e880*/  MUFU.EX2 R235, R235 ;  /* 0x000000eb00eb7308 */ /* 0x000fe20000000800 */
[----:B------:R-:W-:Y:S06]  /*1e890*/  LDSM.16.MT88.4 R112, [R205+0x10800] ;  /* 0x01080000cd70783b */ /* 0x000fec0000004200 */
[C---:B-1----:R-:W-:Y:S03]  /*1e8a0*/  HMMA.16816.F32.BF16 R12, R100.reuse, R108, R12 ;  /* 0x0000006c640c723c */ /* 0x042fe6000004180c */
[----:B------:R-:W-:Y:S05]  /*1e8b0*/  MUFU.EX2 R174, R174 ;  /* 0x000000ae00ae7308 */ /* 0x000fea0000000800 */
[C---:B------:R-:W-:Y:S01]  /*1e8c0*/  HMMA.16816.F32.BF16 R16, R100.reuse, R110, R16 ;  /* 0x0000006e6410723c */ /* 0x040fe20000041810 */
[----:B------:R-:W1:Y:S04]  /*1e8d0*/  LDSM.16.MT88.4 R108, [R206+0x10800] ;  /* 0x01080000ce6c783b */ /* 0x000e680000004200 */
[----:B------:R-:W2:Y:S03]  /*1e8e0*/  MUFU.EX2 R175, R175 ;  /* 0x000000af00af7308 */ /* 0x000ea60000000800 */
[C---:B------:R-:W-:Y:S07]  /*1e8f0*/  HMMA.16816.F32.BF16 R20, R100.reuse, R116, R20 ;  /* 0x000000746414723c */ /* 0x040fee0000041814 */
[----:B------:R-:W4:Y:S01]  /*1e900*/  MUFU.EX2 R224, R224 ;  /* 0x000000e000e07308 */ /* 0x000f220000000800 */
[C---:B------:R-:W-:Y:S01]  /*1e910*/  HMMA.16816.F32.BF16 R24, R100.reuse, R118, R24 ;  /* 0x000000766418723c */ /* 0x040fe20000041818 */
[----:B------:R-:W-:Y:S07]  /*1e920*/  LDSM.16.MT88.4 R116, [R203+0x10800] ;  /* 0x01080000cb74783b */ /* 0x000fee0000004200 */
[C---:B------:R-:W-:Y:S01]  /*1e930*/  HMMA.16816.F32.BF16 R28, R100.reuse, R120, R28 ;  /* 0x00000078641c723c */ /* 0x040fe2000004181c */
[----:B------:R-:W5:Y:S07]  /*1e940*/  MUFU.EX2 R135, R135 ;  /* 0x0000008700877308 */ /* 0x000f6e0000000800 */
[C---:B------:R-:W-:Y:S01]  /*1e950*/  HMMA.16816.F32.BF16 R32, R100.reuse, R122, R32 ;  /* 0x0000007a6420723c */ /* 0x040fe20000041820 */
[----:B------:R-:W-:Y:S07]  /*1e960*/  LDSM.16.MT88.4 R120, [R205+0xd000] ;  /* 0x00d00000cd78783b */ /* 0x000fee0000004200 */
[C---:B------:R-:W-:Y:S08]  /*1e970*/  HMMA.16816.F32.BF16 R36, R100.reuse, R124, R36 ;  /* 0x0000007c6424723c */ /* 0x040ff00000041824 */
[C---:B------:R-:W-:Y:S01]  /*1e980*/  HMMA.16816.F32.BF16 R40, R100.reuse, R126, R40 ;  /* 0x0000007e6428723c */ /* 0x040fe20000041828 */
[----:B------:R-:W-:Y:S07]  /*1e990*/  LDSM.16.MT88.4 R124, [R203+0xd000] ;  /* 0x00d00000cb7c783b */ /* 0x000fee0000004200 */
[C---:B------:R-:W-:Y:S07]  /*1e9a0*/  HMMA.16816.F32.BF16 R44, R100.reuse, R136, R44 ;  /* 0x00000088642c723c */ /* 0x040fee000004182c */
[----:B--2---:R-:W-:Y:S01]  /*1e9b0*/  F2FP.BF16.PACK_AB R136, R175, R174 ;  /* 0x000000aeaf88723e */ /* 0x004fe200000010ff */
[C---:B------:R-:W-:Y:S04]  /*1e9c0*/  HMMA.16816.F32.BF16 R48, R100.reuse, R138, R48 ;  /* 0x0000008a6430723c */ /* 0x040fe80000041830 */
[----:B----4-:R-:W-:Y:S03]  /*1e9d0*/  F2FP.BF16.PACK_AB R137, R237, R224 ;  /* 0x000000e0ed89723e */ /* 0x010fe600000010ff */
[----:B------:R-:W-:Y:S01]  /*1e9e0*/  F2FP.BF16.PACK_AB R138, R239, R234 ;  /* 0x000000eaef8a723e */ /* 0x000fe200000010ff */
[C---:B------:R-:W-:Y:S04]  /*1e9f0*/  HMMA.16816.F32.BF16 R52, R100.reuse, R140, R52 ;  /* 0x0000008c6434723c */ /* 0x040fe80000041834 */
[----:B-----5:R-:W-:Y:S04]  /*1ea00*/  F2FP.BF16.PACK_AB R139, R134, R135 ;  /* 0x00000087868b723e */ /* 0x020fe800000010ff */
[C---:B------:R-:W-:Y:S01]  /*1ea10*/  HMMA.16816.F32.BF16 R56, R100.reuse, R142, R56 ;  /* 0x0000008e6438723c */ /* 0x040fe20000041838 */
[----:B------:R-:W-:Y:S07]  /*1ea20*/  LDSM.16.MT88.4 R140, [R203+0xd800] ;  /* 0x00d80000cb8c783b */ /* 0x000fee0000004200 */
[C---:B---3--:R-:W-:Y:S08]  /*1ea30*/  HMMA.16816.F32.BF16 R60, R100.reuse, R104, R60 ;  /* 0x00000068643c723c */ /* 0x048ff0000004183c */
[C---:B------:R-:W-:Y:S01]  /*1ea40*/  HMMA.16816.F32.BF16 R64, R100.reuse, R106, R64 ;  /* 0x0000006a6440723c */ /* 0x040fe20000041840 */
[----:B------:R-:W2:Y:S07]  /*1ea50*/  LDSM.16.MT88.4 R104, [R204+0x10800] ;  /* 0x01080000cc68783b */ /* 0x000eae0000004200 */
[C---:B-1----:R-:W-:Y:S08]  /*1ea60*/  HMMA.16816.F32.BF16 R68, R100.reuse, R108, R68 ;  /* 0x0000006c6444723c */ /* 0x042ff00000041844 */
[C---:B------:R-:W-:Y:S01]  /*1ea70*/  HMMA.16816.F32.BF16 R72, R100.reuse, R110, R72 ;  /* 0x0000006e6448723c */ /* 0x040fe20000041848 */
[----:B------:R-:W1:Y:S07]  /*1ea80*/  LDSM.16.MT88.4 R108, [R206+0xd000] ;  /* 0x00d00000ce6c783b */ /* 0x000e6e0000004200 */
[C---:B------:R-:W-:Y:S08]  /*1ea90*/  HMMA.16816.F32.BF16 R76, R100.reuse, R112, R76 ;  /* 0x00000070644c723c */ /* 0x040ff0000004184c */
[C---:B------:R-:W-:Y:S01]  /*1eaa0*/  HMMA.16816.F32.BF16 R80, R100.reuse, R114, R80 ;  /* 0x000000726450723c */ /* 0x040fe20000041850 */
[----:B------:R-:W3:Y:S07]  /*1eab0*/  LDSM.16.MT88.4 R112, [R204+0xd000] ;  /* 0x00d00000cc70783b */ /* 0x000eee0000004200 */
[C---:B--2---:R-:W-:Y:S08]  /*1eac0*/  HMMA.16816.F32.BF16 R84, R100.reuse, R104, R84 ;  /* 0x000000686454723c */ /* 0x044ff00000041854 */
[C---:B------:R-:W-:Y:S01]  /*1ead0*/  HMMA.16816.F32.BF16 R88, R100.reuse, R106, R88 ;  /* 0x0000006a6458723c */ /* 0x040fe20000041858 */
[----:B------:R-:W2:Y:S07]  /*1eae0*/  LDSM.16.MT88.4 R104, [R206+0xf000] ;  /* 0x00f00000ce68783b */ /* 0x000eae0000004200 */
[C---:B------:R-:W-:Y:S08]  /*1eaf0*/  HMMA.16816.F32.BF16 R92, R100.reuse, R116, R92 ;  /* 0x00000074645c723c */ /* 0x040ff0000004185c */
[----:B------:R-:W-:Y:S01]  /*1eb00*/  HMMA.16816.F32.BF16 R96, R100, R118, R96 ;  /* 0x000000766460723c */ /* 0x000fe20000041860 */
[----:B------:R-:W4:Y:S06]  /*1eb10*/  LDSM.16.MT88.4 R116, [R205+0xf000] ;  /* 0x00f00000cd74783b */ /* 0x000f2c0000004200 */
[----:B------:R-:W-:Y:S02]  /*1eb20*/  F2FP.BF16.PACK_AB R100, R233, R232 ;  /* 0x000000e8e964723e */ /* 0x000fe400000010ff */
[----:B------:R-:W-:Y:S03]  /*1eb30*/  F2FP.BF16.PACK_AB R101, R230, R231 ;  /* 0x000000e7e665723e */ /* 0x000fe600000010ff */
[----:B------:R-:W-:Y:S02]  /*1eb40*/  F2FP.BF16.PACK_AB R102, R228, R229 ;  /* 0x000000e5e466723e */ /* 0x000fe400000010ff */
[----:B------:R-:W-:Y:S07]  /*1eb50*/  F2FP.BF16.PACK_AB R103, R235, R226 ;  /* 0x000000e2eb67723e */ /* 0x000fee00000010ff */
[C---:B-1----:R-:W-:Y:S08]  /*1eb60*/  HMMA.16816.F32.BF16 R4, R100.reuse, R108, R4 ;  /* 0x0000006c6404723c */ /* 0x042ff00000041804 */
[C---:B------:R-:W-:Y:S01]  /*1eb70*/  HMMA.16816.F32.BF16 R8, R100.reuse, R110, R8 ;  /* 0x0000006e6408723c */ /* 0x040fe20000041808 */
[----:B------:R-:W1:Y:S07]  /*1eb80*/  LDSM.16.MT88.4 R108, [R204+0xf000] ;  /* 0x00f00000cc6c783b */ /* 0x000e6e0000004200 */
        /* <DEDUP_REMOVED lines=8> */
[C---:B--2---:R-:W-:Y:S08]  /*1ec10*/  HMMA.16816.F32.BF16 R36, R100.reuse, R104, R36 ;  /* 0x000000686424723c */ /* 0x044ff00000041824 */
[C---:B------:R-:W-:Y:S01]  /*1ec20*/  HMMA.16816.F32.BF16 R40, R100.reuse, R106, R40 ;  /* 0x0000006a6428723c */ /* 0x040fe20000041828 */
[----:B------:R-:W2:Y:S07]  /*1ec30*/  LDSM.16.MT88.4 R104, [R206+0x11000] ;  /* 0x01100000ce68783b */ /* 0x000eae0000004200 */
[C---:B----4-:R-:W-:Y:S08]  /*1ec40*/  HMMA.16816.F32.BF16 R44, R100.reuse, R116, R44 ;  /* 0x00000074642c723c */ /* 0x050ff0000004182c */
[C---:B------:R-:W-:Y:S01]  /*1ec50*/  HMMA.16816.F32.BF16 R48, R100.reuse, R118, R48 ;  /* 0x000000766430723c */ /* 0x040fe20000041830 */
[----:B------:R-:W4:Y:S07]  /*1ec60*/  LDSM.16.MT88.4 R116, [R205+0x11000] ;  /* 0x01100000cd74783b */ /* 0x000f2e0000004200 */
        /* <DEDUP_REMOVED lines=8> */
[----:B------:R-:W-:Y:S07]  /*1ecf0*/  LDSM.16.MT88.4 R104, [R204+0xd800] ;  /* 0x00d80000cc68783b */ /* 0x000fee0000004200 */
[C---:B----4-:R-:W-:Y:S08]  /*1ed00*/  HMMA.16816.F32.BF16 R76, R100.reuse, R116, R76 ;  /* 0x00000074644c723c */ /* 0x050ff0000004184c */
[C---:B------:R-:W-:Y:S01]  /*1ed10*/  HMMA.16816.F32.BF16 R80, R100.reuse, R118, R80 ;  /* 0x000000766450723c */ /* 0x040fe20000041850 */
[----:B------:R-:W2:Y:S07]  /*1ed20*/  LDSM.16.MT88.4 R116, [R205+0xd800] ;  /* 0x00d80000cd74783b */ /* 0x000eae0000004200 */
[C---:B-1----:R-:W-:Y:S08]  /*1ed30*/  HMMA.16816.F32.BF16 R84, R100.reuse, R108, R84 ;  /* 0x0000006c6454723c */ /* 0x042ff00000041854 */
[C---:B------:R-:W-:Y:S08]  /*1ed40*/  HMMA.16816.F32.BF16 R88, R100.reuse, R110, R88 ;  /* 0x0000006e6458723c */ /* 0x040ff00000041858 */
[C---:B---3--:R-:W-:Y:S08]  /*1ed50*/  HMMA.16816.F32.BF16 R92, R100.reuse, R112, R92 ;  /* 0x00000070645c723c */ /* 0x048ff0000004185c */
[----:B------:R-:W-:Y:S08]  /*1ed60*/  HMMA.16816.F32.BF16 R96, R100, R114, R96 ;  /* 0x000000726460723c */ /* 0x000ff00000041860 */
[C---:B------:R-:W-:Y:S01]  /*1ed70*/  HMMA.16816.F32.BF16 R128, R136.reuse, R124, R4 ;  /* 0x0000007c8880723c */ /* 0x040fe20000041804 */
[----:B------:R-:W1:Y:S07]  /*1ed80*/  LDSM.16.MT88.4 R4, [R205+0x11800] ;  /* 0x01180000cd04783b */ /* 0x000e6e0000004200 */
[C---:B------:R-:W-:Y:S01]  /*1ed90*/  HMMA.16816.F32.BF16 R124, R136.reuse, R126, R8 ;  /* 0x0000007e887c723c */ /* 0x040fe20000041808 */
[----:B------:R-:W3:Y:S07]  /*1eda0*/  LDSM.16.MT88.4 R8, [R204+0x11800] ;  /* 0x01180000cc08783b */ /* 0x000eee0000004200 */
[C---:B--2---:R-:W-:Y:S01]  /*1edb0*/  HMMA.16816.F32.BF16 R120, R136.reuse, R116, R12 ;  /* 0x000000748878723c */ /* 0x044fe2000004180c */
[----:B------:R-:W2:Y:S07]  /*1edc0*/  LDSM.16.MT88.4 R12, [R203+0x11800] ;  /* 0x01180000cb0c783b */ /* 0x000eae0000004200 */
        /* <DEDUP_REMOVED lines=31> */
[C---:B--2---:R-:W-:Y:S03]  /*1efc0*/  HMMA.16816.F32.BF16 R92, R136.reuse, R12, R92 ;  /* 0x0000000c885c723c */ /* 0x044fe6000004185c */
[----:B------:R-:W-:Y:S02]  /*1efd0*/  FADD.FTZ R232, R232, R5 ;  /* 0x00000005e8e87221 */ /* 0x000fe40000010000 */
[----:B------:R-:W-:Y:S02]  /*1efe0*/  FADD.FTZ R5, R231, R0 ;  /* 0x00000000e7057221 */ /* 0x000fe40000010000 */
[----:B------:R-:W-:Y:S01]  /*1eff0*/  FADD.FTZ R0, R233, R232 ;  /* 0x000000e8e9007221 */ /* 0x000fe20000010000 */
[----:B------:R-:W-:Y:S04]  /*1f000*/  HMMA.16816.F32.BF16 R96, R136, R14, R96 ;  /* 0x0000000e8860723c */ /* 0x000fe80000041860 */
[----:B------:R-:W-:Y:S02]  /*1f010*/  FADD.FTZ R5, R230, R5 ;  /* 0x00000005e6057221 */ /* 0x000fe40000010000 */
[----:B------:R-:W-:Y:S01]  /*1f020*/  FADD.FTZ R229, R229, R0 ;  /* 0x00000000e5e57221 */ /* 0x000fe20000010000 */
[----:B------:R-:W-:Y:S01]  /*1f030*/  MOV R0, R3 ;  /* 0x0000000300007202 */ /* 0x000fe20000000f00 */
[----:B------:R-:W-:Y:S01]  /*1f040*/  FADD.FTZ R226, R226, R5 ;  /* 0x00000005e2e27221 */ /* 0x000fe20000010000 */
[----:B------:R-:W-:Y:S03]  /*1f050*/  MOV R137, R132 ;  /* 0x0000008400897202 */ /* 0x000fe60000000f00 */
[----:B------:R-:W-:Y:S02]  /*1f060*/  FADD.FTZ R5, R228, R229 ;  /* 0x000000e5e4057221 */ /* 0x000fe40000010000 */
        /* <DEDUP_REMOVED lines=8> */
[----:B------:R-:W-:Y:S01]  /*1f0f0*/  FADD.FTZ R225, R134, R135 ;  /* 0x0000008786e17221 */ /* 0x000fe20000010000 */
[----:B------:R-:W-:-:S05]  /*1f100*/  @P0 BRA `(.L_x_2102) ;  /* 0xffffc32000000947 */ /* 0x000fca000383ffff */
.L_x_2093:
        /* <DEDUP_REMOVED lines=11> */
.L_x_2121:
[----:B--23--:R-:W-:Y:S01]  /*1f1c0*/  FADD.FTZ R227, R10, R227 ;  /* 0x000000e30ae37221 */ /* 0x00cfe20000010000 */
[----:B------:R-:W-:Y:S05]  /*1f1d0*/  BRA.DIV ~URZ, `(.L_x_2104) ;  /* 0x000019327f007947 */ /* 0x000fea000b800000 */
[----:B------:R-:W2:Y:S04]  /*1f1e0*/  SHFL.BFLY PT, R6, R225, 0x2, 0x1f ;  /* 0x0c401f00e1067f89 */ /* 0x000ea800000e0000 */
[----:B------:R-:W3:Y:S01]  /*1f1f0*/  SHFL.BFLY PT, R2, R227, 0x1, 0x1f ;  /* 0x0c201f00e3027f89 */ /* 0x000ee200000e0000 */
[----:B--2---:R-:W-:Y:S02]  /*1f200*/  FADD.FTZ R11, R6, R225 ;  /* 0x000000e1060b7221 */ /* 0x004fe40000010000 */
[----:B---3--:R-:W-:-:S03]  /*1f210*/  FADD.FTZ R2, R227, R2 ;  /* 0x00000002e3027221 */ /* 0x008fc60000010000 */
[----:B------:R2:W3:Y:S04]  /*1f220*/  SHFL.BFLY PT, R10, R11, 0x1, 0x1f ;  /* 0x0c201f000b0a7f89 */ /* 0x0004e800000e0000 */
.L_x_2122:
        /* <DEDUP_REMOVED lines=176> */
[----:B------:R-:W-:Y:S04]  /*1fd30*/  STS.64 [R7+0x8000], R80 ;  /* 0x0080005007007388 */ /* 0x000fe80000000a00 */
[----:B------:R-:W-:Y:S04]  /*1fd40*/  STS.64 [R7+0x8800], R82 ;  /* 0x0088005207007388 */ /* 0x000fe80000000a00 */
        /* <DEDUP_REMOVED lines=8> */
[----:B--2---:R-:W2:Y:S04]  /*1fdd0*/  LD.E.64 R14, [R4.64+0xb0] ;  /* 0x0000b004040e7980 */ /* 0x004ea8000c101b00 */
[----:B------:R-:W2:Y:S04]  /*1fde0*/  LD.E R112, [R4.64+0x60] ;  /* 0x0000600404707980 */ /* 0x000ea8000c101900 */
[----:B---3--:R-:W3:Y:S01]  /*1fdf0*/  S2R R8, SR_TID.X ;  /* 0x0000000000087919 */ /* 0x008ee20000002100 */
[----:B------:R-:W-:-:S03]  /*1fe00*/  LEA.HI R16, R10, R9, RZ, 0x4 ;  /* 0x000000090a107211 */ /* 0x000fc600078f20ff */
[----:B------:R1:W5:Y:S01]  /*1fe10*/  LD.E R13, [R4.64+0xcc] ;  /* 0x0000cc04040d7980 */ /* 0x000362000c101900 */
[----:B------:R-:W-:-:S03]  /*1fe20*/  LOP3.LUT R16, R16, 0xfffffff0, RZ, 0xc0, !PT ;  /* 0xfffffff010107812 */ /* 0x000fc600078ec0ff */
[----:B------:R1:W5:Y:S01]  /*1fe30*/  LD.E.64 R116, [R4.64+0x78] ;  /* 0x0000780404747980 */ /* 0x000362000c101b00 */
[----:B------:R-:W-:-:S03]  /*1fe40*/  IADD3 R113, -R16, R9, RZ ;  /* 0x0000000910717210 */ /* 0x000fc60007ffe1ff */
[----:B------:R1:W5:Y:S01]  /*1fe50*/  LD.E.64 R118, [R4.64+0xa8] ;  /* 0x0000a80404767980 */ /* 0x000362000c101b00 */
[----:B------:R-:W-:Y:S01]  /*1fe60*/  LOP3.LUT R12, R12, 0xffffffe0, RZ, 0xc0, !PT ;  /* 0xffffffe00c0c7812 */ /* 0x000fe200078ec0ff */
[----:B------:R-:W-:Y:S01]  /*1fe70*/  @P4 MUFU.LG2 R2, R2 ;  /* 0x0000000200024308 */ /* 0x000fe20000000c00 */
[----:B----4-:R-:W-:Y:S01]  /*1fe80*/  LEA.HI R18, R113, R113, RZ, 0x1 ;  /* 0x0000007171127211 */ /* 0x010fe200078f08ff */
[----:B------:R-:W-:Y:S01]  /*1fe90*/  BSSY B0, `(.L_x_2105) ;  /* 0x000004d000007945 */ /* 0x000fe20003800000 */
[----:B------:R-:W-:Y:S02]  /*1fea0*/  IADD3 R12, -R12, R9, RZ ;  /* 0x000000090c0c7210 */ /* 0x000fe40007ffe1ff */
[C---:B------:R-:W-:Y:S02]  /*1feb0*/  SHF.L.U32 R17, R18.reuse, 0x2, RZ ;  /* 0x0000000212117819 */ /* 0x040fe400000006ff */
[----:B------:R-:W-:Y:S01]  /*1fec0*/  LOP3.LUT R18, R18, 0xffffffe, RZ, 0xc0, !PT ;  /* 0x0ffffffe12127812 */ /* 0x000fe200078ec0ff */
[----:B------:R-:W4:Y:S01]  /*1fed0*/  @P3 MUFU.LG2 R6, R6 ;  /* 0x0000000600063308 */ /* 0x000f220000000c00 */
[----:B------:R-:W-:-:S02]  /*1fee0*/  SHF.R.S32.HI R114, RZ, 0x1f, R11 ;  /* 0x0000001fff727819 */ /* 0x000fc4000001140b */
[----:B---3--:R-:W-:Y:S02]  /*1fef0*/  SHF.R.S32.HI R7, RZ, 0x1f, R8 ;  /* 0x0000001fff077819 */ /* 0x008fe40000011408 */
[----:B------:R-:W-:Y:S02]  /*1ff00*/  LOP3.LUT P0, RZ, R12, 0x3, RZ, 0xc0, !PT ;  /* 0x000000030cff7812 */ /* 0x000fe4000780c0ff */
[CC--:B------:R-:W-:Y:S02]  /*1ff10*/  LEA.HI R10, R7.reuse, R8.reuse, RZ, 0x4 ;  /* 0x00000008070a7211 */ /* 0x0c0fe400078f20ff */
[----:B------:R-:W-:Y:S02]  /*1ff20*/  LEA.HI R7, R7, R8, RZ, 0x5 ;  /* 0x0000000807077211 */ /* 0x000fe400078f28ff */
[----:B------:R-:W-:Y:S02]  /*1ff30*/  SHF.R.S32.HI R10, RZ, 0x4, R10 ;  /* 0x00000004ff0a7819 */ /* 0x000fe4000001140a */
[----:B------:R-:W-:-:S02]  /*1ff40*/  LOP3.LUT R7, R7, 0xffffffe0, RZ, 0xc0, !PT ;  /* 0xffffffe007077812 */ /* 0x000fc400078ec0ff */
[----:B------:R-:W-:Y:S01]  /*1ff50*/  SHF.L.U32 R16, R10, 0x6, RZ ;  /* 0x000000060a107819 */ /* 0x000fe200000006ff */
[----:B----4-:R-:W-:Y:S01]  /*1ff60*/  @P3 FMUL.FTZ R6, R6, 0.69314718246459960938 ;  /* 0x3f31721806063820 */ /* 0x010fe20000410000 */
[----:B------:R-:W-:Y:S02]  /*1ff70*/  IADD3 R7, -R7, R8, RZ ;  /* 0x0000000807077210 */ /* 0x000fe40007ffe1ff */
[----:B------:R-:W-:Y:S02]  /*1ff80*/  LOP3.LUT R16, R16, 0x1c0, RZ, 0xc0, !PT ;  /* 0x000001c010107812 */ /* 0x000fe400078ec0ff */
[----:B------:R-:W-:Y:S02]  /*1ff90*/  IADD3 R115, R113, -R18, RZ ;  /* 0x8000001271737210 */ /* 0x000fe40007ffe0ff */
[----:B------:R-:W-:Y:S02]  /*1ffa0*/  LOP3.LUT R17, R16, 0x38, R17, 0xf8, !PT ;  /* 0x0000003810117812 */ /* 0x000fe400078ef811 */
[----:B------:R-:W-:-:S02]  /*1ffb0*/  SHF.R.U32.HI R16, RZ, 0x3, R16 ;  /* 0x00000003ff107819 */ /* 0x000fc40000011610 */
[----:B------:R-:W-:Y:S02]  /*1ffc0*/  LEA.HI R114, R114, R11, RZ, 0x2 ;  /* 0x0000000b72727211 */ /* 0x000fe400078f10ff */
[----:B------:R-:W-:Y:S02]  /*1ffd0*/  LOP3.LUT R16, R17, R16, RZ, 0x3c, !PT ;  /* 0x0000001011107212 */ /* 0x000fe400078e3cff */
[----:B------:R-:W-:Y:S02]  /*1ffe0*/  SHF.R.S32.HI R8, RZ, 0x1f, R7 ;  /* 0x0000001fff087819 */ /* 0x000fe40000011407 */
[----:B------:R-:W-:Y:S01]  /*1fff0*/  LEA R115, R115, R16, 0x2 ;  /* 0x0000001073737211 */ /* 0x000fe200078e10ff */
[----:B------:R-:W-:Y:S01]  /*20000*/  BAR.SYNC.DEFER_BLOCKING 0x0 ;  /* 0x0000000000007b1d */ /* 0x000fe20000010000 */
[----:B------:R-:W-:Y:S02]  /*20010*/  LOP3.LUT R114, R114, 0xffffffc, RZ, 0xc0, !PT ;  /* 0x0ffffffc72727812 */ /* 0x000fe400078ec0ff */
[----:B------:R-:W-:-:S02]  /*20020*/  LEA.HI R8, R8, R7, RZ, 0x2 ;  /* 0x0000000708087211 */ /* 0x000fc400078f10ff */
[----:B------:R-:W-:Y:S02]  /*20030*/  SHF.L.U32 R7, R215, 0x6, RZ ;  /* 0x00000006d7077819 */ /* 0x000fe400000006ff */
[----:B------:R-:W-:Y:S01]  /*20040*/  SHF.L.U32 R120, R113, 0x2, RZ ;  /* 0x0000000271787819 */ /* 0x000fe200000006ff */
[----:B------:R-:W-:Y:S01]  /*20050*/  @P4 FMUL.FTZ R113, R2, 0.69314718246459960938 ;  /* 0x3f31721802714820 */ /* 0x000fe20000410000 */
[----:B------:R-:W-:Y:S02]  /*20060*/  IADD3 R114, R11, -R114, RZ ;  /* 0x800000720b727210 */ /* 0x000fe40007ffe0ff */
[----:B------:R-:W-:Y:S01]  /*20070*/  MOV R9, 0xff800000 ;  /* 0xff80000000097802 */ /* 0x000fe20000000f00 */
[-C--:B-----5:R-:W-:Y:S01]  /*20080*/  @P4 FFMA.FTZ R9, R132, R0.reuse, R113 ;  /* 0x0000000084094223 */ /* 0x0a0fe20000010071 */
[----:B------:R-:W-:Y:S01]  /*20090*/  MOV R11, 0xff800000 ;  /* 0xff800000000b7802 */ /* 0x000fe20000000f00 */
[----:B------:R-:W-:Y:S01]  /*200a0*/  @P3 FFMA.FTZ R11, R3, R0, R6 ;  /* 0x00000000030b3223 */ /* 0x000fe20000010006 */
[----:B------:R-:W-:Y:S01]  /*200b0*/  SHF.R.S32.HI R121, RZ, 0x1f, R120 ;  /* 0x0000001fff797819 */ /* 0x000fe20000011478 */
[----:B------:R-:W3:Y:S04]  /*200c0*/  LDS.128 R108, [R115.X4] ;  /* 0x00000000736c7984 */ /* 0x000ee80000004c00 */
        /* <DEDUP_REMOVED lines=23> */
[----:B---3--:R-:W-:-:S04]  /*20240*/  SHF.R.S32.HI R115, RZ, 0x2, R8 ;  /* 0x00000002ff737819 */ /* 0x008fc80000011408 */
[----:B------:R-:W-:Y:S01]  /*20250*/  LEA R114, R114, R115, 0x4 ;  /* 0x0000007372727211 */ /* 0x000fe200078e20ff */
[----:B--2---:R-:W-:-:S04]  /*20260*/  IMAD R14, R14, UR8, R219 ;  /* 0x000000080e0e7c24 */ /* 0x004fc8000f8e02db */
[----:B------:R-:W-:-:S04]  /*20270*/  IMAD R14, R14, R112, R217 ;  /* 0x000000700e0e7224 */ /* 0x000fc800078e02d9 */
[----:B------:R-:W-:Y:S01]  /*20280*/  IMAD R14, R15, R14, R7 ;  /* 0x0000000e0f0e7224 */ /* 0x000fe200078e0207 */
[----:B------:R-:W-:Y:S05]  /*20290*/  @P0 BRA `(.L_x_2106) ;  /* 0x000000c000000947 */ /* 0x000fea0003800000 */
[----:B-1--4-:R-:W-:Y:S01]  /*202a0*/  IMAD R3, R215, -0x40, R216 ;  /* 0xffffffc0d7037824 */ /* 0x012fe200078e02d8 */
        /* <DEDUP_REMOVED lines=11> */
.L_x_2106:
[----:B-1--4-:R-:W-:Y:S05]  /*20360*/  BSYNC B0 ;  /* 0x0000000000007941 */ /* 0x012fea0003800000 */
.L_x_2105:
        /* <DEDUP_REMOVED lines=22> */
.L_x_2108:
[----:B------:R-:W-:Y:S05]  /*204d0*/  BSYNC B0 ;  /* 0x0000000000007941 */ /* 0x000fea0003800000 */
.L_x_2107:
        /* <DEDUP_REMOVED lines=12> */
.L_x_2110:
[----:B------:R-:W-:Y:S05]  /*205a0*/  BSYNC B0 ;  /* 0x0000000000007941 */ /* 0x000fea0003800000 */
.L_x_2109:
        /* <DEDUP_REMOVED lines=12> */
.L_x_2112:
[----:B------:R-:W-:Y:S05]  /*20670*/  BSYNC B0 ;  /* 0x0000000000007941 */ /* 0x000fea0003800000 */
.L_x_2111:
        /* <DEDUP_REMOVED lines=12> */
.L_x_2114:
[----:B------:R-:W-:Y:S05]  /*20740*/  BSYNC B0 ;  /* 0x0000000000007941 */ /* 0x000fea0003800000 */
.L_x_2113:
        /* <DEDUP_REMOVED lines=12> */
.L_x_2116:
[----:B------:R-:W-:Y:S05]  /*20810*/  BSYNC B0 ;  /* 0x0000000000007941 */ /* 0x000fea0003800000 */
.L_x_2115:
        /* <DEDUP_REMOVED lines=12> */
.L_x_2118:
[----:B------:R-:W-:Y:S05]  /*208e0*/  BSYNC B0 ;  /* 0x0000000000007941 */ /* 0x000fea0003800000 */
.L_x_2117:
        /* <DEDUP_REMOVED lines=12> */
.L_x_2120:
[----:B------:R-:W-:Y:S05]  /*209b0*/  BSYNC B0 ;  /* 0x0000000000007941 */ /* 0x000fea0003800000 */
.L_x_2119:
[----:B------:R-:W-:-:S04]  /*209c0*/  IADD3 R10, R10, 0x38, RZ ;  /* 0x000000380a0a7810 */ /* 0x000fc80007ffe0ff */
[----:B------:R-:W-:Y:S01]  /*209d0*/  ISETP.GE.AND P0, PT, R10, R215, PT ;  /* 0x000000d70a00720c */ /* 0x000fe20003f06270 */
[----:B------:R-:W-:-:S12]  /*209e0*/  IMAD.MOV.U32 R215, RZ, RZ, 0x0 ;  /* 0x00000000ffd77424 */ /* 0x000fd800078e00ff */
[----:B------:R-:W-:Y:S05]  /*209f0*/  @P0 RET.REL.NODEC R214 `(_ZN5flash24flash_fwd_splitkv_kernelI23Flash_fwd_kernel_traitsILi192ELi64ELi64ELi4ELb0ELb0EN7cutlass10bfloat16_tE19Flash_kernel_traitsILi192ELi64ELi64ELi4ES3_EELb1ELb0ELb0ELb0ELb0ELb1ELb1ELb1EEEvNS_16Flash_fwd_paramsE) ;  /* 0xfffdf600d6000950 */ /* 0x000fea0003c3ffff */
        /* <DEDUP_REMOVED lines=8> */
[----:B------:R-:W-:Y:S05]  /*20a80*/  @P0 RET.REL.NODEC R214 `(_ZN5flash24flash_fwd_splitkv_kernelI23Flash_fwd_kernel_traitsILi192ELi64ELi64ELi4ELb0ELb0EN7cutlass10bfloat16_tE19Flash_kernel_traitsILi192ELi64ELi64ELi4ES3_EELb1ELb0ELb0ELb0ELb0ELb1ELb1ELb1EEEvNS_16Flash_fwd_paramsE) ;  /* 0xfffdf570d6000950 */ /* 0x000fea0003c3ffff */
[----:B------:R-:W-:Y:S01]  /*20a90*/  MOV R215, 0x0 ;  /* 0x0000000000d77802 */ /* 0x000fe20000000f00 */
[----:B------:R-:W-:-:S02]  /*20aa0*/  ULDC.64 UR4, c[0x0][0x118] ;  /* 0x0000460000047ab9 */ /* 0x000fc40000000a00 */
[----:B------:R3:W-:Y:S01]  /*20ab0*/  ST.E.128 [R6.64+0xaa00], R16 ;  /* 0x00aa001006007985 */ /* 0x0007e2000c101d04 */
[----:B------:R-:W-:Y:S05]  /*20ac0*/  RET.REL.NODEC R214 `(_ZN5flash24flash_fwd_splitkv_kernelI23Flash_fwd_kernel_traitsILi192ELi64ELi64ELi4ELb0ELb0EN7cutlass10bfloat16_tE19Flash_kernel_traitsILi192ELi64ELi64ELi4ES3_EELb1ELb0ELb0ELb0ELb0ELb1ELb1ELb1EEEvNS_16Flash_fwd_paramsE) ;  /* 0xfffdf530d6007950 */ /* 0x000fea0003c3ffff */
.L_x_2103:
[----:B------:R-:W-:Y:S02]  /*20ad0*/  MOV R9, 0x2 ;  /* 0x0000000200097802 */ /* 0x000fe40000000f00 */
[----:B------:R-:W-:Y:S02]  /*20ae0*/  MOV R8, 0x20b00 ;  /* 0x00020b0000087802 */ /* 0x000fe40000000f00 */
[----:B-1---5:R-:W-:Y:S05]  /*20af0*/  CALL.REL.NOINC `($__internal_17_$__cuda_sm70_shflsync_bfly_p) ;  /* 0x000000f000007944 */ /* 0x022fea0003c00000 */
[----:B-12---:R-:W-:Y:S05]  /*20b00*/  BRA `(.L_x_2121) ;  /* 0xffffe6b000007947 */ /* 0x006fea000383ffff */
.L_x_2104:
[----:B------:R-:W-:Y:S02]  /*20b10*/  MOV R9, 0x1 ;  /* 0x0000000100097802 */ /* 0x000fe40000000f00 */
[----:B------:R-:W-:Y:S02]  /*20b20*/  MOV R8, 0x20b40 ;  /* 0x00020b4000087802 */ /* 0x000fe40000000f00 */
[----:B-1---5:R-:W-:Y:S05]  /*20b30*/  CALL.REL.NOINC `($__internal_17_$__cuda_sm70_shflsync_bfly_p) ;  /* 0x000000b000007944 */ /* 0x022fea0003c00000 */
[----:B--2---:R-:W-:Y:S01]  /*20b40*/  FADD.FTZ R2, R227, R10 ;  /* 0x0000000ae3027221 */ /* 0x004fe20000010000 */
[----:B-1----:R-:W-:Y:S02]  /*20b50*/  MOV R227, R225 ;  /* 0x000000e100e37202 */ /* 0x002fe40000000f00 */
[----:B------:R-:W-:Y:S02]  /*20b60*/  MOV R9, 0x2 ;  /* 0x0000000200097802 */ /* 0x000fe40000000f00 */
[----:B------:R-:W-:-:S02]  /*20b70*/  MOV R8, 0x20b90 ;  /* 0x00020b9000087802 */ /* 0x000fc40000000f00 */
[----:B------:R-:W-:Y:S05]  /*20b80*/  CALL.REL.NOINC `($__internal_17_$__cuda_sm70_shflsync_bfly_p) ;  /* 0x0000006000007944 */ /* 0x000fea0003c00000 */
[----:B--2---:R-:W-:Y:S01]  /*20b90*/  FADD.FTZ R11, R225, R10 ;  /* 0x0000000ae10b7221 */ /* 0x004fe20000010000 */
[----:B-1----:R-:W-:-:S02]  /*20ba0*/  MOV R9, 0x1 ;  /* 0x0000000100097802 */ /* 0x002fc40000000f00 */
[----:B------:R-:W-:Y:S02]  /*20bb0*/  MOV R8, 0x20be0 ;  /* 0x00020be000087802 */ /* 0x000fe40000000f00 */
[----:B------:R-:W-:Y:S02]  /*20bc0*/  MOV R227, R11 ;  /* 0x0000000b00e37202 */ /* 0x000fe40000000f00 */
[----:B------:R-:W-:Y:S05]  /*20bd0*/  CALL.REL.NOINC `($__internal_17_$__cuda_sm70_shflsync_bfly_p) ;  /* 0x0000001000007944 */ /* 0x000fea0003c00000 */
[----:B-12---:R-:W-:Y:S05]  /*20be0*/  BRA `(.L_x_2122) ;  /* 0xffffe64000007947 */ /* 0x006fea000383ffff */
        .weak           $__internal_17_$__cuda_sm70_shflsync_bfly_p
        .type           $__internal_17_$__cuda_sm70_shflsync_bfly_p,@function
        .size           $__internal_17_$__cuda_sm70_shflsync_bfly_p,(.L_x_4389 - $__internal_17_$__cuda_sm70_shflsync_bfly_p)
$__internal_17_$__cuda_sm70_shflsync_bfly_p:
[----:B------:R-:W-:Y:S01]  /*20bf0*/  MOV R12, R8 ;  /* 0x00000008000c7202 */ /* 0x000fe20000000f00 */
[----:B------:R-:W-:Y:S04]  /*20c00*/  WARPSYNC R6 ;  /* 0x0000000600007348 */ /* 0x000fe80003800000 */
[----:B------:R-:W-:Y:S01]  /*20c10*/  MOV R13, 0x0 ;  /* 0x00000000000d7802 */ /* 0x000fe20000000f00 */
[----:B------:R1:W2:Y:S03]  /*20c20*/  SHFL.BFLY PT, R10, R227, R9, R7 ;  /* 0x0c000009e30a7389 */ /* 0x0002a600000e0007 */
[----:B------:R-:W-:Y:S05]  /*20c30*/  RET.REL.NODEC R12 `(_ZN5flash24flash_fwd_splitkv_kernelI23Flash_fwd_kernel_traitsILi192ELi64ELi64ELi4ELb0ELb0EN7cutlass10bfloat16_tE19Flash_kernel_traitsILi192ELi64ELi64ELi4ES3_EELb1ELb0ELb0ELb0ELb0ELb1ELb1ELb1EEEvNS_16Flash_fwd_paramsE) ;  /* 0xfffdf3c00c007950 */ /* 0x000fea0003c3ffff */
.L_x_2123:
        /* <DEDUP_REMOVED lines=12> */
.L_x_4389:


//--------------------- .text._ZN5flash24flash_fwd_splitkv_kernelI23Flash_fwd_kernel_traitsILi192ELi64ELi64ELi4ELb0ELb0EN7cutlass10bfloat16_tE19Flash_kernel_traitsILi192ELi64ELi64ELi4ES3_EELb1ELb0ELb0ELb0ELb1ELb0ELb0ELb0EEEvNS_16Flash_fwd_paramsE --------------------------
	.section	.text._ZN5flash24flash_fwd_splitkv_kernelI23Flash_fwd_kernel_traitsILi192ELi64ELi64ELi4ELb0ELb0EN7cutlass10bfloat16_tE19Flash_kernel_traitsILi192ELi64ELi64ELi4ES3_EELb1ELb0ELb0ELb0ELb1ELb0ELb0ELb0EEEvNS_16Flash_fwd_paramsE,"ax",@progbits
	.sectioninfo	@"SHI_REGISTERS=226"
	.align	128
        .global         _ZN5flash24flash_fwd_splitkv_kernelI23Flash_fwd_kernel_traitsILi192ELi64ELi64ELi4ELb0ELb0EN7cutlass10bfloat16_tE19Flash_kernel_traitsILi192ELi64ELi64ELi4ES3_EELb1ELb0ELb0ELb0ELb1ELb0ELb0ELb0EEEvNS_16Flash_fwd_paramsE
        .type           _ZN5flash24flash_fwd_splitkv_kernelI23Flash_fwd_kernel_traitsILi192ELi64ELi64ELi4ELb0ELb0EN7cutlass10bfloat16_tE19Flash_kernel_traitsILi192ELi64ELi64ELi4ES3_EELb1ELb0ELb0ELb0ELb1ELb0ELb0ELb0EEEvNS_16Flash_fwd_paramsE,@function
        .size           _ZN5flash24flash_fwd_splitkv_kernelI23Flash_fwd_kernel_traitsILi192ELi64ELi64ELi4ELb0ELb0EN7cutlass10bfloat16_tE19Flash_kernel_traitsILi192ELi64ELi64ELi4ES3_EELb1ELb0ELb0ELb0ELb1ELb0ELb0ELb0EEEvNS_16Flash_fwd_paramsE,(.L_x_4428 - _ZN5flash24flash_fwd_splitkv_kernelI23Flash_fwd_kernel_traitsILi192ELi64ELi64ELi4ELb0ELb0EN7cutlass10bfloat16_tE19Flash_kernel_traitsILi192ELi64ELi64ELi4ES3_EELb1ELb0ELb0ELb0ELb1ELb0ELb0ELb0EEEvNS_16Flash_fwd_paramsE)
        .other          _ZN5flash24flash_fwd_splitkv_kernelI23Flash_fwd_kernel_traitsILi192ELi64ELi64ELi4ELb0ELb0EN7cutlass10bfloat16_tE19Flash_kernel_traitsILi192ELi64ELi64ELi4ES3_EELb1ELb0ELb0ELb0ELb1ELb0ELb0ELb0EEEvNS_16Flash_fwd_paramsE,@"STO_CUDA_ENTRY STV_DEFAULT"
_ZN5flash24flash_fwd_splitkv_kernelI23Flash_fwd_kernel_traitsILi192ELi64ELi64ELi4ELb0ELb0EN7cutlass10bfloat16_tE19Flash_kernel_traitsILi192ELi64ELi64ELi4ES3_EELb1ELb0ELb0ELb0ELb1ELb0ELb0ELb0EEEvNS_16Flash_fwd_paramsE:
.text._ZN5flash24flash_fwd_splitkv_kernelI23Flash_fwd_kernel_traitsILi192ELi64ELi64ELi4ELb0ELb0EN7cutlass10bfloat16_tE19Flash_kernel_traitsILi192ELi64ELi64ELi4ES3_EELb1ELb0ELb0ELb0ELb1ELb0ELb0ELb0EEEvNS_16Flash_fwd_paramsE:
        /* <DEDUP_REMOVED lines=24> */
[----:B------:R-:W4:Y:S04]  /*0180*/  S2R R28, SR_CTAID.Z ;  /* 0x00000000001c7919 */ /* 0x000f280000002700 */
[----:B------:R-:W1:Y:S01]  /*0190*/  S2R R86, SR_TID.X ;  /* 0x0000000000567919 */ /* 0x000e620000002100 */
[----:B------:R-:W-:Y:S01]  /*01a0*/  ISETP.NE.AND.EX P0, PT, RZ, c[0x0][0x24c], PT, P0 ;  /* 0x00009300ff007a0c */ /* 0x000fe20003f05300 */
[----:B--2---:R-:W-:-:S02]  /*01b0*/  @P2 IMAD.IADD R90, R3, 0x1, -R202 ;  /* 0x00000001035a2824 */ /* 0x004fc400078e0aca */
[----:B------:R-:W-:-:S10]  /*01c0*/  @!P2 IMAD.MOV.U32 R90, RZ, RZ, c[0x0][0x214] ;  /* 0x00008500ff5aa624 */ /* 0x000fd400078e00ff */
[----:B------:R-:W-:Y:S05]  /*01d0*/  @!P0 BRA `(.L_x_2124) ;  /* 0x0000004000008947 */ /* 0x000fea0003800000 */
[----:B-1-34-:R-:W2:Y:S02]  /*01e0*/  @P3 LDG.E R0, [R6.64+0x4] ;  /* 0x0000040606003981 */ /* 0x01aea4000c1e1900 */
[----:B--2--5:R-:W-:-:S06]  /*01f0*/  @P3 IADD3 R0, R0, -R9, RZ ;  /* 0x8000000900003210 */ /* 0x024fcc0007ffe0ff */
[----:B------:R1:W5:Y:S01]  /*0200*/  @!P3 LDG.E R0, [R6.64] ;  /* 0x000000060600b981 */ /* 0x000362000c1e1900 */
[----:B------:R-:W-:Y:S05]  /*0210*/  BRA `(.L_x_2125) ;  /* 0x0000001000007947 */ /* 0x000fea0003800000 */
.L_x_2124:
[----:B-1-34-:R-:W-:Y:S02]  /*0220*/  MOV R0, c[0x0][0x218] ;  /* 0x0000860000007a02 */ /* 0x01afe40000000f00 */
.L_x_2125:
[----:B------:R-:W-:-:S04]  /*0230*/  ISETP.NE.U32.AND P2, PT, RZ, c[0x0][0x258], PT ;  /* 0x00009600ff007a0c */ /* 0x000fc80003f45070 */
[----:B------:R-:W-:-:S13]  /*0240*/  ISETP.NE.AND.EX P2, PT, RZ, c[0x0][0x25c], PT, P2 ;  /* 0x00009700ff007a0c */ /* 0x000fda0003f45320 */
[----:B-1----:R-:W-:-:S05]  /*0250*/  @P2 IMAD.WIDE R6, R13, R4, c[0x0][0x258] ;  /* 0x000096000d062625 */ /* 0x002fca00078e0204 */
        /* <DEDUP_REMOVED lines=9> */
[----:B------:R-:W-:Y:S01]  /*02f0*/  ULDC UR5, c[0x0][0x218] ;  /* 0x0000860000057ab9 */ /* 0x000fe20000000800 */
[----:B------:R-:W-:Y:S01]  /*0300*/  IADD3 R3, -R90, 0x7f, R89 ;  /* 0x0000007f5a037810 */ /* 0x000fe20007ffe159 */
[----:B------:R-:W-:Y:S01]  /*0310*/  UIADD3 UR5, UR5, 0x3f, URZ ;  /* 0x0000003f05057890 */ /* 0x000fe2000fffe03f */
[----:B------:R-:W-:Y:S02]  /*0320*/  IADD3 R6, R84, 0x3f, RZ ;  /* 0x0000003f54067810 */ /* 0x000fe40007ffe0ff */
[----:B------:R-:W-:Y:S01]  /*0330*/  IADD3 R3, R3, c[0x0][0x2e8], R84 ;  /* 0x0000ba0003037a10 */ /* 0x000fe20007ffe054 */
[----:B------:R-:W-:Y:S01]  /*0340*/  USHF.R.S32.HI UR4, URZ, 0x1f, UR5 ;  /* 0x0000001f3f047899 */ /* 0x000fe20008011405 */
[----:B------:R-:W-:Y:S02]  /*0350*/  SHF.R.S32.HI R5, RZ, 0x1f, R6 ;  /* 0x0000001fff057819 */ /* 0x000fe40000011406 */
[----:B------:R-:W-:Y:S01]  /*0360*/  SHF.R.S32.HI R0, RZ, 0x1f, R3 ;  /* 0x0000001fff007819 */ /* 0x000fe20000011403 */
[----:B------:R-:W-:Y:S01]  /*0370*/  ULEA.HI UR4, UR4, UR5, URZ, 0x6 ;  /* 0x0000000504047291 */ /* 0x000fe2000f8f303f */
[----:B------:R-:W-:-:S02]  /*0380*/  LEA.HI R5, R5, R6, RZ, 0x6 ;  /* 0x0000000605057211 */ /* 0x000fc400078f30ff */
[----:B------:R-:W-:Y:S01]  /*0390*/  LEA.HI R0, R0, R3, RZ, 0x6 ;  /* 0x0000000300007211 */ /* 0x000fe200078f30ff */
[----:B------:R-:W-:Y:S01]  /*03a0*/  USHF.R.S32.HI UR4, URZ, 0x6, UR4 ;  /* 0x000000063f047899 */ /* 0x000fe20008011404 */
[----:B------:R-:W-:Y:S02]  /*03b0*/  SHF.R.S32.HI R5, RZ, 0x6, R5 ;  /* 0x00000006ff057819 */ /* 0x000fe40000011405 */
[----:B------:R-:W-:-:S03]  /*03c0*/  SHF.R.S32.HI R0, RZ, 0x6, R0 ;  /* 0x00000006ff007819 */ /* 0x000fc60000011400 */
[----:B------:R-:W-:-:S04]  /*03d0*/  IMNMX R5, R5, UR4, PT ;  /* 0x0000000405057c17 */ /* 0x000fc8000b800200 */
[----:B------:R-:W-:-:S04]  /*03e0*/  IMNMX R133, R5, R0, PT ;  /* 0x0000000005857217 */ /* 0x000fc80003800200 */
[----:B------:R-:W-:-:S13]  /*03f0*/  ISETP.GT.AND P0, PT, R133, RZ, PT ;  /* 0x000000ff8500720c */ /* 0x000fda0003f04270 */
[----:B------:R-:W-:Y:S05]  /*0400*/  @P0 BRA `(.L_x_2126) ;  /* 0x0000075000000947 */ /* 0x000fea0003800000 */
[----:B------:R-:W-:Y:S01]  /*0410*/  ISETP.NE.AND P0, PT, R202, -0x1, PT ;  /* 0xffffffffca00780c */ /* 0x000fe20003f05270 */
[----:B------:R-:W-:Y:S01]  /*0420*/  BSSY B0, `(.L_x_2127) ;  /* 0x000002b000007945 */ /* 0x000fe20003800000 */
[----:B------:R-:W-:Y:S02]  /*0430*/  SHF.R.S32.HI R3, RZ, 0x1f, R86 ;  /* 0x0000001fff037819 */ /* 0x000fe40000011456 */
[----:B------:R-:W-:Y:S02]  /*0440*/  SHF.R.S32.HI R0, RZ, 0x1f, R89 ;  /* 0x0000001fff007819 */ /* 0x000fe40000011459 */
[----:B------:R-:W-:Y:S02]  /*0450*/  LEA.HI R2, R3, R86, RZ, 0x3 ;  /* 0x0000005603027211 */ /* 0x000fe400078f18ff */
[----:B------:R-:W-:Y:S01]  /*0460*/  IADD3 R90, -R89, R90, RZ ;  /* 0x0000005a595a7210 */ /* 0x000fe20007ffe1ff */
[----:B------:R-:W-:Y:S01]  /*0470*/  IMAD R0, R0, c[0x0][0x1e8], RZ ;  /* 0x00007a0000007a24 */ /* 0x000fe200078e02ff */
[----:B------:R-:W-:-:S03]  /*0480*/  LOP3.LUT R3, R2, 0x1ffffff8, RZ, 0xc0, !PT ;  /* 0x1ffffff802037812 */ /* 0x000fc600078ec0ff */
[----:B------:R-:W-:Y:S01]  /*0490*/  @!P0 SHF.R.S32.HI R8, RZ, 0x1f, R13 ;  /* 0x0000001fff088819 */ /* 0x000fe2000001140d */
[----:B------:R-:W-:-:S04]  /*04a0*/  @P0 IMAD.WIDE.U32 R6, R202, c[0x0][0x1e8], RZ ;  /* 0x00007a00ca060a25 */ /* 0x000fc800078e00ff */
[----:B------:R-:W-:Y:S02]  /*04b0*/  IMAD.IADD R4, R86, 0x1, -R3 ;  /* 0x0000000156047824 */ /* 0x000fe400078e0a03 */
[----:B------:R-:W-:Y:S02]  /*04c0*/  @!P0 IMAD R8, R8, c[0x0][0x1e0], RZ ;  /* 0x0000780008088a24 */ /* 0x000fe400078e02ff */
[----:B------:R-:W-:Y:S02]  /*04d0*/  IMAD.SHL.U32 R4, R4, 0x8, RZ ;  /* 0x0000000804047824 */ /* 0x000fe400078e00ff */
[----:B------:R-:W-:-:S03]  /*04e0*/  @!P0 IMAD.WIDE.U32 R10, R13, c[0x0][0x1e0], RZ ;  /* 0x000078000d0a8a25 */ /* 0x000fc600078e00ff */
[----:B------:R-:W-:Y:S01]  /*04f0*/  SHF.R.S32.HI R5, RZ, 0x1f, R4 ;  /* 0x0000001fff057819 */ /* 0x000fe20000011404 */
[----:B------:R-:W-:Y:S01]  /*0500*/  @!P0 IMAD R3, R13, c[0x0][0x1e4], R8 ;  /* 0x000079000d038a24 */ /* 0x000fe200078e0208 */
[----:B------:R-:W-:Y:S01]  /*0510*/  @!P0 MOV R6, R10 ;  /* 0x0000000a00068202 */ /* 0x000fe20000000f00 */
[----:B------:R-:W-:Y:S02]  /*0520*/  @P0 IMAD R202, R202, c[0x0][0x1ec], R7 ;  /* 0x00007b00caca0a24 */ /* 0x000fe400078e0207 */
[----:B------:R-:W-:Y:S01]  /*0530*/  @!P0 IMAD.IADD R202, R11, 0x1, R3 ;  /* 0x000000010bca8824 */ /* 0x000fe200078e0203 */
[----:B------:R-:W-:Y:S01]  /*0540*/  SHF.R.S32.HI R3, RZ, 0x1f, R28 ;  /* 0x0000001fff037819 */ /* 0x000fe2000001141c */
[----:B------:R-:W-:-:S04]  /*0550*/  IMAD.WIDE.U32 R4, R89, c[0x0][0x1e8], R4 ;  /* 0x00007a0059047a25 */ /* 0x000fc800078e0004 */
[----:B------:R-:W-:Y:S01]  /*0560*/  IMAD R7, R89, c[0x0][0x1ec], R0 ;  /* 0x00007b0059077a24 */ /* 0x000fe200078e0200 */
[----:B------:R-:W-:Y:S01]  /*0570*/  IADD3 R6, P0, R6, R4, RZ ;  /* 0x0000000406067210 */ /* 0x000fe20007f1e0ff */
[----:B------:R-:W-:Y:S01]  /*0580*/  IMAD R9, R3, c[0x0][0x1f0], RZ ;  /* 0x00007c0003097a24 */ /* 0x000fe200078e02ff */
[----:B------:R-:W-:Y:S01]  /*0590*/  SHF.R.S32.HI R3, RZ, 0x3, R2 ;  /* 0x00000003ff037819 */ /* 0x000fe20000011402 */
[----:B------:R-:W-:Y:S01]  /*05a0*/  IMAD R0, R13, c[0x0][0x1c0], R28 ;  /* 0x000070000d007a24 */ /* 0x000fe200078e021c */
[----:B------:R-:W-:Y:S01]  /*05b0*/  IADD3.X R7, R202, R5, R7, P0, !PT ;  /* 0x00000005ca077210 */ /* 0x000fe200007fe407 */
[----:B------:R-:W-:Y:S01]  /*05c0*/  IMAD R9, R28, c[0x0][0x1f4], R9 ;  /* 0x00007d001c097a24 */ /* 0x000fe200078e0209 */
[----:B------:R-:W-:Y:S01]  /*05d0*/  ISETP.GE.AND P0, PT, R3, R90, PT ;  /* 0x0000005a0300720c */ /* 0x000fe20003f06270 */
[----:B------:R-:W-:Y:S01]  /*05e0*/  IMAD R89, R0, c[0x0][0x214], R89 ;  /* 0x0000850000597a24 */ /* 0x000fe200078e0259 */
[----:B------:R-:W-:Y:S01]  /*05f0*/  SHF.R.S32.HI R2, RZ, 0x1f, R3 ;  /* 0x0000001fff027819 */ /* 0x000fe20000011403 */
[----:B------:R-:W-:-:S05]  /*0600*/  IMAD.WIDE.U32 R28, R28, c[0x0][0x1f0], R6 ;  /* 0x00007c001c1c7a25 */ /* 0x000fca00078e0006 */
[----:B------:R-:W-:-:S05]  /*0610*/  IADD3 R13, R29, R9, RZ ;  /* 0x000000091d0d7210 */ /* 0x000fca0007ffe0ff */
[----:B------:R-:W-:Y:S05]  /*0620*/  @P0 BRA `(.L_x_2128) ;  /* 0x000000a000000947 */ /* 0x000fea0003800000 */
[----:B------:R-:W-:Y:S01]  /*0630*/  MOV R12, R28 ;  /* 0x0000001c000c7202 */ /* 0x000fe20000000f00 */
[----:B------:R-:W-:-:S04]  /*0640*/  IMAD R0, R2, c[0x0][0x1e8], RZ ;  /* 0x00007a0002007a24 */ /* 0x000fc800078e02ff */
[----:B------:R-:W-:-:S04]  /*0650*/  IMAD.WIDE.U32 R4, R3, c[0x0][0x1e8], R12 ;  /* 0x00007a0003047a25 */ /* 0x000fc800078e000c */
[----:B------:R-:W-:Y:S01]  /*0660*/  IMAD R0, R3, c[0x0][0x1ec], R0 ;  /* 0x00007b0003007a24 */ /* 0x000fe200078e0200 */
[----:B------:R-:W-:-:S04]  /*0670*/  LEA R6, P0, R4, c[0x0][0x1d0], 0x1 ;  /* 0x0000740004067a11 */ /* 0x000fc800078008ff */
[----:B------:R-:W-:-:S04]  /*0680*/  IADD3 R0, R5, R0, RZ ;  /* 0x0000000005007210 */ /* 0x000fc80007ffe0ff */
[----:B------:R-:W-:-:S05]  /*0690*/  LEA.HI.X R7, R4, c[0x0][0x1d4], R0, 0x1, P0 ;  /* 0x0000750004077a11 */ /* 0x000fca00000f0c00 */
[----:B------:R1:W-:Y:S04]  /*06a0*/  STG.E.128 [R6.64], RZ ;  /* 0x000000ff06007986 */ /* 0x0003e8000c101d06 */
[----:B------:R1:W-:Y:S04]  /*06b0*/  STG.E.128 [R6.64+0x80], RZ ;  /* 0x000080ff06007986 */ /* 0x0003e8000c101d06 */
[----:B------:R1:W-:Y:S02]  /*06c0*/  STG.E.128 [R6.64+0x100], RZ ;  /* 0x000100ff06007986 */ /* 0x0003e4000c101d06 */
.L_x_2128:
[----:B------:R-:W-:Y:S05]  /*06d0*/  BSYNC B0 ;  /* 0x0000000000007941 */ /* 0x000fea0003800000 */
.L_x_2127:
[----:B------:R-:W-:Y:S01]  /*06e0*/  IADD3 R9, R3, 0x10, RZ ;  /* 0x0000001003097810 */ /* 0x000fe20007ffe0ff */
[----:B------:R-:W-:Y:S03]  /*06f0*/  BSSY B0, `(.L_x_2129) ;  /* 0x0000010000007945 */ /* 0x000fe60003800000 */
[----:B------:R-:W-:-:S13]  /*0700*/  ISETP.GE.AND P0, PT, R9, R90, PT ;  /* 0x0000005a0900720c */ /* 0x000fda0003f06270 */
[----:B------:R-:W-:Y:S05]  /*0710*/  @P0 BRA `(.L_x_2130) ;  /* 0x000000d000000947 */ /* 0x000fea0003800000 */
[----:B------:R-:W-:Y:S01]  /*0720*/  IADD3 R5, P0, R3, 0x10, RZ ;  /* 0x0000001003057810 */ /* 0x000fe20007f1e0ff */
[----:B-1----:R-:W-:Y:S01]  /*0730*/  IMAD.MOV.U32 R6, RZ, RZ, R28 ;  /* 0x000000ffff067224 */ /* 0x002fe200078e001c */
[----:B------:R-:W-:-:S03]  /*0740*/  MOV R7, R13 ;  /* 0x0000000d00077202 */ /* 0x000fc60000000f00 */
[----:B------:R-:W-:Y:S02]  /*0750*/  IMAD.X R0, RZ, RZ, R2, P0 ;  /* 0x000000ffff007224 */ /* 0x000fe400000e0602 */
[----:B------:R-:W-:-:S04]  /*0760*/  IMAD.WIDE.U32 R6, R5, c[0x0][0x1e8], R6 ;  /* 0x00007a0005067a25 */ /* 0x000fc800078e0006 */
[----:B------:R-:W-:Y:S01]  /*0770*/  IMAD R0, R0, c[0x0][0x1e8], RZ ;  /* 0x00007a0000007a24 */ /* 0x000fe200078e02ff */
[----:B------:R-:W-:-:S03]  /*0780*/  LEA R4, P0, R6, c[0x0][0x1d0], 0x1 ;  /* 0x0000740006047a11 */ /* 0x000fc600078008ff */
[----:B------:R-:W-:-:S05]  /*0790*/  IMAD R0, R5, c[0x0][0x1ec], R0 ;  /* 0x00007b0005007a24 */ /* 0x000fca00078e0200 */
[----:B------:R-:W-:-:S04]  /*07a0*/  IADD3 R5, R7, R0, RZ ;  /* 0x0000000007057210 */ /* 0x000fc80007ffe0ff */
[----:B------:R-:W-:-:S05]  /*07b0*/  LEA.HI.X R5, R6, c[0x0][0x1d4], R5, 0x1, P0 ;  /* 0x0000750006057a11 */ /* 0x000fca00000f0c05 */
[----:B------:R1:W-:Y:S04]  /*07c0*/  STG.E.128 [R4.64], RZ ;  /* 0x000000ff04007986 */ /* 0x0003e8000c101d06 */
[----:B------:R1:W-:Y:S04]  /*07d0*/  STG.E.128 [R4.64+0x80], RZ ;  /* 0x000080ff04007986 */ /* 0x0003e8000c101d06 */
[----:B------:R1:W-:Y:S02]  /*07e0*/  STG.E.128 [R4.64+0x100], RZ ;  /* 0x000100ff04007986 */ /* 0x0003e4000c101d06 */
.L_x_2130:
[----:B------:R-:W-:Y:S05]  /*07f0*/  BSYNC B0 ;  /* 0x0000000000007941 */ /* 0x000fea0003800000 */
.L_x_2129:
[----:B-1----:R-:W-:Y:S01]  /*0800*/  IADD3 R7, R3, 0x20, RZ ;  /* 0x0000002003077810 */ /* 0x002fe20007ffe0ff */
[----:B------:R-:W-:Y:S03]  /*0810*/  BSSY B0, `(.L_x_2131) ;  /* 0x0000010000007945 */ /* 0x000fe60003800000 */
[----:B------:R-:W-:-:S13]  /*0820*/  ISETP.GE.AND P0, PT, R7, R90, PT ;  /* 0x0000005a0700720c */ /* 0x000fda0003f06270 */
[----:B------:R-:W-:Y:S05]  /*0830*/  @P0 BRA `(.L_x_2132) ;  /* 0x000000d000000947 */ /* 0x000fea0003800000 */
[----:B------:R-:W-:Y:S01]  /*0840*/  IADD3 R5, P0, R3, 0x20, RZ ;  /* 0x0000002003057810 */ /* 0x000fe20007f1e0ff */
[----:B------:R-:W-:Y:S01]  /*0850*/  IMAD.MOV.U32 R10, RZ, RZ, R28 ;  /* 0x000000ffff0a7224 */ /* 0x000fe200078e001c */
        /* <DEDUP_REMOVED lines=11> */
.L_x_2132:
[----:B------:R-:W-:Y:S05]  /*0910*/  BSYNC B0 ;  /* 0x0000000000007941 */ /* 0x000fea0003800000 */
.L_x_2131:
[----:B------:R-:W-:Y:S01]  /*0920*/  IADD3 R11, R3, 0x30, RZ ;  /* 0x00000030030b7810 */ /* 0x000fe20007ffe0ff */
[----:B------:R-:W-:Y:S03]  /*0930*/  BSSY B0, `(.L_x_2133) ;  /* 0x000000f000007945 */ /* 0x000fe60003800000 */
[----:B------:R-:W-:-:S13]  /*0940*/  ISETP.GE.AND P0, PT, R11, R90, PT ;  /* 0x0000005a0b00720c */ /* 0x000fda0003f06270 */
[----:B------:R-:W-:Y:S05]  /*0950*/  @P0 BRA `(.L_x_2134) ;  /* 0x000000c000000947 */ /* 0x000fea0003800000 */
[----:B-1----:R-:W-:Y:S02]  /*0960*/  IADD3 R5, P0, R3, 0x30, RZ ;  /* 0x0000003003057810 */ /* 0x002fe40007f1e0ff */
[----:B------:R-:W-:Y:S02]  /*0970*/  MOV R12, R28 ;  /* 0x0000001c000c7202 */ /* 0x000fe40000000f00 */
[----:B------:R-:W-:-:S03]  /*0980*/  IADD3.X R0, RZ, R2, RZ, P0, !PT ;  /* 0x00000002ff007210 */ /* 0x000fc600007fe4ff */
        /* <DEDUP_REMOVED lines=9> */
.L_x_2134:
[----:B------:R-:W-:Y:S05]  /*0a20*/  BSYNC B0 ;  /* 0x0000000000007941 */ /* 0x000fea0003800000 */
.L_x_2133:
[----:B------:R-:W-:-:S04]  /*0a30*/  LOP3.LUT P4, RZ, R86, 0x7, RZ, 0xc0, !PT ;  /* 0x0000000756ff7812 */ /* 0x000fc8000788c0ff */
[-C--:B------:R-:W-:Y:S02]  /*0a40*/  ISETP.GE.OR P3, PT, R3, R90.reuse, P4 ;  /* 0x0000005a0300720c */ /* 0x080fe40002766670 */
[-C--:B------:R-:W-:Y:S02]  /*0a50*/  ISETP.GE.OR P2, PT, R9, R90.reuse, P4 ;  /* 0x0000005a0900720c */ /* 0x080fe40002746670 */
[-C--:B------:R-:W-:Y:S02]  /*0a60*/  ISETP.GE.OR P1, PT, R7, R90.reuse, P4 ;  /* 0x0000005a0700720c */ /* 0x080fe40002726670 */
[----:B------:R-:W-:Y:S02]  /*0a70*/  IADD3 R3, P0, R89, R3, RZ ;  /* 0x0000000359037210 */ /* 0x000fe40007f1e0ff */
[----:B------:R-:W-:Y:S02]  /*0a80*/  ISETP.GE.OR P4, PT, R11, R90, P4 ;  /* 0x0000005a0b00720c */ /* 0x000fe40002786670 */
[----:B------:R-:W-:-:S02]  /*0a90*/  LEA.HI.X.SX32 R2, R89, R2, 0x1, P0 ;  /* 0x0000000259027211 */ /* 0x000fc400000f0eff */
[----:B-1----:R-:W-:-:S04]  /*0aa0*/  LEA R4, P0, R3, c[0x0][0x200], 0x2 ;  /* 0x0000800003047a11 */ /* 0x002fc800078010ff */
[----:B------:R-:W-:Y:S01]  /*0ab0*/  LEA.HI.X R5, R3, c[0x0][0x204], R2, 0x2, P0 ;  /* 0x0000810003057a11 */ /* 0x000fe200000f1402 */
[----:B------:R-:W-:Y:S02]  /*0ac0*/  @!P3 IMAD.MOV.U32 R3, RZ, RZ, 0x7f800000 ;  /* 0x7f800000ff03b424 */ /* 0x000fe400078e00ff */
[----:B------:R-:W-:Y:S02]  /*0ad0*/  @!P2 IMAD.MOV.U32 R2, RZ, RZ, 0x7f800000 ;  /* 0x7f800000ff02a424 */ /* 0x000fe400078e00ff */
[----:B------:R-:W-:Y:S01]  /*0ae0*/  @!P1 IMAD.MOV.U32 R0, RZ, RZ, 0x7f800000 ;  /* 0x7f800000ff009424 */ /* 0x000fe200078e00ff */
[----:B------:R1:W-:Y:S04]  /*0af0*/  @!P3 STG.E [R4.64], R3 ;  /* 0x000000030400b986 */ /* 0x0003e8000c101906 */
[----:B------:R1:W-:Y:S04]  /*0b00*/  @!P2 STG.E [R4.64+0x40], R2 ;  /* 0x000040020400a986 */ /* 0x0003e8000c101906 */
[----:B------:R1:W-:Y:S01]  /*0b10*/  @!P1 STG.E [R4.64+0x80], R0 ;  /* 0x0000800004009986 */ /* 0x0003e2000c101906 */
[----:B------:R-:W-:Y:S05]  /*0b20*/  @P4 EXIT ;  /* 0x000000000000494d */ /* 0x000fea0003800000 */
[----:B-1----:R-:W-:-:S05]  /*0b30*/  MOV R3, 0x7f800000 ;  /* 0x7f80000000037802 */ /* 0x002fca0000000f00 */
[----:B------:R-:W-:Y:S01]  /*0b40*/  STG.E [R4.64+0xc0], R3 ;  /* 0x0000c00304007986 */ /* 0x000fe2000c101906 */
[----:B------:R-:W-:Y:S05]  /*0b50*/  EXIT ;  /* 0x000000000000794d */ /* 0x000fea0003800000 */
.L_x_2126:
[----:B------:R-:W-:Y:S01]  /*0b60*/  ISETP.NE.U32.AND P2, PT, RZ, c[0x0][0x2c0], PT ;  /* 0x0000b000ff007a0c */ /* 0x000fe20003f45070 */
[----:B------:R-:W-:Y:S01]  /*0b70*/  IMAD.MOV.U32 R0, RZ, RZ, R13 ;  /* 0x000000ffff007224 */ /* 0x000fe200078e000d */
[----:B------:R-:W-:Y:S02]  /*0b80*/  ISETP.NE.U32.AND P0, PT, RZ, c[0x0][0x2b8], PT ;  /* 0x0000ae00ff007a0c */ /* 0x000fe40003f05070 */
[----:B------:R-:W-:Y:S02]  /*0b90*/  ISETP.NE.AND.EX P2, PT, RZ, c[0x0][0x2c4], PT, P2 ;  /* 0x0000b100ff007a0c */ /* 0x000fe40003f45320 */
[----:B------:R-:W-:-:S11]  /*0ba0*/  ISETP.NE.AND.EX P0, PT, RZ, c[0x0][0x2bc], PT, P0 ;  /* 0x0000af00ff007a0c */ /* 0x000fd60003f05300 */
[----:B------:R-:W-:Y:S02]  /*0bb0*/  @P2 SHF.R.S32.HI R6, RZ, 0x1f, R13 ;  /* 0x0000001fff062819 */ /* 0x000fe4000001140d */
[----:B------:R-:W-:-:S04]  /*0bc0*/  @P0 IMAD.WIDE R10, R13, R4, c[0x0][0x2b8] ;  /* 0x0000ae000d0a0625 */ /* 0x000fc800078e0204 */
[----:B------:R-:W-:Y:S01]  /*0bd0*/  @P2 IMAD R6, R6, c[0x0][0x2c8], RZ ;  /* 0x0000b20006062a24 */ /* 0x000fe200078e02ff */
[----:B------:R-:W-:Y:S01]  /*0be0*/  CS2R R206, SRZ ;  /* 0x0000000000ce7805 */ /* 0x000fe2000001ff00 */
[C---:B------:R-:W-:Y:S01]  /*0bf0*/  @P2 IMAD.WIDE.U32 R4, R13.reuse, c[0x0][0x2c8], RZ ;  /* 0x0000b2000d042a25 */ /* 0x040fe200078e00ff */
[----:B------:R1:W5:Y:S01]  /*0c00*/  @P0 LDG.E R0, [R10.64] ;  /* 0x000000060a000981 */ /* 0x000362000c1e1900 */
[----:B------:R-:W-:Y:S02]  /*0c10*/  PLOP3.LUT P0, PT, PT, PT, PT, 0x8, 0x0 ;  /* 0x000000000000781c */ /* 0x000fe40003f0e170 */
[----:B------:R-:W-:Y:S01]  /*0c20*/  @P2 IMAD R3, R13, c[0x0][0x2cc], R6 ;  /* 0x0000b3000d032a24 */ /* 0x000fe200078e0206 */
[----:B------:R-:W-:-:S03]  /*0c30*/  @P2 LEA R206, P1, R4, c[0x0][0x2c0], 0x2 ;  /* 0x0000b00004ce2a11 */ /* 0x000fc600078210ff */
[----:B------:R-:W-:-:S05]  /*0c40*/  @P2 IMAD.IADD R3, R5, 0x1, R3 ;  /* 0x0000000105032824 */ /* 0x000fca00078e0203 */
[----:B------:R-:W-:Y:S02]  /*0c50*/  @P2 SHF.L.U64.HI R3, R4, 0x2, R3 ;  /* 0x0000000204032819 */ /* 0x000fe40000010203 */
[----:B------:R-:W-:Y:S02]  /*0c60*/  IABS R4, c[0x0][0x2d0] ;  /* 0x0000b40000047a13 */ /* 0x000fe40000000000 */
[----:B------:R-:W-:Y:S02]  /*0c70*/  @P2 IADD3.X R207, R3, c[0x0][0x2c4], RZ, P1, !PT ;  /* 0x0000b10003cf2a10 */ /* 0x000fe40000ffe4ff */
[----:B------:R-:W-:-:S04]  /*0c80*/  @P2 ISETP.NE.U32.AND P1, PT, R206, RZ, PT ;  /* 0x000000ffce00220c */ /* 0x000fc80003f25070 */
[----:B------:R-:W-:-:S13]  /*0c90*/  @P2 ISETP.NE.AND.EX P0, PT, R207, RZ, PT, P1 ;  /* 0x000000ffcf00220c */ /* 0x000fda0003f05310 */
[----:B------:R-:W-:Y:S05]  /*0ca0*/  @!P0 BRA `(.L_x_2135) ;  /* 0x0000047000008947 */ /* 0x000fea0003800000 */
[----:B-1----:R-:W1:Y:S01]  /*0cb0*/  I2F.RP R5, R4 ;  /* 0x0000000400057306 */ /* 0x002e620000209400 */
        /* <DEDUP_REMOVED lines=70> */
.L_x_2135:
[----:B-1----:R-:W-:-:S13]  /*1120*/  ISETP.NE.AND P4, PT, R9, -0x1, PT ;  /* 0xffffffff0900780c */ /* 0x002fda0003f85270 */
        /* <DEDUP_REMOVED lines=16> */
.L_x_2137:
[----:B------:R-:W-:Y:S02]  /*1230*/  IABS R7, c[0x0][0x1c8] ;  /* 0x0000720000077a13 */ /* 0x000fe40000000000 */
[----:B------:R-:W-:Y:S02]  /*1240*/  MOV R15, R3 ;  /* 0x00000003000f7202 */ /* 0x000fe40000000f00 */
[----:B------:R-:W1:Y:S08]  /*1250*/  I2F.RP R14, R7 ;  /* 0x00000007000e7306 */ /* 0x000e700000209400 */
[----:B-1----:R-:W1:Y:S02]  /*1260*/  MUFU.RCP R10, R14 ;  /* 0x0000000e000a7308 */ /* 0x002e640000001000 */
[----:B-1----:R-:W-:Y:S01]  /*1270*/  IADD3 R10, R10, 0xffffffe, RZ ;  /* 0x0ffffffe0a0a7810 */ /* 0x002fe20007ffe0ff */
[----:B------:R-:W-:-:S02]  /*1280*/  IMAD.MOV.U32 R14, RZ, RZ, R8 ;  /* 0x000000ffff0e7224 */ /* 0x000fc400078e0008 */
[----:B------:R-:W-:-:S03]  /*1290*/  @P4 IMAD.IADD R8, R2, 0x1, R9 ;  /* 0x0000000102084824 */ /* 0x000fc600078e0209 */
[----:B------:R-:W1:Y:S01]  /*12a0*/  F2I.FTZ.U32.TRUNC.NTZ R11, R10 ;  /* 0x0000000a000b7305 */ /* 0x000e62000021f000 */
[----:B------:R-:W-:-:S04]  /*12b0*/  @P4 IMAD.WIDE.U32 R16, R8, c[0x0][0x1a0], RZ ;  /* 0x0000680008104a25 */ /* 0x000fc800078e00ff */
[----:B------:R-:W-:Y:S02]  /*12c0*/  @P4 IMAD R8, R8, c[0x0][0x1a4], R17 ;  /* 0x0000690008084a24 */ /* 0x000fe400078e0211 */
[----:B-1----:R-:W-:Y:S02]  /*12d0*/  IMAD.MOV R5, RZ, RZ, -R11 ;  /* 0x000000ffff057224 */ /* 0x002fe400078e0a0b */
[----:B------:R-:W-:Y:S02]  /*12e0*/  IMAD.MOV.U32 R10, RZ, RZ, RZ ;  /* 0x000000ffff0a7224 */ /* 0x000fe400078e00ff */
        /* <DEDUP_REMOVED lines=38> */
.L_x_2136:
[----:B------:R-:W-:Y:S01]  /*1550*/  ISETP.NE.AND P1, PT, R202, -0x1, PT ;  /* 0xffffffffca00780c */ /* 0x000fe20003f25270 */
[----:B------:R-:W-:Y:S01]  /*1560*/  IMAD.IADD R199, R90, 0x1, -R89 ;  /* 0x000000015ac77824 */ /* 0x000fe200078e0a59 */
[----:B------:R-:W-:Y:S01]  /*1570*/  SHF.R.S32.HI R87, RZ, 0x1f, R86 ;  /* 0x0000001fff577819 */ /* 0x000fe20000011456 */
[----:B------:R-:W-:Y:S01]  /*1580*/  IMAD R11, R11, c[0x0][0x1b8], RZ ;  /* 0x00006e000b0b7a24 */ /* 0x000fe200078e02ff */
[----:B------:R-:W-:Y:S01]  /*1590*/  IADD3 R203, R133, -0x1, RZ ;  /* 0xffffffff85cb7810 */ /* 0x000fe20007ffe0ff */
[----:B------:R-:W-:Y:S01]  /*15a0*/  IMAD.SHL.U32 R216, R86, 0x2, RZ ;  /* 0x0000000256d87824 */ /* 0x000fe200078e00ff */
[----:B------:R-:W-:Y:S01]  /*15b0*/  LEA.HI R14, R87, R86, RZ, 0x3 ;  /* 0x00000056570e7211 */ /* 0x000fe200078f18ff */
[----:B------:R-:W-:-:S03]  /*15c0*/  IMAD R11, R12, c[0x0][0x1bc], R11 ;  /* 0x00006f000c0b7a24 */ /* 0x000fc600078e020b */
[----:B------:R-:W-:Y:S02]  /*15d0*/  LOP3.LUT R3, R14, 0xfffffff8, RZ, 0xc0, !PT ;  /* 0xfffffff80e037812 */ /* 0x000fe400078ec0ff */
[----:B------:R-:W-:Y:S01]  /*15e0*/  SHF.R.S32.HI R14, RZ, 0x3, R14 ;  /* 0x00000003ff0e7819 */ /* 0x000fe2000001140e */
[----:B------:R-:W-:Y:S01]  /*15f0*/  @!P1 IMAD.WIDE.U32 R22, R13, c[0x0][0x178], RZ ;  /* 0x00005e000d169a25 */ /* 0x000fe200078e00ff */
[----:B------:R-:W-:Y:S02]  /*1600*/  @!P1 SHF.R.S32.HI R2, RZ, 0x1f, R13 ;  /* 0x0000001fff029819 */ /* 0x000fe4000001140d */
[----:B------:R-:W-:Y:S01]  /*1610*/  SHF.R.S32.HI R15, RZ, 0x1f, R14 ;  /* 0x0000001fff0f7819 */ /* 0x000fe2000001140e */
[----:B-----5:R-:W-:Y:S01]  /*1620*/  IMAD.IADD R0, R86, 0x1, -R3 ;  /* 0x0000000156007824 */ /* 0x020fe200078e0a03 */
[----:B------:R-:W-:Y:S01]  /*1630*/  SHF.R.S32.HI R3, RZ, 0x1f, R28 ;  /* 0x0000001fff037819 */ /* 0x000fe2000001141c */
[----:B------:R-:W-:Y:S01]  /*1640*/  @!P1 IMAD R2, R2, c[0x0][0x178], RZ ;  /* 0x00005e0002029a24 */ /* 0x000fe200078e02ff */
[----:B------:R-:W-:Y:S01]  /*1650*/  LOP3.LUT R216, R216, 0x6, RZ, 0xc0, !PT ;  /* 0x00000006d8d87812 */ /* 0x000fe200078ec0ff */
[----:B------:R-:W-:-:S02]  /*1660*/  IMAD.SHL.U32 R10, R14, 0x40, RZ ;  /* 0x000000400e0a7824 */ /* 0x000fc400078e00ff */
[----:B------:R-:W-:-:S03]  /*1670*/  @P1 IMAD.WIDE.U32 R18, R202, c[0x0][0x190], RZ ;  /* 0x00006400ca121a25 */ /* 0x000fc600078e00ff */
[----:B------:R-:W-:Y:S01]  /*1680*/  LOP3.LUT R10, R10, 0x1c0, RZ, 0xc0, !PT ;  /* 0x000001c00a0a7812 */ /* 0x000fe200078ec0ff */
[----:B------:R-:W-:Y:S02]  /*1690*/  @!P1 IMAD R2, R13, c[0x0][0x17c], R2 ;  /* 0x00005f000d029a24 */ /* 0x000fe400078e0202 */
[----:B------:R-:W-:Y:S01]  /*16a0*/  @!P1 IMAD.MOV.U32 R18, RZ, RZ, R22 ;  /* 0x000000ffff129224 */ /* 0x000fe200078e0016 */
[----:B------:R-:W-:Y:S01]  /*16b0*/  SHF.R.U32.HI R205, RZ, 0x3, R10 ;  /* 0x00000003ffcd7819 */ /* 0x000fe2000001160a */
[----:B------:R-:W-:Y:S02]  /*16c0*/  IMAD.SHL.U32 R13, R0, 0x8, RZ ;  /* 0x00000008000d7824 */ /* 0x000fe400078e00ff */
[----:B------:R-:W-:Y:S02]  /*16d0*/  @P1 IMAD R9, R202, c[0x0][0x194], R19 ;  /* 0x00006500ca091a24 */ /* 0x000fe400078e0213 */
[----:B------:R-:W-:Y:S01]  /*16e0*/  @!P1 IMAD.IADD R9, R23, 0x1, R2 ;  /* 0x0000000117099824 */ /* 0x000fe200078e0202 */
[----:B------:R-:W-:Y:S01]  /*16f0*/  IADD3 R16, P2, R13, R16, RZ ;  /* 0x000000100d107210 */ /* 0x000fe20007f5e0ff */
[----:B------:R-:W-:Y:S01]  /*1700*/  IMAD R3, R3, c[0x0][0x1a8], RZ ;  /* 0x00006a0003037a24 */ /* 0x000fe200078e02ff */
[----:B------:R-:W-:Y:S01]  /*1710*/  LOP3.LUT R2, R10, 0x38, R13, 0xf8, !PT ;  /* 0x000000380a027812 */ /* 0x000fe200078ef80d */
[----:B------:R-:W-:Y:S01]  /*1720*/  IMAD.WIDE R32, R33, 0x40, R14 ;  /* 0x0000004021207825 */ /* 0x000fe200078e020e */
[----:B------:R-:W-:-:S02]  /*1730*/  IADD3 R20, P3, R13, R20, RZ ;  /* 0x000000140d147210 */ /* 0x000fc40007f7e0ff */
[----:B------:R-:W-:Y:S01]  /*1740*/  IADD3 R18, P1, R13, R18, RZ ;  /* 0x000000120d127210 */ /* 0x000fe20007f3e0ff */
[----:B------:R-:W-:Y:S01]  /*1750*/  IMAD R26, R28, c[0x0][0x1ac], R3 ;  /* 0x00006b001c1a7a24 */ /* 0x000fe200078e0203 */
[----:B------:R-:W-:Y:S01]  /*1760*/  SHF.R.S32.HI R13, RZ, 0x1f, R13 ;  /* 0x0000001fff0d7819 */ /* 0x000fe2000001140d */
[----:B------:R-:W-:Y:S01]  /*1770*/  IMAD R135, R15, c[0x0][0x198], RZ ;  /* 0x000066000f877a24 */ /* 0x000fe200078e02ff */
[----:B------:R-:W-:Y:S02]  /*1780*/  IADD3 R10, R14, 0x10, RZ ;  /* 0x000000100e0a7810 */ /* 0x000fe40007ffe0ff */
[----:B------:R-:W-:Y:S01]  /*1790*/  LOP3.LUT R205, R2, R205, RZ, 0x3c, !PT ;  /* 0x000000cd02cd7212 */ /* 0x000fe200078e3cff */
[C---:B------:R-:W-:Y:S01]  /*17a0*/  IMAD.X R17, R13.reuse, 0x1, R8, P2 ;  /* 0x000000010d117824 */ /* 0x040fe200010e0608 */
[C---:B------:R-:W-:Y:S01]  /*17b0*/  IADD3 R8, R14.reuse, 0x20, RZ ;  /* 0x000000200e087810 */ /* 0x040fe20007ffe0ff */
[C---:B------:R-:W-:Y:S01]  /*17c0*/  IMAD.X R19, R13.reuse, 0x1, R9, P1 ;  /* 0x000000010d137824 */ /* 0x040fe200008e0609 */
[----:B------:R-:W-:Y:S01]  /*17d0*/  IADD3 R146, P1, R14, R7, RZ ;  /* 0x000000070e927210 */ /* 0x000fe20007f3e0ff */
[----:B------:R-:W-:Y:S01]  /*17e0*/  IMAD.X R21, R13, 0x1, R6, P3 ;  /* 0x000000010d157824 */ /* 0x000fe200018e0606 */
[-C--:B------:R-:W-:Y:S01]  /*17f0*/  ISETP.GE.AND P5, PT, R8, R199.reuse, PT ;  /* 0x000000c70800720c */ /* 0x080fe20003fa6270 */
[----:B------:R-:W-:Y:S01]  /*1800*/  IMAD.WIDE.U32 R28, R28, c[0x0][0x1a8], R18 ;  /* 0x00006a001c1c7a25 */ /* 0x000fe200078e0012 */
[----:B------:R-:W-:-:S02]  /*1810*/  ISETP.GE.AND P2, PT, R10, R199, PT ;  /* 0x000000c70a00720c */ /* 0x000fc40003f46270 */
[C---:B------:R-:W-:Y:S01]  /*1820*/  IADD3 R6, R14.reuse, 0x30, RZ ;  /* 0x000000300e067810 */ /* 0x040fe20007ffe0ff */
[----:B------:R-:W-:Y:S01]  /*1830*/  IMAD.X R5, R15, 0x1, R5, P1 ;  /* 0x000000010f057824 */ /* 0x000fe200008e0605 */
[CC--:B------:R-:W-:Y:S01]  /*1840*/  ISETP.GE.AND P1, PT, R14.reuse, R199.reuse, PT ;  /* 0x000000c70e00720c */ /* 0x0c0fe20003f26270 */
[----:B------:R-:W-:Y:S01]  /*1850*/  IMAD.WIDE.U32 R20, R14, c[0x0][0x198], R20 ;  /* 0x000066000e147a25 */ /* 0x000fe200078e0014 */
[----:B------:R-:W-:Y:S02]  /*1860*/  ISETP.GE.AND P4, PT, R6, R199, PT ;  /* 0x000000c70600720c */ /* 0x000fe40003f86270 */
[----:B------:R-:W-:Y:S01]  /*1870*/  LEA.HI R2, R87, R86, RZ, 0x6 ;  /* 0x0000005657027211 */ /* 0x000fe200078f30ff */
[----:B------:R-:W-:Y:S02]  /*1880*/  IMAD.MOV.U32 R134, RZ, RZ, R20 ;  /* 0x000000ffff867224 */ /* 0x000fe400078e0014 */
[C---:B------:R-:W-:Y:S01]  /*1890*/  @!P5 IADD3 R18, P6, R32.reuse, 0x20, RZ ;  /* 0x000000202012d810 */ /* 0x040fe20007fde0ff */
[----:B------:R-:W-:Y:S01]  /*18a0*/  IMAD.IADD R27, R29, 0x1, R26 ;  /* 0x000000011d1b7824 */ /* 0x000fe200078e021a */
[----:B------:R-:W-:Y:S01]  /*18b0*/  @!P2 IADD3 R20, P3, R32, 0x10, RZ ;  /* 0x000000102014a810 */ /* 0x000fe20007f7e0ff */
[----:B------:R-:W-:-:S02]  /*18c0*/  @!P5 IMAD.MOV.U32 R24, RZ, RZ, R28 ;  /* 0x000000ffff18d224 */ /* 0x000fc400078e001c */
[--C-:B------:R-:W-:Y:S02]  /*18d0*/  @!P5 IMAD.X R13, RZ, RZ, R33.reuse, P6 ;  /* 0x000000ffff0dd224 */ /* 0x100fe400030e0621 */
[----:B------:R-:W-:Y:S02]  /*18e0*/  @!P1 IMAD R3, R33, c[0x0][0x190], RZ ;  /* 0x0000640021039a24 */ /* 0x000fe400078e02ff */
[----:B------:R-:W-:Y:S02]  /*18f0*/  @!P1 IMAD.MOV.U32 R26, RZ, RZ, R28 ;  /* 0x000000ffff1a9224 */ /* 0x000fe400078e001c */
[----:B------:R-:W-:Y:S01]  /*1900*/  @!P2 IMAD.X R9, RZ, RZ, R33, P3 ;  /* 0x000000ffff09a224 */ /* 0x000fe200018e0621 */
[----:B------:R-:W-:Y:S01]  /*1910*/  @!P4 IADD3 R7, P3, R32, 0x30, RZ ;  /* 0x000000302007c810 */ /* 0x000fe20007f7e0ff */
[--C-:B------:R-:W-:Y:S02]  /*1920*/  @!P2 IMAD.MOV.U32 R31, RZ, RZ, R27.reuse ;  /* 0x000000ffff1fa224 */ /* 0x100fe400078e001b */
[----:B------:R-:W-:-:S02]  /*1930*/  @!P5 IMAD.MOV.U32 R25, RZ, RZ, R27 ;  /* 0x000000ffff19d224 */ /* 0x000fc400078e001b */
[----:B------:R-:W-:Y:S02]  /*1940*/  @!P4 IMAD.MOV.U32 R29, RZ, RZ, R27 ;  /* 0x000000ffff1dc224 */ /* 0x000fe400078e001b */
[----:B------:R-:W-:Y:S02]  /*1950*/  @!P5 IMAD R13, R13, c[0x0][0x190], RZ ;  /* 0x000064000d0dda24 */ /* 0x000fe400078e02ff */
[C---:B------:R-:W-:Y:S02]  /*1960*/  @!P1 IMAD R3, R32.reuse, c[0x0][0x194], R3 ;  /* 0x0000650020039a24 */ /* 0x040fe400078e0203 */
[----:B------:R-:W-:-:S04]  /*1970*/  @!P1 IMAD.WIDE.U32 R26, R32, c[0x0][0x190], R26 ;  /* 0x00006400201a9a25 */ /* 0x000fc800078e001a */
[C---:B------:R-:W-:Y:S02]  /*1980*/  @!P5 IMAD R13, R18.reuse, c[0x0][0x194], R13 ;  /* 0x00006500120dda24 */ /* 0x040fe400078e020d */
[----:B------:R-:W-:Y:S02]  /*1990*/  @!P4 IMAD.X R22, RZ, RZ, R33, P3 ;  /* 0x000000ffff16c224 */ /* 0x000fe400018e0621 */
[----:B------:R-:W-:Y:S01]  /*19a0*/  @!P5 IMAD.WIDE.U32 R18, R18, c[0x0][0x190], R24 ;  /* 0x000064001212da25 */ /* 0x000fe200078e0018 */
[----:B------:R-:W-:-:S03]  /*19b0*/  @!P1 LEA R24, P3, R26, c[0x0][0x160], 0x1 ;  /* 0x000058001a189a11 */ /* 0x000fc600078608ff */
[----:B------:R-:W-:Y:S02]  /*19c0*/  @!P1 IMAD.IADD R3, R27, 0x1, R3 ;  /* 0x000000011b039824 */ /* 0x000fe400078e0203 */
[----:B------:R-:W-:Y:S02]  /*19d0*/  IMAD.SHL.U32 R2, R2, 0x8, RZ ;  /* 0x0000000802027824 */ /* 0x000fe400078e00ff */
[----:B------:R-:W-:Y:S01]  /*19e0*/  IMAD R135, R14, c[0x0][0x19c], R135 ;  /* 0x000067000e877a24 */ /* 0x000fe200078e0287 */
[----:B------:R-:W-:Y:S01]  /*19f0*/  @!P1 LEA.HI.X R25, R26, c[0x0][0x164], R3, 0x1, P3 ;  /* 0x000059001a199a11 */ /* 0x000fe200018f0c03 */
[----:B------:R-:W-:Y:S01]  /*1a00*/  @!P2 IMAD R9, R9, c[0x0][0x190], RZ ;  /* 0x000064000909aa24 */ /* 0x000fe200078e02ff */
[----:B------:R-:W-:Y:S01]  /*1a10*/  LOP3.LUT R205, R205, 0xfffffe00, R2, 0xf8, !PT ;  /* 0xfffffe00cdcd7812 */ /* 0x000fe200078ef802 */
[----:B------:R-:W-:Y:S01]  /*1a20*/  @!P2 IMAD.MOV.U32 R30, RZ, RZ, R28 ;  /* 0x000000ffff1ea224 */ /* 0x000fe200078e001c */
[----:B------:R-:W-:Y:S01]  /*1a30*/  @!P5 LEA R26, P3, R18, c[0x0][0x160], 0x1 ;  /* 0x00005800121ada11 */ /* 0x000fe200078608ff */
[----:B------:R-:W-:-:S02]  /*1a40*/  @!P4 IMAD R22, R22, c[0x0][0x190], RZ ;  /* 0x000064001616ca24 */ /* 0x000fc400078e02ff */
[----:B------:R-:W-:Y:S02]  /*1a50*/  IMAD.SHL.U32 R3, R203, 0x40, RZ ;  /* 0x00000040cb037824 */ /* 0x000fe400078e00ff */
[----:B------:R-:W-:Y:S02]  /*1a60*/  IMAD.IADD R135, R21, 0x1, R135 ;  /* 0x0000000115877824 */ /* 0x000fe400078e0287 */
[C---:B------:R-:W-:Y:S02]  /*1a70*/  @!P2 IMAD R2, R20.reuse, c[0x0][0x194], R9 ;  /* 0x000065001402aa24 */ /* 0x040fe400078e0209 */
[----:B------:R-:W-:-:S04]  /*1a80*/  @!P2 IMAD.WIDE.U32 R20, R20, c[0x0][0x190], R30 ;  /* 0x000064001414aa25 */ /* 0x000fc800078e001e */
[C---:B------:R-:W-:Y:S02]  /*1a90*/  @!P4 IMAD R9, R7.reuse, c[0x0][0x194], R22 ;  /* 0x000065000709ca24 */ /* 0x040fe400078e0216 */
[----:B------:R-:W-:Y:S01]  /*1aa0*/  @!P4 IMAD.WIDE.U32 R22, R7, c[0x0][0x190], R28 ;  /* 0x000064000716ca25 */ /* 0x000fe200078e001c */
[----:B------:R-:W-:-:S03]  /*1ab0*/  @!P2 LEA R28, P6, R20, c[0x0][0x160], 0x1 ;  /* 0x00005800141caa11 */ /* 0x000fc600078c08ff */
[----:B------:R-:W-:Y:S02]  /*1ac0*/  @!P5 IMAD.IADD R13, R19, 0x1, R13 ;  /* 0x00000001130dd824 */ /* 0x000fe400078e020d */
[----:B------:R-:W-:Y:S02]  /*1ad0*/  IMAD.IADD R7, R84, 0x1, -R3 ;  /* 0x0000000154077824 */ /* 0x000fe400078e0a03 */
[----:B------:R-:W-:Y:S01]  /*1ae0*/  @!P2 IMAD.IADD R2, R21, 0x1, R2 ;  /* 0x000000011502a824 */ /* 0x000fe200078e0202 */
[----:B------:R-:W-:Y:S01]  /*1af0*/  @!P5 LEA.HI.X R27, R18, c[0x0][0x164], R13, 0x1, P3 ;  /* 0x00005900121bda11 */ /* 0x000fe200018f0c0d */
[----:B------:R-:W-:Y:S01]  /*1b00*/  IMAD.SHL.U32 R205, R205, 0x2, RZ ;  /* 0x00000002cdcd7824 */ /* 0x000fe200078e00ff */
[----:B------:R-:W-:Y:S01]  /*1b10*/  ISETP.GE.AND P3, PT, R10, R7, PT ;  /* 0x000000070a00720c */ /* 0x000fe20003f66270 */
[----:B------:R-:W-:Y:S01]  /*1b20*/  @!P4 IMAD.IADD R9, R23, 0x1, R9 ;  /* 0x000000011709c824 */ /* 0x000fe200078e0209 */
[----:B------:R-:W-:Y:S01]  /*1b30*/  @!P2 LEA.HI.X R29, R20, c[0x0][0x164], R2, 0x1, P6 ;  /* 0x00005900141daa11 */ /* 0x000fe200030f0c02 */
[----:B------:R-:W-:Y:S01]  /*1b40*/  IMAD.MOV.U32 R2, RZ, RZ, c[0x0][0x198] ;  /* 0x00006600ff027624 */ /* 0x000fe200078e00ff */
[----:B------:R-:W-:Y:S01]  /*1b50*/  @!P4 LEA R20, P6, R22, c[0x0][0x160], 0x1 ;  /* 0x000058001614ca11 */ /* 0x000fe200078c08ff */
[----:B------:R-:W-:Y:S01]  /*1b60*/  @!PT LDS RZ, [RZ] ;  /* 0x00000000fffff984 */ /* 0x000fe20000000800 */
[----:B------:R-:W-:Y:S01]  /*1b70*/  @!PT LDS RZ, [RZ] ;  /* 0x00000000fffff984 */ /* 0x000fe20000000800 */
[----:B------:R-:W-:Y:S01]  /*1b80*/  @!PT LDS RZ, [RZ] ;  /* 0x00000000fffff984 */ /* 0x000fe20000000800 */
[----:B------:R1:W-:Y:S01]  /*1b90*/  @!P1 LDGSTS.E.BYPASS.LTC128B.128 [R205], [R24.64] ;  /* 0x0000000018cd9fae */ /* 0x0003e2000b901d46 */
[----:B------:R-:W-:-:S02]  /*1ba0*/  IMAD.MOV.U32 R13, RZ, RZ, c[0x0][0x19c] ;  /* 0x00006700ff0d7624 */ /* 0x000fc400078e00ff */
[----:B------:R-:W-:Y:S01]  /*1bb0*/  @!P4 LEA.HI.X R21, R22, c[0x0][0x164], R9, 0x1, P6 ;  /* 0x000059001615ca11 */ /* 0x000fe200030f0c09 */
[----:B------:R1:W-:Y:S01]  /*1bc0*/  @!P1 LDGSTS.E.BYPASS.LTC128B.128 [R205+0x2000], [R24.64+0x80] ;  /* 0x0200008018cd9fae */ /* 0x0003e2000b901d46 */
[-C--:B------:R-:W-:Y:S01]  /*1bd0*/  ISETP.GE.AND P6, PT, R14, R7.reuse, PT ;  /* 0x000000070e00720c */ /* 0x080fe20003fc6270 */
[----:B------:R-:W-:Y:S02]  /*1be0*/  IMAD.WIDE.U32 R16, R12, c[0x0][0x1b8], R16 ;  /* 0x00006e000c107a25 */ /* 0x000fe400078e0010 */
[----:B------:R1:W-:Y:S01]  /*1bf0*/  @!P1 LDGSTS.E.BYPASS.LTC128B.128 [R205+0x4000], [R24.64+0x100] ;  /* 0x0400010018cd9fae */ /* 0x0003e2000b901d46 */
[----:B------:R-:W-:Y:S01]  /*1c00*/  ISETP.GE.AND P1, PT, R8, R7, PT ;  /* 0x000000070800720c */ /* 0x000fe20003f26270 */
[----:B------:R-:W-:Y:S02]  /*1c10*/  IMAD.IADD R17, R17, 0x1, R11 ;  /* 0x0000000111117824 */ /* 0x000fe400078e020b */
[----:B------:R2:W-:Y:S01]  /*1c20*/  @!P2 LDGSTS.E.BYPASS.LTC128B.128 [R205+0x800], [R28.64] ;  /* 0x008000001ccdafae */ /* 0x0005e2000b901d46 */
[----:B------:R-:W-:-:S03]  /*1c30*/  IMAD R5, R5, c[0x0][0x1a0], RZ ;  /* 0x0000680005057a24 */ /* 0x000fc600078e02ff */
[----:B------:R2:W-:Y:S04]  /*1c40*/  @!P2 LDGSTS.E.BYPASS.LTC128B.128 [R205+0x2800], [R28.64+0x80] ;  /* 0x028000801ccdafae */ /* 0x0005e8000b901d46 */
[----:B------:R2:W-:Y:S01]  /*1c50*/  @!P2 LDGSTS.E.BYPASS.LTC128B.128 [R205+0x4800], [R28.64+0x100] ;  /* 0x048001001ccdafae */ /* 0x0005e2000b901d46 */
[----:B------:R-:W-:-:S03]  /*1c60*/  @!P3 LEA R15, P2, R2, R134, 0x4 ;  /* 0x00000086020fb211 */ /* 0x000fc600078420ff */
[----:B------:R3:W-:Y:S01]  /*1c70*/  @!P5 LDGSTS.E.BYPASS.LTC128B.128 [R205+0x1000], [R26.64] ;  /* 0x010000001acddfae */ /* 0x0007e2000b901d46 */
[C---:B------:R-:W-:Y:S02]  /*1c80*/  @!P3 LEA.HI.X R18, R2.reuse, R135, R13, 0x4, P2 ;  /* 0x000000870212b211 */ /* 0x040fe400010f240d */
[C---:B------:R-:W-:Y:S01]  /*1c90*/  @!P3 LEA R22, P2, R15.reuse, c[0x0][0x168], 0x1 ;  /* 0x00005a000f16ba11 */ /* 0x040fe200078408ff */
[----:B------:R3:W-:Y:S03]  /*1ca0*/  @!P5 LDGSTS.E.BYPASS.LTC128B.128 [R205+0x3000], [R26.64+0x80] ;  /* 0x030000801acddfae */ /* 0x0007e6000b901d46 */
[----:B------:R-:W-:Y:S01]  /*1cb0*/  @!P3 LEA.HI.X R23, R15, c[0x0][0x16c], R18, 0x1, P2 ;  /* 0x00005b000f17ba11 */ /* 0x000fe200010f0c12 */
[----:B------:R3:W-:Y:S01]  /*1cc0*/  @!P5 LDGSTS.E.BYPASS.LTC128B.128 [R205+0x5000], [R26.64+0x100] ;  /* 0x050001001acddfae */ /* 0x0007e2000b901d46 */
[----:B------:R-:W-:Y:S01]  /*1cd0*/  IMAD.SHL.U32 R18, R13, 0x20, RZ ;  /* 0x000000200d127824 */ /* 0x000fe200078e00ff */
[CC--:B------:R-:W-:Y:S01]  /*1ce0*/  LEA.HI R15, R87.reuse, R86.reuse, RZ, 0x4 ;  /* 0x00000056570f7211 */ /* 0x0c0fe200078f20ff */
[----:B-1----:R-:W-:Y:S01]  /*1cf0*/  IMAD.WIDE.U32 R24, R2, 0x20, RZ ;  /* 0x0000002002187825 */ /* 0x002fe200078e00ff */
[----:B------:R1:W-:Y:S01]  /*1d00*/  @!P4 LDGSTS.E.BYPASS.LTC128B.128 [R205+0x1800], [R20.64] ;  /* 0x0180000014cdcfae */ /* 0x0003e2000b901d46 */
[----:B------:R-:W-:-:S03]  /*1d10*/  LEA.HI R87, R87, R86, RZ, 0x5 ;  /* 0x0000005657577211 */ /* 0x000fc600078f28ff */
[C---:B------:R-:W-:Y:S01]  /*1d20*/  @!P1 IADD3 R9, P2, R134.reuse, R24, RZ ;  /* 0x0000001886099210 */ /* 0x040fe20007f5e0ff */
[----:B------:R1:W-:Y:S01]  /*1d30*/  @!P4 LDGSTS.E.BYPASS.LTC128B.128 [R205+0x3800], [R20.64+0x80] ;  /* 0x0380008014cdcfae */ /* 0x0003e2000b901d46 */
[----:B------:R-:W-:Y:S02]  /*1d40*/  SHF.R.S32.HI R88, RZ, 0x5, R87 ;  /* 0x00000005ff587819 */ /* 0x000fe40000011457 */
[----:B------:R-:W-:Y:S01]  /*1d50*/  @!P1 IADD3.X R18, R135, R25, R18, P2, !PT ;  /* 0x0000001987129210 */ /* 0x000fe200017fe412 */
[----:B------:R1:W-:Y:S01]  /*1d60*/  @!P4 LDGSTS.E.BYPASS.LTC128B.128 [R205+0x5800], [R20.64+0x100] ;  /* 0x0580010014cdcfae */ /* 0x0003e2000b901d46 */
[----:B------:R-:W-:Y:S02]  /*1d70*/  @!P1 LEA R24, P2, R9, c[0x0][0x168], 0x1 ;  /* 0x00005a0009189a11 */ /* 0x000fe400078408ff */
[----:B--2---:R-:W-:Y:S02]  /*1d80*/  @!P6 LEA R28, P5, R134, c[0x0][0x168], 0x1 ;  /* 0x00005a00861cea11 */ /* 0x004fe400078a08ff */
[----:B------:R-:W-:-:S02]  /*1d90*/  ISETP.GE.AND P4, PT, R8, R7, PT ;  /* 0x000000070800720c */ /* 0x000fc40003f86270 */
[----:B------:R-:W-:Y:S02]  /*1da0*/  @!P6 LEA.HI.X R29, R134, c[0x0][0x16c], R135, 0x1, P5 ;  /* 0x00005b00861dea11 */ /* 0x000fe400028f0c87 */
[----:B------:R-:W-:Y:S02]  /*1db0*/  ISETP.GE.AND P5, PT, R10, R7, PT ;  /* 0x000000070a00720c */ /* 0x000fe40003fa6270 */
[----:B------:R-:W-:Y:S01]  /*1dc0*/  SHF.R.S32.HI R10, RZ, 0x4, R15 ;  /* 0x00000004ff0a7819 */ /* 0x000fe2000001140f */
[----:B------:R2:W-:Y:S01]  /*1dd0*/  @!P6 LDGSTS.E.BYPASS.LTC128B.128 [R205+0x6000], [R28.64] ;  /* 0x060000001ccdefae */ /* 0x0005e2000b901d46 */
[----:B------:R-:W-:Y:S02]  /*1de0*/  @!P1 LEA.HI.X R25, R9, c[0x0][0x16c], R18, 0x1, P2 ;  /* 0x00005b0009199a11 */ /* 0x000fe400010f0c12 */
[C---:B------:R-:W-:Y:S01]  /*1df0*/  LEA.HI R8, R15.reuse, R10, RZ, 0x1 ;  /* 0x0000000a0f087211 */ /* 0x040fe200078f08ff */
[----:B------:R2:W-:Y:S01]  /*1e00*/  @!P6 LDGSTS.E.BYPASS.LTC128B.128 [R205+0x8000], [R28.64+0x80] ;  /* 0x080000801ccdefae */ /* 0x0005e2000b901d46 */
[----:B------:R-:W-:-:S02]  /*1e10*/  LOP3.LUT R15, R15, 0xfffffff0, RZ, 0xc0, !PT ;  /* 0xfffffff00f0f7812 */ /* 0x000fc400078ec0ff */
[-C--:B------:R-:W-:Y:S01]  /*1e20*/  ISETP.GE.AND P2, PT, R6, R7.reuse, PT ;  /* 0x000000070600720c */ /* 0x080fe20003f46270 */
[----:B------:R2:W-:Y:S01]  /*1e30*/  @!P6 LDGSTS.E.BYPASS.LTC128B.128 [R205+0xa000], [R28.64+0x100] ;  /* 0x0a0001001ccdefae */ /* 0x0005e2000b901d46 */
[----:B------:R-:W-:Y:S01]  /*1e40*/  LOP3.LUT R9, R8, 0xfffffffe, RZ, 0xc0, !PT ;  /* 0xfffffffe08097812 */ /* 0x000fe200078ec0ff */
[----:B------:R-:W-:Y:S01]  /*1e50*/  IMAD.IADD R15, R86, 0x1, -R15 ;  /* 0x00000001560f7824 */ /* 0x000fe200078e0a0f */
[----:B------:R-:W-:Y:S01]  /*1e60*/  ISETP.GE.AND P6, PT, R14, R7, PT ;  /* 0x000000070e00720c */ /* 0x000fe20003fc6270 */
[----:B------:R1:W-:Y:S01]  /*1e70*/  @!P3 LDGSTS.E.BYPASS.LTC128B.128 [R205+0x6800], [R22.64] ;  /* 0x0680000016cdbfae */ /* 0x0003e2000b901d46 */
[----:B------:R-:W-:Y:S01]  /*1e80*/  LOP3.LUT R87, R87, 0xffffffe0, RZ, 0xc0, !PT ;  /* 0xffffffe057577812 */ /* 0x000fe200078ec0ff */
[----:B------:R-:W-:Y:S01]  /*1e90*/  IMAD.IADD R10, R10, 0x1, -R9 ;  /* 0x000000010a0a7824 */ /* 0x000fe200078e0a09 */
[----:B------:R-:W-:Y:S01]  /*1ea0*/  SHF.R.S32.HI R8, RZ, 0x1f, R15 ;  /* 0x0000001fff087819 */ /* 0x000fe2000001140f */
[----:B------:R1:W-:Y:S01]  /*1eb0*/  @!P3 LDGSTS.E.BYPASS.LTC128B.128 [R205+0x8800], [R22.64+0x80] ;  /* 0x0880008016cdbfae */ /* 0x0003e2000b901d46 */
[----:B------:R-:W-:-:S02]  /*1ec0*/  IMAD.SHL.U32 R9, R14, 0x8, RZ ;  /* 0x000000080e097824 */ /* 0x000fc400078e00ff */
[----:B------:R-:W-:Y:S01]  /*1ed0*/  LEA.HI R8, R8, R15, RZ, 0x3 ;  /* 0x0000000f08087211 */ /* 0x000fe200078f18ff */
[----:B------:R-:W-:Y:S01]  /*1ee0*/  @!P2 IMAD R13, R13, 0x30, RZ ;  /* 0x000000300d0da824 */ /* 0x000fe200078e02ff */
[----:B------:R1:W-:Y:S01]  /*1ef0*/  @!P3 LDGSTS.E.BYPASS.LTC128B.128 [R205+0xa800], [R22.64+0x100] ;  /* 0x0a80010016cdbfae */ /* 0x0003e2000b901d46 */
[----:B------:R-:W-:Y:S01]  /*1f00*/  @!P2 IMAD.WIDE.U32 R18, R2, 0x30, R134 ;  /* 0x000000300212a825 */ /* 0x000fe200078e0086 */
[----:B------:R-:W-:Y:S02]  /*1f10*/  LOP3.LUT R12, R8, 0xfffffff8, RZ, 0xc0, !PT ;  /* 0xfffffff8080c7812 */ /* 0x000fe400078ec0ff */
[----:B------:R3:W-:Y:S01]  /*1f20*/  @!P1 LDGSTS.E.BYPASS.LTC128B.128 [R205+0x7000], [R24.64] ;  /* 0x0700000018cd9fae */ /* 0x0007e2000b901d46 */
[----:B------:R-:W-:Y:S01]  /*1f30*/  @!P2 IMAD.IADD R11, R19, 0x1, R13 ;  /* 0x00000001130ba824 */ /* 0x000fe200078e020d */
[----:B------:R-:W-:Y:S01]  /*1f40*/  ISETP.GE.AND P3, PT, R6, R7, PT ;  /* 0x000000070600720c */ /* 0x000fe20003f66270 */
[----:B------:R-:W-:Y:S01]  /*1f50*/  IMAD.IADD R7, R15, 0x1, -R12 ;  /* 0x000000010f077824 */ /* 0x000fe200078e0a0c */
[----:B------:R3:W-:Y:S01]  /*1f60*/  @!P1 LDGSTS.E.BYPASS.LTC128B.128 [R205+0x9000], [R24.64+0x80] ;  /* 0x0900008018cd9fae */ /* 0x0007e2000b901d46 */
[----:B------:R-:W-:-:S02]  /*1f70*/  IMAD.SHL.U32 R6, R0, 0x40, RZ ;  /* 0x0000004000067824 */ /* 0x000fc400078e00ff */
[----:B------:R-:W-:Y:S01]  /*1f80*/  IMAD.SHL.U32 R85, R8, 0x40, RZ ;  /* 0x0000004008557824 */ /* 0x000fe200078e00ff */
[----:B------:R3:W-:Y:S01]  /*1f90*/  @!P1 LDGSTS.E.BYPASS.LTC128B.128 [R205+0xb000], [R24.64+0x100] ;  /* 0x0b00010018cd9fae */ /* 0x0007e2000b901d46 */
[----:B------:R-:W-:Y:S02]  /*1fa0*/  @!P2 LEA R14, P1, R18, c[0x0][0x168], 0x1 ;  /* 0x00005a00120eaa11 */ /* 0x000fe400078208ff */
[----:B------:R-:W-:Y:S02]  /*1fb0*/  LOP3.LUT R6, R6, 0x1c0, RZ, 0xc0, !PT ;  /* 0x000001c006067812 */ /* 0x000fe400078ec0ff */
[----:B------:R-:W-:Y:S01]  /*1fc0*/  @!P2 LEA.HI.X R15, R18, c[0x0][0x16c], R11, 0x1, P1 ;  /* 0x00005b00120faa11 */ /* 0x000fe200008f0c0b */
[----:B------:R-:W-:Y:S01]  /*1fd0*/  IMAD R11, R146, c[0x0][0x1a4], R5 ;  /* 0x00006900920b7a24 */ /* 0x000fe200078e0205 */
[----:B------:R-:W-:Y:S01]  /*1fe0*/  LOP3.LUT R9, R6, 0x8, R9, 0xf8, !PT ;  /* 0x0000000806097812 */ /* 0x000fe200078ef809 */
[----:B------:R-:W-:Y:S01]  /*1ff0*/  IMAD.WIDE.U32 R146, R146, c[0x0][0x1a0], R16 ;  /* 0x0000680092927a25 */ /* 0x000fe200078e0010 */
[----:B------:R-:W-:Y:S01]  /*2000*/  SHF.R.U32.HI R6, RZ, 0x3, R6 ;  /* 0x00000003ff067819 */ /* 0x000fe20000011606 */
[----:B------:R4:W-:Y:S01]  /*2010*/  @!P2 LDGSTS.E.BYPASS.LTC128B.128 [R205+0x7800], [R14.64] ;  /* 0x078000000ecdafae */ /* 0x0009e2000b901d46 */
[----:B------:R-:W-:Y:S01]  /*2020*/  LOP3.LUT R85, R85, 0xfffffe00, RZ, 0xc0, !PT ;  /* 0xfffffe0055557812 */ /* 0x000fe200078ec0ff */
[----:B------:R-:W-:Y:S01]  /*2030*/  IMAD.MOV.U32 R5, RZ, RZ, 0x20 ;  /* 0x00000020ff057424 */ /* 0x000fe200078e00ff */
[----:B------:R-:W-:Y:S01]  /*2040*/  LOP3.LUT R9, R9, R6, RZ, 0x3c, !PT ;  /* 0x0000000609097212 */ /* 0x000fe200078e3cff */
[----:B------:R4:W-:Y:S01]  /*2050*/  @!P2 LDGSTS.E.BYPASS.LTC128B.128 [R205+0x9800], [R14.64+0x80] ;  /* 0x098000800ecdafae */ /* 0x0009e2000b901d46 */
[----:B------:R-:W-:Y:S01]  /*2060*/  IMAD.SHL.U32 R6, R7, 0x40, RZ ;  /* 0x0000004007067824 */ /* 0x000fe200078e00ff */
[----:B------:R-:W-:Y:S01]  /*2070*/  LEA R200, P1, R146, c[0x0][0x170], 0x1 ;  /* 0x00005c0092c87a11 */ /* 0x000fe200078208ff */
[----:B------:R-:W-:Y:S01]  /*2080*/  IMAD.IADD R144, R147, 0x1, R11 ;  /* 0x0000000193907824 */ /* 0x000fe200078e020b */
[----:B------:R4:W-:Y:S01]  /*2090*/  @!P2 LDGSTS.E.BYPASS.LTC128B.128 [R205+0xb800], [R14.64+0x100] ;  /* 0x0b8001000ecdafae */ /* 0x0009e2000b901d46 */
[----:B------:R-:W-:Y:S01]  /*20a0*/  IMAD R197, R10, 0x200, R9 ;  /* 0x000002000ac57824 */ /* 0x000fe200078e0209 */
[----:B------:R-:W-:Y:S01]  /*20b0*/  LOP3.LUT R6, R6, 0x1c0, RZ, 0xc0, !PT ;  /* 0x000001c006067812 */ /* 0x000fe200078ec0ff */
[----:B------:R-:W-:Y:S01]  /*20c0*/  IMAD.SHL.U32 R9, R10, 0x8, RZ ;  /* 0x000000080a097824 */ /* 0x000fe200078e00ff */
[----:B------:R-:W0:Y:S01]  /*20d0*/  LDGDEPBAR ;  /* 0x00000000000079af */ /* 0x000e220000000000 */
[----:B------:R-:W-:Y:S01]  /*20e0*/  @!P4 IMAD.MOV.U32 R11, RZ, RZ, c[0x0][0x1a0] ;  /* 0x00006800ff0bc624 */ /* 0x000fe200078e00ff */
[----:B------:R-:W-:Y:S01]  /*20f0*/  LEA.HI.X R201, R146, c[0x0][0x174], R144, 0x1, P1 ;  /* 0x00005d0092c97a11 */ /* 0x000fe200008f0c90 */
[----:B------:R-:W-:Y:S01]  /*2100*/  IMAD R12, R5, c[0x0][0x1a4], RZ ;  /* 0x00006900050c7a24 */ /* 0x000fe200078e02ff */
[----:B------:R-:W-:Y:S01]  /*2110*/  LOP3.LUT R9, R6, 0x8, R9, 0xf8, !PT ;  /* 0x0000000806097812 */ /* 0x000fe200078ef809 */
[----:B------:R-:W-:Y:S01]  /*2120*/  @!P4 IMAD.MOV.U32 R10, RZ, RZ, c[0x0][0x1a4] ;  /* 0x00006900ff0ac624 */ /* 0x000fe200078e00ff */
[----:B------:R-:W-:Y:S01]  /*2130*/  SHF.R.U32.HI R6, RZ, 0x3, R6 ;  /* 0x00000003ff067819 */ /* 0x000fe20000011606 */
[----:B------:R-:W-:-:S02]  /*2140*/  @!P3 IMAD.MOV.U32 R18, RZ, RZ, c[0x0][0x1a0] ;  /* 0x00006800ff12b624 */ /* 0x000fc400078e00ff */
[----:B------:R-:W-:Y:S01]  /*2150*/  IMAD.SHL.U32 R197, R197, 0x2, RZ ;  /* 0x00000002c5c57824 */ /* 0x000fe200078e00ff */
[----:B------:R-:W-:Y:S01]  /*2160*/  LOP3.LUT R6, R9, R6, RZ, 0x3c, !PT ;  /* 0x0000000609067212 */ /* 0x000fe200078e3cff */
[----:B------:R-:W-:Y:S02]  /*2170*/  @!P3 IMAD.MOV.U32 R9, RZ, RZ, c[0x0][0x1a4] ;  /* 0x00006900ff09b624 */ /* 0x000fe400078e00ff */
[----:B------:R-:W-:Y:S01]  /*2180*/  @!P3 IMAD.WIDE.U32 R18, R18, 0x60, R200 ;  /* 0x000000601212b825 */ /* 0x000fe200078e00c8 */
[----:B------:R-:W-:-:S03]  /*2190*/  IADD3 R195, R197, 0x6020, RZ ;  /* 0x00006020c5c37810 */ /* 0x000fc60007ffe0ff */
[----:B------:R-:W-:Y:S02]  /*21a0*/  @!P3 IMAD R9, R9, 0x60, RZ ;  /* 0x000000600909b824 */ /* 0x000fe400078e02ff */
[----:B------:R-:W-:Y:S02]  /*21b0*/  @!P3 IMAD.MOV.U32 R8, RZ, RZ, R18 ;  /* 0x000000ffff08b224 */ /* 0x000fe400078e0012 */
[----:B------:R-:W-:Y:S02]  /*21c0*/  @!P3 IMAD.IADD R9, R19, 0x1, R9 ;  /* 0x000000011309b824 */ /* 0x000fe400078e0209 */
[----:B----4-:R-:W-:Y:S01]  /*21d0*/  IMAD.WIDE.U32 R14, R5, c[0x0][0x1a0], RZ ;  /* 0x00006800050e7a25 */ /* 0x010fe200078e00ff */
[----:B------:R-:W-:-:S04]  /*21e0*/  DEPBAR.LE SB0, 0x0 ;  /* 0x000080000000791a */ /* 0x000fc80000000000 */
[----:B------:R-:W-:Y:S01]  /*21f0*/  BAR.SYNC.DEFER_BLOCKING 0x0 ;  /* 0x0000000000007b1d */ /* 0x000fe20000010000 */
[----:B------:R-:W-:Y:S02]  /*2200*/  @!P5 IADD3 R16, P2, R200, R14, RZ ;  /* 0x0000000ec810d210 */ /* 0x000fe40007f5e0ff */
[----:B------:R-:W-:Y:S02]  /*2210*/  @!P4 LEA R14, P1, R11, R200, 0x6 ;  /* 0x000000c80b0ec211 */ /* 0x000fe400078230ff */
[----:B------:R-:W-:Y:S02]  /*2220*/  @!P5 IADD3.X R17, R201, R15, R12, P2, !PT ;  /* 0x0000000fc911d210 */ /* 0x000fe400017fe40c */
[----:B------:R-:W-:Y:S01]  /*2230*/  @!P4 LEA.HI.X R15, R11, R201, R10, 0x6, P1 ;  /* 0x000000c90b0fc211 */ /* 0x000fe200008f340a */
[----:B------:R-:W-:-:S04]  /*2240*/  IMAD R11, R88, 0x400, R85 ;  /* 0x00000400580b7824 */ /* 0x000fc800078e0255 */
[----:B------:R-:W-:-:S04]  /*2250*/  IMAD.IADD R198, R6, 0x1, R11 ;  /* 0x0000000106c67824 */ /* 0x000fc800078e020b */
[----:B------:R-:W-:Y:S01]  /*2260*/  IMAD.SHL.U32 R198, R198, 0x2, RZ ;  /* 0x00000002c6c67824 */ /* 0x000fe200078e00ff */
[----:B------:R-:W-:Y:S01]  /*2270*/  R2P PR, R7, 0x6 ;  /* 0x0000000607007804 */ /* 0x000fe20000000000 */
[----:B------:R-:W-:-:S04]  /*2280*/  IMAD.MOV.U32 R7, RZ, RZ, 0x10 ;  /* 0x00000010ff077424 */ /* 0x000fc800078e00ff */
[----:B------:R-:W-:Y:S01]  /*2290*/  SEL R5, R5, 0xffffffe0, !P2 ;  /* 0xffffffe005057807 */ /* 0x000fe20005000000 */
[----:B------:R-:W-:Y:S01]  /*22a0*/  @P6 STS.128 [R205+0xc000], RZ ;  /* 0x00c000ffcd006388 */ /* 0x000fe20000000c00 */
[----:B------:R-:W-:Y:S02]  /*22b0*/  SEL R7, R7, 0xfffffff0, !P1 ;  /* 0xfffffff007077807 */ /* 0x000fe40004800000 */
[----:B------:R-:W-:Y:S01]  /*22c0*/  R2P PR, R0, 0x6 ;  /* 0x0000000600007804 */ /* 0x000fe20000000000 */
[----:B------:R-:W-:Y:S01]  /*22d0*/  @P6 STS.128 [R205+0xe000], RZ ;  /* 0x00e000ffcd006388 */ /* 0x000fe20000000c00 */
[----:B------:R-:W-:Y:S01]  /*22e0*/  IADD3 R0, R197, 0x6000, RZ ;  /* 0x00006000c5007810 */ /* 0x000fe20007ffe0ff */
[--C-:B------:R-:W-:Y:S02]  /*22f0*/  IMAD R196, R7, 0x2, R198.reuse ;  /* 0x0000000207c47824 */ /* 0x100fe400078e02c6 */
[----:B------:R-:W-:Y:S01]  /*2300*/  @P6 STS.128 [R205+0x10000], RZ ;  /* 0x010000ffcd006388 */ /* 0x000fe20000000c00 */
[----:B------:R-:W-:-:S02]  /*2310*/  IMAD R194, R5, 0x2, R198 ;  /* 0x0000000205c27824 */ /* 0x000fc400078e02c6 */
[----:B------:R-:W-:Y:S01]  /*2320*/  IMAD R193, R5, 0x2, R196 ;  /* 0x0000000205c17824 */ /* 0x000fe200078e02c4 */
[----:B------:R-:W-:Y:S01]  /*2330*/  @!PT LDS RZ, [RZ] ;  /* 0x00000000fffff984 */ /* 0x000fe20000000800 */
[----:B------:R-:W-:Y:S01]  /*2340*/  @!PT LDS RZ, [RZ] ;  /* 0x00000000fffff984 */ /* 0x000fe20000000800 */
[----:B------:R-:W-:Y:S01]  /*2350*/  @!PT LDS RZ, [RZ] ;  /* 0x00000000fffff984 */ /* 0x000fe20000000800 */
[----:B------:R4:W-:Y:S04]  /*2360*/  @!P6 LDGSTS.E.BYPASS.LTC128B.128 [R205+0xc000], [R200.64] ;  /* 0x0c000000c8cdefae */ /* 0x0009e8000b901d46 */
[----:B------:R4:W-:Y:S01]  /*2370*/  @!P6 LDGSTS.E.BYPASS.LTC128B.128 [R205+0xe000], [R200.64+0x80] ;  /* 0x0e000080c8cdefae */ /* 0x0009e2000b901d46 */
[----:B------:R-:W-:Y:S01]  /*2380*/  @P1 IADD3 R195, R0, -0x20, RZ ;  /* 0xffffffe000c31810 */ /* 0x000fe20007ffe0ff */
[----:B------:R-:W-:Y:S02]  /*2390*/  IMAD.MOV.U32 R0, RZ, RZ, 0x40 ;  /* 0x00000040ff007424 */ /* 0x000fe400078e00ff */
[----:B------:R4:W-:Y:S01]  /*23a0*/  @!P6 LDGSTS.E.BYPASS.LTC128B.128 [R205+0x10000], [R200.64+0x100] ;  /* 0x10000100c8cdefae */ /* 0x0009e2000b901d46 */
[----:B------:R-:W-:-:S02]  /*23b0*/  IADD3 R187, R195, 0x800, RZ ;  /* 0x00000800c3bb7810 */ /* 0x000fc40007ffe0ff */
[----:B------:R-:W-:Y:S01]  /*23c0*/  SEL R0, R0, 0xffffffc0, !P2 ;  /* 0xffffffc000007807 */ /* 0x000fe20005000000 */
[----:B------:R-:W-:Y:S01]  /*23d0*/  @P5 STS.128 [R205+0xc800], RZ ;  /* 0x00c800ffcd005388 */ /* 0x000fe20000000c00 */
[C---:B------:R-:W-:Y:S02]  /*23e0*/  IADD3 R186, R195.reuse, 0x1000, RZ ;  /* 0x00001000c3ba7810 */ /* 0x040fe40007ffe0ff */
[----:B------:R-:W-:Y:S01]  /*23f0*/  IADD3 R185, R195, 0x1800, RZ ;  /* 0x00001800c3b97810 */ /* 0x000fe20007ffe0ff */
[----:B------:R-:W-:Y:S01]  /*2400*/  @P5 STS.128 [R205+0xe800], RZ ;  /* 0x00e800ffcd005388 */ /* 0x000fe20000000c00 */
[----:B------:R-:W-:Y:S01]  /*2410*/  IMAD.IADD R191, R197, 0x1, R0 ;  /* 0x00000001c5bf7824 */ /* 0x000fe200078e0200 */
[C---:B------:R-:W-:Y:S01]  /*2420*/  IADD3 R183, R195.reuse, 0x2000, RZ ;  /* 0x00002000c3b77810 */ /* 0x040fe20007ffe0ff */
[----:B------:R-:W-:Y:S01]  /*2430*/  IMAD.IADD R184, R0, 0x1, R195 ;  /* 0x0000000100b87824 */ /* 0x000fe200078e02c3 */
[----:B------:R-:W-:Y:S01]  /*2440*/  @P5 STS.128 [R205+0x10800], RZ ;  /* 0x010800ffcd005388 */ /* 0x000fe20000000c00 */
[----:B------:R-:W-:Y:S01]  /*2450*/  IMAD.IADD R0, R86, 0x1, -R87 ;  /* 0x0000000156007824 */ /* 0x000fe200078e0a57 */
[----:B------:R-:W-:-:S02]  /*2460*/  IADD3 R182, R195, 0x2800, RZ ;  /* 0x00002800c3b67810 */ /* 0x000fc40007ffe0ff */
[----:B------:R-:W-:Y:S01]  /*2470*/  @!PT LDS RZ, [RZ] ;  /* 0x00000000fffff984 */ /* 0x000fe20000000800 */
[----:B------:R-:W-:Y:S01]  /*2480*/  @!PT LDS RZ, [RZ] ;  /* 0x00000000fffff984 */ /* 0x000fe20000000800 */
[----:B------:R-:W-:Y:S01]  /*2490*/  @!PT LDS RZ, [RZ] ;  /* 0x00000000fffff984 */ /* 0x000fe20000000800 */
[----:B------:R1:W-:Y:S01]  /*24a0*/  @!P5 LDGSTS.E.BYPASS.LTC128B.128 [R205+0xc800], [R16.64] ;  /* 0x0c80000010cddfae */ /* 0x0003e2000b901d46 */
[C---:B------:R-:W-:Y:S02]  /*24b0*/  IADD3 R181, R195.reuse, 0x3000, RZ ;  /* 0x00003000c3b57810 */ /* 0x040fe40007ffe0ff */
[C---:B------:R-:W-:Y:S01]  /*24c0*/  IADD3 R180, R195.reuse, 0x3800, RZ ;  /* 0x00003800c3b47810 */ /* 0x040fe20007ffe0ff */
[----:B------:R1:W-:Y:S01]  /*24d0*/  @!P5 LDGSTS.E.BYPASS.LTC128B.128 [R205+0xe800], [R16.64+0x80] ;  /* 0x0e80008010cddfae */ /* 0x0003e2000b901d46 */
[C---:B------:R-:W-:Y:S02]  /*24e0*/  IADD3 R179, R195.reuse, 0x4000, RZ ;  /* 0x00004000c3b37810 */ /* 0x040fe40007ffe0ff */
[C---:B------:R-:W-:Y:S01]  /*24f0*/  IADD3 R178, R195.reuse, 0x4800, RZ ;  /* 0x00004800c3b27810 */ /* 0x040fe20007ffe0ff */
[----:B------:R1:W-:Y:S01]  /*2500*/  @!P5 LDGSTS.E.BYPASS.LTC128B.128 [R205+0x10800], [R16.64+0x100] ;  /* 0x1080010010cddfae */ /* 0x0003e2000b901d46 */
[C---:B------:R-:W-:Y:S02]  /*2510*/  IADD3 R177, R195.reuse, 0x5000, RZ ;  /* 0x00005000c3b17810 */ /* 0x040fe40007ffe0ff */
[----:B------:R-:W-:Y:S01]  /*2520*/  IADD3 R176, R195, 0x5800, RZ ;  /* 0x00005800c3b07810 */ /* 0x000fe20007ffe0ff */
[----:B------:R-:W-:Y:S04]  /*2530*/  @P4 STS.128 [R205+0xd000], RZ ;  /* 0x00d000ffcd004388 */ /* 0x000fe80000000c00 */
[----:B------:R-:W-:Y:S04]  /*2540*/  @P4 STS.128 [R205+0xf000], RZ ;  /* 0x00f000ffcd004388 */ /* 0x000fe80000000c00 */
[----:B------:R-:W-:Y:S04]  /*2550*/  @P4 STS.128 [R205+0x11000], RZ ;  /* 0x011000ffcd004388 */ /* 0x000fe80000000c00 */
[----:B------:R-:W-:Y:S01]  /*2560*/  @!PT LDS RZ, [RZ] ;  /* 0x00000000fffff984 */ /* 0x000fe20000000800 */
[----:B------:R-:W-:Y:S01]  /*2570*/  @!PT LDS RZ, [RZ] ;  /* 0x00000000fffff984 */ /* 0x000fe20000000800 */
[----:B------:R-:W-:Y:S01]  /*2580*/  @!PT LDS RZ, [RZ] ;  /* 0x00000000fffff984 */ /* 0x000fe20000000800 */
[----:B------:R1:W-:Y:S04]  /*2590*/  @!P4 LDGSTS.E.BYPASS.LTC128B.128 [R205+0xd000], [R14.64] ;  /* 0x0d0000000ecdcfae */ /* 0x0003e8000b901d46 */
[----:B------:R1:W-:Y:S04]  /*25a0*/  @!P4 LDGSTS.E.BYPASS.LTC128B.128 [R205+0xf000], [R14.64+0x80] ;  /* 0x0f0000800ecdcfae */ /* 0x0003e8000b901d46 */
[----:B------:R1:W-:Y:S04]  /*25b0*/  @!P4 LDGSTS.E.BYPASS.LTC128B.128 [R205+0x11000], [R14.64+0x100] ;  /* 0x110001000ecdcfae */ /* 0x0003e8000b901d46 */
        /* <DEDUP_REMOVED lines=9> */
[----:B---3--:R-:W-:Y:S04]  /*2650*/  LDSM.16.M88.4 R24, [R198] ;  /* 0x00000000c618783b */ /* 0x008fe80000000200 */
[----:B------:R-:W3:Y:S04]  /*2660*/  LDSM.16.M88.4 R60, [R197+0x6800] ;  /* 0x00680000c53c783b */ /* 0x000ee80000000200 */
[----:B-1----:R-:W1:Y:S04]  /*2670*/  LDSM.16.M88.4 R16, [R197+0x6000] ;  /* 0x00600000c510783b */ /* 0x002e680000000200 */
[----:B------:R-:W1:Y:S04]  /*2680*/  LDSM.16.M88.4 R52, [R197+0x7000] ;  /* 0x00700000c534783b */ /* 0x000e680000000200 */
[----:B------:R-:W-:Y:S04]  /*2690*/  LDSM.16.M88.4 R40, [R196] ;  /* 0x00000000c428783b */ /* 0x000fe80000000200 */
[----:B------:R-:W-:Y:S04]  /*26a0*/  LDSM.16.M88.4 R32, [R197+0x7800] ;  /* 0x00780000c520783b */ /* 0x000fe80000000200 */
[----:B--2---:R-:W2:Y:S04]  /*26b0*/  LDSM.16.M88.4 R8, [R195+0x800] ;  /* 0x00080000c308783b */ /* 0x004ea80000000200 */
[----:B------:R-:W2:Y:S04]  /*26c0*/  LDSM.16.M88.4 R28, [R195] ;  /* 0x00000000c31c783b */ /* 0x000ea80000000200 */
[----:B------:R-:W2:Y:S04]  /*26d0*/  LDSM.16.M88.4 R12, [R195+0x1000] ;  /* 0x00100000c30c783b */ /* 0x000ea80000000200 */
[----:B------:R-:W2:Y:S04]  /*26e0*/  LDSM.16.M88.4 R72, [R195+0x1800] ;  /* 0x00180000c348783b */ /* 0x000ea80000000200 */
[----:B------:R-:W-:Y:S01]  /*26f0*/  LDSM.16.M88.4 R44, [R194] ;  /* 0x00000000c22c783b */ /* 0x000fe20000000200 */
[C---:B---3--:R-:W-:Y:S03]  /*2700*/  HMMA.16816.F32.BF16 R64, R24.reuse, R60, RZ ;  /* 0x0000003c1840723c */ /* 0x048fe600000418ff */
[----:B------:R-:W3:Y:S04]  /*2710*/  LDSM.16.M88.4 R36, [R191+0x6000] ;  /* 0x00600000bf24783b */ /* 0x000ee80000000200 */
[----:B------:R-:W-:Y:S01]  /*2720*/  LDSM.16.M88.4 R68, [R193] ;  /* 0x00000000c144783b */ /* 0x000fe20000000200 */
[C---:B------:R-:W-:Y:S03]  /*2730*/  HMMA.16816.F32.BF16 R60, R24.reuse, R62, RZ ;  /* 0x0000003e183c723c */ /* 0x040fe600000418ff */
[----:B------:R-:W-:Y:S04]  /*2740*/  LDSM.16.M88.4 R76, [R195+0x2800] ;  /* 0x00280000c34c783b */ /* 0x000fe80000000200 */
[----:B------:R-:W-:Y:S01]  /*2750*/  LDSM.16.M88.4 R80, [R193+0x2000] ;  /* 0x00200000c150783b */ /* 0x000fe20000000200 */
[C---:B-1----:R-:W-:Y:S03]  /*2760*/  HMMA.16816.F32.BF16 R20, R24.reuse, R16, RZ ;  /* 0x000000101814723c */ /* 0x042fe600000418ff */
[----:B------:R-:W0:Y:S05]  /*2770*/  LDGDEPBAR ;  /* 0x00000000000079af */ /* 0x000e2a0000000000 */
[C---:B------:R-:W-:Y:S08]  /*2780*/  HMMA.16816.F32.BF16 R16, R24.reuse, R18, RZ ;  /* 0x000000121810723c */ /* 0x040ff000000418ff */
[C---:B------:R-:W-:Y:S08]  /*2790*/  HMMA.16816.F32.BF16 R56, R24.reuse, R52, RZ ;  /* 0x000000341838723c */ /* 0x040ff000000418ff */
[----:B------:R-:W-:Y:S08]  /*27a0*/  HMMA.16816.F32.BF16 R52, R24, R54, RZ ;  /* 0x000000361834723c */ /* 0x000ff000000418ff */
[C---:B--2---:R-:W-:Y:S08]  /*27b0*/  HMMA.16816.F32.BF16 R64, R40.reuse, R8, R64 ;  /* 0x000000082840723c */ /* 0x044ff00000041840 */
[----:B------:R-:W-:Y:S01]  /*27c0*/  HMMA.16816.F32.BF16 R60, R40, R10, R60 ;  /* 0x0000000a283c723c */ /* 0x000fe2000004183c */
[----:B------:R-:W1:Y:S07]  /*27d0*/  LDSM.16.M88.4 R8, [R191+0x7000] ;  /* 0x00700000bf08783b */ /* 0x000e6e0000000200 */
[C---:B------:R-:W-:Y:S08]  /*27e0*/  HMMA.16816.F32.BF16 R48, R24.reuse, R32, RZ ;  /* 0x000000201830723c */ /* 0x040ff000000418ff */
[----:B------:R-:W-:Y:S01]  /*27f0*/  HMMA.16816.F32.BF16 R24, R24, R34, RZ ;  /* 0x000000221818723c */ /* 0x000fe200000418ff */
[----:B------:R-:W2:Y:S07]  /*2800*/  LDSM.16.M88.4 R32, [R191+0x6800] ;  /* 0x00680000bf20783b */ /* 0x000eae0000000200 */
[C---:B------:R-:W-:Y:S08]  /*2810*/  HMMA.16816.F32.BF16 R20, R40.reuse, R28, R20 ;  /* 0x0000001c2814723c */ /* 0x040ff00000041814 */
[C---:B------:R-:W-:Y:S01]  /*2820*/  HMMA.16816.F32.BF16 R16, R40.reuse, R30, R16 ;  /* 0x0000001e2810723c */ /* 0x040fe20000041810 */
[----:B------:R-:W1:Y:S07]  /*2830*/  LDSM.16.M88.4 R28, [R191+0x7800] ;  /* 0x00780000bf1c783b */ /* 0x000e6e0000000200 */
[C---:B------:R-:W-:Y:S08]  /*2840*/  HMMA.16816.F32.BF16 R56, R40.reuse, R12, R56 ;  /* 0x0000000c2838723c */ /* 0x040ff00000041838 */
[C---:B------:R-:W-:Y:S01]  /*2850*/  HMMA.16816.F32.BF16 R52, R40.reuse, R14, R52 ;  /* 0x0000000e2834723c */ /* 0x040fe20000041834 */
[----:B------:R-:W2:Y:S07]  /*2860*/  LDSM.16.M88.4 R12, [R184] ;  /* 0x00000000b80c783b */ /* 0x000eae0000000200 */
[C---:B------:R-:W-:Y:S08]  /*2870*/  HMMA.16816.F32.BF16 R48, R40.reuse, R72, R48 ;  /* 0x000000482830723c */ /* 0x040ff00000041830 */
[----:B------:R-:W-:Y:S01]  /*2880*/  HMMA.16816.F32.BF16 R24, R40, R74, R24 ;  /* 0x0000004a2818723c */ /* 0x000fe20000041818 */
[----:B------:R-:W4:Y:S04]  /*2890*/  LDSM.16.M88.4 R40, [R184+0x800] ;  /* 0x00080000b828783b */ /* 0x000f280000000200 */
[----:B------:R-:W-:Y:S03]  /*28a0*/  LDSM.16.M88.4 R72, [R184+0x1800] ;  /* 0x00180000b848783b */ /* 0x000fe60000000200 */
[C---:B---3--:R-:W-:Y:S08]  /*28b0*/  HMMA.16816.F32.BF16 R20, R44.reuse, R36, R20 ;  /* 0x000000242c14723c */ /* 0x048ff00000041814 */
[C---:B------:R-:W-:Y:S01]  /*28c0*/  HMMA.16816.F32.BF16 R16, R44.reuse, R38, R16 ;  /* 0x000000262c10723c */ /* 0x040fe20000041810 */
[----:B------:R-:W-:Y:S07]  /*28d0*/  LDSM.16.M88.4 R36, [R197+0x8000] ;  /* 0x00800000c524783b */ /* 0x000fee0000000200 */
[C---:B-1----:R-:W-:Y:S08]  /*28e0*/  HMMA.16816.F32.BF16 R56, R44.reuse, R8, R56 ;  /* 0x000000082c38723c */ /* 0x042ff00000041838 */
[C---:B------:R-:W-:Y:S01]  /*28f0*/  HMMA.16816.F32.BF16 R52, R44.reuse, R10, R52 ;  /* 0x0000000a2c34723c */ /* 0x040fe20000041834 */
[----:B------:R-:W1:Y:S07]  /*2900*/  LDSM.16.M88.4 R8, [R184+0x1000] ;  /* 0x00100000b808783b */ /* 0x000e6e0000000200 */
[C---:B--2---:R-:W-:Y:S08]  /*2910*/  HMMA.16816.F32.BF16 R64, R44.reuse, R32, R64 ;  /* 0x000000202c40723c */ /* 0x044ff00000041840 */
[C---:B------:R-:W-:Y:S01]  /*2920*/  HMMA.16816.F32.BF16 R60, R44.reuse, R34, R60 ;  /* 0x000000222c3c723c */ /* 0x040fe2000004183c */
[----:B------:R-:W-:Y:S07]  /*2930*/  LDSM.16.M88.4 R32, [R197+0x8800] ;  /* 0x00880000c520783b */ /* 0x000fee0000000200 */
[C---:B------:R-:W-:Y:S08]  /*2940*/  HMMA.16816.F32.BF16 R48, R44.reuse, R28, R48 ;  /* 0x0000001c2c30723c */ /* 0x040ff00000041830 */
[----:B------:R-:W-:Y:S01]  /*2950*/  HMMA.16816.F32.BF16 R44, R44, R30, R24 ;  /* 0x0000001e2c2c723c */ /* 0x000fe20000041818 */
[----:B------:R-:W2:Y:S04]  /*2960*/  LDSM.16.M88.4 R24, [R198+0x2000] ;  /* 0x00200000c618783b */ /* 0x000ea80000000200 */
[----:B------:R-:W-:Y:S03]  /*2970*/  LDSM.16.M88.4 R28, [R197+0x9800] ;  /* 0x00980000c51c783b */ /* 0x000fe60000000200 */
[C---:B------:R-:W-:Y:S08]  /*2980*/  HMMA.16816.F32.BF16 R20, R68.reuse, R12, R20 ;  /* 0x0000000c4414723c */ /* 0x040ff00000041814 */
[C---:B------:R-:W-:Y:S01]  /*2990*/  HMMA.16816.F32.BF16 R16, R68.reuse, R14, R16 ;  /* 0x0000000e4410723c */ /* 0x040fe20000041810 */
[----:B------:R-:W3:Y:S07]  /*29a0*/  LDSM.16.M88.4 R12, [R197+0x9000] ;  /* 0x00900000c50c783b */ /* 0x000eee0000000200 */
[C---:B----4-:R-:W-:Y:S08]  /*29b0*/  HMMA.16816.F32.BF16 R64, R68.reuse, R40, R64 ;  /* 0x000000284440723c */ /* 0x050ff00000041840 */
[C---:B------:R-:W-:Y:S01]  /*29c0*/  HMMA.16816.F32.BF16 R60, R68.reuse, R42, R60 ;  /* 0x0000002a443c723c */ /* 0x040fe2000004183c */
[----:B------:R-:W-:Y:S07]  /*29d0*/  LDSM.16.M88.4 R40, [R196+0x2000] ;  /* 0x00200000c428783b */ /* 0x000fee0000000200 */
[C---:B-1----:R-:W-:Y:S08]  /*29e0*/  HMMA.16816.F32.BF16 R56, R68.reuse, R8, R56 ;  /* 0x000000084438723c */ /* 0x042ff00000041838 */
[C---:B------:R-:W-:Y:S01]  /*29f0*/  HMMA.16816.F32.BF16 R52, R68.reuse, R10, R52 ;  /* 0x0000000a4434723c */ /* 0x040fe20000041834 */
[----:B------:R-:W1:Y:S07]  /*2a00*/  LDSM.16.M88.4 R8, [R195+0x2000] ;  /* 0x00200000c308783b */ /* 0x000e6e0000000200 */
[C---:B------:R-:W-:Y:S08]  /*2a10*/  HMMA.16816.F32.BF16 R48, R68.reuse, R72, R48 ;  /* 0x000000484430723c */ /* 0x040ff00000041830 */
[----:B------:R-:W-:Y:S01]  /*2a20*/  HMMA.16816.F32.BF16 R44, R68, R74, R44 ;  /* 0x0000004a442c723c */ /* 0x000fe2000004182c */
[----:B------:R-:W4:Y:S04]  /*2a30*/  LDSM.16.M88.4 R68, [R195+0x3800] ;  /* 0x00380000c344783b */ /* 0x000f280000000200 */
[----:B------:R-:W1:Y:S03]  /*2a40*/  LDSM.16.M88.4 R72, [R195+0x3000] ;  /* 0x00300000c348783b */ /* 0x000e660000000200 */
[C---:B--2---:R-:W-:Y:S08]  /*2a50*/  HMMA.16816.F32.BF16 R20, R24.reuse, R36, R20 ;  /* 0x000000241814723c */ /* 0x044ff00000041814 */
[C---:B------:R-:W-:Y:S01]  /*2a60*/  HMMA.16816.F32.BF16 R16, R24.reuse, R38, R16 ;  /* 0x000000261810723c */ /* 0x040fe20000041810 */
[----:B------:R-:W-:Y:S07]  /*2a70*/  LDSM.16.M88.4 R36, [R191+0x8000] ;  /* 0x00800000bf24783b */ /* 0x000fee0000000200 */
[C---:B---3--:R-:W-:Y:S08]  /*2a80*/  HMMA.16816.F32.BF16 R56, R24.reuse, R12, R56 ;  /* 0x0000000c1838723c */ /* 0x048ff00000041838 */
[C---:B------:R-:W-:Y:S01]  /*2a90*/  HMMA.16816.F32.BF16 R52, R24.reuse, R14, R52 ;  /* 0x0000000e1834723c */ /* 0x040fe20000041834 */
[----:B------:R-:W2:Y:S07]  /*2aa0*/  LDSM.16.M88.4 R12, [R194+0x2000] ;  /* 0x00200000c20c783b */ /* 0x000eae0000000200 */
[C---:B------:R-:W-:Y:S08]  /*2ab0*/  HMMA.16816.F32.BF16 R48, R24.reuse, R28, R48 ;  /* 0x0000001c1830723c */ /* 0x040ff00000041830 */
[C---:B------:R-:W-:Y:S08]  /*2ac0*/  HMMA.16816.F32.BF16 R64, R24.reuse, R32, R64 ;  /* 0x000000201840723c */ /* 0x040ff00000041840 */
[C---:B------:R-:W-:Y:S01]  /*2ad0*/  HMMA.16816.F32.BF16 R60, R24.reuse, R34, R60 ;  /* 0x00000022183c723c */ /* 0x040fe2000004183c */
[----:B------:R-:W-:Y:S07]  /*2ae0*/  LDSM.16.M88.4 R32, [R191+0x8800] ;  /* 0x00880000bf20783b */ /* 0x000fee0000000200 */
[----:B------:R-:W-:Y:S01]  /*2af0*/  HMMA.16816.F32.BF16 R44, R24, R30, R44 ;  /* 0x0000001e182c723c */ /* 0x000fe2000004182c */
[----:B------:R-:W3:Y:S04]  /*2b00*/  LDSM.16.M88.4 R24, [R191+0x9800] ;  /* 0x00980000bf18783b */ /* 0x000ee80000000200 */
[----:B------:R-:W2:Y:S03]  /*2b10*/  LDSM.16.M88.4 R28, [R191+0x9000] ;  /* 0x00900000bf1c783b */ /* 0x000ea60000000200 */
[C---:B-1----:R-:W-:Y:S08]  /*2b20*/  HMMA.16816.F32.BF16 R20, R40.reuse, R8, R20 ;  /* 0x000000082814723c */ /* 0x042ff00000041814 */
[C---:B------:R-:W-:Y:S01]  /*2b30*/  HMMA.16816.F32.BF16 R16, R40.reuse, R10, R16 ;  /* 0x0000000a2810723c */ /* 0x040fe20000041810 */
[----:B------:R-:W1:Y:S07]  /*2b40*/  LDSM.16.M88.4 R8, [R184+0x2000] ;  /* 0x00200000b808783b */ /* 0x000e6e0000000200 */
[C---:B----4-:R-:W-:Y:S08]  /*2b50*/  HMMA.16816.F32.BF16 R48, R40.reuse, R68, R48 ;  /* 0x000000442830723c */ /* 0x050ff00000041830 */
[C---:B------:R-:W-:Y:S08]  /*2b60*/  HMMA.16816.F32.BF16 R64, R40.reuse, R76, R64 ;  /* 0x0000004c2840723c */ /* 0x040ff00000041840 */
[C---:B------:R-:W-:Y:S01]  /*2b70*/  HMMA.16816.F32.BF16 R60, R40.reuse, R78, R60 ;  /* 0x0000004e283c723c */ /* 0x040fe2000004183c */
[----:B------:R-:W-:Y:S07]  /*2b80*/  LDSM.16.M88.4 R76, [R184+0x2800] ;  /* 0x00280000b84c783b */ /* 0x000fee0000000200 */
[C---:B------:R-:W-:Y:S01]  /*2b90*/  HMMA.16816.F32.BF16 R44, R40.reuse, R70, R44 ;  /* 0x00000046282c723c */ /* 0x040fe2000004182c */
[----:B------:R-:W4:Y:S07]  /*2ba0*/  LDSM.16.M88.4 R68, [R184+0x3800] ;  /* 0x00380000b844783b */ /* 0x000f2e0000000200 */
        /* <DEDUP_REMOVED lines=8> */
[C---:B------:R-:W-:Y:S08]  /*2c30*/  HMMA.16816.F32.BF16 R64, R12.reuse, R32, R64 ;  /* 0x000000200c40723c */ /* 0x040ff00000041840 */
[C---:B------:R-:W-:Y:S01]  /*2c40*/  HMMA.16816.F32.BF16 R60, R12.reuse, R34, R60 ;  /* 0x000000220c3c723c */ /* 0x040fe2000004183c */
[----:B------:R-:W3:Y:S07]  /*2c50*/  LDSM.16.M88.4 R32, [R197+0xa800] ;  /* 0x00a80000c520783b */ /* 0x000eee0000000200 */
[C---:B------:R-:W-:Y:S01]  /*2c60*/  HMMA.16816.F32.BF16 R44, R12.reuse, R26, R44 ;  /* 0x0000001a0c2c723c */ /* 0x040fe2000004182c */
[----:B------:R-:W2:Y:S07]  /*2c70*/  LDSM.16.M88.4 R24, [R197+0xb800] ;  /* 0x00b80000c518783b */ /* 0x000eae0000000200 */
[C---:B------:R-:W-:Y:S08]  /*2c80*/  HMMA.16816.F32.BF16 R56, R12.reuse, R28, R56 ;  /* 0x0000001c0c38723c */ /* 0x040ff00000041838 */
[----:B------:R-:W-:Y:S01]  /*2c90*/  HMMA.16816.F32.BF16 R52, R12, R30, R52 ;  /* 0x0000001e0c34723c */ /* 0x000fe20000041834 */
[----:B------:R-:W2:Y:S04]  /*2ca0*/  LDSM.16.M88.4 R28, [R197+0xb000] ;  /* 0x00b00000c51c783b */ /* 0x000ea80000000200 */
[----:B------:R-:W-:Y:S03]  /*2cb0*/  LDSM.16.M88.4 R12, [R196+0x4000] ;  /* 0x00400000c40c783b */ /* 0x000fe60000000200 */
[C---:B-1----:R-:W-:Y:S08]  /*2cc0*/  HMMA.16816.F32.BF16 R20, R80.reuse, R8, R20 ;  /* 0x000000085014723c */ /* 0x042ff00000041814 */
[C---:B------:R-:W-:Y:S01]  /*2cd0*/  HMMA.16816.F32.BF16 R16, R80.reuse, R10, R16 ;  /* 0x0000000a5010723c */ /* 0x040fe20000041810 */
[----:B------:R-:W1:Y:S07]  /*2ce0*/  LDSM.16.M88.4 R8, [R195+0x4000] ;  /* 0x00400000c308783b */ /* 0x000e6e0000000200 */
[C---:B----4-:R-:W-:Y:S08]  /*2cf0*/  HMMA.16816.F32.BF16 R48, R80.reuse, R68, R48 ;  /* 0x000000445030723c */ /* 0x050ff00000041830 */
[C---:B------:R-:W-:Y:S08]  /*2d00*/  HMMA.16816.F32.BF16 R64, R80.reuse, R76, R64 ;  /* 0x0000004c5040723c */ /* 0x040ff00000041840 */
[C---:B------:R-:W-:Y:S08]  /*2d10*/  HMMA.16816.F32.BF16 R60, R80.reuse, R78, R60 ;  /* 0x0000004e503c723c */ /* 0x040ff0000004183c */
[C---:B------:R-:W-:Y:S01]  /*2d20*/  HMMA.16816.F32.BF16 R68, R80.reuse, R70, R44 ;  /* 0x000000465044723c */ /* 0x040fe2000004182c */
[----:B------:R-:W4:Y:S07]  /*2d30*/  LDSM.16.M88.4 R44, [R195+0x4800] ;  /* 0x00480000c32c783b */ /* 0x000f2e0000000200 */
[C---:B------:R-:W-:Y:S08]  /*2d40*/  HMMA.16816.F32.BF16 R56, R80.reuse, R72, R56 ;  /* 0x000000485038723c */ /* 0x040ff00000041838 */
[----:B------:R-:W-:Y:S08]  /*2d50*/  HMMA.16816.F32.BF16 R52, R80, R74, R52 ;  /* 0x0000004a5034723c */ /* 0x000ff00000041834 */
[C---:B--2---:R-:W-:Y:S08]  /*2d60*/  HMMA.16816.F32.BF16 R20, R40.reuse, R36, R20 ;  /* 0x000000242814723c */ /* 0x044ff00000041814 */
[C---:B------:R-:W-:Y:S01]  /*2d70*/  HMMA.16816.F32.BF16 R16, R40.reuse, R38, R16 ;  /* 0x000000262810723c */ /* 0x040fe20000041810 */
[----:B------:R-:W2:Y:S07]  /*2d80*/  LDSM.16.M88.4 R36, [R195+0x5000] ;  /* 0x00500000c324783b */ /* 0x000eae0000000200 */
[C---:B---3--:R-:W-:Y:S08]  /*2d90*/  HMMA.16816.F32.BF16 R64, R40.reuse, R32, R64 ;  /* 0x000000202840723c */ /* 0x048ff00000041840 */
[C---:B------:R-:W-:Y:S01]  /*2da0*/  HMMA.16816.F32.BF16 R60, R40.reuse, R34, R60 ;  /* 0x00000022283c723c */ /* 0x040fe2000004183c */
[----:B------:R-:W-:Y:S07]  /*2db0*/  LDSM.16.M88.4 R32, [R191+0xa000] ;  /* 0x00a00000bf20783b */ /* 0x000fee0000000200 */
[C---:B------:R-:W-:Y:S08]  /*2dc0*/  HMMA.16816.F32.BF16 R48, R40.reuse, R24, R48 ;  /* 0x000000182830723c */ /* 0x040ff00000041830 */
[C---:B------:R-:W-:Y:S01]  /*2dd0*/  HMMA.16816.F32.BF16 R68, R40.reuse, R26, R68 ;  /* 0x0000001a2844723c */ /* 0x040fe20000041844 */
[----:B------:R-:W3:Y:S07]  /*2de0*/  LDSM.16.M88.4 R24, [R195+0x5800] ;  /* 0x00580000c318783b */ /* 0x000eee0000000200 */
[C---:B------:R-:W-:Y:S08]  /*2df0*/  HMMA.16816.F32.BF16 R56, R40.reuse, R28, R56 ;  /* 0x0000001c2838723c */ /* 0x040ff00000041838 */
[----:B------:R-:W-:Y:S01]  /*2e00*/  HMMA.16816.F32.BF16 R52, R40, R30, R52 ;  /* 0x0000001e2834723c */ /* 0x000fe20000041834 */
[----:B------:R-:W-:Y:S04]  /*2e10*/  LDSM.16.M88.4 R28, [R191+0xa800] ;  /* 0x00a80000bf1c783b */ /* 0x000fe80000000200 */
[----:B------:R-:W-:Y:S03]  /*2e20*/  LDSM.16.M88.4 R40, [R191+0xb000] ;  /* 0x00b00000bf28783b */ /* 0x000fe60000000200 */
[C---:B-1----:R-:W-:Y:S08]  /*2e30*/  HMMA.16816.F32.BF16 R20, R12.reuse, R8, R20 ;  /* 0x000000080c14723c */ /* 0x042ff00000041814 */
[C---:B------:R-:W-:Y:S01]  /*2e40*/  HMMA.16816.F32.BF16 R16, R12.reuse, R10, R16 ;  /* 0x0000000a0c10723c */ /* 0x040fe20000041810 */
[----:B------:R-:W1:Y:S07]  /*2e50*/  LDSM.16.M88.4 R8, [R194+0x4000] ;  /* 0x00400000c208783b */ /* 0x000e6e0000000200 */
[C---:B----4-:R-:W-:Y:S08]  /*2e60*/  HMMA.16816.F32.BF16 R64, R12.reuse, R44, R64 ;  /* 0x0000002c0c40723c */ /* 0x050ff00000041840 */
[C---:B------:R-:W-:Y:S01]  /*2e70*/  HMMA.16816.F32.BF16 R60, R12.reuse, R46, R60 ;  /* 0x0000002e0c3c723c */ /* 0x040fe2000004183c */
[----:B------:R-:W4:Y:S07]  /*2e80*/  LDSM.16.M88.4 R44, [R191+0xb800] ;  /* 0x00b80000bf2c783b */ /* 0x000f2e0000000200 */
[C---:B--2---:R-:W-:Y:S08]  /*2e90*/  HMMA.16816.F32.BF16 R56, R12.reuse, R36, R56 ;  /* 0x000000240c38723c */ /* 0x044ff00000041838 */
[C---:B------:R-:W-:Y:S01]  /*2ea0*/  HMMA.16816.F32.BF16 R72, R12.reuse, R38, R52 ;  /* 0x000000260c48723c */ /* 0x040fe20000041834 */
[----:B------:R-:W-:Y:S04]  /*2eb0*/  LDSM.16.M88.4 R36, [R193+0x4000] ;  /* 0x00400000c124783b */ /* 0x000fe80000000200 */
[----:B------:R-:W2:Y:S03]  /*2ec0*/  LDSM.16.M88.4 R52, [R184+0x4000] ;  /* 0x00400000b834783b */ /* 0x000ea60000000200 */
[C---:B---3--:R-:W-:Y:S07]  /*2ed0*/  HMMA.16816.F32.BF16 R48, R12.reuse, R24, R48 ;  /* 0x000000180c30723c */ /* 0x048fee0000041830 */
[----:B------:R-:W-:Y:S01]  /*2ee0*/  SHF.R.S32.HI R25, RZ, 0x1f, R0 ;  /* 0x0000001fff197819 */ /* 0x000fe20000011400 */
[----:B------:R-:W-:Y:S01]  /*2ef0*/  HMMA.16816.F32.BF16 R68, R12, R26, R68 ;  /* 0x0000001a0c44723c */ /* 0x000fe20000041844 */
[----:B------:R-:W3:Y:S02]  /*2f00*/  LDSM.16.M88.4 R12, [R184+0x4800] ;  /* 0x00480000b80c783b */ /* 0x000ee40000000200 */
[----:B------:R-:W-:-:S02]  /*2f10*/  LEA.HI R0, R25, R0, RZ, 0x2 ;  /* 0x0000000019007211 */ /* 0x000fc400078f10ff */
[----:B------:R-:W2:Y:S02]  /*2f20*/  LDSM.16.M88.4 R24, [R184+0x5000] ;  /* 0x00500000b818783b */ /* 0x000ea40000000200 */
[----:B------:R-:W-:Y:S01]  /*2f30*/  SHF.R.S32.HI R0, RZ, 0x2, R0 ;  /* 0x00000002ff007819 */ /* 0x000fe20000011400 */
[C---:B-1----:R-:W-:Y:S07]  /*2f40*/  HMMA.16816.F32.BF16 R64, R8.reuse, R28, R64 ;  /* 0x0000001c0840723c */ /* 0x042fee0000041840 */
[----:B------:R-:W-:Y:S01]  /*2f50*/  IMAD R29, R88, 0x10, R89 ;  /* 0x00000010581d7824 */ /* 0x000fe200078e0259 */
[----:B------:R-:W-:Y:S04]  /*2f60*/  HMMA.16816.F32.BF16 R20, R8, R32, R20 ;  /* 0x000000200814723c */ /* 0x000fe80000041814 */
[----:B------:R-:W-:Y:S01]  /*2f70*/  IADD3 R29, R29, 0x1, R0 ;  /* 0x000000011d1d7810 */ /* 0x000fe20007ffe000 */
[----:B------:R-:W-:-:S02]  /*2f80*/  IMAD.IADD R0, R85, 0x1, R6 ;  /* 0x0000000155007824 */ /* 0x000fc400078e0206 */
[----:B------:R-:W-:Y:S01]  /*2f90*/  IMAD.IADD R33, R3, 0x1, R216 ;  /* 0x0000000103217824 */ /* 0x000fe200078e02d8 */
[----:B------:R-:W-:Y:S01]  /*2fa0*/  IADD3 R29, R84, R29, -R90 ;  /* 0x0000001d541d7210 */ /* 0x000fe20007ffe85a */
[----:B------:R-:W-:Y:S03]  /*2fb0*/  HMMA.16816.F32.BF16 R16, R8, R34, R16 ;  /* 0x000000220810723c */ /* 0x000fe60000041810 */
[----:B------:R-:W-:-:S04]  /*2fc0*/  IADD3 R29, R29, c[0x0][0x2e8], RZ ;  /* 0x0000ba001d1d7a10 */ /* 0x000fc80007ffe0ff */
[----:B------:R-:W-:Y:S01]  /*2fd0*/  IMNMX R210, R29, R84, PT ;  /* 0x000000541dd27217 */ /* 0x000fe20003800200 */
[C---:B------:R-:W-:Y:S07]  /*2fe0*/  HMMA.16816.F32.BF16 R60, R8.reuse, R30, R60 ;  /* 0x0000001e083c723c */ /* 0x040fee000004183c */
[----:B------:R-:W-:Y:S01]  /*2ff0*/  IADD3 R31, R33, 0x8, RZ ;  /* 0x00000008211f7810 */ /* 0x000fe20007ffe0ff */
[----:B------:R-:W-:Y:S03]  /*3000*/  HMMA.16816.F32.BF16 R56, R8, R40, R56 ;  /* 0x000000280838723c */ /* 0x000fe60000041838 */
[----:B------:R-:W-:-:S05]  /*3010*/  ISETP.GE.AND P1, PT, R31, R210, PT ;  /* 0x000000d21f00720c */ /* 0x000fca0003f26270 */
[C---:B------:R-:W-:Y:S08]  /*3020*/  HMMA.16816.F32.BF16 R72, R8.reuse, R42, R72 ;  /* 0x0000002a0848723c */ /* 0x040ff00000041848 */
[C---:B----4-:R-:W-:Y:S08]  /*3030*/  HMMA.16816.F32.BF16 R48, R8.reuse, R44, R48 ;  /* 0x0000002c0830723c */ /* 0x050ff00000041830 */
[----:B------:R-:W-:Y:S07]  /*3040*/  HMMA.16816.F32.BF16 R68, R8, R46, R68 ;  /* 0x0000002e0844723c */ /* 0x000fee0000041844 */
[----:B------:R-:W-:Y:S01]  /*3050*/  IADD3 R9, R29, 0x8, RZ ;  /* 0x000000081d097810 */ /* 0x000fe20007ffe0ff */
[----:B--2---:R-:W-:Y:S01]  /*3060*/  HMMA.16816.F32.BF16 R20, R36, R52, R20 ;  /* 0x000000342414723c */ /* 0x004fe20000041814 */
[----:B------:R-:W-:-:S02]  /*3070*/  IADD3 R29, R33, 0x1, RZ ;  /* 0x00000001211d7810 */ /* 0x000fc40007ffe0ff */
[----:B------:R-:W-:Y:S02]  /*3080*/  IMNMX R204, R9, R84, PT ;  /* 0x0000005409cc7217 */ /* 0x000fe40003800200 */
[----:B------:R-:W1:Y:S01]  /*3090*/  LDSM.16.M88.4 R8, [R184+0x5800] ;  /* 0x00580000b808783b */ /* 0x000e620000000200 */
[----:B------:R-:W-:Y:S01]  /*30a0*/  ISETP.GE.AND P3, PT, R29, R210, PT ;  /* 0x000000d21d00720c */ /* 0x000fe20003f66270 */
[----:B------:R-:W-:-:S04]  /*30b0*/  DEPBAR.LE SB0, 0x0 ;  /* 0x000080000000791a */ /* 0x000fc80000000000 */
[----:B------:R-:W-:Y:S01]  /*30c0*/  HMMA.16816.F32.BF16 R16, R36, R54, R16 ;  /* 0x000000362410723c */ /* 0x000fe20000041810 */
[-C--:B------:R-:W-:Y:S02]  /*30d0*/  ISETP.GE.AND P2, PT, R31, R204.reuse, PT ;  /* 0x000000cc1f00720c */ /* 0x080fe40003f46270 */
[----:B------:R-:W-:-:S05]  /*30e0*/  ISETP.GE.AND P6, PT, R29, R204, PT ;  /* 0x000000cc1d00720c */ /* 0x000fca0003fc6270 */
[C---:B---3--:R-:W-:Y:S05]  /*30f0*/  HMMA.16816.F32.BF16 R64, R36.reuse, R12, R64 ;  /* 0x0000000c2440723c */ /* 0x048fea0000041840 */
[----:B------:R-:W-:Y:S02]  /*3100*/  FSEL R31, R21, -INF , !P3 ;  /* 0xff800000151f7808 */ /* 0x000fe40005800000 */
[----:B------:R-:W-:Y:S01]  /*3110*/  IADD3 R13, R33, 0x9, RZ ;  /* 0x00000009210d7810 */ /* 0x000fe20007ffe0ff */
[----:B------:R-:W-:Y:S03]  /*3120*/  HMMA.16816.F32.BF16 R60, R36, R14, R60 ;  /* 0x0000000e243c723c */ /* 0x000fe6000004183c */
[----:B------:R-:W-:-:S02]  /*3130*/  ISETP.GE.AND P4, PT, R13, R210, PT ;  /* 0x000000d20d00720c */ /* 0x000fc40003f86270 */
[----:B------:R-:W-:Y:S02]  /*3140*/  ISETP.GE.AND P5, PT, R13, R204, PT ;  /* 0x000000cc0d00720c */ /* 0x000fe40003fa6270 */
[C---:B------:R-:W-:Y:S01]  /*3150*/  IADD3 R13, R33.reuse, 0x10, RZ ;  /* 0x00000010210d7810 */ /* 0x040fe20007ffe0ff */
[C---:B------:R-:W-:Y:S01]  /*3160*/  HMMA.16816.F32.BF16 R56, R36.reuse, R24, R56 ;  /* 0x000000182438723c */ /* 0x040fe20000041838 */
[----:B------:R-:W-:Y:S02]  /*3170*/  IADD3 R15, R33, 0x11, RZ ;  /* 0x00000011210f7810 */ /* 0x000fe40007ffe0ff */
[----:B------:R-:W-:Y:S02]  /*3180*/  FSEL R29, R16, -INF , !P1 ;  /* 0xff800000101d7808 */ /* 0x000fe40004800000 */
[C---:B------:R-:W-:Y:S02]  /*3190*/  ISETP.GE.AND P3, PT, R13.reuse, R210, PT ;  /* 0x000000d20d00720c */ /* 0x040fe40003f66270 */
[----:B------:R-:W-:Y:S01]  /*31a0*/  ISETP.GE.AND P1, PT, R13, R204, PT ;  /* 0x000000cc0d00720c */ /* 0x000fe20003f26270 */
[----:B------:R-:W-:Y:S01]  /*31b0*/  HMMA.16816.F32.BF16 R72, R36, R26, R72 ;  /* 0x0000001a2448723c */ /* 0x000fe20000041848 */
[----:B------:R-:W-:-:S02]  /*31c0*/  FSEL R18, R18, -INF , !P2 ;  /* 0xff80000012127808 */ /* 0x000fc40005000000 */
[----:B------:R-:W-:Y:S02]  /*31d0*/  FSEL R21, R17, -INF , !P4 ;  /* 0xff80000011157808 */ /* 0x000fe40006000000 */
[----:B------:R-:W-:Y:S02]  /*31e0*/  IADD3 R13, R33, 0x18, RZ ;  /* 0x00000018210d7810 */ /* 0x000fe40007ffe0ff */
[C---:B------:R-:W-:Y:S01]  /*31f0*/  ISETP.GE.AND P2, PT, R15.reuse, R210, PT ;  /* 0x000000d20f00720c */ /* 0x040fe20003f46270 */
[----:B-1----:R-:W-:Y:S01]  /*3200*/  HMMA.16816.F32.BF16 R48, R36, R8, R48 ;  /* 0x000000082430723c */ /* 0x002fe20000041830 */
[----:B------:R-:W-:Y:S02]  /*3210*/  ISETP.GE.AND P4, PT, R15, R204, PT ;  /* 0x000000cc0f00720c */ /* 0x000fe40003f86270 */
[----:B------:R-:W-:Y:S02]  /*3220*/  FSEL R6, R19, -INF , !P5 ;  /* 0xff80000013067808 */ /* 0x000fe40006800000 */
[----:B------:R-:W-:-:S02]  /*3230*/  IADD3 R15, R33, 0x19, RZ ;  /* 0x00000019210f7810 */ /* 0x000fc40007ffe0ff */
[----:B------:R-:W-:Y:S01]  /*3240*/  FSEL R19, R64, -INF , !P3 ;  /* 0xff80000040137808 */ /* 0x000fe20005800000 */
[----:B------:R-:W-:Y:S01]  /*3250*/  HMMA.16816.F32.BF16 R68, R36, R10, R68 ;  /* 0x0000000a2444723c */ /* 0x000fe20000041844 */
[C---:B------:R-:W-:Y:S02]  /*3260*/  ISETP.GE.AND P5, PT, R13.reuse, R210, PT ;  /* 0x000000d20d00720c */ /* 0x040fe40003fa6270 */
[----:B------:R-:W-:Y:S02]  /*3270*/  ISETP.GE.AND P3, PT, R13, R204, PT ;  /* 0x000000cc0d00720c */ /* 0x000fe40003f66270 */
[----:B------:R-:W-:Y:S02]  /*3280*/  FSEL R14, R66, -INF , !P1 ;  /* 0xff800000420e7808 */ /* 0x000fe40004800000 */
[----:B------:R-:W-:Y:S02]  /*3290*/  IADD3 R13, R33, 0x20, RZ ;  /* 0x00000020210d7810 */ /* 0x000fe40007ffe0ff */
[----:B------:R-:W-:-:S02]  /*32a0*/  ISETP.GE.AND P1, PT, R15, R210, PT ;  /* 0x000000d20f00720c */ /* 0x000fc40003f26270 */
[----:B------:R-:W-:Y:S02]  /*32b0*/  FSEL R17, R65, -INF , !P2 ;  /* 0xff80000041117808 */ /* 0x000fe40005000000 */
[----:B------:R-:W-:Y:S02]  /*32c0*/  ISETP.GE.AND P2, PT, R15, R204, PT ;  /* 0x000000cc0f00720c */ /* 0x000fe40003f46270 */
[----:B------:R-:W-:Y:S02]  /*32d0*/  IADD3 R25, R33, 0x21, RZ ;  /* 0x0000002121197810 */ /* 0x000fe40007ffe0ff */
[----:B------:R-:W-:Y:S02]  /*32e0*/  FSEL R16, R67, -INF , !P4 ;  /* 0xff80000043107808 */ /* 0x000fe40006000000 */
[----:B------:R-:W-:Y:S02]  /*32f0*/  FSEL R15, R60, -INF , !P5 ;  /* 0xff8000003c0f7808 */ /* 0x000fe40006800000 */
[----:B------:R-:W-:-:S02]  /*3300*/  ISETP.GE.AND P4, PT, R13, R210, PT ;  /* 0x000000d20d00720c */ /* 0x000fc40003f86270 */
[-C--:B------:R-:W-:Y:S02]  /*3310*/  ISETP.GE.AND P5, PT, R13, R204.reuse, PT ;  /* 0x000000cc0d00720c */ /* 0x080fe40003fa6270 */
[----:B------:R-:W-:Y:S02]  /*3320*/  FSEL R13, R61, -INF , !P1 ;  /* 0xff8000003d0d7808 */ /* 0x000fe40004800000 */
[----:B------:R-:W-:Y:S02]  /*3330*/  ISETP.GE.AND P1, PT, R25, R204, PT ;  /* 0x000000cc1900720c */ /* 0x000fe40003f26270 */
[----:B------:R-:W-:Y:S02]  /*3340*/  IADD3 R9, R33, 0x30, RZ ;  /* 0x0000003021097810 */ /* 0x000fe40007ffe0ff */
[----:B------:R-:W-:Y:S02]  /*3350*/  FSEL R12, R62, -INF , !P3 ;  /* 0xff8000003e0c7808 */ /* 0x000fe40005800000 */
[----:B------:R-:W-:-:S02]  /*3360*/  ISETP.GE.AND P3, PT, R25, R210, PT ;  /* 0x000000d21900720c */ /* 0x000fc40003f66270 */
[----:B------:R-:W-:Y:S02]  /*3370*/  IADD3 R25, R33, 0x28, RZ ;  /* 0x0000002821197810 */ /* 0x000fe40007ffe0ff */
[----:B------:R-:W-:Y:S02]  /*3380*/  FSEL R214, R59, -INF , !P1 ;  /* 0xff8000003bd67808 */ /* 0x000fe40004800000 */
[-C--:B------:R-:W-:Y:S02]  /*3390*/  ISETP.GE.AND P1, PT, R9, R210.reuse, PT ;  /* 0x000000d20900720c */ /* 0x080fe40003f26270 */
[----:B------:R-:W-:Y:S02]  /*33a0*/  FSEL R8, R63, -INF , !P2 ;  /* 0xff8000003f087808 */ /* 0x000fe40005000000 */
[----:B------:R-:W-:Y:S02]  /*33b0*/  FSEL R171, R56, -INF , !P4 ;  /* 0xff80000038ab7808 */ /* 0x000fe40006000000 */
[----:B------:R-:W-:-:S02]  /*33c0*/  ISETP.GE.AND P2, PT, R25, R210, PT ;  /* 0x000000d21900720c */ /* 0x000fc40003f46270 */
[----:B------:R-:W-:Y:S02]  /*33d0*/  ISETP.GE.AND P4, PT, R25, R204, PT ;  /* 0x000000cc1900720c */ /* 0x000fe40003f86270 */
[C---:B------:R-:W-:Y:S02]  /*33e0*/  IADD3 R27, R33.reuse, 0x29, RZ ;  /* 0x00000029211b7810 */ /* 0x040fe40007ffe0ff */
[----:B------:R-:W-:Y:S02]  /*33f0*/  IADD3 R11, R33, 0x31, RZ ;  /* 0x00000031210b7810 */ /* 0x000fe40007ffe0ff */
[----:B------:R-:W-:Y:S01]  /*3400*/  FSEL R175, R48, -INF , !P1 ;  /* 0xff80000030af7808 */ /* 0x000fe20004800000 */
[----:B------:R-:W-:Y:S01]  /*3410*/  BAR.SYNC.DEFER_BLOCKING 0x0 ;  /* 0x0000000000007b1d */ /* 0x000fe20000010000 */
[----:B------:R-:W-:Y:S02]  /*3420*/  ISETP.GT.AND P1, PT, R133, 0x1, PT ;  /* 0x000000018500780c */ /* 0x000fe40003f24270 */
[----:B------:R-:W-:-:S02]  /*3430*/  FSEL R168, R58, -INF , !P5 ;  /* 0xff8000003aa87808 */ /* 0x000fc40006800000 */
[----:B------:R-:W-:Y:S02]  /*3440*/  FSEL R165, R57, -INF , !P3 ;  /* 0xff80000039a57808 */ /* 0x000fe40005800000 */
[----:B------:R-:W-:Y:S02]  /*3450*/  FSEL R163, R72, -INF , !P2 ;  /* 0xff80000048a37808 */ /* 0x000fe40005000000 */
[----:B------:R-:W-:Y:S02]  /*3460*/  FSEL R170, R74, -INF , !P4 ;  /* 0xff8000004aaa7808 */ /* 0x000fe40006000000 */
[C---:B------:R-:W-:Y:S02]  /*3470*/  ISETP.GE.AND P5, PT, R27.reuse, R210, PT ;  /* 0x000000d21b00720c */ /* 0x040fe40003fa6270 */
[-C--:B------:R-:W-:Y:S02]  /*3480*/  ISETP.GE.AND P3, PT, R27, R204.reuse, PT ;  /* 0x000000cc1b00720c */ /* 0x080fe40003f66270 */
[----:B------:R-:W-:-:S02]  /*3490*/  ISETP.GE.AND P2, PT, R9, R204, PT ;  /* 0x000000cc0900720c */ /* 0x000fc40003f46270 */
[----:B------:R-:W-:Y:S02]  /*34a0*/  ISETP.GE.AND P4, PT, R11, R210, PT ;  /* 0x000000d20b00720c */ /* 0x000fe40003f86270 */
[----:B------:R-:W-:Y:S02]  /*34b0*/  IADD3 R9, R33, 0x38, RZ ;  /* 0x0000003821097810 */ /* 0x000fe40007ffe0ff */
[----:B------:R-:W-:Y:S02]  /*34c0*/  FSEL R169, R73, -INF , !P5 ;  /* 0xff80000049a97808 */ /* 0x000fe40006800000 */
[----:B------:R-:W-:Y:S02]  /*34d0*/  FSEL R212, R75, -INF , !P3 ;  /* 0xff8000004bd47808 */ /* 0x000fe40005800000 */
[----:B------:R-:W-:Y:S02]  /*34e0*/  FSEL R10, R23, -INF , !P6 ;  /* 0xff800000170a7808 */ /* 0x000fe40007000000 */
[----:B------:R-:W-:-:S02]  /*34f0*/  FSEL R172, R50, -INF , !P2 ;  /* 0xff80000032ac7808 */ /* 0x000fc40005000000 */
[----:B------:R-:W-:Y:S02]  /*3500*/  FSEL R173, R49, -INF , !P4 ;  /* 0xff80000031ad7808 */ /* 0x000fe40006000000 */
[----:B------:R-:W-:Y:S02]  /*3510*/  ISETP.GE.AND P5, PT, R11, R204, PT ;  /* 0x000000cc0b00720c */ /* 0x000fe40003fa6270 */
[C---:B------:R-:W-:Y:S02]  /*3520*/  ISETP.GE.AND P6, PT, R9.reuse, R210, PT ;  /* 0x000000d20900720c */ /* 0x040fe40003fc6270 */
[----:B------:R-:W-:Y:S02]  /*3530*/  ISETP.GE.AND P3, PT, R9, R204, PT ;  /* 0x000000cc0900720c */ /* 0x000fe40003f66270 */
[C---:B------:R-:W-:Y:S02]  /*3540*/  ISETP.GE.AND P2, PT, R33.reuse, R210, PT ;  /* 0x000000d22100720c */ /* 0x040fe40003f46270 */
[----:B------:R-:W-:-:S02]  /*3550*/  ISETP.GE.AND P4, PT, R33, R204, PT ;  /* 0x000000cc2100720c */ /* 0x000fc40003f86270 */
[----:B------:R-:W-:Y:S02]  /*3560*/  IADD3 R9, R33, 0x39, RZ ;  /* 0x0000003921097810 */ /* 0x000fe40007ffe0ff */
[----:B------:R-:W-:Y:S02]  /*3570*/  FSEL R142, R51, -INF , !P5 ;  /* 0xff800000338e7808 */ /* 0x000fe40006800000 */
[----:B------:R-:W-:Y:S02]  /*3580*/  FSEL R20, R20, -INF , !P2 ;  /* 0xff80000014147808 */ /* 0x000fe40005000000 */
[----:B------:R-:W-:Y:S02]  /*3590*/  FSEL R22, R22, -INF , !P4 ;  /* 0xff80000016167808 */ /* 0x000fe40006000000 */
[C---:B------:R-:W-:Y:S02]  /*35a0*/  ISETP.GE.AND P5, PT, R9.reuse, R210, PT ;  /* 0x000000d20900720c */ /* 0x040fe40003fa6270 */
[----:B------:R-:W-:-:S02]  /*35b0*/  ISETP.GE.AND P2, PT, R9, R204, PT ;  /* 0x000000cc0900720c */ /* 0x000fc40003f46270 */
[----:B------:R-:W-:Y:S02]  /*35c0*/  @!P1 LEA R208, P4, R134, c[0x0][0x168], 0x1 ;  /* 0x00005a0086d09a11 */ /* 0x000fe400078808ff */
[----:B------:R-:W-:Y:S02]  /*35d0*/  FSEL R143, R68, -INF , !P6 ;  /* 0xff800000448f7808 */ /* 0x000fe40007000000 */
[----:B------:R-:W-:Y:S02]  /*35e0*/  FSEL R140, R70, -INF , !P3 ;  /* 0xff800000468c7808 */ /* 0x000fe40005800000 */
[----:B------:R-:W-:Y:S02]  /*35f0*/  FSEL R141, R69, -INF , !P5 ;  /* 0xff800000458d7808 */ /* 0x000fe40006800000 */
[----:B------:R-:W-:Y:S02]  /*3600*/  FSEL R166, R71, -INF , !P2 ;  /* 0xff80000047a67808 */ /* 0x000fe40005000000 */
[----:B------:R-:W-:Y:S01]  /*3610*/  @!P1 LEA.HI.X R209, R134, c[0x0][0x16c], R135, 0x1, P4 ;  /* 0x00005b0086d19a11 */ /* 0x000fe200020f0c87 */
[----:B------:R-:W-:Y:S05]  /*3620*/  @!P1 BRA `(.L_x_2138) ;  /* 0x0000059000009947 */ /* 0x000fea0003800000 */
[----:B------:R-:W-:Y:S05]  /*3630*/  @!P0 BRA `(.L_x_2139) ;  /* 0x0000039000008947 */ /* 0x000fea0003800000 */
[----:B------:R-:W1:Y:S01]  /*3640*/  I2F.RP R9, R4 ;  /* 0x0000000400097306 */ /* 0x000e620000209400 */
[----:B------:R-:W-:-:S02]  /*3650*/  IADD3 R26, R3, -0x40, RZ ;  /* 0xffffffc0031a7810 */ /* 0x000fc40007ffe0ff */
[----:B------:R-:W-:Y:S02]  /*3660*/  IABS R24, R3 ;  /* 0x0000000300187213 */ /* 0x000fe40000000000 */
[----:B------:R-:W-:Y:S02]  /*3670*/  IABS R11, R26 ;  /* 0x0000001a000b7213 */ /* 0x000fe40000000000 */
[----:B------:R-:W-:Y:S02]  /*3680*/  LOP3.LUT R3, R3, c[0x0][0x2d0], RZ, 0x3c, !PT ;  /* 0x0000b40003037a12 */ /* 0x000fe400078e3cff */
[----:B------:R-:W-:Y:S02]  /*3690*/  LOP3.LUT R26, R26, c[0x0][0x2d0], RZ, 0x3c, !PT ;  /* 0x0000b4001a1a7a12 */ /* 0x000fe400078e3cff */
[----:B------:R-:W-:Y:S02]  /*36a0*/  ISETP.GE.AND P3, PT, R3, RZ, PT ;  /* 0x000000ff0300720c */ /* 0x000fe40003f66270 */
[----:B------:R-:W-:Y:S01]  /*36b0*/  ISETP.GE.AND P1, PT, R26, RZ, PT ;  /* 0x000000ff1a00720c */ /* 0x000fe20003f26270 */
        /* <DEDUP_REMOVED lines=13> */
[----:B------:R-:W-:Y:S02]  /*3790*/  LOP3.LUT R11, RZ, c[0x0][0x2d0], RZ, 0x33, !PT ;  /* 0x0000b400ff0b7a12 */ /* 0x000fe400078e33ff */
        /* <DEDUP_REMOVED lines=29> */
[----:B------:R-:W-:-:S04]  /*3970*/  SHF.R.S32.HI R4, RZ, 0x1f, R9 ;  /* 0x0000001fff047819 */ /* 0x000fc80000011409 */
[----:B------:R-:W-:Y:S01]  /*3980*/  MOV R3, R26 ;  /* 0x0000001a00037202 */ /* 0x000fe20000000f00 */
[----:B------:R-:W-:-:S04]  /*3990*/  IMAD R4, R4, c[0x0][0x180], RZ ;  /* 0x0000600004047a24 */ /* 0x000fc800078e02ff */
[----:B------:R-:W-:-:S04]  /*39a0*/  IMAD R4, R9, c[0x0][0x184], R4 ;  /* 0x0000610009047a24 */ /* 0x000fc800078e0204 */
[----:B------:R-:W-:Y:S01]  /*39b0*/  IMAD.IADD R4, R27, 0x1, R4 ;  /* 0x000000011b047824 */ /* 0x000fe200078e0204 */
[----:B------:R-:W-:Y:S05]  /*39c0*/  BRA `(.L_x_2140) ;  /* 0x0000002000007947 */ /* 0x000fea0003800000 */
.L_x_2139:
[----:B------:R-:W-:-:S04]  /*39d0*/  LEA R3, -R2, RZ, 0x6 ;  /* 0x000000ff02037211 */ /* 0x000fc800078e31ff */
[----:B------:R-:W-:Y:S02]  /*39e0*/  SHF.R.S32.HI R4, RZ, 0x1f, R3 ;  /* 0x0000001fff047819 */ /* 0x000fe40000011403 */
.L_x_2140:
[----:B------:R-:W-:Y:S01]  /*39f0*/  IADD3 R134, P1, R3, R134, RZ ;  /* 0x0000008603867210 */ /* 0x000fe20007f3e0ff */
[----:B------:R-:W-:Y:S02]  /*3a00*/  IMAD.MOV.U32 R3, RZ, RZ, 0x5 ;  /* 0x00000005ff037424 */ /* 0x000fe400078e00ff */
[----:B------:R-:W-:Y:S01]  /*3a10*/  IMAD.SHL.U32 R9, R2, 0x20, RZ ;  /* 0x0000002002097824 */ /* 0x000fe200078e00ff */
[----:B------:R-:W-:Y:S01]  /*3a20*/  LEA R208, P2, R134, c[0x0][0x168], 0x1 ;  /* 0x00005a0086d07a11 */ /* 0x000fe200078408ff */
[----:B------:R-:W-:Y:S01]  /*3a30*/  IMAD.X R135, R4, 0x1, R135, P1 ;  /* 0x0000000104877824 */ /* 0x000fe200008e0687 */
[----:B------:R-:W-:Y:S02]  /*3a40*/  SHF.L.U64.HI R3, R2, R3, c[0x0][0x19c] ;  /* 0x0000670002037619 */ /* 0x000fe40000010203 */
[----:B------:R-:W-:Y:S02]  /*3a50*/  IADD3 R26, P1, R9, R208, RZ ;  /* 0x000000d0091a7210 */ /* 0x000fe40007f3e0ff */
[----:B------:R-:W-:-:S02]  /*3a60*/  LEA.HI.X R209, R134, c[0x0][0x16c], R135, 0x1, P2 ;  /* 0x00005b0086d17a11 */ /* 0x000fc400010f0c87 */
[----:B------:R-:W-:-:S03]  /*3a70*/  IADD3 R24, P2, R9, R26, RZ ;  /* 0x0000001a09187210 */ /* 0x000fc60007f5e0ff */
[----:B------:R-:W-:Y:S01]  /*3a80*/  IMAD.X R27, R3, 0x1, R209, P1 ;  /* 0x00000001031b7824 */ /* 0x000fe200008e06d1 */
[----:B------:R-:W-:Y:S01]  /*3a90*/  IADD3 R32, P1, R9, R24, RZ ;  /* 0x0000001809207210 */ /* 0x000fe20007f3e0ff */
[----:B------:R-:W-:Y:S01]  /*3aa0*/  @!PT LDS RZ, [RZ] ;  /* 0x00000000fffff984 */ /* 0x000fe20000000800 */
[----:B------:R-:W-:Y:S01]  /*3ab0*/  @!PT LDS RZ, [RZ] ;  /* 0x00000000fffff984 */ /* 0x000fe20000000800 */
[----:B------:R-:W-:Y:S01]  /*3ac0*/  @!PT LDS RZ, [RZ] ;  /* 0x00000000fffff984 */ /* 0x000fe20000000800 */
[----:B------:R1:W-:Y:S02]  /*3ad0*/  LDGSTS.E.BYPASS.LTC128B.128 [R205+0x6000], [R208.64] ;  /* 0x06000000d0cd7fae */ /* 0x0003e4000b901d46 */
[C---:B------:R-:W-:Y:S02]  /*3ae0*/  IMAD.X R25, R3.reuse, 0x1, R27, P2 ;  /* 0x0000000103197824 */ /* 0x040fe400010e061b */
[----:B------:R1:W-:Y:S02]  /*3af0*/  LDGSTS.E.BYPASS.LTC128B.128 [R205+0x8000], [R208.64+0x80] ;  /* 0x08000080d0cd7fae */ /* 0x0003e4000b901d46 */
[----:B------:R-:W-:Y:S02]  /*3b00*/  IMAD.X R33, R3, 0x1, R25, P1 ;  /* 0x0000000103217824 */ /* 0x000fe400008e0619 */
[----:B------:R1:W-:Y:S04]  /*3b10*/  LDGSTS.E.BYPASS.LTC128B.128 [R205+0xa000], [R208.64+0x100] ;  /* 0x0a000100d0cd7fae */ /* 0x0003e8000b901d46 */
[----:B------:R1:W-:Y:S04]  /*3b20*/  LDGSTS.E.BYPASS.LTC128B.128 [R205+0x6800], [R26.64] ;  /* 0x068000001acd7fae */ /* 0x0003e8000b901d46 */
[----:B------:R1:W-:Y:S04]  /*3b30*/  LDGSTS.E.BYPASS.LTC128B.128 [R205+0x8800], [R26.64+0x80] ;  /* 0x088000801acd7fae */ /* 0x0003e8000b901d46 */
[----:B------:R1:W-:Y:S04]  /*3b40*/  LDGSTS.E.BYPASS.LTC128B.128 [R205+0xa800], [R26.64+0x100] ;  /* 0x0a8001001acd7fae */ /* 0x0003e8000b901d46 */
[----:B------:R1:W-:Y:S04]  /*3b50*/  LDGSTS.E.BYPASS.LTC128B.128 [R205+0x7000], [R24.64] ;  /* 0x0700000018cd7fae */ /* 0x0003e8000b901d46 */
[----:B------:R1:W-:Y:S04]  /*3b60*/  LDGSTS.E.BYPASS.LTC128B.128 [R205+0x9000], [R24.64+0x80] ;  /* 0x0900008018cd7fae */ /* 0x0003e8000b901d46 */
[----:B------:R1:W-:Y:S04]  /*3b70*/  LDGSTS.E.BYPASS.LTC128B.128 [R205+0xb000], [R24.64+0x100] ;  /* 0x0b00010018cd7fae */ /* 0x0003e8000b901d46 */
[----:B------:R1:W-:Y:S04]  /*3b80*/  LDGSTS.E.BYPASS.LTC128B.128 [R205+0x7800], [R32.64] ;  /* 0x0780000020cd7fae */ /* 0x0003e8000b901d46 */
[----:B------:R1:W-:Y:S04]  /*3b90*/  LDGSTS.E.BYPASS.LTC128B.128 [R205+0x9800], [R32.64+0x80] ;  /* 0x0980008020cd7fae */ /* 0x0003e8000b901d46 */
[----:B------:R1:W-:Y:S04]  /*3ba0*/  LDGSTS.E.BYPASS.LTC128B.128 [R205+0xb800], [R32.64+0x100] ;  /* 0x0b80010020cd7fae */ /* 0x0003e8000b901d46 */
[----:B------:R-:W0:Y:S02]  /*3bb0*/  LDGDEPBAR ;  /* 0x00000000000079af */ /* 0x000e240000000000 */
.L_x_2138:
[----:B-1----:R-:W-:Y:S02]  /*3bc0*/  FMNMX.FTZ R24, R20, R31, !PT ;  /* 0x0000001f14187209 */ /* 0x002fe40007810000 */
        /* <DEDUP_REMOVED lines=29> */
[----:B------:R-:W-:Y:S01]  /*3da0*/  SHF.L.U32 R192, R0, 0x1, RZ ;  /* 0x0000000100c07819 */ /* 0x000fe200000006ff */
[----:B------:R-:W1:Y:S03]  /*3db0*/  SHFL.BFLY PT, R9, R24, 0x2, 0x1f ;  /* 0x0c401f0018097f89 */ /* 0x000e6600000e0000 */
[-C--:B------:R-:W-:Y:S01]  /*3dc0*/  LEA R189, R5, R192.reuse, 0x1 ;  /* 0x000000c005bd7211 */ /* 0x080fe200078e08ff */
[----:B------:R-:W2:Y:S01]  /*3dd0*/  SHFL.BFLY PT, R4, R11, 0x2, 0x1f ;  /* 0x0c401f000b047f89 */ /* 0x000ea200000e0000 */
[----:B------:R-:W-:-:S03]  /*3de0*/  LEA R190, R7, R192, 0x1 ;  /* 0x000000c007be7211 */ /* 0x000fc600078e08ff */
[----:B------:R-:W-:Y:S01]  /*3df0*/  LDSM.16.MT88.4 R68, [R192+0xe000] ;  /* 0x00e00000c044783b */ /* 0x000fe20000004200 */
[----:B------:R-:W-:-:S03]  /*3e00*/  LEA R188, R5, R190, 0x1 ;  /* 0x000000be05bc7211 */ /* 0x000fc600078e08ff */
[----:B------:R-:W-:Y:S04]  /*3e10*/  LDSM.16.MT88.4 R84, [R189+0xe000] ;  /* 0x00e00000bd54783b */ /* 0x000fe80000004200 */
[----:B------:R-:W-:Y:S04]  /*3e20*/  LDSM.16.MT88.4 R36, [R192+0xc000] ;  /* 0x00c00000c024783b */ /* 0x000fe80000004200 */
[----:B------:R-:W-:Y:S01]  /*3e30*/  LDSM.16.MT88.4 R44, [R190+0xc000] ;  /* 0x00c00000be2c783b */ /* 0x000fe20000004200 */
[----:B-1----:R-:W-:-:S03]  /*3e40*/  FMNMX.FTZ R9, R24, R9, !PT ;  /* 0x0000000918097209 */ /* 0x002fc60007810000 */
[----:B------:R-:W-:Y:S01]  /*3e50*/  LDSM.16.MT88.4 R52, [R189+0xc000] ;  /* 0x00c00000bd34783b */ /* 0x000fe20000004200 */
[----:B--2---:R-:W-:-:S03]  /*3e60*/  FMNMX.FTZ R4, R11, R4, !PT ;  /* 0x000000040b047209 */ /* 0x004fc60007810000 */
[----:B------:R-:W1:Y:S04]  /*3e70*/  SHFL.BFLY PT, R132, R9, 0x1, 0x1f ;  /* 0x0c201f0009847f89 */ /* 0x000e6800000e0000 */
[----:B------:R-:W2:Y:S04]  /*3e80*/  SHFL.BFLY PT, R3, R4, 0x1, 0x1f ;  /* 0x0c201f0004037f89 */ /* 0x000ea800000e0000 */
[----:B------:R-:W3:Y:S04]  /*3e90*/  LDSM.16.MT88.4 R60, [R188+0xc000] ;  /* 0x00c00000bc3c783b */ /* 0x000ee80000004200 */
[----:B------:R-:W4:Y:S04]  /*3ea0*/  LDSM.16.MT88.4 R76, [R190+0xe000] ;  /* 0x00e00000be4c783b */ /* 0x000f280000004200 */
[----:B------:R-:W5:Y:S04]  /*3eb0*/  LDSM.16.MT88.4 R92, [R188+0xe000] ;  /* 0x00e00000bc5c783b */ /* 0x000f680000004200 */
[----:B------:R-:W3:Y:S01]  /*3ec0*/  LDSM.16.MT88.4 R100, [R192+0x10000] ;  /* 0x01000000c064783b */ /* 0x000ee20000004200 */
[----:B-1----:R-:W-:-:S03]  /*3ed0*/  FMNMX.FTZ R132, R9, R132, !PT ;  /* 0x0000008409847209 */ /* 0x002fc60007810000 */
[----:B------:R-:W1:Y:S01]  /*3ee0*/  LDSM.16.MT88.4 R124, [R190+0x10000] ;  /* 0x01000000be7c783b */ /* 0x000e620000004200 */
[----:B--2---:R-:W-:Y:S01]  /*3ef0*/  FMNMX.FTZ R3, R4, R3, !PT ;  /* 0x0000000304037209 */ /* 0x004fe20007810000 */
[C---:B------:R-:W-:Y:S01]  /*3f00*/  FMUL.FTZ R174, R132.reuse, c[0x0][0x23c] ;  /* 0x00008f0084ae7a20 */ /* 0x040fe20000410000 */
[----:B------:R-:W-:Y:S01]  /*3f10*/  FSETP.NEU.FTZ.AND P1, PT, R132, -INF , PT ;  /* 0xff8000008400780b */ /* 0x000fe20003f3d000 */
[----:B------:R-:W2:Y:S02]  /*3f20*/  LDSM.16.MT88.4 R112, [R189+0x10000] ;  /* 0x01000000bd70783b */ /* 0x000ea40000004200 */
[C---:B------:R-:W-:Y:S01]  /*3f30*/  FMUL.FTZ R167, R3.reuse, c[0x0][0x23c] ;  /* 0x00008f0003a77a20 */ /* 0x040fe20000410000 */
[----:B------:R-:W-:Y:S01]  /*3f40*/  FSEL R174, R174, RZ, P1 ;  /* 0x000000ffaeae7208 */ /* 0x000fe20000800000 */
[----:B------:R-:W-:Y:S01]  /*3f50*/  LDSM.16.MT88.4 R136, [R190+0xc800] ;  /* 0x00c80000be88783b */ /* 0x000fe20000004200 */
[----:B------:R-:W-:-:S03]  /*3f60*/  FSETP.NEU.FTZ.AND P1, PT, R3, -INF , PT ;  /* 0xff8000000300780b */ /* 0x000fc60003f3d000 */
[--C-:B------:R-:W-:Y:S01]  /*3f70*/  FFMA.FTZ R158, R20, c[0x0][0x23c], -R174.reuse ;  /* 0x00008f00149e7a23 */ /* 0x100fe200000108ae */
[----:B------:R-:W-:Y:S01]  /*3f80*/  FSEL R167, R167, RZ, P1 ;  /* 0x000000ffa7a77208 */ /* 0x000fe20000800000 */
[--C-:B------:R-:W-:Y:S01]  /*3f90*/  FFMA.FTZ R157, R31, c[0x0][0x23c], -R174.reuse ;  /* 0x00008f001f9d7a23 */ /* 0x100fe200000108ae */
[----:B------:R-:W-:Y:S01]  /*3fa0*/  LDSM.16.MT88.4 R32, [R189+0xc800] ;  /* 0x00c80000bd20783b */ /* 0x000fe20000004200 */
[--C-:B------:R-:W-:Y:S01]  /*3fb0*/  FFMA.FTZ R156, R29, c[0x0][0x23c], -R174.reuse ;  /* 0x00008f001d9c7a23 */ /* 0x100fe200000108ae */
[----:B------:R-:W-:Y:S01]  /*3fc0*/  ISETP.GE.AND P1, PT, R133, 0x2, PT ;  /* 0x000000028500780c */ /* 0x000fe20003f26270 */
[----:B------:R-:W-:Y:S01]  /*3fd0*/  FFMA.FTZ R151, R21, c[0x0][0x23c], -R174 ;  /* 0x00008f0015977a23 */ /* 0x000fe200000108ae */
[----:B------:R-:W-:Y:S01]  /*3fe0*/  MUFU.EX2 R158, R158 ;  /* 0x0000009e009e7308 */ /* 0x000fe20000000800 */
[--C-:B------:R-:W-:Y:S01]  /*3ff0*/  FFMA.FTZ R159, R22, c[0x0][0x23c], -R167.reuse ;  /* 0x00008f00169f7a23 */ /* 0x100fe200000108a7 */
[----:B------:R-:W-:Y:S01]  /*4000*/  LDSM.16.MT88.4 R28, [R188+0xc800] ;  /* 0x00c80000bc1c783b */ /* 0x000fe20000004200 */
[----:B------:R-:W-:-:S02]  /*4010*/  FFMA.FTZ R160, R10, c[0x0][0x23c], -R167 ;  /* 0x00008f000aa07a23 */ /* 0x000fc400000108a7 */
[--C-:B------:R-:W-:Y:S01]  /*4020*/  FFMA.FTZ R161, R18, c[0x0][0x23c], -R167.reuse ;  /* 0x00008f0012a17a23 */ /* 0x100fe200000108a7 */
[----:B------:R-:W-:Y:S01]  /*4030*/  LDSM.16.MT88.4 R20, [R192+0xc800] ;  /* 0x00c80000c014783b */ /* 0x000fe20000004200 */
[--C-:B------:R-:W-:Y:S01]  /*4040*/  FFMA.FTZ R152, R6, c[0x0][0x23c], -R167.reuse ;  /* 0x00008f0006987a23 */ /* 0x100fe200000108a7 */
[----:B------:R-:W1:Y:S01]  /*4050*/  MUFU.EX2 R157, R157 ;  /* 0x0000009d009d7308 */ /* 0x000e620000000800 */
[--C-:B------:R-:W-:Y:S01]  /*4060*/  FFMA.FTZ R154, R19, c[0x0][0x23c], -R174.reuse ;  /* 0x00008f00139a7a23 */ /* 0x100fe200000108ae */
[----:B------:R-:W2:Y:S01]  /*4070*/  LDSM.16.MT88.4 R4, [R188+0x10000] ;  /* 0x01000000bc04783b */ /* 0x000ea20000004200 */
[--C-:B------:R-:W-:Y:S02]  /*4080*/  FFMA.FTZ R149, R17, c[0x0][0x23c], -R174.reuse ;  /* 0x00008f0011957a23 */ /* 0x100fe400000108ae */
[--C-:B------:R-:W-:Y:S01]  /*4090*/  FFMA.FTZ R148, R16, c[0x0][0x23c], -R167.reuse ;  /* 0x00008f0010947a23 */ /* 0x100fe200000108a7 */
[----:B------:R-:W-:Y:S01]  /*40a0*/  LDSM.16.MT88.4 R24, [R190+0xe800] ;  /* 0x00e80000be18783b */ /* 0x000fe20000004200 */
[----:B------:R-:W-:Y:S01]  /*40b0*/  FFMA.FTZ R0, R8, c[0x0][0x23c], -R167 ;  /* 0x00008f0008007a23 */ /* 0x000fe200000108a7 */
[----:B------:R-:W-:Y:S01]  /*40c0*/  MUFU.EX2 R156, R156 ;  /* 0x0000009c009c7308 */ /* 0x000fe20000000800 */
[--C-:B------:R-:W-:Y:S01]  /*40d0*/  FFMA.FTZ R150, R15, c[0x0][0x23c], -R174.reuse ;  /* 0x00008f000f967a23 */ /* 0x100fe200000108ae */
[----:B------:R-:W2:Y:S01]  /*40e0*/  LDSM.16.MT88.4 R8, [R192+0xe800] ;  /* 0x00e80000c008783b */ /* 0x000ea20000004200 */
[----:B------:R-:W-:-:S02]  /*40f0*/  FFMA.FTZ R145, R13, c[0x0][0x23c], -R174 ;  /* 0x00008f000d917a23 */ /* 0x000fc400000108ae */
[--C-:B------:R-:W-:Y:S01]  /*4100*/  FFMA.FTZ R155, R14, c[0x0][0x23c], -R167.reuse ;  /* 0x00008f000e9b7a23 */ /* 0x100fe200000108a7 */
[----:B------:R-:W2:Y:S01]  /*4110*/  LDSM.16.MT88.4 R16, [R189+0xe800] ;  /* 0x00e80000bd10783b */ /* 0x000ea20000004200 */
[----:B------:R-:W-:Y:S01]  /*4120*/  FFMA.FTZ R153, R12, c[0x0][0x23c], -R167 ;  /* 0x00008f000c997a23 */ /* 0x000fe200000108a7 */
[----:B------:R-:W3:Y:S01]  /*4130*/  MUFU.EX2 R151, R151 ;  /* 0x0000009700977308 */ /* 0x000ee20000000800 */
[----:B-1----:R-:W-:Y:S01]  /*4140*/  F2FP.BF16.PACK_AB R116, R157, R158 ;  /* 0x0000009e9d74723e */ /* 0x002fe200000010ff */
[----:B------:R-:W1:Y:S01]  /*4150*/  LDSM.16.MT88.4 R12, [R188+0xe800] ;  /* 0x00e80000bc0c783b */ /* 0x000e620000004200 */
        /* <DEDUP_REMOVED lines=13> */
[----:B------:R-:W-:Y:S01]  /*4230*/  MUFU.EX2 R161, R161 ;  /* 0x000000a100a17308 */ /* 0x000fe20000000800 */
[--C-:B------:R-:W-:Y:S02]  /*4240*/  FFMA.FTZ R173, R143, c[0x0][0x23c], -R174.reuse ;  /* 0x00008f008fad7a23 */ /* 0x100fe400000108ae */
[----:B------:R-:W-:Y:S02]  /*4250*/  FFMA.FTZ R174, R141, c[0x0][0x23c], -R174 ;  /* 0x00008f008dae7a23 */ /* 0x000fe400000108ae */
[--C-:B------:R-:W-:Y:S02]  /*4260*/  FFMA.FTZ R172, R172, c[0x0][0x23c], -R167.reuse ;  /* 0x00008f00acac7a23 */ /* 0x100fe400000108a7 */
[--C-:B------:R-:W-:Y:S01]  /*4270*/  FFMA.FTZ R211, R142, c[0x0][0x23c], -R167.reuse ;  /* 0x00008f008ed37a23 */ /* 0x100fe200000108a7 */
[----:B------:R-:W3:Y:S01]  /*4280*/  MUFU.EX2 R152, R152 ;  /* 0x0000009800987308 */ /* 0x000ee20000000800 */
[----:B----4-:R-:W-:Y:S01]  /*4290*/  F2FP.BF16.PACK_AB R117, R160, R159 ;  /* 0x0000009fa075723e */ /* 0x010fe200000010ff */
        /* <DEDUP_REMOVED lines=8> */
[----:B---3--:R-:W-:Y:S01]  /*4320*/  F2FP.BF16.PACK_AB R119, R152, R161 ;  /* 0x000000a19877723e */ /* 0x008fe200000010ff */
[----:B------:R-:W3:Y:S01]  /*4330*/  MUFU.EX2 R149, R149 ;  /* 0x0000009500957308 */ /* 0x000ee20000000800 */
        /* <DEDUP_REMOVED lines=20> */
[C---:B-----5:R-:W-:Y:S02]  /*4480*/  HMMA.16816.F32.BF16 R88, R116.reuse, R92, RZ ;  /* 0x0000005c7458723c */ /* 0x060fe400000418ff */
[----:B------:R-:W-:Y:S06]  /*4490*/  MUFU.EX2 R164, R164 ;  /* 0x000000a400a47308 */ /* 0x000fec0000000800 */
[C---:B------:R-:W-:Y:S02]  /*44a0*/  HMMA.16816.F32.BF16 R96, R116.reuse, R100, RZ ;  /* 0x000000647460723c */ /* 0x040fe400000418ff */
[----:B------:R-:W-:Y:S06]  /*44b0*/  MUFU.EX2 R168, R168 ;  /* 0x000000a800a87308 */ /* 0x000fec0000000800 */
[C---:B------:R-:W-:Y:S02]  /*44c0*/  HMMA.16816.F32.BF16 R104, R116.reuse, R124, RZ ;  /* 0x0000007c7468723c */ /* 0x040fe400000418ff */
[----:B------:R-:W5:Y:S06]  /*44d0*/  MUFU.EX2 R169, R169 ;  /* 0x000000a900a97308 */ /* 0x000f6c0000000800 */
[C---:B--2---:R-:W-:Y:S02]  /*44e0*/  HMMA.16816.F32.BF16 R108, R116.reuse, R112, RZ ;  /* 0x00000070746c723c */ /* 0x044fe400000418ff */
[----:B------:R-:W-:Y:S06]  /*44f0*/  MUFU.EX2 R170, R170 ;  /* 0x000000aa00aa7308 */ /* 0x000fec0000000800 */
[C---:B------:R-:W-:Y:S02]  /*4500*/  HMMA.16816.F32.BF16 R36, R116.reuse, R38, RZ ;  /* 0x000000267424723c */ /* 0x040fe400000418ff */
[----:B------:R-:W2:Y:S06]  /*4510*/  MUFU.EX2 R171, R171 ;  /* 0x000000ab00ab7308 */ /* 0x000eac0000000800 */
[C---:B------:R-:W-:Y:S02]  /*4520*/  HMMA.16816.F32.BF16 R44, R116.reuse, R46, RZ ;  /* 0x0000002e742c723c */ /* 0x040fe400000418ff */
[----:B------:R-:W-:Y:S06]  /*4530*/  MUFU.EX2 R175, R175 ;  /* 0x000000af00af7308 */ /* 0x000fec0000000800 */
[C---:B------:R-:W-:Y:S02]  /*4540*/  HMMA.16816.F32.BF16 R52, R116.reuse, R54, RZ ;  /* 0x000000367434723c */ /* 0x040fe400000418ff */
[----:B------:R-:W1:Y:S06]  /*4550*/  MUFU.EX2 R212, R212 ;  /* 0x000000d400d47308 */ /* 0x000e6c0000000800 */
[C---:B------:R-:W-:Y:S02]  /*4560*/  HMMA.16816.F32.BF16 R60, R116.reuse, R62, RZ ;  /* 0x0000003e743c723c */ /* 0x040fe400000418ff */
[----:B------:R-:W-:Y:S06]  /*4570*/  MUFU.EX2 R173, R173 ;  /* 0x000000ad00ad7308 */ /* 0x000fec0000000800 */
[C---:B------:R-:W-:Y:S02]  /*4580*/  HMMA.16816.F32.BF16 R76, R116.reuse, R78, RZ ;  /* 0x0000004e744c723c */ /* 0x040fe400000418ff */
[----:B------:R-:W-:Y:S06]  /*4590*/  MUFU.EX2 R174, R174 ;  /* 0x000000ae00ae7308 */ /* 0x000fec0000000800 */
        /* <DEDUP_REMOVED lines=9> */
[----:B---3--:R-:W-:Y:S01]  /*4630*/  F2FP.BF16.PACK_AB R4, R149, R154 ;  /* 0x0000009a9504723e */ /* 0x008fe200000010ff */
[----:B------:R-:W-:Y:S01]  /*4640*/  HMMA.16816.F32.BF16 R116, R116, R6, RZ ;  /* 0x000000067474723c */ /* 0x000fe200000418ff */
[----:B----4-:R-:W-:Y:S01]  /*4650*/  F2FP.BF16.PACK_AB R5, R148, R155 ;  /* 0x0000009b9405723e */ /* 0x010fe200000010ff */
[----:B------:R-:W-:-:S02]  /*4660*/  FADD.FTZ R154, R154, R151 ;  /* 0x000000979a9a7221 */ /* 0x000fc40000010000 */
[----:B------:R-:W-:Y:S02]  /*4670*/  FADD.FTZ R155, R155, R152 ;  /* 0x000000989b9b7221 */ /* 0x000fe40000010000 */
[----:B------:R-:W-:Y:S01]  /*4680*/  FADD.FTZ R149, R149, R154 ;  /* 0x0000009a95957221 */ /* 0x000fe20000010000 */
[----:B------:R-:W-:Y:S01]  /*4690*/  F2FP.BF16.PACK_AB R6, R145, R150 ;  /* 0x000000969106723e */ /* 0x000fe200000010ff */
[----:B------:R-:W-:Y:S01]  /*46a0*/  FADD.FTZ R148, R148, R155 ;  /* 0x0000009b94947221 */ /* 0x000fe20000010000 */
[----:B-1----:R-:W-:Y:S01]  /*46b0*/  F2FP.BF16.PACK_AB R7, R0, R153 ;  /* 0x000000990007723e */ /* 0x002fe200000010ff */
        /* <DEDUP_REMOVED lines=90> */
[C---:B------:R-:W-:Y:S01]  /*4c60*/  F2FP.BF16.PACK_AB R5, R211.reuse, R172 ;  /* 0x000000acd305723e */ /* 0x040fe200000010ff */
[----:B------:R-:W-:Y:S01]  /*4c70*/  FADD.FTZ R172, R172, R171 ;  /* 0x000000abacac7221 */ /* 0x000fe20000010000 */
[----:B------:R-:W-:Y:S01]  /*4c80*/  F2FP.BF16.PACK_AB R6, R174, R173 ;  /* 0x000000adae06723e */ /* 0x000fe200000010ff */
[----:B------:R-:W-:Y:S01]  /*4c90*/  FADD.FTZ R212, R212, R175 ;  /* 0x000000afd4d47221 */ /* 0x000fe20000010000 */
[----:B------:R-:W-:Y:S01]  /*4ca0*/  F2FP.BF16.PACK_AB R7, R166, R213 ;  /* 0x000000d5a607723e */ /* 0x000fe200000010ff */
        /* <DEDUP_REMOVED lines=33> */
[----:B------:R-:W-:-:S04]  /*4ec0*/  DEPBAR.LE SB0, 0x0 ;  /* 0x000080000000791a */ /* 0x000fc80000000000 */
        /* <DEDUP_REMOVED lines=54> */
[----:B--2---:R-:W-:-:S05]  /*5230*/  IMAD.IADD R6, R6, 0x1, -R5 ;  /* 0x0000000106067824 */ /* 0x004fca00078e0a05 */
[----:B------:R-:W-:-:S05]  /*5240*/  SHF.R.S32.HI R5, RZ, 0x1f, R6 ;  /* 0x0000001fff057819 */ /* 0x000fca0000011406 */
[----:B------:R-:W-:-:S04]  /*5250*/  IMAD R5, R5, c[0x0][0x188], RZ ;  /* 0x0000620005057a24 */ /* 0x000fc800078e02ff */
[C---:B------:R-:W-:Y:S02]  /*5260*/  IMAD R5, R6.reuse, c[0x0][0x18c], R5 ;  /* 0x0000630006057a24 */ /* 0x040fe400078e0205 */
[----:B------:R-:W-:-:S04]  /*5270*/  IMAD.WIDE.U32 R6, R6, c[0x0][0x188], R8 ;  /* 0x0000620006067a25 */ /* 0x000fc800078e0008 */
[----:B------:R-:W-:Y:S01]  /*5280*/  IMAD.IADD R8, R7, 0x1, R5 ;  /* 0x0000000107087824 */ /* 0x000fe200078e0205 */
[----:B------:R-:W-:Y:S01]  /*5290*/  MOV R9, R6 ;  /* 0x0000000600097202 */ /* 0x000fe20000000f00 */
[----:B------:R-:W-:Y:S05]  /*52a0*/  BRA `(.L_x_2143) ;  /* 0x0000003000007947 */ /* 0x000fea0003800000 */
.L_x_2142:
[----:B------:R-:W-:-:S05]  /*52b0*/  IMAD.MOV.U32 R9, RZ, RZ, c[0x0][0x1a0] ;  /* 0x00006800ff097624 */ /* 0x000fca00078e00ff */
[----:B------:R-:W-:-:S04]  /*52c0*/  LEA R9, -R9, RZ, 0x6 ;  /* 0x000000ff09097211 */ /* 0x000fc800078e31ff */
[----:B------:R-:W-:Y:S02]  /*52d0*/  SHF.R.S32.HI R8, RZ, 0x1f, R9 ;  /* 0x0000001fff087819 */ /* 0x000fe40000011409 */
.L_x_2143:
[C---:B------:R-:W-:Y:S01]  /*52e0*/  LEA R200, P2, R9.reuse, R200, 0x1 ;  /* 0x000000c809c87211 */ /* 0x040fe200078408ff */
[----:B------:R-:W-:Y:S01]  /*52f0*/  IMAD.MOV.U32 R4, RZ, RZ, c[0x0][0x1a0] ;  /* 0x00006800ff047624 */ /* 0x000fe200078e00ff */
[CC--:B------:R-:W-:Y:S01]  /*5300*/  IADD3 R6, P1, R9.reuse, R146.reuse, RZ ;  /* 0x0000009209067210 */ /* 0x0c0fe20007f3e0ff */
[----:B------:R-:W-:Y:S01]  /*5310*/  IMAD.MOV.U32 R7, RZ, RZ, c[0x0][0x1a4] ;  /* 0x00006900ff077624 */ /* 0x000fe200078e00ff */
[----:B------:R-:W-:Y:S01]  /*5320*/  LEA.HI.X R201, R9, R201, R8, 0x1, P2 ;  /* 0x000000c909c97211 */ /* 0x000fe200010f0c08 */
[----:B------:R-:W-:Y:S01]  /*5330*/  IMAD.MOV.U32 R211, RZ, RZ, 0x5 ;  /* 0x00000005ffd37424 */ /* 0x000fe200078e00ff */
[----:B------:R-:W-:Y:S01]  /*5340*/  LEA R9, P2, R4, R9, 0x4 ;  /* 0x0000000904097211 */ /* 0x000fe200078420ff */
[----:B------:R-:W-:Y:S01]  /*5350*/  IMAD.X R5, R8, 0x1, R144, P1 ;  /* 0x0000000108057824 */ /* 0x000fe200008e0690 */
[----:B------:R-:W-:Y:S01]  /*5360*/  LEA R10, P3, R6, c[0x0][0x170], 0x1 ;  /* 0x00005c00060a7a11 */ /* 0x000fe200078608ff */
[----:B------:R-:W-:Y:S01]  /*5370*/  @!PT LDS RZ, [RZ] ;  /* 0x00000000fffff984 */ /* 0x000fe20000000800 */
[----:B------:R-:W-:Y:S01]  /*5380*/  @!PT LDS RZ, [RZ] ;  /* 0x00000000fffff984 */ /* 0x000fe20000000800 */
[----:B------:R-:W-:Y:S01]  /*5390*/  @!PT LDS RZ, [RZ] ;  /* 0x00000000fffff984 */ /* 0x000fe20000000800 */
[----:B------:R1:W-:Y:S01]  /*53a0*/  LDGSTS.E.BYPASS.LTC128B.128 [R205+0xc000], [R200.64] ;  /* 0x0c000000c8cd7fae */ /* 0x0003e2000b901d46 */
[----:B------:R-:W-:-:S02]  /*53b0*/  IADD3 R9, P1, R9, R146, RZ ;  /* 0x0000009209097210 */ /* 0x000fc40007f3e0ff */
[----:B------:R-:W-:Y:S02]  /*53c0*/  LEA.HI.X R7, R4, R8, R7, 0x4, P2 ;  /* 0x0000000804077211 */ /* 0x000fe400010f2407 */
[----:B------:R-:W-:Y:S01]  /*53d0*/  LEA.HI.X R11, R6, c[0x0][0x174], R5, 0x1, P3 ;  /* 0x00005d00060b7a11 */ /* 0x000fe200018f0c05 */
[C---:B------:R-:W-:Y:S01]  /*53e0*/  IMAD.SHL.U32 R5, R4.reuse, 0x20, RZ ;  /* 0x0000002004057824 */ /* 0x040fe200078e00ff */
[----:B------:R-:W-:Y:S01]  /*53f0*/  SHF.L.U64.HI R4, R4, R211, c[0x0][0x1a4] ;  /* 0x0000690004047619 */ /* 0x000fe200000102d3 */
[----:B------:R-:W-:Y:S01]  /*5400*/  IMAD.X R144, R7, 0x1, R144, P1 ;  /* 0x0000000107907824 */ /* 0x000fe200008e0690 */
[----:B------:R-:W-:Y:S01]  /*5410*/  LEA R6, P1, R9, c[0x0][0x170], 0x1 ;  /* 0x00005c0009067a11 */ /* 0x000fe200078208ff */
[----:B------:R2:W-:Y:S01]  /*5420*/  LDGSTS.E.BYPASS.LTC128B.128 [R205+0xe000], [R10.64+0x80] ;  /* 0x0e0000800acd7fae */ /* 0x0005e2000b901d46 */
[----:B------:R-:W-:Y:S02]  /*5430*/  IADD3 R8, P2, R5, R200, RZ ;  /* 0x000000c805087210 */ /* 0x000fe40007f5e0ff */
[----:B------:R-:W-:Y:S01]  /*5440*/  LEA.HI.X R7, R9, c[0x0][0x174], R144, 0x1, P1 ;  /* 0x00005d0009077a11 */ /* 0x000fe200008f0c90 */
[----:B------:R2:W-:Y:S01]  /*5450*/  LDGSTS.E.BYPASS.LTC128B.128 [R205+0x10000], [R10.64+0x100] ;  /* 0x100001000acd7fae */ /* 0x0005e2000b901d46 */
[-C--:B------:R-:W-:Y:S01]  /*5460*/  IADD3 R12, P1, R8, R5.reuse, RZ ;  /* 0x00000005080c7210 */ /* 0x080fe20007f3e0ff */
[----:B------:R-:W-:Y:S01]  /*5470*/  IMAD.X R9, R4, 0x1, R201, P2 ;  /* 0x0000000104097824 */ /* 0x000fe200010e06c9 */
[----:B------:R-:W-:-:S02]  /*5480*/  IADD3 R18, P3, R6, R5, RZ ;  /* 0x0000000506127210 */ /* 0x000fc40007f7e0ff */
[-C--:B------:R-:W-:Y:S01]  /*5490*/  IADD3 R16, P2, R12, R5.reuse, RZ ;  /* 0x000000050c107210 */ /* 0x080fe20007f5e0ff */
[--C-:B------:R-:W-:Y:S01]  /*54a0*/  IMAD.X R13, R9, 0x1, R4.reuse, P1 ;  /* 0x00000001090d7824 */ /* 0x100fe200008e0604 */
[----:B------:R-:W-:Y:S01]  /*54b0*/  IADD3 R20, P1, R18, R5, RZ ;  /* 0x0000000512147210 */ /* 0x000fe20007f3e0ff */
[--C-:B------:R-:W-:Y:S01]  /*54c0*/  IMAD.X R19, R7, 0x1, R4.reuse, P3 ;  /* 0x0000000107137824 */ /* 0x100fe200018e0604 */
[----:B------:R2:W-:Y:S01]  /*54d0*/  LDGSTS.E.BYPASS.LTC128B.128 [R205+0xc800], [R8.64] ;  /* 0x0c80000008cd7fae */ /* 0x0005e2000b901d46 */
[--C-:B------:R-:W-:Y:S02]  /*54e0*/  IMAD.X R17, R13, 0x1, R4.reuse, P2 ;  /* 0x000000010d117824 */ /* 0x100fe400010e0604 */
[----:B------:R-:W-:Y:S01]  /*54f0*/  IMAD.X R21, R19, 0x1, R4, P1 ;  /* 0x0000000113157824 */ /* 0x000fe200008e0604 */
[----:B------:R3:W-:Y:S01]  /*5500*/  LDGSTS.E.BYPASS.LTC128B.128 [R205+0xe800], [R6.64+0x80] ;  /* 0x0e80008006cd7fae */ /* 0x0007e2000b901d46 */
[----:B------:R-:W-:-:S03]  /*5510*/  ISETP.GE.AND P1, PT, R133, 0x3, PT ;  /* 0x000000038500780c */ /* 0x000fc60003f26270 */
[----:B------:R3:W-:Y:S04]  /*5520*/  LDGSTS.E.BYPASS.LTC128B.128 [R205+0x10800], [R6.64+0x100] ;  /* 0x1080010006cd7fae */ /* 0x0007e8000b901d46 */
[----:B------:R4:W-:Y:S04]  /*5530*/  LDGSTS.E.BYPASS.LTC128B.128 [R205+0xd000], [R12.64] ;  /* 0x0d0000000ccd7fae */ /* 0x0009e8000b901d46 */
[----:B------:R5:W-:Y:S04]  /*5540*/  LDGSTS.E.BYPASS.LTC128B.128 [R205+0xf000], [R18.64+0x80] ;  /* 0x0f00008012cd7fae */ /* 0x000be8000b901d46 */
[----:B------:R5:W-:Y:S04]  /*5550*/  LDGSTS.E.BYPASS.LTC128B.128 [R205+0x11000], [R18.64+0x100] ;  /* 0x1100010012cd7fae */ /* 0x000be8000b901d46 */
[----:B------:R5:W-:Y:S04]  /*5560*/  LDGSTS.E.BYPASS.LTC128B.128 [R205+0xd800], [R16.64] ;  /* 0x0d80000010cd7fae */ /* 0x000be8000b901d46 */
[----:B------:R1:W-:Y:S04]  /*5570*/  LDGSTS.E.BYPASS.LTC128B.128 [R205+0xf800], [R20.64+0x80] ;  /* 0x0f80008014cd7fae */ /* 0x0003e8000b901d46 */
[----:B------:R1:W-:Y:S04]  /*5580*/  LDGSTS.E.BYPASS.LTC128B.128 [R205+0x11800], [R20.64+0x100] ;  /* 0x1180010014cd7fae */ /* 0x0003e8000b901d46 */
[----:B------:R-:W-:Y:S04]  /*5590*/  LDSM.16.M88.4 R172, [R198] ;  /* 0x00000000c6ac783b */ /* 0x000fe80000000200 */
[----:B------:R-:W1:Y:S04]  /*55a0*/  LDSM.16.M88.4 R28, [R197+0x7000] ;  /* 0x00700000c51c783b */ /* 0x000e680000000200 */
[----:B------:R-:W1:Y:S04]  /*55b0*/  LDSM.16.M88.4 R144, [R197+0x6000] ;  /* 0x00600000c590783b */ /* 0x000e680000000200 */
[----:B------:R-:W1:Y:S04]  /*55c0*/  LDSM.16.M88.4 R136, [R197+0x6800] ;  /* 0x00680000c588783b */ /* 0x000e680000000200 */
[----:B------:R-:W-:Y:S04]  /*55d0*/  LDSM.16.M88.4 R212, [R196] ;  /* 0x00000000c4d4783b */ /* 0x000fe80000000200 */
[----:B---3--:R-:W3:Y:S04]  /*55e0*/  LDSM.16.M88.4 R4, [R186] ;  /* 0x00000000ba04783b */ /* 0x008ee80000000200 */
[----:B------:R-:W3:Y:S04]  /*55f0*/  LDSM.16.M88.4 R156, [R197+0x7800] ;  /* 0x00780000c59c783b */ /* 0x000ee80000000200 */
[----:B----4-:R-:W4:Y:S04]  /*5600*/  LDSM.16.M88.4 R12, [R195] ;  /* 0x00000000c30c783b */ /* 0x010f280000000200 */
[----:B--2---:R-:W2:Y:S04]  /*5610*/  LDSM.16.M88.4 R8, [R187] ;  /* 0x00000000bb08783b */ /* 0x004ea80000000200 */
[----:B------:R-:W-:Y:S04]  /*5620*/  LDSM.16.M88.4 R164, [R194] ;  /* 0x00000000c2a4783b */ /* 0x000fe80000000200 */
[----:B-----5:R-:W5:Y:S01]  /*5630*/  LDSM.16.M88.4 R16, [R191+0x7000] ;  /* 0x00700000bf10783b */ /* 0x020f620000000200 */
[C---:B-1----:R-:W-:Y:S03]  /*5640*/  HMMA.16816.F32.BF16 R32, R172.reuse, R28, RZ ;  /* 0x0000001cac20723c */ /* 0x042fe600000418ff */
[----:B------:R-:W1:Y:S04]  /*5650*/  LDSM.16.M88.4 R220, [R185] ;  /* 0x00000000b9dc783b */ /* 0x000e680000000200 */
[----:B------:R-:W1:Y:S01]  /*5660*/  LDSM.16.M88.4 R152, [R191+0x6000] ;  /* 0x00600000bf98783b */ /* 0x000e620000000200 */
[C---:B------:R-:W-:Y:S03]  /*5670*/  HMMA.16816.F32.BF16 R28, R172.reuse, R30, RZ ;  /* 0x0000001eac1c723c */ /* 0x040fe600000418ff */
[----:B------:R-:W1:Y:S04]  /*5680*/  LDSM.16.M88.4 R20, [R191+0x6800] ;  /* 0x00680000bf14783b */ /* 0x000e680000000200 */
[----:B------:R-:W-:Y:S01]  /*5690*/  LDSM.16.M88.4 R168, [R191+0x7800] ;  /* 0x00780000bfa8783b */ /* 0x000fe20000000200 */
[C---:B------:R-:W-:Y:S03]  /*56a0*/  HMMA.16816.F32.BF16 R148, R172.reuse, R144, RZ ;  /* 0x00000090ac94723c */ /* 0x040fe600000418ff */
[----:B------:R-:W-:Y:S04]  /*56b0*/  LDSM.16.M88.4 R160, [R184+0x1800] ;  /* 0x00180000b8a0783b */ /* 0x000fe80000000200 */
[----:B------:R-:W0:Y:S01]  /*56c0*/  LDGDEPBAR ;  /* 0x00000000000079af */ /* 0x000e220000000000 */
[C---:B------:R-:W-:Y:S08]  /*56d0*/  HMMA.16816.F32.BF16 R140, R172.reuse, R136, RZ ;  /* 0x00000088ac8c723c */ /* 0x040ff000000418ff */
[C---:B------:R-:W-:Y:S08]  /*56e0*/  HMMA.16816.F32.BF16 R144, R172.reuse, R146, RZ ;  /* 0x00000092ac90723c */ /* 0x040ff000000418ff */
[----:B------:R-:W-:Y:S08]  /*56f0*/  HMMA.16816.F32.BF16 R136, R172, R138, RZ ;  /* 0x0000008aac88723c */ /* 0x000ff000000418ff */
[C---:B---3--:R-:W-:Y:S08]  /*5700*/  HMMA.16816.F32.BF16 R32, R212.reuse, R4, R32 ;  /* 0x00000004d420723c */ /* 0x048ff00000041820 */
[----:B------:R-:W-:Y:S01]  /*5710*/  HMMA.16816.F32.BF16 R28, R212, R6, R28 ;  /* 0x00000006d41c723c */ /* 0x000fe2000004181c */
[----:B------:R-:W-:Y:S07]  /*5720*/  LDSM.16.M88.4 R4, [R184+0x1000] ;  /* 0x00100000b804783b */ /* 0x000fee0000000200 */
[C---:B------:R-:W-:Y:S08]  /*5730*/  HMMA.16816.F32.BF16 R24, R172.reuse, R156, RZ ;  /* 0x0000009cac18723c */ /* 0x040ff000000418ff */
[----:B------:R-:W-:Y:S01]  /*5740*/  HMMA.16816.F32.BF16 R172, R172, R158, RZ ;  /* 0x0000009eacac723c */ /* 0x000fe200000418ff */
[----:B------:R-:W3:Y:S07]  /*5750*/  LDSM.16.M88.4 R156, [R193] ;  /* 0x00000000c19c783b */ /* 0x000eee0000000200 */
[C---:B----4-:R-:W-:Y:S08]  /*5760*/  HMMA.16816.F32.BF16 R148, R212.reuse, R12, R148 ;  /* 0x0000000cd494723c */ /* 0x050ff00000041894 */
[C---:B------:R-:W-:Y:S01]  /*5770*/  HMMA.16816.F32.BF16 R144, R212.reuse, R14, R144 ;  /* 0x0000000ed490723c */ /* 0x040fe20000041890 */
[----:B------:R-:W4:Y:S07]  /*5780*/  LDSM.16.M88.4 R12, [R184] ;  /* 0x00000000b80c783b */ /* 0x000f2e0000000200 */
[C---:B--2---:R-:W-:Y:S08]  /*5790*/  HMMA.16816.F32.BF16 R140, R212.reuse, R8, R140 ;  /* 0x00000008d48c723c */ /* 0x044ff0000004188c */
[----:B------:R-:W-:Y:S01]  /*57a0*/  HMMA.16816.F32.BF16 R136, R212, R10, R136 ;  /* 0x0000000ad488723c */ /* 0x000fe20000041888 */
[----:B------:R-:W2:Y:S07]  /*57b0*/  LDSM.16.M88.4 R8, [R184+0x800] ;  /* 0x00080000b808783b */ /* 0x000eae0000000200 */
[C---:B-----5:R-:W-:Y:S08]  /*57c0*/  HMMA.16816.F32.BF16 R32, R164.reuse, R16, R32 ;  /* 0x00000010a420723c */ /* 0x060ff00000041820 */
[----:B------:R-:W-:Y:S01]  /*57d0*/  HMMA.16816.F32.BF16 R28, R164, R18, R28 ;  /* 0x00000012a41c723c */ /* 0x000fe2000004181c */
[----:B------:R-:W-:Y:S07]  /*57e0*/  LDSM.16.M88.4 R16, [R197+0x9000] ;  /* 0x00900000c510783b */ /* 0x000fee0000000200 */
[C---:B-1----:R-:W-:Y:S08]  /*57f0*/  HMMA.16816.F32.BF16 R24, R212.reuse, R220, R24 ;  /* 0x000000dcd418723c */ /* 0x042ff00000041818 */
[----:B------:R-:W-:Y:S01]  /*5800*/  HMMA.16816.F32.BF16 R172, R212, R222, R172 ;  /* 0x000000ded4ac723c */ /* 0x000fe200000418ac */
[----:B------:R-:W1:Y:S04]  /*5810*/  LDSM.16.M88.4 R212, [R198+0x2000] ;  /* 0x00200000c6d4783b */ /* 0x000e680000000200 */
[----:B------:R-:W-:Y:S03]  /*5820*/  LDSM.16.M88.4 R220, [R197+0x9800] ;  /* 0x00980000c5dc783b */ /* 0x000fe60000000200 */
[C---:B------:R-:W-:Y:S08]  /*5830*/  HMMA.16816.F32.BF16 R148, R164.reuse, R152, R148 ;  /* 0x00000098a494723c */ /* 0x040ff00000041894 */
[C---:B------:R-:W-:Y:S01]  /*5840*/  HMMA.16816.F32.BF16 R144, R164.reuse, R154, R144 ;  /* 0x0000009aa490723c */ /* 0x040fe20000041890 */
[----:B------:R-:W5:Y:S07]  /*5850*/  LDSM.16.M88.4 R152, [R197+0x8000] ;  /* 0x00800000c598783b */ /* 0x000f6e0000000200 */
[C---:B------:R-:W-:Y:S08]  /*5860*/  HMMA.16816.F32.BF16 R140, R164.reuse, R20, R140 ;  /* 0x00000014a48c723c */ /* 0x040ff0000004188c */
[----:B------:R-:W-:Y:S01]  /*5870*/  HMMA.16816.F32.BF16 R136, R164, R22, R136 ;  /* 0x00000016a488723c */ /* 0x000fe20000041888 */
[----:B------:R-:W1:Y:S07]  /*5880*/  LDSM.16.M88.4 R20, [R197+0x8800] ;  /* 0x00880000c514783b */ /* 0x000e6e0000000200 */
[C---:B---3--:R-:W-:Y:S08]  /*5890*/  HMMA.16816.F32.BF16 R32, R156.reuse, R4, R32 ;  /* 0x000000049c20723c */ /* 0x048ff00000041820 */
[----:B------:R-:W-:Y:S01]  /*58a0*/  HMMA.16816.F32.BF16 R28, R156, R6, R28 ;  /* 0x000000069c1c723c */ /* 0x000fe2000004181c */
[----:B------:R-:W-:Y:S07]  /*58b0*/  LDSM.16.M88.4 R4, [R181] ;  /* 0x00000000b504783b */ /* 0x000fee0000000200 */
[C---:B------:R-:W-:Y:S08]  /*58c0*/  HMMA.16816.F32.BF16 R24, R164.reuse, R168, R24 ;  /* 0x000000a8a418723c */ /* 0x040ff00000041818 */
[----:B------:R-:W-:Y:S01]  /*58d0*/  HMMA.16816.F32.BF16 R172, R164, R170, R172 ;  /* 0x000000aaa4ac723c */ /* 0x000fe200000418ac */
[----:B------:R-:W3:Y:S04]  /*58e0*/  LDSM.16.M88.4 R164, [R196+0x2000] ;  /* 0x00200000c4a4783b */ /* 0x000ee80000000200 */
[----:B------:R-:W-:Y:S03]  /*58f0*/  LDSM.16.M88.4 R168, [R180] ;  /* 0x00000000b4a8783b */ /* 0x000fe60000000200 */
[C---:B----4-:R-:W-:Y:S08]  /*5900*/  HMMA.16816.F32.BF16 R148, R156.reuse, R12, R148 ;  /* 0x0000000c9c94723c */ /* 0x050ff00000041894 */
[C---:B------:R-:W-:Y:S01]  /*5910*/  HMMA.16816.F32.BF16 R144, R156.reuse, R14, R144 ;  /* 0x0000000e9c90723c */ /* 0x040fe20000041890 */
[----:B------:R-:W-:Y:S07]  /*5920*/  LDSM.16.M88.4 R12, [R183] ;  /* 0x00000000b70c783b */ /* 0x000fee0000000200 */
[C---:B--2---:R-:W-:Y:S08]  /*5930*/  HMMA.16816.F32.BF16 R140, R156.reuse, R8, R140 ;  /* 0x000000089c8c723c */ /* 0x044ff0000004188c */
[----:B------:R-:W-:Y:S01]  /*5940*/  HMMA.16816.F32.BF16 R136, R156, R10, R136 ;  /* 0x0000000a9c88723c */ /* 0x000fe20000041888 */
[----:B------:R-:W2:Y:S07]  /*5950*/  LDSM.16.M88.4 R8, [R182] ;  /* 0x00000000b608783b */ /* 0x000eae0000000200 */
[C---:B-1----:R-:W-:Y:S08]  /*5960*/  HMMA.16816.F32.BF16 R32, R212.reuse, R16, R32 ;  /* 0x00000010d420723c */ /* 0x042ff00000041820 */
[----:B------:R-:W-:Y:S01]  /*5970*/  HMMA.16816.F32.BF16 R28, R212, R18, R28 ;  /* 0x00000012d41c723c */ /* 0x000fe2000004181c */
[----:B------:R-:W-:Y:S07]  /*5980*/  LDSM.16.M88.4 R16, [R194+0x2000] ;  /* 0x00200000c210783b */ /* 0x000fee0000000200 */
[C---:B------:R-:W-:Y:S08]  /*5990*/  HMMA.16816.F32.BF16 R24, R156.reuse, R160, R24 ;  /* 0x000000a09c18723c */ /* 0x040ff00000041818 */
[----:B------:R-:W-:Y:S01]  /*59a0*/  HMMA.16816.F32.BF16 R172, R156, R162, R172 ;  /* 0x000000a29cac723c */ /* 0x000fe200000418ac */
[----:B------:R-:W-:Y:S04]  /*59b0*/  LDSM.16.M88.4 R156, [R191+0x8800] ;  /* 0x00880000bf9c783b */ /* 0x000fe80000000200 */
[----:B------:R-:W-:Y:S03]  /*59c0*/  LDSM.16.M88.4 R160, [R191+0x8000] ;  /* 0x00800000bfa0783b */ /* 0x000fe60000000200 */
[C---:B-----5:R-:W-:Y:S08]  /*59d0*/  HMMA.16816.F32.BF16 R148, R212.reuse, R152, R148 ;  /* 0x00000098d494723c */ /* 0x060ff00000041894 */
[C---:B------:R-:W-:Y:S01]  /*59e0*/  HMMA.16816.F32.BF16 R144, R212.reuse, R154, R144 ;  /* 0x0000009ad490723c */ /* 0x040fe20000041890 */
[----:B------:R-:W1:Y:S07]  /*59f0*/  LDSM.16.M88.4 R152, [R191+0x9000] ;  /* 0x00900000bf98783b */ /* 0x000e6e0000000200 */
[C---:B------:R-:W-:Y:S08]  /*5a00*/  HMMA.16816.F32.BF16 R140, R212.reuse, R20, R140 ;  /* 0x00000014d48c723c */ /* 0x040ff0000004188c */
[----:B------:R-:W-:Y:S01]  /*5a10*/  HMMA.16816.F32.BF16 R136, R212, R22, R136 ;  /* 0x00000016d488723c */ /* 0x000fe20000041888 */
[----:B------:R-:W-:Y:S07]  /*5a20*/  LDSM.16.M88.4 R20, [R191+0x9800] ;  /* 0x00980000bf14783b */ /* 0x000fee0000000200 */
[C---:B---3--:R-:W-:Y:S08]  /*5a30*/  HMMA.16816.F32.BF16 R32, R164.reuse, R4, R32 ;  /* 0x00000004a420723c */ /* 0x048ff00000041820 */
[----:B------:R-:W-:Y:S01]  /*5a40*/  HMMA.16816.F32.BF16 R28, R164, R6, R28 ;  /* 0x00000006a41c723c */ /* 0x000fe2000004181c */
[----:B------:R-:W-:Y:S07]  /*5a50*/  LDSM.16.M88.4 R4, [R184+0x3000] ;  /* 0x00300000b804783b */ /* 0x000fee0000000200 */
[C---:B------:R-:W-:Y:S08]  /*5a60*/  HMMA.16816.F32.BF16 R24, R212.reuse, R220, R24 ;  /* 0x000000dcd418723c */ /* 0x040ff00000041818 */
[----:B------:R-:W-:Y:S01]  /*5a70*/  HMMA.16816.F32.BF16 R172, R212, R222, R172 ;  /* 0x000000ded4ac723c */ /* 0x000fe200000418ac */
[----:B------:R-:W3:Y:S04]  /*5a80*/  LDSM.16.M88.4 R212, [R193+0x2000] ;  /* 0x00200000c1d4783b */ /* 0x000ee80000000200 */
[----:B------:R-:W-:Y:S03]  /*5a90*/  LDSM.16.M88.4 R220, [R184+0x3800] ;  /* 0x00380000b8dc783b */ /* 0x000fe60000000200 */
[C---:B--2---:R-:W-:Y:S08]  /*5aa0*/  HMMA.16816.F32.BF16 R140, R164.reuse, R8, R140 ;  /* 0x00000008a48c723c */ /* 0x044ff0000004188c */
[C---:B------:R-:W-:Y:S01]  /*5ab0*/  HMMA.16816.F32.BF16 R136, R164.reuse, R10, R136 ;  /* 0x0000000aa488723c */ /* 0x040fe20000041888 */
[----:B------:R-:W2:Y:S07]  /*5ac0*/  LDSM.16.M88.4 R8, [R184+0x2800] ;  /* 0x00280000b808783b */ /* 0x000eae0000000200 */
        /* <DEDUP_REMOVED lines=9> */
[----:B------:R-:W-:Y:S03]  /*5b60*/  LDSM.16.M88.4 R164, [R197+0xa000] ;  /* 0x00a00000c5a4783b */ /* 0x000fe60000000200 */
[C---:B------:R-:W-:Y:S08]  /*5b70*/  HMMA.16816.F32.BF16 R140, R16.reuse, R156, R140 ;  /* 0x0000009c108c723c */ /* 0x040ff0000004188c */
[C---:B------:R-:W-:Y:S01]  /*5b80*/  HMMA.16816.F32.BF16 R136, R16.reuse, R158, R136 ;  /* 0x0000009e1088723c */ /* 0x040fe20000041888 */
[----:B------:R-:W1:Y:S07]  /*5b90*/  LDSM.16.M88.4 R156, [R197+0xb000] ;  /* 0x00b00000c59c783b */ /* 0x000e6e0000000200 */
[C---:B------:R-:W-:Y:S08]  /*5ba0*/  HMMA.16816.F32.BF16 R144, R16.reuse, R162, R144 ;  /* 0x000000a21090723c */ /* 0x040ff00000041890 */
[----:B------:R-:W-:Y:S01]  /*5bb0*/  HMMA.16816.F32.BF16 R148, R16, R160, R148 ;  /* 0x000000a01094723c */ /* 0x000fe20000041894 */
[----:B------:R-:W5:Y:S07]  /*5bc0*/  LDSM.16.M88.4 R160, [R197+0xa800] ;  /* 0x00a80000c5a0783b */ /* 0x000f6e0000000200 */
[C---:B---3--:R-:W-:Y:S08]  /*5bd0*/  HMMA.16816.F32.BF16 R32, R212.reuse, R4, R32 ;  /* 0x00000004d420723c */ /* 0x048ff00000041820 */
[----:B------:R-:W-:Y:S01]  /*5be0*/  HMMA.16816.F32.BF16 R28, R212, R6, R28 ;  /* 0x00000006d41c723c */ /* 0x000fe2000004181c */
[----:B------:R-:W-:Y:S07]  /*5bf0*/  LDSM.16.M88.4 R4, [R176] ;  /* 0x00000000b004783b */ /* 0x000fee0000000200 */
[C---:B------:R-:W-:Y:S08]  /*5c00*/  HMMA.16816.F32.BF16 R24, R16.reuse, R20, R24 ;  /* 0x000000141018723c */ /* 0x040ff00000041818 */
[----:B------:R-:W-:Y:S01]  /*5c10*/  HMMA.16816.F32.BF16 R172, R16, R22, R172 ;  /* 0x0000001610ac723c */ /* 0x000fe200000418ac */
[----:B------:R-:W-:Y:S04]  /*5c20*/  LDSM.16.M88.4 R20, [R196+0x4000] ;  /* 0x00400000c414783b */ /* 0x000fe80000000200 */
[----:B------:R-:W-:Y:S03]  /*5c30*/  LDSM.16.M88.4 R16, [R179] ;  /* 0x00000000b310783b */ /* 0x000fe60000000200 */
[C---:B--2---:R-:W-:Y:S08]  /*5c40*/  HMMA.16816.F32.BF16 R140, R212.reuse, R8, R140 ;  /* 0x00000008d48c723c */ /* 0x044ff0000004188c */
[C---:B------:R-:W-:Y:S01]  /*5c50*/  HMMA.16816.F32.BF16 R136, R212.reuse, R10, R136 ;  /* 0x0000000ad488723c */ /* 0x040fe20000041888 */
[----:B------:R-:W2:Y:S07]  /*5c60*/  LDSM.16.M88.4 R8, [R177] ;  /* 0x00000000b108783b */ /* 0x000eae0000000200 */
[C---:B----4-:R-:W-:Y:S08]  /*5c70*/  HMMA.16816.F32.BF16 R144, R212.reuse, R14, R144 ;  /* 0x0000000ed490723c */ /* 0x050ff00000041890 */
[----:B------:R-:W-:Y:S01]  /*5c80*/  HMMA.16816.F32.BF16 R148, R212, R12, R148 ;  /* 0x0000000cd494723c */ /* 0x000fe20000041894 */
[----:B------:R-:W3:Y:S07]  /*5c90*/  LDSM.16.M88.4 R12, [R178] ;  /* 0x00000000b20c783b */ /* 0x000eee0000000200 */
[C---:B-1----:R-:W-:Y:S08]  /*5ca0*/  HMMA.16816.F32.BF16 R32, R168.reuse, R156, R32 ;  /* 0x0000009ca820723c */ /* 0x042ff00000041820 */
[----:B------:R-:W-:Y:S01]  /*5cb0*/  HMMA.16816.F32.BF16 R28, R168, R158, R28 ;  /* 0x0000009ea81c723c */ /* 0x000fe2000004181c */
[----:B------:R-:W-:Y:S07]  /*5cc0*/  LDSM.16.M88.4 R156, [R191+0xa000] ;  /* 0x00a00000bf9c783b */ /* 0x000fee0000000200 */
[C---:B------:R-:W-:Y:S08]  /*5cd0*/  HMMA.16816.F32.BF16 R24, R212.reuse, R220, R24 ;  /* 0x000000dcd418723c */ /* 0x040ff00000041818 */
[----:B------:R-:W-:Y:S08]  /*5ce0*/  HMMA.16816.F32.BF16 R172, R212, R222, R172 ;  /* 0x000000ded4ac723c */ /* 0x000ff000000418ac */
[C---:B------:R-:W-:Y:S08]  /*5cf0*/  HMMA.16816.F32.BF16 R144, R168.reuse, R166, R144 ;  /* 0x000000a6a890723c */ /* 0x040ff00000041890 */
[C---:B------:R-:W-:Y:S08]  /*5d00*/  HMMA.16816.F32.BF16 R148, R168.reuse, R164, R148 ;  /* 0x000000a4a894723c */ /* 0x040ff00000041894 */
[C---:B-----5:R-:W-:Y:S08]  /*5d10*/  HMMA.16816.F32.BF16 R140, R168.reuse, R160, R140 ;  /* 0x000000a0a88c723c */ /* 0x060ff0000004188c */
[----:B------:R-:W-:Y:S01]  /*5d20*/  HMMA.16816.F32.BF16 R136, R168, R162, R136 ;  /* 0x000000a2a888723c */ /* 0x000fe20000041888 */
[----:B------:R-:W1:Y:S07]  /*5d30*/  LDSM.16.M88.4 R160, [R194+0x4000] ;  /* 0x00400000c2a0783b */ /* 0x000e6e0000000200 */
[C---:B--2---:R-:W-:Y:S08]  /*5d40*/  HMMA.16816.F32.BF16 R32, R20.reuse, R8, R32 ;  /* 0x000000081420723c */ /* 0x044ff00000041820 */
[----:B------:R-:W-:Y:S01]  /*5d50*/  HMMA.16816.F32.BF16 R28, R20, R10, R28 ;  /* 0x0000000a141c723c */ /* 0x000fe2000004181c */
[----:B------:R-:W2:Y:S07]  /*5d60*/  LDSM.16.M88.4 R8, [R191+0xb000] ;  /* 0x00b00000bf08783b */ /* 0x000eae0000000200 */
[C---:B------:R-:W-:Y:S01]  /*5d70*/  HMMA.16816.F32.BF16 R164, R168.reuse, R152, R24 ;  /* 0x00000098a8a4723c */ /* 0x040fe20000041818 */
[----:B------:R-:W4:Y:S07]  /*5d80*/  LDSM.16.M88.4 R24, [R191+0xa800] ;  /* 0x00a80000bf18783b */ /* 0x000f2e0000000200 */
[----:B------:R-:W-:Y:S01]  /*5d90*/  HMMA.16816.F32.BF16 R172, R168, R154, R172 ;  /* 0x0000009aa8ac723c */ /* 0x000fe200000418ac */
[----:B------:R-:W5:Y:S07]  /*5da0*/  LDSM.16.M88.4 R152, [R191+0xb800] ;  /* 0x00b80000bf98783b */ /* 0x000f6e0000000200 */
[C---:B------:R-:W-:Y:S08]  /*5db0*/  HMMA.16816.F32.BF16 R144, R20.reuse, R18, R144 ;  /* 0x000000121490723c */ /* 0x040ff00000041890 */
[C---:B------:R-:W-:Y:S01]  /*5dc0*/  HMMA.16816.F32.BF16 R148, R20.reuse, R16, R148 ;  /* 0x000000101494723c */ /* 0x040fe20000041894 */
[----:B------:R-:W-:Y:S07]  /*5dd0*/  LDSM.16.M88.4 R16, [R193+0x4000] ;  /* 0x00400000c110783b */ /* 0x000fee0000000200 */
[C---:B---3--:R-:W-:Y:S08]  /*5de0*/  HMMA.16816.F32.BF16 R140, R20.reuse, R12, R140 ;  /* 0x0000000c148c723c */ /* 0x048ff0000004188c */
[C---:B------:R-:W-:Y:S01]  /*5df0*/  HMMA.16816.F32.BF16 R136, R20.reuse, R14, R136 ;  /* 0x0000000e1488723c */ /* 0x040fe20000041888 */
[----:B------:R-:W3:Y:S07]  /*5e00*/  LDSM.16.M88.4 R12, [R184+0x4000] ;  /* 0x00400000b80c783b */ /* 0x000eee0000000200 */
[C---:B------:R-:W-:Y:S08]  /*5e10*/  HMMA.16816.F32.BF16 R164, R20.reuse, R4, R164 ;  /* 0x0000000414a4723c */ /* 0x040ff000000418a4 */
[----:B------:R-:W-:Y:S01]  /*5e20*/  HMMA.16816.F32.BF16 R172, R20, R6, R172 ;  /* 0x0000000614ac723c */ /* 0x000fe200000418ac */
[----:B------:R-:W3:Y:S04]  /*5e30*/  LDSM.16.M88.4 R4, [R184+0x4800] ;  /* 0x00480000b804783b */ /* 0x000ee80000000200 */
[----:B------:R-:W3:Y:S03]  /*5e40*/  LDSM.16.M88.4 R20, [R184+0x5000] ;  /* 0x00500000b814783b */ /* 0x000ee60000000200 */
[C---:B-1----:R-:W-:Y:S08]  /*5e50*/  HMMA.16816.F32.BF16 R144, R160.reuse, R158, R144 ;  /* 0x0000009ea090723c */ /* 0x042ff00000041890 */
[C---:B--2---:R-:W-:Y:S08]  /*5e60*/  HMMA.16816.F32.BF16 R32, R160.reuse, R8, R32 ;  /* 0x00000008a020723c */ /* 0x044ff00000041820 */
[----:B------:R-:W-:Y:S01]  /*5e70*/  HMMA.16816.F32.BF16 R28, R160, R10, R28 ;  /* 0x0000000aa01c723c */ /* 0x000fe2000004181c */
[----:B------:R-:W1:Y:S01]  /*5e80*/  LDSM.16.M88.4 R8, [R184+0x5800] ;  /* 0x00580000b808783b */ /* 0x000e620000000200 */
[----:B------:R-:W-:-:S06]  /*5e90*/  DEPBAR.LE SB0, 0x0 ;  /* 0x000080000000791a */ /* 0x000fcc0000000000 */
[C---:B------:R-:W-:Y:S08]  /*5ea0*/  HMMA.16816.F32.BF16 R148, R160.reuse, R156, R148 ;  /* 0x0000009ca094723c */ /* 0x040ff00000041894 */
[C---:B----4-:R-:W-:Y:S08]  /*5eb0*/  HMMA.16816.F32.BF16 R140, R160.reuse, R24, R140 ;  /* 0x00000018a08c723c */ /* 0x050ff0000004188c */
[C---:B------:R-:W-:Y:S08]  /*5ec0*/  HMMA.16816.F32.BF16 R136, R160.reuse, R26, R136 ;  /* 0x0000001aa088723c */ /* 0x040ff00000041888 */
[----:B-----5:R-:W-:Y:S08]  /*5ed0*/  HMMA.16816.F32.BF16 R164, R160, R152, R164 ;  /* 0x00000098a0a4723c */ /* 0x020ff000000418a4 */
[C---:B---3--:R-:W-:Y:S08]  /*5ee0*/  HMMA.16816.F32.BF16 R144, R16.reuse, R14, R144 ;  /* 0x0000000e1090723c */ /* 0x048ff00000041890 */
[C---:B------:R-:W-:Y:S07]  /*5ef0*/  HMMA.16816.F32.BF16 R148, R16.reuse, R12, R148 ;  /* 0x0000000c1094723c */ /* 0x040fee0000041894 */
[----:B------:R-:W-:Y:S01]  /*5f00*/  IMAD R13, R203, 0x40, R216 ;  /* 0x00000040cb0d7824 */ /* 0x000fe200078e02d8 */
[----:B------:R-:W-:Y:S04]  /*5f10*/  HMMA.16816.F32.BF16 R140, R16, R4, R140 ;  /* 0x00000004108c723c */ /* 0x000fe8000004188c */
[----:B------:R-:W-:-:S02]  /*5f20*/  ISETP.GE.AND P5, PT, R13, R210, PT ;  /* 0x000000d20d00720c */ /* 0x000fc40003fa6270 */
[C---:B------:R-:W-:Y:S02]  /*5f30*/  IADD3 R15, R13.reuse, 0x11, RZ ;  /* 0x000000110d0f7810 */ /* 0x040fe40007ffe0ff */
[C---:B------:R-:W-:Y:S01]  /*5f40*/  IADD3 R5, R13.reuse, 0x1, RZ ;  /* 0x000000010d057810 */ /* 0x040fe20007ffe0ff */
[----:B------:R-:W-:Y:S01]  /*5f50*/  HMMA.16816.F32.BF16 R32, R16, R20, R32 ;  /* 0x000000141020723c */ /* 0x000fe20000041820 */
[----:B------:R-:W-:Y:S02]  /*5f60*/  IADD3 R25, R13, 0x20, RZ ;  /* 0x000000200d197810 */ /* 0x000fe40007ffe0ff */
[C---:B------:R-:W-:Y:S02]  /*5f70*/  ISETP.GE.AND P6, PT, R5.reuse, R210, PT ;  /* 0x000000d20500720c */ /* 0x040fe40003fc6270 */
[----:B------:R-:W-:Y:S02]  /*5f80*/  ISETP.GE.AND P4, PT, R5, R204, PT ;  /* 0x000000cc0500720c */ /* 0x000fe40003f86270 */
[----:B------:R-:W-:Y:S01]  /*5f90*/  IADD3 R5, R13, 0x8, RZ ;  /* 0x000000080d057810 */ /* 0x000fe20007ffe0ff */
[----:B------:R-:W-:Y:S01]  /*5fa0*/  HMMA.16816.F32.BF16 R172, R160, R154, R172 ;  /* 0x0000009aa0ac723c */ /* 0x000fe200000418ac */
[----:B------:R-:W-:-:S02]  /*5fb0*/  FSEL R148, R148, -INF , !P5 ;  /* 0xff80000094947808 */ /* 0x000fc40006800000 */
[C---:B------:R-:W-:Y:S02]  /*5fc0*/  ISETP.GE.AND P2, PT, R5.reuse, R210, PT ;  /* 0x000000d20500720c */ /* 0x040fe40003f46270 */
[-C--:B------:R-:W-:Y:S02]  /*5fd0*/  ISETP.GE.AND P3, PT, R5, R204.reuse, PT ;  /* 0x000000cc0500720c */ /* 0x080fe40003f66270 */
[----:B------:R-:W-:Y:S01]  /*5fe0*/  FSEL R12, R144, -INF , !P2 ;  /* 0xff800000900c7808 */ /* 0x000fe20005000000 */
[----:B------:R-:W-:Y:S01]  /*5ff0*/  HMMA.16816.F32.BF16 R136, R16, R6, R136 ;  /* 0x000000061088723c */ /* 0x000fe20000041888 */
[C---:B------:R-:W-:Y:S02]  /*6000*/  ISETP.GE.AND P2, PT, R13.reuse, R204, PT ;  /* 0x000000cc0d00720c */ /* 0x040fe40003f46270 */
[----:B------:R-:W-:Y:S02]  /*6010*/  IADD3 R5, R13, 0x10, RZ ;  /* 0x000000100d057810 */ /* 0x000fe40007ffe0ff */
[----:B------:R-:W-:-:S02]  /*6020*/  FSEL R4, R149, -INF , !P6 ;  /* 0xff80000095047808 */ /* 0x000fc40007000000 */
[----:B------:R-:W-:Y:S01]  /*6030*/  IADD3 R7, R13, 0x9, RZ ;  /* 0x000000090d077810 */ /* 0x000fe20007ffe0ff */
[C---:B-1----:R-:W-:Y:S01]  /*6040*/  HMMA.16816.F32.BF16 R164, R16.reuse, R8, R164 ;  /* 0x0000000810a4723c */ /* 0x042fe200000418a4 */
[----:B------:R-:W-:Y:S02]  /*6050*/  FSEL R150, R150, -INF , !P2 ;  /* 0xff80000096967808 */ /* 0x000fe40005000000 */
[C---:B------:R-:W-:Y:S02]  /*6060*/  ISETP.GE.AND P5, PT, R7.reuse, R210, PT ;  /* 0x000000d20700720c */ /* 0x040fe40003fa6270 */
[-C--:B------:R-:W-:Y:S02]  /*6070*/  ISETP.GE.AND P6, PT, R7, R204.reuse, PT ;  /* 0x000000cc0700720c */ /* 0x080fe40003fc6270 */
[----:B------:R-:W-:Y:S01]  /*6080*/  ISETP.GE.AND P2, PT, R5, R204, PT ;  /* 0x000000cc0500720c */ /* 0x000fe20003f46270 */
[----:B------:R-:W-:Y:S01]  /*6090*/  HMMA.16816.F32.BF16 R28, R16, R22, R28 ;  /* 0x00000016101c723c */ /* 0x000fe2000004181c */
[----:B------:R-:W-:-:S02]  /*60a0*/  FSEL R7, R151, -INF , !P4 ;  /* 0xff80000097077808 */ /* 0x000fc40006000000 */
[-C--:B------:R-:W-:Y:S02]  /*60b0*/  ISETP.GE.AND P4, PT, R15, R210.reuse, PT ;  /* 0x000000d20f00720c */ /* 0x080fe40003f86270 */
[----:B------:R-:W-:Y:S02]  /*60c0*/  IADD3 R21, R13, 0x21, RZ ;  /* 0x000000210d157810 */ /* 0x000fe40007ffe0ff */
[----:B------:R-:W-:Y:S01]  /*60d0*/  FSEL R23, R142, -INF , !P2 ;  /* 0xff8000008e177808 */ /* 0x000fe20005000000 */
[----:B------:R-:W-:Y:S01]  /*60e0*/  HMMA.16816.F32.BF16 R172, R16, R10, R172 ;  /* 0x0000000a10ac723c */ /* 0x000fe200000418ac */
[----:B------:R-:W-:Y:S02]  /*60f0*/  FSEL R6, R145, -INF , !P5 ;  /* 0xff80000091067808 */ /* 0x000fe40006800000 */
[----:B------:R-:W-:Y:S02]  /*6100*/  ISETP.GE.AND P2, PT, R25, R210, PT ;  /* 0x000000d21900720c */ /* 0x000fe40003f46270 */
[----:B------:R-:W-:-:S02]  /*6110*/  FSEL R24, R141, -INF , !P4 ;  /* 0xff8000008d187808 */ /* 0x000fc40006000000 */
[C---:B------:R-:W-:Y:S02]  /*6120*/  IADD3 R151, R13.reuse, 0x18, RZ ;  /* 0x000000180d977810 */ /* 0x040fe40007ffe0ff */
[----:B------:R-:W-:Y:S01]  /*6130*/  IADD3 R145, R13, 0x30, RZ ;  /* 0x000000300d917810 */ /* 0x000fe20007ffe0ff */
[----:B------:R-:W-:Y:S01]  /*6140*/  BAR.SYNC.DEFER_BLOCKING 0x0 ;  /* 0x0000000000007b1d */ /* 0x000fe20000010000 */
[----:B------:R-:W-:Y:S02]  /*6150*/  ISETP.GE.AND P4, PT, R21, R210, PT ;  /* 0x000000d21500720c */ /* 0x000fe40003f86270 */
[----:B------:R-:W-:Y:S02]  /*6160*/  IADD3 R133, R13, 0x31, RZ ;  /* 0x000000310d857810 */ /* 0x000fe40007ffe0ff */
[----:B------:R-:W-:Y:S02]  /*6170*/  FSEL R9, R147, -INF , !P6 ;  /* 0xff80000093097808 */ /* 0x000fe40007000000 */
[----:B------:R-:W-:-:S02]  /*6180*/  FSEL R212, R32, -INF , !P2 ;  /* 0xff80000020d47808 */ /* 0x000fc40005000000 */
[-C--:B------:R-:W-:Y:S02]  /*6190*/  ISETP.GE.AND P6, PT, R151, R210.reuse, PT ;  /* 0x000000d29700720c */ /* 0x080fe40003fc6270 */
[-C--:B------:R-:W-:Y:S02]  /*61a0*/  ISETP.GE.AND P2, PT, R145, R210.reuse, PT ;  /* 0x000000d29100720c */ /* 0x080fe40003f46270 */
[----:B------:R-:W-:Y:S02]  /*61b0*/  FSEL R214, R33, -INF , !P4 ;  /* 0xff80000021d67808 */ /* 0x000fe40006000000 */
[-C--:B------:R-:W-:Y:S02]  /*61c0*/  ISETP.GE.AND P5, PT, R5, R210.reuse, PT ;  /* 0x000000d20500720c */ /* 0x080fe40003fa6270 */
[----:B------:R-:W-:Y:S02]  /*61d0*/  ISETP.GE.AND P4, PT, R133, R210, PT ;  /* 0x000000d28500720c */ /* 0x000fe40003f86270 */
[----:B------:R-:W-:-:S02]  /*61e0*/  FSEL R5, R146, -INF , !P3 ;  /* 0xff80000092057808 */ /* 0x000fc40005800000 */
[----:B------:R-:W-:Y:S02]  /*61f0*/  IADD3 R27, R13, 0x19, RZ ;  /* 0x000000190d1b7810 */ /* 0x000fe40007ffe0ff */
[-C--:B------:R-:W-:Y:S02]  /*6200*/  ISETP.GE.AND P3, PT, R15, R204.reuse, PT ;  /* 0x000000cc0f00720c */ /* 0x080fe40003f66270 */
[----:B------:R-:W-:Y:S02]  /*6210*/  FSEL R22, R136, -INF , !P6 ;  /* 0xff80000088167808 */ /* 0x000fe40007000000 */
[----:B------:R-:W-:Y:S02]  /*6220*/  FSEL R154, R164, -INF , !P2 ;  /* 0xff800000a49a7808 */ /* 0x000fe40005000000 */
[----:B------:R-:W-:Y:S02]  /*6230*/  FSEL R26, R140, -INF , !P5 ;  /* 0xff8000008c1a7808 */ /* 0x000fe40006800000 */
[----:B------:R-:W-:-:S02]  /*6240*/  ISETP.GE.AND P2, PT, R151, R204, PT ;  /* 0x000000cc9700720c */ /* 0x000fc40003f46270 */
[----:B------:R-:W-:Y:S02]  /*6250*/  FSEL R136, R165, -INF , !P4 ;  /* 0xff800000a5887808 */ /* 0x000fe40006000000 */
[C---:B------:R-:W-:Y:S02]  /*6260*/  ISETP.GE.AND P5, PT, R27.reuse, R210, PT ;  /* 0x000000d21b00720c */ /* 0x040fe40003fa6270 */
[-C--:B------:R-:W-:Y:S02]  /*6270*/  ISETP.GE.AND P4, PT, R27, R204.reuse, PT ;  /* 0x000000cc1b00720c */ /* 0x080fe40003f86270 */
[----:B------:R-:W-:Y:S02]  /*6280*/  FSEL R27, R143, -INF , !P3 ;  /* 0xff8000008f1b7808 */ /* 0x000fe40005800000 */
[----:B------:R-:W-:Y:S02]  /*6290*/  ISETP.GE.AND P3, PT, R25, R204, PT ;  /* 0x000000cc1900720c */ /* 0x000fe40003f66270 */
[----:B------:R-:W-:-:S02]  /*62a0*/  FSEL R25, R138, -INF , !P2 ;  /* 0xff8000008a197808 */ /* 0x000fc40005000000 */
[----:B------:R-:W-:Y:S02]  /*62b0*/  ISETP.GE.AND P2, PT, R21, R204, PT ;  /* 0x000000cc1500720c */ /* 0x000fe40003f46270 */
[C---:B------:R-:W-:Y:S02]  /*62c0*/  IADD3 R149, R13.reuse, 0x28, RZ ;  /* 0x000000280d957810 */ /* 0x040fe40007ffe0ff */
[----:B------:R-:W-:Y:S02]  /*62d0*/  IADD3 R147, R13, 0x29, RZ ;  /* 0x000000290d937810 */ /* 0x000fe40007ffe0ff */
[----:B------:R-:W-:Y:S02]  /*62e0*/  FSEL R20, R137, -INF , !P5 ;  /* 0xff80000089147808 */ /* 0x000fe40006800000 */
[----:B------:R-:W-:Y:S02]  /*62f0*/  FSEL R21, R139, -INF , !P4 ;  /* 0xff8000008b157808 */ /* 0x000fe40006000000 */
[----:B------:R-:W-:-:S02]  /*6300*/  FSEL R213, R34, -INF , !P3 ;  /* 0xff80000022d57808 */ /* 0x000fc40005800000 */
[----:B------:R-:W-:Y:S02]  /*6310*/  FSEL R171, R35, -INF , !P2 ;  /* 0xff80000023ab7808 */ /* 0x000fe40005000000 */
[----:B------:R-:W-:Y:S02]  /*6320*/  IADD3 R15, R13, 0x38, RZ ;  /* 0x000000380d0f7810 */ /* 0x000fe40007ffe0ff */
[-C--:B------:R-:W-:Y:S02]  /*6330*/  ISETP.GE.AND P6, PT, R149, R210.reuse, PT ;  /* 0x000000d29500720c */ /* 0x080fe40003fc6270 */
[----:B------:R-:W-:Y:S02]  /*6340*/  ISETP.GE.AND P5, PT, R147, R210, PT ;  /* 0x000000d29300720c */ /* 0x000fe40003fa6270 */
        /* <DEDUP_REMOVED lines=9> */
[-C--:B------:R-:W-:Y:S02]  /*63e0*/  ISETP.GE.AND P6, PT, R15, R210.reuse, PT ;  /* 0x000000d20f00720c */ /* 0x080fe40003fc6270 */
[----:B------:R-:W-:Y:S02]  /*63f0*/  ISETP.GE.AND P5, PT, R13, R210, PT ;  /* 0x000000d20d00720c */ /* 0x000fe40003fa6270 */
[-C--:B------:R-:W-:Y:S02]  /*6400*/  ISETP.GE.AND P4, PT, R133, R204.reuse, PT ;  /* 0x000000cc8500720c */ /* 0x080fe40003f86270 */
[-C--:B------:R-:W-:Y:S02]  /*6410*/  ISETP.GE.AND P3, PT, R15, R204.reuse, PT ;  /* 0x000000cc0f00720c */ /* 0x080fe40003f66270 */
[----:B------:R-:W-:-:S02]  /*6420*/  ISETP.GE.AND P2, PT, R13, R204, PT ;  /* 0x000000cc0d00720c */ /* 0x000fc40003f46270 */
[----:B------:R-:W-:Y:S02]  /*6430*/  FSEL R139, R167, -INF , !P4 ;  /* 0xff800000a78b7808 */ /* 0x000fe40006000000 */
[----:B------:R-:W-:Y:S02]  /*6440*/  FSEL R155, R172, -INF , !P6 ;  /* 0xff800000ac9b7808 */ /* 0x000fe40007000000 */
[----:B------:R-:W-:Y:S02]  /*6450*/  FSEL R138, R173, -INF , !P5 ;  /* 0xff800000ad8a7808 */ /* 0x000fe40006800000 */
[----:B------:R-:W-:Y:S02]  /*6460*/  FSEL R137, R174, -INF , !P3 ;  /* 0xff800000ae897808 */ /* 0x000fe40005800000 */
[----:B------:R-:W-:Y:S01]  /*6470*/  FSEL R151, R175, -INF , !P2 ;  /* 0xff800000af977808 */ /* 0x000fe20005000000 */
[----:B------:R-:W-:Y:S05]  /*6480*/  @!P1 BRA `(.L_x_2144) ;  /* 0x0000058000009947 */ /* 0x000fea0003800000 */
[----:B------:R-:W-:Y:S05]  /*6490*/  @!P0 BRA `(.L_x_2145) ;  /* 0x0000039000008947 */ /* 0x000fea0003800000 */
[----:B------:R-:W1:Y:S01]  /*64a0*/  I2F.RP R11, R0 ;  /* 0x00000000000b7306 */ /* 0x000e620000209400 */
[----:B------:R-:W-:-:S05]  /*64b0*/  IMAD.SHL.U32 R8, R203, 0x40, RZ ;  /* 0x00000040cb087824 */ /* 0x000fca00078e00ff */
[C---:B------:R-:W-:Y:S02]  /*64c0*/  IADD3 R16, R8.reuse, -0x40, RZ ;  /* 0xffffffc008107810 */ /* 0x040fe40007ffe0ff */
[----:B------:R-:W-:Y:S02]  /*64d0*/  IABS R14, R8 ;  /* 0x00000008000e7213 */ /* 0x000fe40000000000 */
[----:B------:R-:W-:Y:S02]  /*64e0*/  IABS R10, R16 ;  /* 0x00000010000a7213 */ /* 0x000fe40000000000 */
[----:B------:R-:W-:Y:S02]  /*64f0*/  LOP3.LUT R8, R8, c[0x0][0x2d0], RZ, 0x3c, !PT ;  /* 0x0000b40008087a12 */ /* 0x000fe400078e3cff */
[----:B------:R-:W-:Y:S01]  /*6500*/  LOP3.LUT R16, R16, c[0x0][0x2d0], RZ, 0x3c, !PT ;  /* 0x0000b40010107a12 */ /* 0x000fe200078e3cff */
[----:B-1----:R-:W1:Y:S01]  /*6510*/  MUFU.RCP R18, R11 ;  /* 0x0000000b00127308 */ /* 0x002e620000001000 */
[----:B------:R-:W-:-:S02]  /*6520*/  ISETP.GE.AND P3, PT, R8, RZ, PT ;  /* 0x000000ff0800720c */ /* 0x000fc40003f66270 */
[----:B------:R-:W-:Y:S02]  /*6530*/  ISETP.GE.AND P1, PT, R16, RZ, PT ;  /* 0x000000ff1000720c */ /* 0x000fe40003f26270 */
        /* <DEDUP_REMOVED lines=20> */
[----:B------:R-:W-:-:S02]  /*6680*/  ISETP.NE.AND P2, PT, RZ, c[0x0][0x2d0], PT ;  /* 0x0000b400ff007a0c */ /* 0x000fc40003f45270 */
[----:B------:R-:W-:-:S05]  /*6690*/  LOP3.LUT R0, RZ, c[0x0][0x2d0], RZ, 0x33, !PT ;  /* 0x0000b400ff007a12 */ /* 0x000fca00078e33ff */
        /* <DEDUP_REMOVED lines=25> */
.L_x_2145:
[----:B------:R-:W-:-:S04]  /*6830*/  LEA R14, -R2, RZ, 0x6 ;  /* 0x000000ff020e7211 */ /* 0x000fc800078e31ff */
[----:B------:R-:W-:Y:S02]  /*6840*/  SHF.R.S32.HI R0, RZ, 0x1f, R14 ;  /* 0x0000001fff007819 */ /* 0x000fe4000001140e */
.L_x_2146:
[----:B------:R-:W-:Y:S01]  /*6850*/  IADD3 R134, P1, R134, R14, RZ ;  /* 0x0000000e86867210 */ /* 0x000fe20007f3e0ff */
[C---:B------:R-:W-:Y:S01]  /*6860*/  IMAD.SHL.U32 R8, R2.reuse, 0x20, RZ ;  /* 0x0000002002087824 */ /* 0x040fe200078e00ff */
[----:B------:R-:W-:Y:S02]  /*6870*/  SHF.L.U64.HI R211, R2, R211, c[0x0][0x19c] ;  /* 0x0000670002d37619 */ /* 0x000fe400000102d3 */
[----:B------:R-:W-:Y:S01]  /*6880*/  LEA R208, P2, R134, c[0x0][0x168], 0x1 ;  /* 0x00005a0086d07a11 */ /* 0x000fe200078408ff */
[----:B------:R-:W-:-:S03]  /*6890*/  IMAD.X R135, R135, 0x1, R0, P1 ;  /* 0x0000000187877824 */ /* 0x000fc600008e0600 */
[----:B------:R-:W-:Y:S02]  /*68a0*/  IADD3 R10, P1, R8, R208, RZ ;  /* 0x000000d0080a7210 */ /* 0x000fe40007f3e0ff */
[----:B------:R-:W-:Y:S02]  /*68b0*/  LEA.HI.X R209, R134, c[0x0][0x16c], R135, 0x1, P2 ;  /* 0x00005b0086d17a11 */ /* 0x000fe400010f0c87 */
[----:B------:R-:W-:-:S03]  /*68c0*/  IADD3 R14, P2, R8, R10, RZ ;  /* 0x0000000a080e7210 */ /* 0x000fc60007f5e0ff */
[C---:B------:R-:W-:Y:S01]  /*68d0*/  IMAD.X R11, R211.reuse, 0x1, R209, P1 ;  /* 0x00000001d30b7824 */ /* 0x040fe200008e06d1 */
        /* <DEDUP_REMOVED lines=19> */
.L_x_2144:
[----:B-1----:R-:W-:Y:S01]  /*6a10*/  FMNMX.FTZ R11, R132, R148, !PT ;  /* 0x00000094840b7209 */ /* 0x002fe20007810000 */
[----:B------:R-:W-:Y:S01]  /*6a20*/  LDSM.16.MT88.4 R16, [R192+0xc000] ;  /* 0x00c00000c010783b */ /* 0x000fe20000004200 */
[----:B------:R-:W-:-:S02]  /*6a30*/  FMNMX.FTZ R8, R3, R150, !PT ;  /* 0x0000009603087209 */ /* 0x000fc40007810000 */
[----:B------:R-:W-:Y:S01]  /*6a40*/  FMNMX.FTZ R11, R4, R11, !PT ;  /* 0x0000000b040b7209 */ /* 0x000fe20007810000 */
[----:B------:R-:W-:Y:S01]  /*6a50*/  LDSM.16.MT88.4 R32, [R189+0xc800] ;  /* 0x00c80000bd20783b */ /* 0x000fe20000004200 */
        /* <DEDUP_REMOVED lines=39> */
[----:B------:R-:W-:Y:S02]  /*6cd0*/  FSETP.NEU.FTZ.AND P2, PT, R147, -INF , PT ;  /* 0xff8000009300780b */ /* 0x000fe40003f5d000 */
[C---:B------:R-:W-:Y:S01]  /*6ce0*/  FSETP.NEU.FTZ.AND P1, PT, R146.reuse, -INF , PT ;  /* 0xff8000009200780b */ /* 0x040fe20003f3d000 */
[----:B------:R-:W-:Y:S01]  /*6cf0*/  FMUL.FTZ R152, R146, c[0x0][0x23c] ;  /* 0x00008f0092987a20 */ /* 0x000fe20000410000 */
[----:B------:R-:W-:-:S04]  /*6d00*/  FSEL R157, R157, RZ, P2 ;  /* 0x000000ff9d9d7208 */ /* 0x000fc80001000000 */
[----:B------:R-:W-:Y:S01]  /*6d10*/  FSEL R152, R152, RZ, P1 ;  /* 0x000000ff98987208 */ /* 0x000fe20000800000 */
[--C-:B------:R-:W-:Y:S02]  /*6d20*/  FFMA.FTZ R143, R12, c[0x0][0x23c], -R157.reuse ;  /* 0x00008f000c8f7a23 */ /* 0x100fe4000001089d */
[----:B------:R-:W1:Y:S01]  /*6d30*/  LDSM.16.MT88.4 R12, [R190+0xc000] ;  /* 0x00c00000be0c783b */ /* 0x000e620000004200 */
[--C-:B------:R-:W-:Y:S01]  /*6d40*/  FFMA.FTZ R142, R6, c[0x0][0x23c], -R157.reuse ;  /* 0x00008f00068e7a23 */ /* 0x100fe2000001089d */
[----:B------:R-:W-:Y:S01]  /*6d50*/  FSEL R6, R146, RZ, P1 ;  /* 0x000000ff92067208 */ /* 0x000fe20000800000 */
[----:B------:R-:W-:Y:S01]  /*6d60*/  FFMA.FTZ R0, R5, c[0x0][0x23c], -R152 ;  /* 0x00008f0005007a23 */ /* 0x000fe20000010898 */
[----:B------:R-:W-:Y:S01]  /*6d70*/  FSEL R5, R147, RZ, P2 ;  /* 0x000000ff93057208 */ /* 0x000fe20001000000 */
[----:B------:R-:W-:Y:S01]  /*6d80*/  FFMA.FTZ R144, R4, c[0x0][0x23c], -R157 ;  /* 0x00008f0004907a23 */ /* 0x000fe2000001089d */
[----:B------:R-:W-:Y:S01]  /*6d90*/  MUFU.EX2 R143, R143 ;  /* 0x0000008f008f7308 */ /* 0x000fe20000000800 */
[----:B------:R-:W-:-:S02]  /*6da0*/  FADD.FTZ R6, R3, -R6 ;  /* 0x8000000603067221 */ /* 0x000fc40000010000 */
[----:B------:R-:W-:Y:S02]  /*6db0*/  FADD.FTZ R4, R132, -R5 ;  /* 0x8000000584047221 */ /* 0x000fe40000010000 */
[--C-:B------:R-:W-:Y:S01]  /*6dc0*/  FFMA.FTZ R145, R148, c[0x0][0x23c], -R157.reuse ;  /* 0x00008f0094917a23 */ /* 0x100fe2000001089d */
[----:B------:R-:W-:Y:S01]  /*6dd0*/  LDSM.16.MT88.4 R132, [R190+0xc800] ;  /* 0x00c80000be84783b */ /* 0x000fe20000004200 */
[--C-:B------:R-:W-:Y:S01]  /*6de0*/  FFMA.FTZ R141, R150, c[0x0][0x23c], -R152.reuse ;  /* 0x00008f00968d7a23 */ /* 0x100fe20000010898 */
[----:B------:R-:W-:Y:S01]  /*6df0*/  MUFU.EX2 R144, R144 ;  /* 0x0000009000907308 */ /* 0x000fe20000000800 */
[--C-:B------:R-:W-:Y:S02]  /*6e00*/  FFMA.FTZ R140, R7, c[0x0][0x23c], -R152.reuse ;  /* 0x00008f00078c7a23 */ /* 0x100fe40000010898 */
[----:B------:R-:W-:Y:S02]  /*6e10*/  FFMA.FTZ R149, R9, c[0x0][0x23c], -R152 ;  /* 0x00008f0009957a23 */ /* 0x000fe40000010898 */
[----:B------:R-:W-:Y:S01]  /*6e20*/  FMUL.FTZ R150, R4, c[0x0][0x23c] ;  /* 0x00008f0004967a20 */ /* 0x000fe20000410000 */
[----:B------:R-:W2:Y:S01]  /*6e30*/  LDSM.16.MT88.4 R8, [R189+0xc000] ;  /* 0x00c00000bd08783b */ /* 0x000ea20000004200 */
[----:B------:R-:W-:Y:S01]  /*6e40*/  FMUL.FTZ R148, R6, c[0x0][0x23c] ;  /* 0x00008f0006947a20 */ /* 0x000fe20000410000 */
[----:B------:R-:W3:Y:S01]  /*6e50*/  MUFU.EX2 R145, R145 ;  /* 0x0000009100917308 */ /* 0x000ee20000000800 */
[----:B------:R-:W-:-:S02]  /*6e60*/  FFMA.FTZ R3, R26, c[0x0][0x23c], -R157 ;  /* 0x00008f001a037a23 */ /* 0x000fc4000001089d */
[--C-:B------:R-:W-:Y:S02]  /*6e70*/  FFMA.FTZ R156, R24, c[0x0][0x23c], -R157.reuse ;  /* 0x00008f00189c7a23 */ /* 0x100fe4000001089d */
[--C-:B------:R-:W-:Y:S02]  /*6e80*/  FFMA.FTZ R158, R22, c[0x0][0x23c], -R157.reuse ;  /* 0x00008f00169e7a23 */ /* 0x100fe4000001089d */
[----:B------:R-:W-:Y:S01]  /*6e90*/  FFMA.FTZ R159, R20, c[0x0][0x23c], -R157 ;  /* 0x00008f00149f7a23 */ /* 0x000fe2000001089d */
[----:B------:R-:W4:Y:S01]  /*6ea0*/  MUFU.EX2 R142, R142 ;  /* 0x0000008e008e7308 */ /* 0x000f220000000800 */
[--C-:B------:R-:W-:Y:S02]  /*6eb0*/  FFMA.FTZ R160, R23, c[0x0][0x23c], -R152.reuse ;  /* 0x00008f0017a07a23 */ /* 0x100fe40000010898 */
[--C-:B------:R-:W-:Y:S02]  /*6ec0*/  FFMA.FTZ R163, R27, c[0x0][0x23c], -R152.reuse ;  /* 0x00008f001ba37a23 */ /* 0x100fe40000010898 */
[----:B------:R-:W-:-:S02]  /*6ed0*/  FFMA.FTZ R161, R25, c[0x0][0x23c], -R152 ;  /* 0x00008f0019a17a23 */ /* 0x000fc40000010898 */
[----:B------:R-:W-:Y:S01]  /*6ee0*/  FFMA.FTZ R162, R21, c[0x0][0x23c], -R152 ;  /* 0x00008f0015a27a23 */ /* 0x000fe20000010898 */
[----:B------:R-:W-:Y:S01]  /*6ef0*/  MUFU.EX2 R141, R141 ;  /* 0x0000008d008d7308 */ /* 0x000fe20000000800 */
[----:B---3--:R-:W-:Y:S01]  /*6f00*/  F2FP.BF16.PACK_AB R4, R144, R145 ;  /* 0x000000919004723e */ /* 0x008fe200000010ff */
[----:B------:R-:W-:Y:S01]  /*6f10*/  LDSM.16.MT88.4 R24, [R192+0xe800] ;  /* 0x00e80000c018783b */ /* 0x000fe20000004200 */
[--C-:B------:R-:W-:Y:S02]  /*6f20*/  FFMA.FTZ R166, R170, c[0x0][0x23c], -R157.reuse ;  /* 0x00008f00aaa67a23 */ /* 0x100fe4000001089d */
[--C-:B------:R-:W-:Y:S01]  /*6f30*/  FFMA.FTZ R173, R168, c[0x0][0x23c], -R157.reuse ;  /* 0x00008f00a8ad7a23 */ /* 0x100fe2000001089d */
[----:B------:R-:W-:Y:S01]  /*6f40*/  LDSM.16.MT88.4 R20, [R190+0xe800] ;  /* 0x00e80000be14783b */ /* 0x000fe20000004200 */
[--C-:B------:R-:W-:Y:S01]  /*6f50*/  FFMA.FTZ R164, R212, c[0x0][0x23c], -R157.reuse ;  /* 0x00008f00d4a47a23 */ /* 0x100fe2000001089d */
[----:B------:R-:W3:Y:S01]  /*6f60*/  MUFU.EX2 R140, R140 ;  /* 0x0000008c008c7308 */ /* 0x000ee20000000800 */
[----:B----4-:R-:W-:Y:S01]  /*6f70*/  F2FP.BF16.PACK_AB R6, R142, R143 ;  /* 0x0000008f8e06723e */ /* 0x010fe200000010ff */
[----:B------:R-:W-:-:S02]  /*6f80*/  FFMA.FTZ R167, R214, c[0x0][0x23c], -R157 ;  /* 0x00008f00d6a77a23 */ /* 0x000fc4000001089d */
[--C-:B------:R-:W-:Y:S02]  /*6f90*/  FFMA.FTZ R168, R213, c[0x0][0x23c], -R152.reuse ;  /* 0x00008f00d5a87a23 */ /* 0x100fe40000010898 */
[--C-:B------:R-:W-:Y:S02]  /*6fa0*/  FFMA.FTZ R171, R171, c[0x0][0x23c], -R152.reuse ;  /* 0x00008f00abab7a23 */ /* 0x100fe40000010898 */
[----:B------:R-:W-:Y:S01]  /*6fb0*/  MUFU.EX2 R0, R0 ;  /* 0x0000000000007308 */ /* 0x000fe20000000800 */
[--C-:B------:R-:W-:Y:S02]  /*6fc0*/  FFMA.FTZ R169, R169, c[0x0][0x23c], -R152.reuse ;  /* 0x00008f00a9a97a23 */ /* 0x100fe40000010898 */
[----:B------:R-:W-:Y:S02]  /*6fd0*/  FFMA.FTZ R170, R165, c[0x0][0x23c], -R152 ;  /* 0x00008f00a5aa7a23 */ /* 0x000fe40000010898 */
[--C-:B------:R-:W-:Y:S02]  /*6fe0*/  FFMA.FTZ R154, R154, c[0x0][0x23c], -R157.reuse ;  /* 0x00008f009a9a7a23 */ /* 0x100fe4000001089d */
[--C-:B------:R-:W-:Y:S01]  /*6ff0*/  FFMA.FTZ R165, R136, c[0x0][0x23c], -R157.reuse ;  /* 0x00008f0088a57a23 */ /* 0x100fe2000001089d */
[----:B------:R-:W4:Y:S01]  /*7000*/  MUFU.EX2 R149, R149 ;  /* 0x0000009500957308 */ /* 0x000f220000000800 */
[----:B---3--:R-:W-:Y:S01]  /*7010*/  F2FP.BF16.PACK_AB R5, R140, R141 ;  /* 0x0000008d8c05723e */ /* 0x008fe200000010ff */
[----:B------:R-:W-:-:S02]  /*7020*/  FFMA.FTZ R155, R155, c[0x0][0x23c], -R157 ;  /* 0x00008f009b9b7a23 */ /* 0x000fc4000001089d */
[----:B------:R-:W-:Y:S02]  /*7030*/  FFMA.FTZ R172, R138, c[0x0][0x23c], -R157 ;  /* 0x00008f008aac7a23 */ /* 0x000fe4000001089d */
[--C-:B------:R-:W-:Y:S02]  /*7040*/  FFMA.FTZ R153, R153, c[0x0][0x23c], -R152.reuse ;  /* 0x00008f0099997a23 */ /* 0x100fe40000010898 */
[----:B------:R-:W3:Y:S01]  /*7050*/  MUFU.EX2 R150, R150 ;  /* 0x0000009600967308 */ /* 0x000ee20000000800 */
[--C-:B------:R-:W-:Y:S02]  /*7060*/  FFMA.FTZ R174, R139, c[0x0][0x23c], -R152.reuse ;  /* 0x00008f008bae7a23 */ /* 0x100fe40000010898 */
[--C-:B------:R-:W-:Y:S02]  /*7070*/  FFMA.FTZ R157, R137, c[0x0][0x23c], -R152.reuse ;  /* 0x00008f00899d7a23 */ /* 0x100fe40000010898 */
        /* <DEDUP_REMOVED lines=13> */
[----:B------:R-:W-:Y:S02]  /*7150*/  FMUL.FTZ R47, R47, R148 ;  /* 0x000000942f2f7220 */ /* 0x000fe40000410000 */
[-C--:B------:R-:W-:Y:S01]  /*7160*/  FMUL.FTZ R128, R128, R150.reuse ;  /* 0x0000009680807220 */ /* 0x080fe20000410000 */
[C---:B-1----:R-:W-:Y:S01]  /*7170*/  HMMA.16816.F32.BF16 R40, R4.reuse, R12, R40 ;  /* 0x0000000c0428723c */ /* 0x042fe20000041828 */
[----:B------:R-:W-:Y:S01]  /*7180*/  FMUL.FTZ R129, R129, R150 ;  /* 0x0000009681817220 */ /* 0x000fe20000410000 */
[----:B------:R-:W-:Y:S01]  /*7190*/  MUFU.EX2 R158, R158 ;  /* 0x0000009e009e7308 */ /* 0x000fe20000000800 */
[-C--:B------:R-:W-:Y:S02]  /*71a0*/  FMUL.FTZ R130, R130, R148.reuse ;  /* 0x0000009482827220 */ /* 0x080fe40000410000 */
[----:B------:R-:W-:Y:S02]  /*71b0*/  FMUL.FTZ R131, R131, R148 ;  /* 0x0000009483837220 */ /* 0x000fe40000410000 */
[-C--:B------:R-:W-:Y:S01]  /*71c0*/  FMUL.FTZ R36, R36, R150.reuse ;  /* 0x0000009624247220 */ /* 0x080fe20000410000 */
[----:B------:R-:W-:Y:S01]  /*71d0*/  HMMA.16816.F32.BF16 R44, R4, R14, R44 ;  /* 0x0000000e042c723c */ /* 0x000fe2000004182c */
[----:B------:R-:W1:Y:S01]  /*71e0*/  LDSM.16.MT88.4 R12, [R192+0xe000] ;  /* 0x00e00000c00c783b */ /* 0x000e620000004200 */
[----:B------:R-:W-:Y:S01]  /*71f0*/  FMUL.FTZ R37, R37, R150 ;  /* 0x0000009625257220 */ /* 0x000fe20000410000 */
[----:B------:R-:W-:Y:S01]  /*7200*/  MUFU.EX2 R159, R159 ;  /* 0x0000009f009f7308 */ /* 0x000fe20000000800 */
[----:B------:R-:W-:-:S02]  /*7210*/  FMUL.FTZ R38, R38, R148 ;  /* 0x0000009426267220 */ /* 0x000fc40000410000 */
[----:B------:R-:W-:Y:S02]  /*7220*/  FMUL.FTZ R39, R39, R148 ;  /* 0x0000009427277220 */ /* 0x000fe40000410000 */
[-C--:B------:R-:W-:Y:S01]  /*7230*/  FMUL.FTZ R48, R48, R150.reuse ;  /* 0x0000009630307220 */ /* 0x080fe20000410000 */
[C---:B------:R-:W-:Y:S01]  /*7240*/  HMMA.16816.F32.BF16 R128, R4.reuse, R16, R128 ;  /* 0x000000100480723c */ /* 0x040fe20000041880 */
[----:B------:R-:W-:Y:S01]  /*7250*/  FMUL.FTZ R49, R49, R150 ;  /* 0x0000009631317220 */ /* 0x000fe20000410000 */
[----:B------:R-:W-:Y:S01]  /*7260*/  MUFU.EX2 R160, R160 ;  /* 0x000000a000a07308 */ /* 0x000fe20000000800 */
[-C--:B------:R-:W-:Y:S02]  /*7270*/  FMUL.FTZ R50, R50, R148.reuse ;  /* 0x0000009432327220 */ /* 0x080fe40000410000 */
[----:B------:R-:W-:Y:S02]  /*7280*/  FMUL.FTZ R51, R51, R148 ;  /* 0x0000009433337220 */ /* 0x000fe40000410000 */
        /* <DEDUP_REMOVED lines=8> */
[C---:B--2---:R-:W-:Y:S01]  /*7310*/  HMMA.16816.F32.BF16 R48, R4.reuse, R8, R48 ;  /* 0x000000080430723c */ /* 0x044fe20000041830 */
[----:B------:R-:W-:Y:S02]  /*7320*/  FMUL.FTZ R65, R65, R150 ;  /* 0x0000009641417220 */ /* 0x000fe40000410000 */
[-C--:B------:R-:W-:Y:S01]  /*7330*/  FMUL.FTZ R66, R66, R148.reuse ;  /* 0x0000009442427220 */ /* 0x080fe20000410000 */
[----:B------:R-:W-:Y:S01]  /*7340*/  MUFU.EX2 R161, R161 ;  /* 0x000000a100a17308 */ /* 0x000fe20000000800 */
[----:B------:R-:W-:Y:S02]  /*7350*/  FMUL.FTZ R67, R67, R148 ;  /* 0x0000009443437220 */ /* 0x000fe40000410000 */
[-C--:B------:R-:W-:Y:S01]  /*7360*/  FMUL.FTZ R68, R68, R150.reuse ;  /* 0x0000009644447220 */ /* 0x080fe20000410000 */
[----:B------:R-:W-:Y:S01]  /*7370*/  HMMA.16816.F32.BF16 R52, R4, R10, R52 ;  /* 0x0000000a0434723c */ /* 0x000fe20000041834 */
[----:B------:R-:W2:Y:S01]  /*7380*/  LDSM.16.MT88.4 R8, [R190+0xe000] ;  /* 0x00e00000be08783b */ /* 0x000ea20000004200 */
[----:B------:R-:W-:-:S02]  /*7390*/  FMUL.FTZ R69, R69, R150 ;  /* 0x0000009645457220 */ /* 0x000fc40000410000 */
[-C--:B------:R-:W-:Y:S01]  /*73a0*/  FMUL.FTZ R70, R70, R148.reuse ;  /* 0x0000009446467220 */ /* 0x080fe20000410000 */
[----:B------:R-:W2:Y:S01]  /*73b0*/  MUFU.EX2 R162, R162 ;  /* 0x000000a200a27308 */ /* 0x000ea20000000800 */
[----:B------:R-:W-:Y:S02]  /*73c0*/  FMUL.FTZ R71, R71, R148 ;  /* 0x0000009447477220 */ /* 0x000fe40000410000 */
[C---:B-1----:R-:W-:Y:S01]  /*73d0*/  HMMA.16816.F32.BF16 R64, R4.reuse, R12, R64 ;  /* 0x0000000c0440723c */ /* 0x042fe20000041840 */
[-C--:B------:R-:W-:Y:S02]  /*73e0*/  FMUL.FTZ R56, R56, R150.reuse ;  /* 0x0000009638387220 */ /* 0x080fe40000410000 */
[----:B------:R-:W-:Y:S02]  /*73f0*/  FMUL.FTZ R57, R57, R150 ;  /* 0x0000009639397220 */ /* 0x000fe40000410000 */
[-C--:B------:R-:W-:Y:S01]  /*7400*/  FMUL.FTZ R58, R58, R148.reuse ;  /* 0x000000943a3a7220 */ /* 0x080fe20000410000 */
[----:B------:R-:W-:Y:S01]  /*7410*/  MUFU.EX2 R164, R164 ;  /* 0x000000a400a47308 */ /* 0x000fe20000000800 */
[----:B------:R-:W-:Y:S01]  /*7420*/  FMUL.FTZ R59, R59, R148 ;  /* 0x000000943b3b7220 */ /* 0x000fe20000410000 */
[----:B------:R-:W-:Y:S01]  /*7430*/  HMMA.16816.F32.BF16 R68, R4, R14, R68 ;  /* 0x0000000e0444723c */ /* 0x000fe20000041844 */
[----:B------:R-:W1:Y:S01]  /*7440*/  LDSM.16.MT88.4 R12, [R188+0xe000] ;  /* 0x00e00000bc0c783b */ /* 0x000e620000004200 */
[----:B------:R-:W-:-:S02]  /*7450*/  FMUL.FTZ R60, R60, R150 ;  /* 0x000000963c3c7220 */ /* 0x000fc40000410000 */
[----:B------:R-:W-:Y:S02]  /*7460*/  FMUL.FTZ R61, R61, R150 ;  /* 0x000000963d3d7220 */ /* 0x000fe40000410000 */
[-C--:B------:R-:W-:Y:S01]  /*7470*/  FMUL.FTZ R62, R62, R148.reuse ;  /* 0x000000943e3e7220 */ /* 0x080fe20000410000 */
[----:B------:R-:W1:Y:S01]  /*7480*/  MUFU.EX2 R167, R167 ;  /* 0x000000a700a77308 */ /* 0x000e620000000800 */
[----:B------:R-:W-:Y:S02]  /*7490*/  FMUL.FTZ R63, R63, R148 ;  /* 0x000000943f3f7220 */ /* 0x000fe40000410000 */
        /* <DEDUP_REMOVED lines=8> */
[----:B------:R-:W-:Y:S01]  /*7520*/  FMUL.FTZ R77, R77, R150 ;  /* 0x000000964d4d7220 */ /* 0x000fe20000410000 */
[----:B------:R-:W4:Y:S01]  /*7530*/  LDSM.16.MT88.4 R16, [R189+0xe000] ;  /* 0x00e00000bd10783b */ /* 0x000f220000004200 */
[-C--:B------:R-:W-:Y:S01]  /*7540*/  FMUL.FTZ R78, R78, R148.reuse ;  /* 0x000000944e4e7220 */ /* 0x080fe20000410000 */
[----:B------:R-:W-:Y:S01]  /*7550*/  MUFU.EX2 R173, R173 ;  /* 0x000000ad00ad7308 */ /* 0x000fe20000000800 */
[----:B------:R-:W-:Y:S02]  /*7560*/  FMUL.FTZ R79, R79, R148 ;  /* 0x000000944f4f7220 */ /* 0x000fe40000410000 */
[-C--:B------:R-:W-:Y:S01]  /*7570*/  FMUL.FTZ R88, R88, R150.reuse ;  /* 0x0000009658587220 */ /* 0x080fe20000410000 */
[----:B--2---:R-:W-:Y:S01]  /*7580*/  HMMA.16816.F32.BF16 R72, R4, R8, R72 ;  /* 0x000000080448723c */ /* 0x004fe20000041848 */
[----:B------:R-:W-:-:S02]  /*7590*/  FMUL.FTZ R89, R89, R150 ;  /* 0x0000009659597220 */ /* 0x000fc40000410000 */
[-C--:B------:R-:W-:Y:S01]  /*75a0*/  FMUL.FTZ R90, R90, R148.reuse ;  /* 0x000000945a5a7220 */ /* 0x080fe20000410000 */
[----:B------:R-:W-:Y:S01]  /*75b0*/  MUFU.EX2 R168, R168 ;  /* 0x000000a800a87308 */ /* 0x000fe20000000800 */
[----:B------:R-:W-:Y:S02]  /*75c0*/  FMUL.FTZ R91, R91, R148 ;  /* 0x000000945b5b7220 */ /* 0x000fe40000410000 */
[-C--:B------:R-:W-:Y:S01]  /*75d0*/  FMUL.FTZ R92, R92, R150.reuse ;  /* 0x000000965c5c7220 */ /* 0x080fe20000410000 */
[----:B------:R-:W-:Y:S01]  /*75e0*/  HMMA.16816.F32.BF16 R76, R4, R10, R76 ;  /* 0x0000000a044c723c */ /* 0x000fe2000004184c */
[----:B------:R-:W2:Y:S01]  /*75f0*/  LDSM.16.MT88.4 R8, [R192+0x10000] ;  /* 0x01000000c008783b */ /* 0x000ea20000004200 */
[----:B------:R-:W-:Y:S02]  /*7600*/  FMUL.FTZ R93, R93, R150 ;  /* 0x000000965d5d7220 */ /* 0x000fe40000410000 */
[-C--:B------:R-:W-:Y:S01]  /*7610*/  FMUL.FTZ R94, R94, R148.reuse ;  /* 0x000000945e5e7220 */ /* 0x080fe20000410000 */
[----:B------:R-:W2:Y:S01]  /*7620*/  MUFU.EX2 R171, R171 ;  /* 0x000000ab00ab7308 */ /* 0x000ea20000000800 */
[----:B------:R-:W-:-:S02]  /*7630*/  FMUL.FTZ R95, R95, R148 ;  /* 0x000000945f5f7220 */ /* 0x000fc40000410000 */
        /* <DEDUP_REMOVED lines=24> */
[----:B------:R-:W1:Y:S01]  /*77c0*/  MUFU.EX2 R165, R165 ;  /* 0x000000a500a57308 */ /* 0x000e620000000800 */
        /* <DEDUP_REMOVED lines=12> */
[----:B------:R-:W-:Y:S01]  /*7890*/  MUFU.EX2 R172, R172 ;  /* 0x000000ac00ac7308 */ /* 0x000fe20000000800 */
        /* <DEDUP_REMOVED lines=27> */
[----:B------:R-:W-:Y:S01]  /*7a50*/  FFMA.FTZ R145, R219, R150, R145 ;  /* 0x00000096db917223 */ /* 0x000fe20000010091 */
[----:B--2---:R-:W-:Y:S03]  /*7a60*/  HMMA.16816.F32.BF16 R120, R4, R8, R120 ;  /* 0x000000080478723c */ /* 0x004fe60000041878 */
[----:B------:R-:W-:-:S04]  /*7a70*/  FADD.FTZ R144, R144, R145 ;  /* 0x0000009190907221 */ /* 0x000fc80000010000 */
[----:B------:R-:W-:Y:S01]  /*7a80*/  FADD.FTZ R143, R143, R144 ;  /* 0x000000908f8f7221 */ /* 0x000fe20000010000 */
[----:B------:R-:W-:Y:S01]  /*7a90*/  HMMA.16816.F32.BF16 R116, R4, R10, R116 ;  /* 0x0000000a0474723c */ /* 0x000fe20000041874 */
[----:B------:R-:W-:Y:S02]  /*7aa0*/  LDSM.16.MT88.4 R8, [R188+0xe800] ;  /* 0x00e80000bc08783b */ /* 0x000fe40000004200 */
[----:B------:R-:W-:-:S04]  /*7ab0*/  FADD.FTZ R142, R142, R143 ;  /* 0x0000008f8e8e7221 */ /* 0x000fc80000010000 */
[C---:B---3--:R-:W-:Y:S01]  /*7ac0*/  F2FP.BF16.PACK_AB R4, R156.reuse, R3 ;  /* 0x000000039c04723e */ /* 0x048fe200000010ff */
[----:B------:R-:W-:Y:S01]  /*7ad0*/  FADD.FTZ R3, R3, R142 ;  /* 0x0000008e03037221 */ /* 0x000fe20000010000 */
[----:B-----5:R-:W-:Y:S02]  /*7ae0*/  F2FP.BF16.PACK_AB R5, R163, R160 ;  /* 0x000000a0a305723e */ /* 0x020fe400000010ff */
[----:B------:R-:W-:Y:S01]  /*7af0*/  F2FP.BF16.PACK_AB R6, R159, R158 ;  /* 0x0000009e9f06723e */ /* 0x000fe200000010ff */
[----:B------:R-:W-:Y:S01]  /*7b00*/  FADD.FTZ R3, R156, R3 ;  /* 0x000000039c037221 */ /* 0x000fe20000010000 */
[----:B------:R-:W-:-:S03]  /*7b10*/  F2FP.BF16.PACK_AB R7, R162, R161 ;  /* 0x000000a1a207723e */ /* 0x000fc600000010ff */
[----:B------:R-:W-:-:S04]  /*7b20*/  FADD.FTZ R158, R158, R3 ;  /* 0x000000039e9e7221 */ /* 0x000fc80000010000 */
[----:B-1----:R-:W-:Y:S01]  /*7b30*/  HMMA.16816.F32.BF16 R128, R4, R12, R128 ;  /* 0x0000000c0480723c */ /* 0x002fe20000041880 */
[----:B------:R-:W-:-:S07]  /*7b40*/  FADD.FTZ R159, R159, R158 ;  /* 0x0000009e9f9f7221 */ /* 0x000fce0000010000 */
        /* <DEDUP_REMOVED lines=28> */
[----:B------:R-:W-:Y:S07]  /*7d10*/  LDSM.16.MT88.4 R24, [R192+0xf000] ;  /* 0x00f00000c018783b */ /* 0x000fee0000004200 */
[C---:B---3--:R-:W-:Y:S08]  /*7d20*/  HMMA.16816.F32.BF16 R108, R4.reuse, R20, R108 ;  /* 0x00000014046c723c */ /* 0x048ff0000004186c */
[C---:B------:R-:W-:Y:S01]  /*7d30*/  HMMA.16816.F32.BF16 R112, R4.reuse, R22, R112 ;  /* 0x000000160470723c */ /* 0x040fe20000041870 */
[----:B------:R-:W-:Y:S07]  /*7d40*/  LDSM.16.MT88.4 R20, [R190+0xf000] ;  /* 0x00f00000be14783b */ /* 0x000fee0000004200 */
[C---:B----4-:R-:W-:Y:S08]  /*7d50*/  HMMA.16816.F32.BF16 R120, R4.reuse, R16, R120 ;  /* 0x000000100478723c */ /* 0x050ff00000041878 */
[----:B------:R-:W-:Y:S01]  /*7d60*/  HMMA.16816.F32.BF16 R116, R4, R18, R116 ;  /* 0x000000120474723c */ /* 0x000fe20000041874 */
[----:B------:R-:W2:Y:S06]  /*7d70*/  LDSM.16.MT88.4 R16, [R189+0xf000] ;  /* 0x00f00000bd10783b */ /* 0x000eac0000004200 */
[----:B------:R-:W-:Y:S01]  /*7d80*/  F2FP.BF16.PACK_AB R4, R167, R164 ;  /* 0x000000a4a704723e */ /* 0x000fe200000010ff */
[----:B------:R-:W-:Y:S01]  /*7d90*/  FADD.FTZ R164, R164, R159 ;  /* 0x0000009fa4a47221 */ /* 0x000fe20000010000 */
[----:B------:R-:W-:-:S02]  /*7da0*/  F2FP.BF16.PACK_AB R5, R171, R168 ;  /* 0x000000a8ab05723e */ /* 0x000fc400000010ff */
        /* <DEDUP_REMOVED lines=8> */
[C---:B-----5:R-:W-:Y:S08]  /*7e30*/  HMMA.16816.F32.BF16 R40, R4.reuse, R8, R40 ;  /* 0x000000080428723c */ /* 0x060ff00000041828 */
[C---:B--2---:R-:W-:Y:S08]  /*7e40*/  HMMA.16816.F32.BF16 R80, R4.reuse, R16, R80 ;  /* 0x000000100450723c */ /* 0x044ff00000041850 */
[C---:B------:R-:W-:Y:S01]  /*7e50*/  HMMA.16816.F32.BF16 R84, R4.reuse, R18, R84 ;  /* 0x000000120454723c */ /* 0x040fe20000041854 */
[----:B------:R-:W2:Y:S07]  /*7e60*/  LDSM.16.MT88.4 R16, [R189+0x11000] ;  /* 0x01100000bd10783b */ /* 0x000eae0000004200 */
[C---:B------:R-:W-:Y:S01]  /*7e70*/  HMMA.16816.F32.BF16 R44, R4.reuse, R10, R44 ;  /* 0x0000000a042c723c */ /* 0x040fe2000004182c */
[----:B------:R-:W3:Y:S07]  /*7e80*/  LDSM.16.MT88.4 R8, [R192+0x11000] ;  /* 0x01100000c008783b */ /* 0x000eee0000004200 */
[C---:B------:R-:W-:Y:S08]  /*7e90*/  HMMA.16816.F32.BF16 R64, R4.reuse, R24, R64 ;  /* 0x000000180440723c */ /* 0x040ff00000041840 */
        /* <DEDUP_REMOVED lines=24> */
[----:B------:R-:W-:Y:S01]  /*8020*/  HMMA.16816.F32.BF16 R76, R4, R22, R76 ;  /* 0x00000016044c723c */ /* 0x000fe2000004184c */
[----:B------:R-:W1:Y:S06]  /*8030*/  LDSM.16.MT88.4 R20, [R189+0xf800] ;  /* 0x00f80000bd14783b */ /* 0x000e6c0000004200 */
[----:B------:R-:W-:Y:S01]  /*8040*/  F2FP.BF16.PACK_AB R4, R165, R154 ;  /* 0x0000009aa504723e */ /* 0x000fe200000010ff */
[----:B------:R-:W-:Y:S01]  /*8050*/  FADD.FTZ R154, R154, R173 ;  /* 0x000000ad9a9a7221 */ /* 0x000fe20000010000 */
[----:B------:R-:W-:-:S02]  /*8060*/  F2FP.BF16.PACK_AB R5, R174, R153 ;  /* 0x00000099ae05723e */ /* 0x000fc400000010ff */
[----:B------:R-:W-:Y:S01]  /*8070*/  F2FP.BF16.PACK_AB R6, R172, R155 ;  /* 0x0000009bac06723e */ /* 0x000fe200000010ff */
[----:B------:R-:W-:Y:S01]  /*8080*/  FADD.FTZ R154, R165, R154 ;  /* 0x0000009aa59a7221 */ /* 0x000fe20000010000 */
[----:B------:R-:W-:-:S03]  /*8090*/  F2FP.BF16.PACK_AB R7, R152, R157 ;  /* 0x0000009d9807723e */ /* 0x000fc600000010ff */
[----:B------:R-:W-:-:S04]  /*80a0*/  FADD.FTZ R155, R155, R154 ;  /* 0x0000009a9b9b7221 */ /* 0x000fc80000010000 */
[----:B--2---:R-:W-:Y:S01]  /*80b0*/  HMMA.16816.F32.BF16 R88, R4, R16, R88 ;  /* 0x000000100458723c */ /* 0x004fe20000041858 */
[----:B------:R-:W-:-:S06]  /*80c0*/  FADD.FTZ R219, R172, R155 ;  /* 0x0000009bacdb7221 */ /* 0x000fcc0000010000 */
[----:B------:R-:W-:Y:S01]  /*80d0*/  FFMA.FTZ R17, R217, R148, R141 ;  /* 0x00000094d9117223 */ /* 0x000fe2000001008d */
[----:B---3--:R-:W-:Y:S03]  /*80e0*/  HMMA.16816.F32.BF16 R128, R4, R8, R128 ;  /* 0x000000080480723c */ /* 0x008fe60000041880 */
[----:B------:R-:W-:-:S04]  /*80f0*/  FADD.FTZ R17, R140, R17 ;  /* 0x000000118c117221 */ /* 0x000fc80000010000 */
[----:B------:R-:W-:Y:S01]  /*8100*/  FADD.FTZ R0, R0, R17 ;  /* 0x0000001100007221 */ /* 0x000fe20000010000 */
[----:B------:R-:W-:Y:S01]  /*8110*/  HMMA.16816.F32.BF16 R36, R4, R10, R36 ;  /* 0x0000000a0424723c */ /* 0x000fe20000041824 */
[----:B------:R-:W2:Y:S02]  /*8120*/  LDSM.16.MT88.4 R8, [R190+0x11800] ;  /* 0x01180000be08783b */ /* 0x000ea40000004200 */
[----:B------:R-:W-:-:S04]  /*8130*/  FADD.FTZ R149, R149, R0 ;  /* 0x0000000095957221 */ /* 0x000fc80000010000 */
[----:B------:R-:W-:Y:S01]  /*8140*/  FADD.FTZ R0, R160, R149 ;  /* 0x00000095a0007221 */ /* 0x000fe20000010000 */
[----:B----4-:R-:W-:Y:S03]  /*8150*/  HMMA.16816.F32.BF16 R64, R4, R24, R64 ;  /* 0x000000180440723c */ /* 0x010fe60000041840 */
[----:B------:R-:W-:-:S04]  /*8160*/  FADD.FTZ R0, R163, R0 ;  /* 0x00000000a3007221 */ /* 0x000fc80000010000 */
[----:B------:R-:W-:Y:S01]  /*8170*/  FADD.FTZ R3, R161, R0 ;  /* 0x00000000a1037221 */ /* 0x000fe20000010000 */
[----:B------:R-:W-:Y:S01]  /*8180*/  HMMA.16816.F32.BF16 R68, R4, R26, R68 ;  /* 0x0000001a0444723c */ /* 0x000fe20000041844 */
[----:B------:R-:W3:Y:S02]  /*8190*/  LDSM.16.MT88.4 R24, [R189+0x11800] ;  /* 0x01180000bd18783b */ /* 0x000ee40000004200 */
[----:B------:R-:W-:-:S04]  /*81a0*/  FADD.FTZ R3, R162, R3 ;  /* 0x00000003a2037221 */ /* 0x000fc80000010000 */
[----:B------:R-:W-:Y:S01]  /*81b0*/  FADD.FTZ R0, R168, R3 ;  /* 0x00000003a8007221 */ /* 0x000fe20000010000 */
[----:B-1----:R-:W-:Y:S01]  /*81c0*/  HMMA.16816.F32.BF16 R96, R4, R12, R96 ;  /* 0x0000000c0460723c */ /* 0x002fe20000041860 */
[----:B------:R-:W-:Y:S02]  /*81d0*/  MOV R3, R146 ;  /* 0x0000009200037202 */ /* 0x000fe40000000f00 */
[----:B------:R-:W-:-:S04]  /*81e0*/  FADD.FTZ R0, R171, R0 ;  /* 0x00000000ab007221 */ /* 0x000fc80000010000 */
[----:B------:R-:W-:Y:S01]  /*81f0*/  FADD.FTZ R169, R169, R0 ;  /* 0x00000000a9a97221 */ /* 0x000fe20000010000 */
[----:B------:R-:W-:Y:S01]  /*8200*/  HMMA.16816.F32.BF16 R100, R4, R14, R100 ;  /* 0x0000000e0464723c */ /* 0x000fe20000041864 */
[----:B------:R-:W1:Y:S02]  /*8210*/  LDSM.16.MT88.4 R12, [R188+0x11800] ;  /* 0x01180000bc0c783b */ /* 0x000e640000004200 */
        /* <DEDUP_REMOVED lines=8> */
[C---:B-----5:R-:W-:Y:S08]  /*82a0*/  HMMA.16816.F32.BF16 R56, R4.reuse, R32, R56 ;  /* 0x000000200438723c */ /* 0x060ff00000041838 */
        /* <DEDUP_REMOVED lines=11> */
[C---:B------:R-:W-:Y:S08]  /*8360*/  HMMA.16816.F32.BF16 R116, R4.reuse, R14, R116 ;  /* 0x0000000e0474723c */ /* 0x040ff00000041874 */
[----:B------:R-:W-:Y:S07]  /*8370*/  HMMA.16816.F32.BF16 R48, R4, R132, R48 ;  /* 0x000000840430723c */ /* 0x000fee0000041830 */
[----:B------:R-:W-:-:S02]  /*8380*/  MOV R132, R147 ;  /* 0x0000009300847202 */ /* 0x000fc40000000f00 */
.L_x_2141:
[----:B------:R-:W-:-:S13]  /*8390*/  ISETP.GE.AND P1, PT, R203, 0x1, PT ;  /* 0x00000001cb00780c */ /* 0x000fda0003f26270 */
[----:B------:R-:W-:Y:S05]  /*83a0*/  @!P1 BRA `(.L_x_2147) ;  /* 0x00002f6000009947 */ /* 0x000fea0003800000 */
[----:B------:R-:W-:Y:S01]  /*83b0*/  IMAD.MOV.U32 R213, RZ, RZ, c[0x0][0x1a0] ;  /* 0x00006800ffd57624 */ /* 0x000fe200078e00ff */
[----:B------:R-:W-:Y:S01]  /*83c0*/  MOV R210, 0x5 ;  /* 0x0000000500d27802 */ /* 0x000fe20000000f00 */
[C---:B------:R-:W-:Y:S01]  /*83d0*/  IMAD.U32 R214, R2.reuse, -0x40, RZ ;  /* 0xffffffc002d67824 */ /* 0x040fe200078e00ff */
[C---:B------:R-:W-:Y:S01]  /*83e0*/  SHF.L.U32 R211, R2.reuse, 0x5, RZ ;  /* 0x0000000502d37819 */ /* 0x040fe200000006ff */
[C---:B------:R-:W-:Y:S01]  /*83f0*/  IMAD.U32 R216, R213.reuse, -0x40, RZ ;  /* 0xffffffc0d5d87824 */ /* 0x040fe200078e00ff */
[-C--:B------:R-:W-:Y:S01]  /*8400*/  SHF.L.U64.HI R204, R2, R210.reuse, c[0x0][0x19c] ;  /* 0x0000670002cc7619 */ /* 0x080fe200000102d2 */
[----:B------:R-:W-:Y:S01]  /*8410*/  IMAD.MOV.U32 R0, RZ, RZ, R3 ;  /* 0x000000ffff007224 */ /* 0x000fe200078e0003 */
[C---:B------:R-:W-:Y:S01]  /*8420*/  SHF.L.U64.HI R210, R213.reuse, R210, c[0x0][0x1a4] ;  /* 0x00006900d5d27619 */ /* 0x040fe200000102d2 */
[----:B------:R-:W-:Y:S01]  /*8430*/  IMAD.MOV.U32 R133, RZ, RZ, R132 ;  /* 0x000000ffff857224 */ /* 0x000fe200078e0084 */
[----:B------:R-:W-:Y:S02]  /*8440*/  SHF.L.U32 R213, R213, 0x5, RZ ;  /* 0x00000005d5d57819 */ /* 0x000fe400000006ff */
[----:B------:R-:W-:-:S02]  /*8450*/  SHF.R.S32.HI R212, RZ, 0x1f, R214 ;  /* 0x0000001fffd47819 */ /* 0x000fc400000114d6 */
[----:B------:R-:W-:Y:S02]  /*8460*/  SHF.R.S32.HI R215, RZ, 0x1f, R216 ;  /* 0x0000001fffd77819 */ /* 0x000fe400000114d8 */
.L_x_2151:
        /* <DEDUP_REMOVED lines=59> */
[C---:B------:R-:W-:Y:S01]  /*8820*/  IMAD.WIDE.U32 R6, R4.reuse, c[0x0][0x188], R6 ;  /* 0x0000620004067a25 */ /* 0x040fe200078e0006 */
[----:B------:R-:W-:Y:S05]  /*8830*/  SHF.R.S32.HI R3, RZ, 0x1f, R4 ;  /* 0x0000001fff037819 */ /* 0x000fea0000011404 */
[----:B------:R-:W-:Y:S04]  /*8840*/  IMAD R3, R3, c[0x0][0x188], RZ ;  /* 0x0000620003037a24 */ /* 0x000fe800078e02ff */
[----:B------:R-:W-:Y:S04]  /*8850*/  IMAD R3, R4, c[0x0][0x18c], R3 ;  /* 0x0000630004037a24 */ /* 0x000fe800078e0203 */
[----:B------:R-:W-:Y:S02]  /*8860*/  IMAD.IADD R3, R7, 0x1, R3 ;  /* 0x0000000107037824 */ /* 0x000fe400078e0203 */
.L_x_2148:
[C---:B------:R-:W-:Y:S04]  /*8870*/  LEA R200, P1, R6.reuse, R200, 0x1 ;  /* 0x000000c806c87211 */ /* 0x040fe800078208ff */
[----:B------:R-:W-:Y:S02]  /*8880*/  LEA.HI.X R201, R6, R201, R3, 0x1, P1 ;  /* 0x000000c906c97211 */ /* 0x000fe400008f0c03 */
[C---:B------:R-:W-:Y:S03]  /*8890*/  IADD3 R220, P1, R213.reuse, R200, RZ ;  /* 0x000000c8d5dc7210 */ /* 0x040fe60007f3e0ff */
[----:B------:R-:W-:Y:S01]  /*88a0*/  @!PT LDS RZ, [RZ] ;  /* 0x00000000fffff984 */ /* 0x000fe20000000800 */
[----:B------:R-:W-:Y:S01]  /*88b0*/  @!PT LDS RZ, [RZ] ;  /* 0x00000000fffff984 */ /* 0x000fe20000000800 */
[----:B------:R-:W-:Y:S01]  /*88c0*/  @!PT LDS RZ, [RZ] ;  /* 0x00000000fffff984 */ /* 0x000fe20000000800 */
[----:B------:R1:W-:Y:S02]  /*88d0*/  LDGSTS.E.BYPASS.LTC128B.128 [R205+0xc000], [R200.64] ;  /* 0x0c000000c8cd7fae */ /* 0x0003e4000b901d46 */
[C---:B------:R-:W-:Y:S01]  /*88e0*/  IMAD.X R221, R210.reuse, 0x1, R201, P1 ;  /* 0x00000001d2dd7824 */ /* 0x040fe200008e06c9 */
[C---:B------:R-:W-:Y:S01]  /*88f0*/  IADD3 R134, P1, R213.reuse, R220, RZ ;  /* 0x000000dcd5867210 */ /* 0x040fe20007f3e0ff */
[----:B------:R1:W-:Y:S04]  /*8900*/  LDGSTS.E.BYPASS.LTC128B.128 [R205+0xe000], [R200.64+0x80] ;  /* 0x0e000080c8cd7fae */ /* 0x0003e8000b901d46 */
[----:B------:R1:W-:Y:S01]  /*8910*/  LDGSTS.E.BYPASS.LTC128B.128 [R205+0x10000], [R200.64+0x100] ;  /* 0x10000100c8cd7fae */ /* 0x0003e2000b901d46 */
[C---:B------:R-:W-:Y:S01]  /*8920*/  IMAD.X R135, R210.reuse, 0x1, R221, P1 ;  /* 0x00000001d2877824 */ /* 0x040fe200008e06dd */
[----:B------:R-:W-:Y:S02]  /*8930*/  IADD3 R2, P1, R213, R134, RZ ;  /* 0x00000086d5027210 */ /* 0x000fe40007f3e0ff */
[----:B------:R1:W-:Y:S03]  /*8940*/  LDGSTS.E.BYPASS.LTC128B.128 [R205+0xc800], [R220.64] ;  /* 0x0c800000dccd7fae */ /* 0x0003e6000b901d46 */
[----:B------:R-:W-:Y:S01]  /*8950*/  IMAD.X R3, R210, 0x1, R135, P1 ;  /* 0x00000001d2037824 */ /* 0x000fe200008e0687 */
[----:B------:R1:W-:Y:S01]  /*8960*/  LDGSTS.E.BYPASS.LTC128B.128 [R205+0xe800], [R220.64+0x80] ;  /* 0x0e800080dccd7fae */ /* 0x0003e2000b901d46 */
[----:B------:R-:W-:Y:S03]  /*8970*/  ISETP.GE.AND P1, PT, R203, 0x2, PT ;  /* 0x00000002cb00780c */ /* 0x000fe60003f26270 */
        /* <DEDUP_REMOVED lines=8> */
[----:B------:R-:W2:Y:S04]  /*8a00*/  LDSM.16.M88.4 R140, [R197+0x6000] ;  /* 0x00600000c58c783b */ /* 0x000ea80000000200 */
[----:B------:R-:W3:Y:S04]  /*8a10*/  LDSM.16.M88.4 R144, [R197+0x6800] ;  /* 0x00680000c590783b */ /* 0x000ee80000000200 */
[----:B------:R-:W4:Y:S04]  /*8a20*/  LDSM.16.M88.4 R148, [R197+0x7000] ;  /* 0x00700000c594783b */ /* 0x000f280000000200 */
[----:B------:R-:W0:Y:S04]  /*8a30*/  LDGDEPBAR ;  /* 0x00000000000079af */ /* 0x000e280000000000 */
[----:B------:R-:W5:Y:S04]  /*8a40*/  LDSM.16.M88.4 R152, [R197+0x7800] ;  /* 0x00780000c598783b */ /* 0x000f680000000200 */
[----:B------:R-:W-:Y:S04]  /*8a50*/  LDSM.16.M88.4 R156, [R196] ;  /* 0x00000000c49c783b */ /* 0x000fe80000000200 */
[----:B------:R-:W1:Y:S04]  /*8a60*/  LDSM.16.M88.4 R160, [R195] ;  /* 0x00000000c3a0783b */ /* 0x000e680000000200 */
[----:B------:R-:W1:Y:S04]  /*8a70*/  LDSM.16.M88.4 R164, [R187] ;  /* 0x00000000bba4783b */ /* 0x000e680000000200 */
[----:B------:R-:W1:Y:S04]  /*8a80*/  LDSM.16.M88.4 R168, [R186] ;  /* 0x00000000baa8783b */ /* 0x000e680000000200 */
[----:B------:R-:W1:Y:S01]  /*8a90*/  LDSM.16.M88.4 R172, [R185] ;  /* 0x00000000b9ac783b */ /* 0x000e620000000200 */
[C---:B--2---:R-:W-:Y:S08]  /*8aa0*/  HMMA.16816.F32.BF16 R4, R136.reuse, R140, RZ ;  /* 0x0000008c8804723c */ /* 0x044ff000000418ff */
[C---:B------:R-:W-:Y:S01]  /*8ab0*/  HMMA.16816.F32.BF16 R8, R136.reuse, R142, RZ ;  /* 0x0000008e8808723c */ /* 0x040fe200000418ff */
[----:B------:R-:W-:Y:S07]  /*8ac0*/  LDSM.16.M88.4 R140, [R194] ;  /* 0x00000000c28c783b */ /* 0x000fee0000000200 */
[C---:B---3--:R-:W-:Y:S08]  /*8ad0*/  HMMA.16816.F32.BF16 R12, R136.reuse, R144, RZ ;  /* 0x00000090880c723c */ /* 0x048ff000000418ff */
[C---:B------:R-:W-:Y:S01]  /*8ae0*/  HMMA.16816.F32.BF16 R16, R136.reuse, R146, RZ ;  /* 0x000000928810723c */ /* 0x040fe200000418ff */
[----:B------:R-:W2:Y:S07]  /*8af0*/  LDSM.16.M88.4 R144, [R191+0x6000] ;  /* 0x00600000bf90783b */ /* 0x000eae0000000200 */
[C---:B----4-:R-:W-:Y:S08]  /*8b00*/  HMMA.16816.F32.BF16 R20, R136.reuse, R148, RZ ;  /* 0x000000948814723c */ /* 0x050ff000000418ff */
[C---:B------:R-:W-:Y:S01]  /*8b10*/  HMMA.16816.F32.BF16 R24, R136.reuse, R150, RZ ;  /* 0x000000968818723c */ /* 0x040fe200000418ff */
[----:B------:R-:W3:Y:S07]  /*8b20*/  LDSM.16.M88.4 R148, [R191+0x6800] ;  /* 0x00680000bf94783b */ /* 0x000eee0000000200 */
[C---:B-----5:R-:W-:Y:S08]  /*8b30*/  HMMA.16816.F32.BF16 R28, R136.reuse, R152, RZ ;  /* 0x00000098881c723c */ /* 0x060ff000000418ff */
[----:B------:R-:W-:Y:S01]  /*8b40*/  HMMA.16816.F32.BF16 R32, R136, R154, RZ ;  /* 0x0000009a8820723c */ /* 0x000fe200000418ff */
[----:B------:R-:W4:Y:S04]  /*8b50*/  LDSM.16.M88.4 R136, [R191+0x7000] ;  /* 0x00700000bf88783b */ /* 0x000f280000000200 */
[----:B------:R-:W5:Y:S03]  /*8b60*/  LDSM.16.M88.4 R152, [R191+0x7800] ;  /* 0x00780000bf98783b */ /* 0x000f660000000200 */
[C---:B-1----:R-:W-:Y:S08]  /*8b70*/  HMMA.16816.F32.BF16 R4, R156.reuse, R160, R4 ;  /* 0x000000a09c04723c */ /* 0x042ff00000041804 */
[C---:B------:R-:W-:Y:S01]  /*8b80*/  HMMA.16816.F32.BF16 R8, R156.reuse, R162, R8 ;  /* 0x000000a29c08723c */ /* 0x040fe20000041808 */
[----:B------:R-:W-:Y:S07]  /*8b90*/  LDSM.16.M88.4 R160, [R193] ;  /* 0x00000000c1a0783b */ /* 0x000fee0000000200 */
[C---:B------:R-:W-:Y:S08]  /*8ba0*/  HMMA.16816.F32.BF16 R12, R156.reuse, R164, R12 ;  /* 0x000000a49c0c723c */ /* 0x040ff0000004180c */
[C---:B------:R-:W-:Y:S01]  /*8bb0*/  HMMA.16816.F32.BF16 R16, R156.reuse, R166, R16 ;  /* 0x000000a69c10723c */ /* 0x040fe20000041810 */
[----:B------:R-:W1:Y:S07]  /*8bc0*/  LDSM.16.M88.4 R164, [R184] ;  /* 0x00000000b8a4783b */ /* 0x000e6e0000000200 */
[C---:B------:R-:W-:Y:S08]  /*8bd0*/  HMMA.16816.F32.BF16 R20, R156.reuse, R168, R20 ;  /* 0x000000a89c14723c */ /* 0x040ff00000041814 */
[C---:B------:R-:W-:Y:S01]  /*8be0*/  HMMA.16816.F32.BF16 R24, R156.reuse, R170, R24 ;  /* 0x000000aa9c18723c */ /* 0x040fe20000041818 */
[----:B------:R-:W1:Y:S07]  /*8bf0*/  LDSM.16.M88.4 R168, [R184+0x800] ;  /* 0x00080000b8a8783b */ /* 0x000e6e0000000200 */
[C---:B------:R-:W-:Y:S08]  /*8c00*/  HMMA.16816.F32.BF16 R28, R156.reuse, R172, R28 ;  /* 0x000000ac9c1c723c */ /* 0x040ff0000004181c */
[----:B------:R-:W-:Y:S01]  /*8c10*/  HMMA.16816.F32.BF16 R32, R156, R174, R32 ;  /* 0x000000ae9c20723c */ /* 0x000fe20000041820 */
[----:B------:R-:W1:Y:S04]  /*8c20*/  LDSM.16.M88.4 R156, [R184+0x1000] ;  /* 0x00100000b89c783b */ /* 0x000e680000000200 */
[----:B------:R-:W1:Y:S03]  /*8c30*/  LDSM.16.M88.4 R172, [R184+0x1800] ;  /* 0x00180000b8ac783b */ /* 0x000e660000000200 */
[C---:B--2---:R-:W-:Y:S08]  /*8c40*/  HMMA.16816.F32.BF16 R4, R140.reuse, R144, R4 ;  /* 0x000000908c04723c */ /* 0x044ff00000041804 */
[C---:B------:R-:W-:Y:S01]  /*8c50*/  HMMA.16816.F32.BF16 R8, R140.reuse, R146, R8 ;  /* 0x000000928c08723c */ /* 0x040fe20000041808 */
[----:B------:R-:W-:Y:S07]  /*8c60*/  LDSM.16.M88.4 R144, [R197+0x8000] ;  /* 0x00800000c590783b */ /* 0x000fee0000000200 */
[C---:B---3--:R-:W-:Y:S08]  /*8c70*/  HMMA.16816.F32.BF16 R12, R140.reuse, R148, R12 ;  /* 0x000000948c0c723c */ /* 0x048ff0000004180c */
[C---:B------:R-:W-:Y:S01]  /*8c80*/  HMMA.16816.F32.BF16 R16, R140.reuse, R150, R16 ;  /* 0x000000968c10723c */ /* 0x040fe20000041810 */
[----:B------:R-:W-:Y:S07]  /*8c90*/  LDSM.16.M88.4 R148, [R197+0x8800] ;  /* 0x00880000c594783b */ /* 0x000fee0000000200 */
[C---:B----4-:R-:W-:Y:S08]  /*8ca0*/  HMMA.16816.F32.BF16 R20, R140.reuse, R136, R20 ;  /* 0x000000888c14723c */ /* 0x050ff00000041814 */
[C---:B------:R-:W-:Y:S01]  /*8cb0*/  HMMA.16816.F32.BF16 R24, R140.reuse, R138, R24 ;  /* 0x0000008a8c18723c */ /* 0x040fe20000041818 */
[----:B------:R-:W2:Y:S07]  /*8cc0*/  LDSM.16.M88.4 R136, [R198+0x2000] ;  /* 0x00200000c688783b */ /* 0x000eae0000000200 */
[C---:B-----5:R-:W-:Y:S08]  /*8cd0*/  HMMA.16816.F32.BF16 R28, R140.reuse, R152, R28 ;  /* 0x000000988c1c723c */ /* 0x060ff0000004181c */
[----:B------:R-:W-:Y:S01]  /*8ce0*/  HMMA.16816.F32.BF16 R32, R140, R154, R32 ;  /* 0x0000009a8c20723c */ /* 0x000fe20000041820 */
[----:B------:R-:W3:Y:S04]  /*8cf0*/  LDSM.16.M88.4 R140, [R197+0x9000] ;  /* 0x00900000c58c783b */ /* 0x000ee80000000200 */
[----:B------:R-:W4:Y:S03]  /*8d00*/  LDSM.16.M88.4 R152, [R197+0x9800] ;  /* 0x00980000c598783b */ /* 0x000f260000000200 */
[C---:B-1----:R-:W-:Y:S08]  /*8d10*/  HMMA.16816.F32.BF16 R4, R160.reuse, R164, R4 ;  /* 0x000000a4a004723c */ /* 0x042ff00000041804 */
[C---:B------:R-:W-:Y:S01]  /*8d20*/  HMMA.16816.F32.BF16 R8, R160.reuse, R166, R8 ;  /* 0x000000a6a008723c */ /* 0x040fe20000041808 */
[----:B------:R-:W-:Y:S07]  /*8d30*/  LDSM.16.M88.4 R164, [R183] ;  /* 0x00000000b7a4783b */ /* 0x000fee0000000200 */
[C---:B------:R-:W-:Y:S08]  /*8d40*/  HMMA.16816.F32.BF16 R12, R160.reuse, R168, R12 ;  /* 0x000000a8a00c723c */ /* 0x040ff0000004180c */
[C---:B------:R-:W-:Y:S01]  /*8d50*/  HMMA.16816.F32.BF16 R16, R160.reuse, R170, R16 ;  /* 0x000000aaa010723c */ /* 0x040fe20000041810 */
[----:B------:R-:W-:Y:S07]  /*8d60*/  LDSM.16.M88.4 R168, [R182] ;  /* 0x00000000b6a8783b */ /* 0x000fee0000000200 */
[C---:B------:R-:W-:Y:S08]  /*8d70*/  HMMA.16816.F32.BF16 R20, R160.reuse, R156, R20 ;  /* 0x0000009ca014723c */ /* 0x040ff00000041814 */
[C---:B------:R-:W-:Y:S01]  /*8d80*/  HMMA.16816.F32.BF16 R24, R160.reuse, R158, R24 ;  /* 0x0000009ea018723c */ /* 0x040fe20000041818 */
[----:B------:R-:W1:Y:S07]  /*8d90*/  LDSM.16.M88.4 R156, [R196+0x2000] ;  /* 0x00200000c49c783b */ /* 0x000e6e0000000200 */
[C---:B------:R-:W-:Y:S08]  /*8da0*/  HMMA.16816.F32.BF16 R28, R160.reuse, R172, R28 ;  /* 0x000000aca01c723c */ /* 0x040ff0000004181c */
[----:B------:R-:W-:Y:S01]  /*8db0*/  HMMA.16816.F32.BF16 R32, R160, R174, R32 ;  /* 0x000000aea020723c */ /* 0x000fe20000041820 */
[----:B------:R-:W5:Y:S04]  /*8dc0*/  LDSM.16.M88.4 R160, [R181] ;  /* 0x00000000b5a0783b */ /* 0x000f680000000200 */
[----:B------:R-:W1:Y:S03]  /*8dd0*/  LDSM.16.M88.4 R172, [R180] ;  /* 0x00000000b4ac783b */ /* 0x000e660000000200 */
[C---:B--2---:R-:W-:Y:S08]  /*8de0*/  HMMA.16816.F32.BF16 R4, R136.reuse, R144, R4 ;  /* 0x000000908804723c */ /* 0x044ff00000041804 */
[C---:B------:R-:W-:Y:S01]  /*8df0*/  HMMA.16816.F32.BF16 R8, R136.reuse, R146, R8 ;  /* 0x000000928808723c */ /* 0x040fe20000041808 */
[----:B------:R-:W-:Y:S07]  /*8e00*/  LDSM.16.M88.4 R144, [R191+0x8000] ;  /* 0x00800000bf90783b */ /* 0x000fee0000000200 */
[C---:B------:R-:W-:Y:S08]  /*8e10*/  HMMA.16816.F32.BF16 R12, R136.reuse, R148, R12 ;  /* 0x00000094880c723c */ /* 0x040ff0000004180c */
[C---:B------:R-:W-:Y:S01]  /*8e20*/  HMMA.16816.F32.BF16 R16, R136.reuse, R150, R16 ;  /* 0x000000968810723c */ /* 0x040fe20000041810 */
[----:B------:R-:W-:Y:S07]  /*8e30*/  LDSM.16.M88.4 R148, [R191+0x8800] ;  /* 0x00880000bf94783b */ /* 0x000fee0000000200 */
[C---:B---3--:R-:W-:Y:S08]  /*8e40*/  HMMA.16816.F32.BF16 R20, R136.reuse, R140, R20 ;  /* 0x0000008c8814723c */ /* 0x048ff00000041814 */
[C---:B------:R-:W-:Y:S01]  /*8e50*/  HMMA.16816.F32.BF16 R24, R136.reuse, R142, R24 ;  /* 0x0000008e8818723c */ /* 0x040fe20000041818 */
[----:B------:R-:W2:Y:S07]  /*8e60*/  LDSM.16.M88.4 R140, [R194+0x2000] ;  /* 0x00200000c28c783b */ /* 0x000eae0000000200 */
        /* <DEDUP_REMOVED lines=10> */
[C---:B-----5:R-:W-:Y:S08]  /*8f10*/  HMMA.16816.F32.BF16 R20, R156.reuse, R160, R20 ;  /* 0x000000a09c14723c */ /* 0x060ff00000041814 */
[C---:B------:R-:W-:Y:S01]  /*8f20*/  HMMA.16816.F32.BF16 R24, R156.reuse, R162, R24 ;  /* 0x000000a29c18723c */ /* 0x040fe20000041818 */
[----:B------:R-:W1:Y:S07]  /*8f30*/  LDSM.16.M88.4 R160, [R193+0x2000] ;  /* 0x00200000c1a0783b */ /* 0x000e6e0000000200 */
[C---:B------:R-:W-:Y:S08]  /*8f40*/  HMMA.16816.F32.BF16 R28, R156.reuse, R172, R28 ;  /* 0x000000ac9c1c723c */ /* 0x040ff0000004181c */
[----:B------:R-:W-:Y:S01]  /*8f50*/  HMMA.16816.F32.BF16 R32, R156, R174, R32 ;  /* 0x000000ae9c20723c */ /* 0x000fe20000041820 */
[----:B------:R-:W5:Y:S04]  /*8f60*/  LDSM.16.M88.4 R156, [R184+0x3000] ;  /* 0x00300000b89c783b */ /* 0x000f680000000200 */
[----:B------:R-:W1:Y:S03]  /*8f70*/  LDSM.16.M88.4 R172, [R184+0x3800] ;  /* 0x00380000b8ac783b */ /* 0x000e660000000200 */
        /* <DEDUP_REMOVED lines=19> */
[C---:B-----5:R-:W-:Y:S08]  /*90b0*/  HMMA.16816.F32.BF16 R20, R160.reuse, R156, R20 ;  /* 0x0000009ca014723c */ /* 0x060ff00000041814 */
        /* <DEDUP_REMOVED lines=32> */
[C---:B--2---:R-:W-:Y:S01]  /*92c0*/  HMMA.16816.F32.BF16 R4, R140.reuse, R144, R4 ;  /* 0x000000908c04723c */ /* 0x044fe20000041804 */
        /* <DEDUP_REMOVED lines=9> */
[C---:B-1----:R-:W-:Y:S08]  /*9360*/  HMMA.16816.F32.BF16 R4, R160.reuse, R164, R4 ;  /* 0x000000a4a004723c */ /* 0x042ff00000041804 */
        /* <DEDUP_REMOVED lines=9> */
[----:B------:R-:W-:Y:S02]  /*9400*/  MOV R136, R214 ;  /* 0x000000d600887202 */ /* 0x000fe40000000f00 */
[----:B------:R-:W-:Y:S01]  /*9410*/  MOV R3, R212 ;  /* 0x000000d400037202 */ /* 0x000fe20000000f00 */
        /* <DEDUP_REMOVED lines=9> */
[----:B------:R-:W-:Y:S02]  /*94b0*/  LOP3.LUT R139, R139, c[0x0][0x2d0], RZ, 0x3c, !PT ;  /* 0x0000b4008b8b7a12 */ /* 0x000fe400078e3cff */
[----:B------:R-:W-:Y:S02]  /*94c0*/  ISETP.GE.AND P1, PT, R137, RZ, PT ;  /* 0x000000ff8900720c */ /* 0x000fe40003f26270 */
[----:B------:R-:W-:Y:S01]  /*94d0*/  ISETP.GE.AND P3, PT, R139, RZ, PT ;  /* 0x000000ff8b00720c */ /* 0x000fe20003f66270 */
        /* <DEDUP_REMOVED lines=11> */
[C---:B------:R-:W-:Y:S01]  /*9590*/  IMAD R132, R2.reuse, R3, R132 ;  /* 0x0000000302847224 */ /* 0x040fe200078e0284 */
[----:B------:R-:W-:Y:S01]  /*95a0*/  LOP3.LUT R3, RZ, c[0x0][0x2d0], RZ, 0x33, !PT ;  /* 0x0000b400ff037a12 */ /* 0x000fe200078e33ff */
        /* <DEDUP_REMOVED lines=9> */
[----:B------:R-:W-:Y:S09]  /*9640*/  ISETP.NE.AND P2, PT, RZ, c[0x0][0x2d0], PT ;  /* 0x0000b400ff007a0c */ /* 0x000ff20003f45270 */
        /* <DEDUP_REMOVED lines=11> */
[----:B------:R-:W-:Y:S02]  /*9700*/  IMAD.MOV.U32 R3, RZ, RZ, 0x40 ;  /* 0x00000040ff037424 */ /* 0x000fe400078e00ff */
[----:B------:R-:W2:Y:S02]  /*9710*/  LDG.E R132, [R140.64] ;  /* 0x000000068c847981 */ /* 0x000ea4000c1e1900 */
[----:B------:R-:W-:Y:S02]  /*9720*/  IMAD R3, R2, c[0x0][0x2d0], -R3 ;  /* 0x0000b40002037a24 */ /* 0x000fe400078e0a03 */
[----:B------:R-:W2:Y:S02]  /*9730*/  LDG.E R135, [R134.64] ;  /* 0x0000000686877981 */ /* 0x000ea4000c1e1900 */
[C---:B------:R-:W-:Y:S01]  /*9740*/  IMAD.WIDE.U32 R136, R3.reuse, c[0x0][0x198], RZ ;  /* 0x0000660003887a25 */ /* 0x040fe200078e00ff */
        /* <DEDUP_REMOVED lines=10> */
.L_x_2150:
        /* <DEDUP_REMOVED lines=24> */
.L_x_2149:
        /* <DEDUP_REMOVED lines=410> */
.L_x_2147:
[----:B------:R-:W1:Y:S01]  /*b310*/  SHFL.BFLY PT, R0, R217, 0x2, 0x1f ;  /* 0x0c401f00d9007f89 */ /* 0x000e6200000e0000 */
[C---:B------:R-:W-:Y:S01]  /*b320*/  ISETP.NE.AND P0, PT, R202.reuse, -0x1, PT ;  /* 0xffffffffca00780c */ /* 0x040fe20003f05270 */
[----:B------:R-:W-:Y:S01]  /*b330*/  BSSY B0, `(.L_x_2152) ;  /* 0x0000133000007945 */ /* 0x000fe20003800000 */
[----:B------:R-:W-:Y:S01]  /*b340*/  MOV R5, 0x3f800000 ;  /* 0x3f80000000057802 */ /* 0x000fe20000000f00 */
[----:B------:R-:W2:Y:S10]  /*b350*/  SHFL.BFLY PT, R2, R219, 0x2, 0x1f ;  /* 0x0c401f00db027f89 */ /* 0x000eb400000e0000 */
        /* <DEDUP_REMOVED lines=17> */
[----:B------:R-:W-:-:S04]  /*b470*/  LEA.HI R11, R11, R12, RZ, 0x3 ;  /* 0x0000000c0b0b7211 */ /* 0x000fc800078f18ff */
[----:B------:R-:W-:-:S03]  /*b480*/  LOP3.LUT R11, R11, 0xfffffff8, RZ, 0xc0, !PT ;  /* 0xfffffff80b0b7812 */ /* 0x000fc600078ec0ff */
[----:B------:R-:W1:Y:S01]  /*b490*/  @P4 MUFU.RCP R7, R0 ;  /* 0x0000000000074308 */ /* 0x000e620000001000 */
[----:B------:R-:W-:-:S04]  /*b4a0*/  IADD3 R11, R12, -R11, RZ ;  /* 0x8000000b0c0b7210 */ /* 0x000fc80007ffe0ff */
[C---:B------:R-:W-:Y:S02]  /*b4b0*/  SHF.L.U32 R12, R11.reuse, 0x6, RZ ;  /* 0x000000060b0c7819 */ /* 0x040fe400000006ff */
[----:B------:R-:W-:Y:S01]  /*b4c0*/  LOP3.LUT R13, R11, 0x1, RZ, 0xc0, !PT ;  /* 0x000000010b0d7812 */ /* 0x000fe200078ec0ff */
[----:B------:R-:W2:Y:S01]  /*b4d0*/  @P5 MUFU.RCP R5, R2 ;  /* 0x0000000200055308 */ /* 0x000ea20000001000 */
[----:B------:R-:W-:Y:S02]  /*b4e0*/  LOP3.LUT R12, R12, 0x1c0, RZ, 0xc0, !PT ;  /* 0x000001c00c0c7812 */ /* 0x000fe400078ec0ff */
[----:B------:R-:W-:Y:S02]  /*b4f0*/  ISETP.NE.U32.AND P3, PT, R13, 0x1, PT ;  /* 0x000000010d00780c */ /* 0x000fe40003f65070 */
[----:B------:R-:W-:Y:S02]  /*b500*/  LEA.HI R12, R12, R12, RZ, 0x1d ;  /* 0x0000000c0c0c7211 */ /* 0x000fe400078fe8ff */
[----:B------:R-:W-:Y:S01]  /*b510*/  R2P PR, R11, 0x6 ;  /* 0x000000060b007804 */ /* 0x000fe20000000000 */
[C---:B-1----:R-:W-:Y:S01]  /*b520*/  FMUL.FTZ R131, R7.reuse, R131 ;  /* 0x0000008307837220 */ /* 0x042fe20000410000 */
[----:B------:R-:W1:Y:S01]  /*b530*/  @P5 MUFU.LG2 R2, R2 ;  /* 0x0000000200025308 */ /* 0x000e620000000c00 */
[----:B------:R-:W-:-:S02]  /*b540*/  FMUL.FTZ R130, R7, R130 ;  /* 0x0000008207827220 */ /* 0x000fc40000410000 */
[C---:B------:R-:W-:Y:S02]  /*b550*/  FMUL.FTZ R39, R7.reuse, R39 ;  /* 0x0000002707277220 */ /* 0x040fe40000410000 */
[----:B------:R-:W-:Y:S01]  /*b560*/  FMUL.FTZ R38, R7, R38 ;  /* 0x0000002607267220 */ /* 0x000fe20000410000 */
[----:B------:R-:W-:Y:S01]  /*b570*/  F2FP.BF16.PACK_AB R130, R131, R130 ;  /* 0x000000828382723e */ /* 0x000fe200000010ff */
[C---:B------:R-:W-:Y:S01]  /*b580*/  FMUL.FTZ R43, R7.reuse, R43 ;  /* 0x0000002b072b7220 */ /* 0x040fe20000410000 */
[----:B------:R-:W3:Y:S01]  /*b590*/  @P4 MUFU.LG2 R0, R0 ;  /* 0x0000000000004308 */ /* 0x000ee20000000c00 */
        /* <DEDUP_REMOVED lines=65> */
[C---:B--2---:R-:W-:Y:S01]  /*b9b0*/  FMUL.FTZ R128, R5.reuse, R128 ;  /* 0x0000008005807220 */ /* 0x044fe20000410000 */
[----:B------:R-:W-:Y:S01]  /*b9c0*/  LOP3.LUT R9, R10, 0x3ffffffc, RZ, 0xc0, !PT ;  /* 0x3ffffffc0a097812 */ /* 0x000fe200078ec0ff */
[C---:B------:R-:W-:Y:S01]  /*b9d0*/  FMUL.FTZ R129, R5.reuse, R129 ;  /* 0x0000008105817220 */ /* 0x040fe20000410000 */
[----:B------:R-:W-:Y:S01]  /*b9e0*/  SHF.R.S32.HI R10, RZ, 0x5, R7 ;  /* 0x00000005ff0a7819 */ /* 0x000fe20000011407 */
[----:B------:R-:W-:Y:S01]  /*b9f0*/  FMUL.FTZ R36, R5, R36 ;  /* 0x0000002405247220 */ /* 0x000fe20000410000 */
[----:B------:R-:W-:Y:S01]  /*ba00*/  IADD3 R9, -R9, R8, RZ ;  /* 0x0000000809097210 */ /* 0x000fe20007ffe1ff */
        /* <DEDUP_REMOVED lines=10> */
[----:B------:R-:W-:Y:S01]  /*bab0*/  FMUL.FTZ R48, R5, R48 ;  /* 0x0000003005307220 */ /* 0x000fe20000410000 */
[----:B------:R-:W-:Y:S01]  /*bac0*/  SHF.L.U32 R13, R9, 0x1, RZ ;  /* 0x00000001090d7819 */ /* 0x000fe200000006ff */
[C---:B------:R-:W-:Y:S01]  /*bad0*/  FMUL.FTZ R49, R5.reuse, R49 ;  /* 0x0000003105317220 */ /* 0x040fe20000410000 */
[----:B------:R-:W-:Y:S01]  /*bae0*/  MOV R9, 0x20 ;  /* 0x0000002000097802 */ /* 0x000fe20000000f00 */
[----:B------:R-:W-:Y:S01]  /*baf0*/  FMUL.FTZ R52, R5, R52 ;  /* 0x0000003405347220 */ /* 0x000fe20000410000 */
[----:B------:R-:W-:Y:S01]  /*bb00*/  IADD3 R11, R13, -0x10, RZ ;  /* 0xfffffff00d0b7810 */ /* 0x000fe20007ffe0ff */
[----:B------:R-:W-:Y:S01]  /*bb10*/  FMUL.FTZ R53, R5, R53 ;  /* 0x0000003505357220 */ /* 0x000fe20000410000 */
[----:B------:R-:W-:Y:S01]  /*bb20*/  SEL R12, R9, 0xffffffe0, !P1 ;  /* 0xffffffe0090c7807 */ /* 0x000fe20004800000 */
[----:B------:R-:W-:Y:S01]  /*bb30*/  FMUL.FTZ R56, R5, R56 ;  /* 0x0000003805387220 */ /* 0x000fe20000410000 */
[----:B------:R-:W-:Y:S01]  /*bb40*/  @P3 IADD3 R11, R13, 0x10, RZ ;  /* 0x000000100d0b3810 */ /* 0x000fe20007ffe0ff */
        /* <DEDUP_REMOVED lines=63> */
[----:B------:R-:W4:Y:S01]  /*bf40*/  S2R R9, SR_TID.X ;  /* 0x0000000000097919 */ /* 0x000f220000002100 */
[----:B------:R-:W-:Y:S01]  /*bf50*/  FMUL.FTZ R121, R5, R121 ;  /* 0x0000007905797220 */ /* 0x000fe20000410000 */
[----:B------:R-:W-:Y:S01]  /*bf60*/  F2FP.BF16.PACK_AB R112, R113, R112 ;  /* 0x000000707170723e */ /* 0x000fe200000010ff */
[----:B------:R-:W-:Y:S01]  /*bf70*/  FMUL.FTZ R116, R5, R116 ;  /* 0x0000007405747220 */ /* 0x000fe20000410000 */
[----:B------:R-:W-:Y:S01]  /*bf80*/  LOP3.LUT R7, R7, 0xffffffe0, RZ, 0xc0, !PT ;  /* 0xffffffe007077812 */ /* 0x000fe200078ec0ff */
[----:B------:R-:W-:Y:S01]  /*bf90*/  FMUL.FTZ R5, R5, R117 ;  /* 0x0000007505057220 */ /* 0x000fe20000410000 */
[----:B------:R-:W-:Y:S01]  /*bfa0*/  F2FP.BF16.PACK_AB R120, R121, R120 ;  /* 0x000000787978723e */ /* 0x000fe200000010ff */
[----:B-1----:R-:W-:Y:S01]  /*bfb0*/  @P5 FMUL.FTZ R63, R2, 0.69314718246459960938 ;  /* 0x3f317218023f5820 */ /* 0x002fe20000410000 */
[----:B------:R-:W-:Y:S01]  /*bfc0*/  IADD3 R8, R8, -R7, RZ ;  /* 0x8000000708087210 */ /* 0x000fe20007ffe0ff */
[----:B---3--:R-:W-:Y:S01]  /*bfd0*/  @P4 FMUL.FTZ R0, R0, 0.69314718246459960938 ;  /* 0x3f31721800004820 */ /* 0x008fe20000410000 */
[----:B------:R-:W-:-:S02]  /*bfe0*/  F2FP.BF16.PACK_AB R116, R5, R116 ;  /* 0x000000740574723e */ /* 0x000fc400000010ff */
[----:B------:R-:W-:-:S04]  /*bff0*/  MOV R5, 0x40 ;  /* 0x0000004000057802 */ /* 0x000fc80000000f00 */
[----:B------:R-:W-:Y:S02]  /*c000*/  SEL R14, R5, 0xffffffc0, !P2 ;  /* 0xffffffc0050e7807 */ /* 0x000fe40005000000 */
[----:B------:R-:W1:Y:S02]  /*c010*/  S2R R5, SR_CTAID.Y ;  /* 0x0000000000057919 */ /* 0x000e640000002600 */
[-C--:B------:R-:W-:Y:S02]  /*c020*/  IADD3 R19, R13, R14.reuse, RZ ;  /* 0x0000000e0d137210 */ /* 0x080fe40007ffe0ff */
[----:B------:R-:W-:Y:S02]  /*c030*/  IADD3 R21, R14, R11, RZ ;  /* 0x0000000b0e157210 */ /* 0x000fe40007ffe0ff */
[-C--:B------:R-:W-:Y:S01]  /*c040*/  IADD3 R23, R15, R14.reuse, RZ ;  /* 0x0000000e0f177210 */ /* 0x080fe20007ffe0ff */
[----:B------:R-:W-:Y:S01]  /*c050*/  STS [R19], R48 ;  /* 0x0000003013007388 */ /* 0x000fe20000000800 */
[----:B------:R-:W-:-:S02]  /*c060*/  IADD3 R25, R17, R14, RZ ;  /* 0x0000000e11197210 */ /* 0x000fc40007ffe0ff */
[----:B--2---:R-:W-:Y:S01]  /*c070*/  ISETP.NE.AND P2, PT, R12, RZ, PT ;  /* 0x000000ff0c00720c */ /* 0x004fe20003f45270 */
[----:B------:R-:W-:Y:S03]  /*c080*/  STS [R19+0x400], R50 ;  /* 0x0004003213007388 */ /* 0x000fe60000000800 */
[----:B------:R-:W-:Y:S01]  /*c090*/  ISETP.NE.OR P1, PT, R202, -0x1, !P2 ;  /* 0xffffffffca00780c */ /* 0x000fe20005725670 */
[----:B------:R-:W-:Y:S04]  /*c0a0*/  STS [R21], R52 ;  /* 0x0000003415007388 */ /* 0x000fe80000000800 */
[----:B------:R-:W-:Y:S04]  /*c0b0*/  STS [R21+0x400], R54 ;  /* 0x0004003615007388 */ /* 0x000fe80000000800 */
[----:B------:R-:W-:Y:S04]  /*c0c0*/  STS [R23], R56 ;  /* 0x0000003817007388 */ /* 0x000fe80000000800 */
[----:B------:R-:W-:Y:S01]  /*c0d0*/  STS [R23+0x400], R58 ;  /* 0x0004003a17007388 */ /* 0x000fe20000000800 */
[----:B-1----:R-:W-:-:S03]  /*c0e0*/  @!P1 IMAD R202, R5, c[0x0][0x214], RZ ;  /* 0x0000850005ca9a24 */ /* 0x002fc600078e02ff */
[----:B------:R4:W-:Y:S04]  /*c0f0*/  STS [R25], R60 ;  /* 0x0000003c19007388 */ /* 0x0009e80000000800 */
[----:B------:R1:W-:Y:S04]  /*c100*/  STS [R25+0x400], R62 ;  /* 0x0004003e19007388 */ /* 0x0003e80000000800 */
[----:B------:R2:W-:Y:S04]  /*c110*/  STS [R13+0x2000], R64 ;  /* 0x002000400d007388 */ /* 0x0005e80000000800 */
[----:B------:R-:W-:Y:S04]  /*c120*/  STS [R13+0x2400], R66 ;  /* 0x002400420d007388 */ /* 0x000fe80000000800 */
[----:B------:R-:W-:Y:S04]  /*c130*/  STS [R11+0x2000], R68 ;  /* 0x002000440b007388 */ /* 0x000fe80000000800 */
[----:B------:R-:W-:Y:S04]  /*c140*/  STS [R11+0x2400], R70 ;  /* 0x002400460b007388 */ /* 0x000fe80000000800 */
[----:B------:R-:W-:Y:S01]  /*c150*/  STS [R15+0x2000], R72 ;  /* 0x002000480f007388 */ /* 0x000fe20000000800 */
[----:B----4-:R-:W-:-:S03]  /*c160*/  SHF.R.S32.HI R60, RZ, 0x1f, R9 ;  /* 0x0000001fff3c7819 */ /* 0x010fc60000011409 */
[----:B------:R-:W-:Y:S01]  /*c170*/  STS [R15+0x2400], R74 ;  /* 0x0024004a0f007388 */ /* 0x000fe20000000800 */
[----:B-1----:R-:W-:-:S03]  /*c180*/  @!P0 SHF.R.S32.HI R62, RZ, 0x1f, R5 ;  /* 0x0000001fff3e8819 */ /* 0x002fc60000011405 */
[----:B------:R-:W-:Y:S01]  /*c190*/  STS [R17+0x2000], R76 ;  /* 0x0020004c11007388 */ /* 0x000fe20000000800 */
[----:B--2---:R-:W-:-:S03]  /*c1a0*/  @!P0 IMAD.WIDE.U32 R64, R5, c[0x0][0x1e0], RZ ;  /* 0x0000780005408a25 */ /* 0x004fc600078e00ff */
[----:B------:R-:W-:Y:S01]  /*c1b0*/  STS [R17+0x2400], R78 ;  /* 0x0024004e11007388 */ /* 0x000fe20000000800 */
[----:B------:R-:W-:Y:S01]  /*c1c0*/  @!P0 IMAD R62, R62, c[0x0][0x1e0], RZ ;  /* 0x000078003e3e8a24 */ /* 0x000fe200078e02ff */
[----:B------:R-:W-:Y:S02]  /*c1d0*/  @!P0 MOV R6, R64 ;  /* 0x0000004000068202 */ /* 0x000fe40000000f00 */
[----:B------:R-:W-:Y:S01]  /*c1e0*/  STS [R19+0x2000], R80 ;  /* 0x0020005013007388 */ /* 0x000fe20000000800 */
[----:B------:R-:W-:Y:S01]  /*c1f0*/  @!P0 IMAD R61, R5, c[0x0][0x1e4], R62 ;  /* 0x00007900053d8a24 */ /* 0x000fe200078e023e */
[----:B------:R-:W-:Y:S02]  /*c200*/  LEA.HI R62, R60, R9, RZ, 0x5 ;  /* 0x000000093c3e7211 */ /* 0x000fe400078f28ff */
[----:B------:R-:W-:Y:S02]  /*c210*/  STS [R19+0x2400], R82 ;  /* 0x0024005213007388 */ /* 0x000fe40000000800 */
[----:B------:R-:W-:-:S02]  /*c220*/  LOP3.LUT R62, R62, 0xffffffe0, RZ, 0xc0, !PT ;  /* 0xffffffe03e3e7812 */ /* 0x000fc400078ec0ff */
[----:B------:R-:W-:Y:S01]  /*c230*/  STS [R21+0x2000], R84 ;  /* 0x0020005415007388 */ /* 0x000fe20000000800 */
[----:B------:R-:W-:Y:S02]  /*c240*/  @!P0 IADD3 R4, R65, R61, RZ ;  /* 0x0000003d41048210 */ /* 0x000fe40007ffe0ff */
[----:B------:R-:W-:Y:S01]  /*c250*/  SHF.R.S32.HI R61, RZ, 0x1f, R10 ;  /* 0x0000001fff3d7819 */ /* 0x000fe2000001140a */
[----:B------:R-:W-:Y:S01]  /*c260*/  STS [R21+0x2400], R86 ;  /* 0x0024005615007388 */ /* 0x000fe20000000800 */
[----:B------:R-:W-:Y:S02]  /*c270*/  IADD3 R62, R9, -R62, RZ ;  /* 0x8000003e093e7210 */ /* 0x000fe40007ffe0ff */
[----:B------:R-:W-:Y:S01]  /*c280*/  LOP3.LUT P0, RZ, R8, 0x3, RZ, 0xc0, !PT ;  /* 0x0000000308ff7812 */ /* 0x000fe2000780c0ff */
[----:B------:R-:W-:Y:S01]  /*c290*/  STS [R23+0x2000], R88 ;  /* 0x0020005817007388 */ /* 0x000fe20000000800 */
[----:B------:R-:W-:Y:S02]  /*c2a0*/  LEA.HI R61, R61, R10, RZ, 0x2 ;  /* 0x0000000a3d3d7211 */ /* 0x000fe400078f10ff */
[----:B------:R-:W-:Y:S01]  /*c2b0*/  SHF.R.S32.HI R7, RZ, 0x1f, R62 ;  /* 0x0000001fff077819 */ /* 0x000fe2000001143e */
[----:B------:R-:W-:Y:S01]  /*c2c0*/  STS [R23+0x2400], R90 ;  /* 0x0024005a17007388 */ /* 0x000fe20000000800 */
[----:B------:R-:W-:-:S02]  /*c2d0*/  LOP3.LUT R61, R61, 0xffffffc, RZ, 0xc0, !PT ;  /* 0x0ffffffc3d3d7812 */ /* 0x000fc400078ec0ff */
[----:B------:R-:W-:Y:S01]  /*c2e0*/  LEA.HI R7, R7, R62, RZ, 0x2 ;  /* 0x0000003e07077211 */ /* 0x000fe200078f10ff */
[----:B------:R-:W-:Y:S01]  /*c2f0*/  STS [R25+0x2000], R92 ;  /* 0x0020005c19007388 */ /* 0x000fe20000000800 */
[----:B------:R-:W-:Y:S02]  /*c300*/  IADD3 R61, R10, -R61, RZ ;  /* 0x8000003d0a3d7210 */ /* 0x000fe40007ffe0ff */
[----:B------:R-:W-:Y:S01]  /*c310*/  SHF.R.S32.HI R2, RZ, 0x2, R7 ;  /* 0x00000002ff027819 */ /* 0x000fe20000011407 */
[----:B------:R-:W-:Y:S01]  /*c320*/  STS [R25+0x2400], R94 ;  /* 0x0024005e19007388 */ /* 0x000fe20000000800 */
[----:B------:R-:W-:Y:S01]  /*c330*/  MOV R8, 0x7f800000 ;  /* 0x7f80000000087802 */ /* 0x000fe20000000f00 */
[----:B------:R-:W-:Y:S01]  /*c340*/  @P5 FFMA.FTZ R8, R132, c[0x0][0x238], R63 ;  /* 0x00008e0084085a23 */ /* 0x000fe2000001003f */
[----:B------:R-:W-:Y:S01]  /*c350*/  MOV R10, 0x7f800000 ;  /* 0x7f800000000a7802 */ /* 0x000fe20000000f00 */
[----:B------:R-:W-:Y:S01]  /*c360*/  STS [R13+0x4000], R96 ;  /* 0x004000600d007388 */ /* 0x000fe20000000800 */
[----:B------:R-:W-:Y:S01]  /*c370*/  @P4 FFMA.FTZ R10, R3, c[0x0][0x238], R0 ;  /* 0x00008e00030a4a23 */ /* 0x000fe20000010000 */
[----:B------:R-:W-:-:S02]  /*c380*/  LEA R2, R61, R2, 0x4 ;  /* 0x000000023d027211 */ /* 0x000fc400078e20ff */
        /* <DEDUP_REMOVED lines=16> */
[----:B-1----:R-:W1:Y:S04]  /*c490*/  S2R R11, SR_CTAID.Z ;  /* 0x00000000000b7919 */ /* 0x002e680000002700 */
[----:B------:R2:W3:Y:S04]  /*c4a0*/  LDS.128 R52, [R205] ;  /* 0x00000000cd347984 */ /* 0x0004e80000000c00 */
[----:B------:R2:W4:Y:S01]  /*c4b0*/  LDS.128 R48, [R205+0x800] ;  /* 0x00080000cd307984 */ /* 0x0005220000000c00 */
[----:B-1----:R-:W-:-:S03]  /*c4c0*/  @!P2 IMAD R5, R5, c[0x0][0x1c0], R11 ;  /* 0x000070000505aa24 */ /* 0x002fc600078e020b */
[----:B------:R2:W1:Y:S01]  /*c4d0*/  LDS.128 R44, [R205+0x1000] ;  /* 0x00100000cd2c7984 */ /* 0x0004620000000c00 */
[----:B------:R-:W-:Y:S02]  /*c4e0*/  @P2 IMAD R202, R11, c[0x0][0x234], R202 ;  /* 0x00008d000bca2a24 */ /* 0x000fe400078e02ca */
[----:B------:R-:W-:Y:S01]  /*c4f0*/  @!P2 IMAD R202, R5, c[0x0][0x214], RZ ;  /* 0x0000850005caaa24 */ /* 0x000fe200078e02ff */
        /* <DEDUP_REMOVED lines=10> */
[----:B---34-:R-:W3:Y:S01]  /*c5a0*/  S2R R5, SR_CTAID.X ;  /* 0x0000000000057919 */ /* 0x018ee20000002500 */
[----:B------:R-:W-:-:S02]  /*c5b0*/  IADD3 R62, R2, 0x8, RZ ;  /* 0x00000008023e7810 */ /* 0x000fc40007ffe0ff */
[-C--:B------:R-:W-:Y:S02]  /*c5c0*/  ISETP.GE.AND P2, PT, R2, R199.reuse, PT ;  /* 0x000000c70200720c */ /* 0x080fe40003f46270 */
[----:B------:R-:W-:Y:S01]  /*c5d0*/  ISETP.GE.AND P1, PT, R62, R199, PT ;  /* 0x000000c73e00720c */ /* 0x000fe20003f26270 */
[----:B---3--:R-:W-:-:S05]  /*c5e0*/  IMAD R5, R5, 0x40, R202 ;  /* 0x0000004005057824 */ /* 0x008fca00078e02ca */
[----:B------:R-:W-:Y:S02]  /*c5f0*/  SHF.R.S32.HI R3, RZ, 0x1f, R5 ;  /* 0x0000001fff037819 */ /* 0x000fe40000011405 */
[----:B------:R-:W-:-:S04]  /*c600*/  IADD3 R0, P0, R2, R5, RZ ;  /* 0x0000000502007210 */ /* 0x000fc80007f1e0ff */
[----:B------:R-:W-:Y:S02]  /*c610*/  LEA.HI.X.SX32 R3, R2, R3, 0x1, P0 ;  /* 0x0000000302037211 */ /* 0x000fe400000f0eff */
[----:B------:R-:W-:-:S04]  /*c620*/  LEA R2, P0, R0, c[0x0][0x200], 0x2 ;  /* 0x0000800000027a11 */ /* 0x000fc800078010ff */
[----:B------:R-:W-:-:S05]  /*c630*/  LEA.HI.X R3, R0, c[0x0][0x204], R3, 0x2, P0 ;  /* 0x0000810000037a11 */ /* 0x000fca00000f1403 */
[----:B------:R3:W-:Y:S04]  /*c640*/  @!P2 STG.E [R2.64], R8 ;  /* 0x000000080200a986 */ /* 0x0007e8000c101906 */
[----:B------:R3:W-:Y:S02]  /*c650*/  @!P1 STG.E [R2.64+0x20], R10 ;  /* 0x0000200a02009986 */ /* 0x0007e4000c101906 */
.L_x_2153:
[----:B---34-:R-:W-:Y:S05]  /*c660*/  BSYNC B0 ;  /* 0x0000000000007941 */ /* 0x018fea0003800000 */
.L_x_2152:
[----:B------:R-:W3:Y:S01]  /*c670*/  S2R R0, SR_CTAID.X ;  /* 0x0000000000007919 */ /* 0x000ee20000002500 */
[----:B------:R-:W-:Y:S01]  /*c680*/  LEA.HI R60, R60, R9, RZ, 0x3 ;  /* 0x000000093c3c7211 */ /* 0x000fe200078f18ff */
[----:B------:R-:W-:Y:S03]  /*c690*/  BSSY B0, `(.L_x_2154) ;  /* 0x000001f000007945 */ /* 0x000fe60003800000 */
[----:B------:R-:W-:Y:S02]  /*c6a0*/  LOP3.LUT R2, R60, 0xfffffff8, RZ, 0xc0, !PT ;  /* 0xfffffff83c027812 */ /* 0x000fe400078ec0ff */
[----:B------:R-:W-:-:S03]  /*c6b0*/  SHF.R.S32.HI R60, RZ, 0x3, R60 ;  /* 0x00000003ff3c7819 */ /* 0x000fc6000001143c */
[----:B------:R-:W-:-:S04]  /*c6c0*/  IMAD.IADD R2, R9, 0x1, -R2 ;  /* 0x0000000109027824 */ /* 0x000fc800078e0a02 */
[----:B------:R-:W-:Y:S01]  /*c6d0*/  IMAD.SHL.U32 R8, R2, 0x8, RZ ;  /* 0x0000000802087824 */ /* 0x000fe200078e00ff */
[----:B------:R-:W-:-:S04]  /*c6e0*/  SHF.R.S32.HI R2, RZ, 0x1f, R11 ;  /* 0x0000001fff027819 */ /* 0x000fc8000001140b */
[----:B------:R-:W-:Y:S01]  /*c6f0*/  SHF.R.S32.HI R9, RZ, 0x1f, R8 ;  /* 0x0000001fff097819 */ /* 0x000fe20000011408 */
[----:B------:R-:W-:Y:S02]  /*c700*/  IMAD R2, R2, c[0x0][0x1f0], RZ ;  /* 0x00007c0002027a24 */ /* 0x000fe400078e02ff */
[----:B---3--:R-:W-:Y:S02]  /*c710*/  IMAD.SHL.U32 R0, R0, 0x40, RZ ;  /* 0x0000004000007824 */ /* 0x008fe400078e00ff */
[----:B------:R-:W-:Y:S02]  /*c720*/  IMAD R2, R11, c[0x0][0x1f4], R2 ;  /* 0x00007d000b027a24 */ /* 0x000fe400078e0202 */
[----:B------:R-:W-:Y:S01]  /*c730*/  IMAD.WIDE.U32 R8, R0, c[0x0][0x1e8], R8 ;  /* 0x00007a0000087a25 */ /* 0x000fe200078e0008 */
[----:B------:R-:W-:-:S04]  /*c740*/  SHF.R.S32.HI R3, RZ, 0x1f, R0 ;  /* 0x0000001fff037819 */ /* 0x000fc80000011400 */
[----:B------:R-:W-:Y:S01]  /*c750*/  IADD3 R6, P0, R6, R8, RZ ;  /* 0x0000000806067210 */ /* 0x000fe20007f1e0ff */
[----:B------:R-:W-:-:S04]  /*c760*/  IMAD R3, R3, c[0x0][0x1e8], RZ ;  /* 0x00007a0003037a24 */ /* 0x000fc800078e02ff */
[----:B------:R-:W-:Y:S01]  /*c770*/  IMAD R3, R0, c[0x0][0x1ec], R3 ;  /* 0x00007b0000037a24 */ /* 0x000fe200078e0203 */
[----:B------:R-:W-:-:S04]  /*c780*/  SHF.R.S32.HI R0, RZ, 0x1f, R60 ;  /* 0x0000001fff007819 */ /* 0x000fc8000001143c */
[----:B------:R-:W-:Y:S02]  /*c790*/  IADD3.X R7, R4, R3, R9, P0, !PT ;  /* 0x0000000304077210 */ /* 0x000fe400007fe409 */
[----:B------:R-:W-:-:S03]  /*c7a0*/  ISETP.GE.AND P0, PT, R60, R199, PT ;  /* 0x000000c73c00720c */ /* 0x000fc60003f06270 */
[----:B------:R-:W-:-:S04]  /*c7b0*/  IMAD.WIDE.U32 R4, R11, c[0x0][0x1f0], R6 ;  /* 0x00007c000b047a25 */ /* 0x000fc800078e0006 */
[----:B------:R-:W-:-:S06]  /*c7c0*/  IMAD.IADD R7, R2, 0x1, R5 ;  /* 0x0000000102077824 */ /* 0x000fcc00078e0205 */
        /* <DEDUP_REMOVED lines=8> */
[----:B------:R3:W-:Y:S04]  /*c850*/  STG.E.128 [R10.64], R52 ;  /* 0x000000340a007986 */ /* 0x0007e8000c101d06 */
[----:B-1----:R3:W-:Y:S04]  /*c860*/  STG.E.128 [R10.64+0x80], R36 ;  /* 0x000080240a007986 */ /* 0x0027e8000c101d06 */
[----:B------:R3:W-:Y:S02]  /*c870*/  STG.E.128 [R10.64+0x100], R20 ;  /* 0x000100140a007986 */ /* 0x0007e4000c101d06 */
.L_x_2155:
[----:B------:R-:W-:Y:S05]  /*c880*/  BSYNC B0 ;  /* 0x0000000000007941 */ /* 0x000fea0003800000 */
.L_x_2154:
[----:B------:R-:W-:Y:S01]  /*c890*/  IADD3 R2, R60, 0x10, RZ ;  /* 0x000000103c027810 */ /* 0x000fe20007ffe0ff */
        /* <DEDUP_REMOVED lines=9> */
[----:B---3--:R-:W-:-:S03]  /*c930*/  LEA R10, P0, R8, c[0x0][0x1d0], 0x1 ;  /* 0x00007400080a7a11 */ /* 0x008fc600078008ff */
[----:B------:R-:W-:-:S05]  /*c940*/  IMAD R2, R3, c[0x0][0x1ec], R2 ;  /* 0x00007b0003027a24 */ /* 0x000fca00078e0202 */
[----:B------:R-:W-:-:S04]  /*c950*/  IADD3 R2, R2, R9, RZ ;  /* 0x0000000902027210 */ /* 0x000fc80007ffe0ff */
[----:B------:R-:W-:-:S05]  /*c960*/  LEA.HI.X R11, R8, c[0x0][0x1d4], R2, 0x1, P0 ;  /* 0x00007500080b7a11 */ /* 0x000fca00000f0c02 */
[----:B------:R3:W-:Y:S04]  /*c970*/  STG.E.128 [R10.64], R48 ;  /* 0x000000300a007986 */ /* 0x0007e8000c101d06 */
[----:B-1----:R3:W-:Y:S04]  /*c980*/  STG.E.128 [R10.64+0x80], R32 ;  /* 0x000080200a007986 */ /* 0x0027e8000c101d06 */
[----:B------:R3:W-:Y:S02]  /*c990*/  STG.E.128 [R10.64+0x100], R16 ;  /* 0x000100100a007986 */ /* 0x0007e4000c101d06 */
.L_x_2157:
[----:B------:R-:W-:Y:S05]  /*c9a0*/  BSYNC B0 ;  /* 0x0000000000007941 */ /* 0x000fea0003800000 */
.L_x_2156:
        /* <DEDUP_REMOVED lines=14> */
[----:B-1----:R1:W-:Y:S04]  /*ca90*/  STG.E.128 [R10.64], R44 ;  /* 0x0000002c0a007986 */ /* 0x0023e8000c101d06 */
[----:B------:R1:W-:Y:S04]  /*caa0*/  STG.E.128 [R10.64+0x80], R28 ;  /* 0x0000801c0a007986 */ /* 0x0003e8000c101d06 */
[----:B------:R1:W-:Y:S02]  /*cab0*/  STG.E.128 [R10.64+0x100], R12 ;  /* 0x0001000c0a007986 */ /* 0x0003e4000c101d06 */
.L_x_2159:
[----:B------:R-:W-:Y:S05]  /*cac0*/  BSYNC B0 ;  /* 0x0000000000007941 */ /* 0x000fea0003800000 */
.L_x_2158:
[----:B------:R-:W-:-:S04]  /*cad0*/  IADD3 R2, R60, 0x30, RZ ;  /* 0x000000303c027810 */ /* 0x000fc80007ffe0ff */
[----:B------:R-:W-:-:S13]  /*cae0*/  ISETP.GE.AND P0, PT, R2, R199, PT ;  /* 0x000000c70200720c */ /* 0x000fda0003f06270 */
[----:B------:R-:W-:Y:S05]  /*caf0*/  @P0 EXIT ;  /* 0x000000000000094d */ /* 0x000fea0003800000 */
[----:B------:R-:W-:Y:S02]  /*cb00*/  IADD3 R60, P0, R60, 0x30, RZ ;  /* 0x000000303c3c7810 */ /* 0x000fe40007f1e0ff */
        /* <DEDUP_REMOVED lines=8> */
[----:B-1----:R-:W-:Y:S04]  /*cb90*/  STG.E.128 [R2.64], R40 ;  /* 0x0000002802007986 */ /* 0x002fe8000c101d06 */
[----:B------:R-:W-:Y:S04]  /*cba0*/  STG.E.128 [R2.64+0x80], R24 ;  /* 0x0000801802007986 */ /* 0x000fe8000c101d06 */
[----:B------:R-:W-:Y:S01]  /*cbb0*/  STG.E.128 [R2.64+0x100], R56 ;  /* 0x0001003802007986 */ /* 0x000fe2000c101d06 */
[----:B------:R-:W-:Y:S05]  /*cbc0*/  EXIT ;  /* 0x000000000000794d */ /* 0x000fea0003800000 */
.L_x_2160:
        /* <DEDUP_REMOVED lines=11> */
.L_x_4428:


//--------------------- .text._ZN5flash24flash_fwd_splitkv_kernelI23Flash_fwd_kernel_traitsILi192ELi64ELi64ELi4ELb0ELb0EN7cutlass10bfloat16_tE19Flash_kernel_traitsILi192ELi64ELi64ELi4ES3_EELb1ELb0ELb0ELb0ELb1ELb1ELb0ELb0EEEvNS_16Flash_fwd_paramsE --------------------------
	.section	.text._ZN5flash24flash_fwd_splitkv_kernelI23Flash_fwd_kernel_traitsILi192ELi64ELi64ELi4ELb0ELb0EN7cutlass10bfloat16_tE19Flash_kernel_traitsILi192ELi64ELi64ELi4ES3_EELb1ELb0ELb0ELb0ELb1ELb1ELb0ELb0EEEvNS_16Flash_fwd_paramsE,"ax",@progbits
	.sectioninfo	@"SHI_REGISTERS=255"
	.align	128
        .global         _ZN5flash24flash_fwd_splitkv_kernelI23Flash_fwd_kernel_traitsILi192ELi64ELi64ELi4ELb0ELb0EN7cutlass10bfloat16_tE19Flash_kernel_traitsILi192ELi64ELi64ELi4ES3_EELb1ELb0ELb0ELb0ELb1ELb1ELb0ELb0EEEvNS_16Flash_fwd_paramsE
        .type           _ZN5flash24flash_fwd_splitkv_kernelI23Flash_fwd_kernel_traitsILi192ELi64ELi64ELi4ELb0ELb0EN7cutlass10bfloat16_tE19Flash_kernel_traitsILi192ELi64ELi64ELi4ES3_EELb1ELb0ELb0ELb0ELb1ELb1ELb0ELb0EEEvNS_16Flash_fwd_paramsE,@function
        .size           _ZN5flash24flash_fwd_splitkv_kernelI23Flash_fwd_kernel_traitsILi192ELi64ELi64ELi4ELb0ELb0EN7cutlass10bfloat16_tE19Flash_kernel_traitsILi192ELi64ELi64ELi4ES3_EELb1ELb0ELb0ELb0ELb1ELb1ELb0ELb0EEEvNS_16Flash_fwd_paramsE,(.L_x_4429 - _ZN5flash24flash_fwd_splitkv_kernelI23Flash_fwd_kernel_traitsILi192ELi64ELi64ELi4ELb0ELb0EN7cutlass10bfloat16_tE19Flash_kernel_traitsILi192ELi64ELi64ELi4ES3_EELb1ELb0ELb0ELb0ELb1ELb1ELb0ELb0EEEvNS_16Flash_fwd_paramsE)
        .other          _ZN5flash24flash_fwd_splitkv_kernelI23Flash_fwd_kernel_traitsILi192ELi64ELi64ELi4ELb0ELb0EN7cutlass10bfloat16_tE19Flash_kernel_traitsILi192ELi64ELi64ELi4ES3_EELb1ELb0ELb0ELb0ELb1ELb1ELb0ELb0EEEvNS_16Flash_fwd_paramsE,@"STO_CUDA_ENTRY STV_DEFAULT"
_ZN5flash24flash_fwd_splitkv_kernelI23Flash_fwd_kernel_traitsILi192ELi64ELi64ELi4ELb0ELb0EN7cutlass10bfloat16_tE19Flash_kernel_traitsILi192ELi64ELi64ELi4ES3_EELb1ELb0ELb0ELb0ELb1ELb1ELb0ELb0EEEvNS_16Flash_fwd_paramsE:
.text._ZN5flash24flash_fwd_splitkv_kernelI23Flash_fwd_kernel_traitsILi192ELi64ELi64ELi4ELb0ELb0EN7cutlass10bfloat16_tE19Flash_kernel_traitsILi192ELi64ELi64ELi4ES3_EELb1ELb0ELb0ELb0ELb1ELb1ELb0ELb0EEEvNS_16Flash_fwd_paramsE:
        /* <DEDUP_REMOVED lines=34> */
.L_x_2161:
[----:B-1-34-:R-:W-:Y:S02]  /*0220*/  MOV R0, c[0x0][0x218] ;  /* 0x0000860000007a02 */ /* 0x01afe40000000f00 */
.L_x_2162:
        /* <DEDUP_REMOVED lines=74> */
.L_x_2165:
[----:B------:R-:W-:Y:S05]  /*06d0*/  BSYNC B0 ;  /* 0x0000000000007941 */ /* 0x000fea0003800000 */
.L_x_2164:
        /* <DEDUP_REMOVED lines=17> */
.L_x_2167:
[----:B------:R-:W-:Y:S05]  /*07f0*/  BSYNC B0 ;  /* 0x0000000000007941 */ /* 0x000fea0003800000 */
.L_x_2166:
        /* <DEDUP_REMOVED lines=17> */
.L_x_2169:
[----:B------:R-:W-:Y:S05]  /*0910*/  BSYNC B0 ;  /* 0x0000000000007941 */ /* 0x000fea0003800000 */
.L_x_2168:
        /* <DEDUP_REMOVED lines=16> */
.L_x_2171:
[----:B------:R-:W-:Y:S05]  /*0a20*/  BSYNC B0 ;  /* 0x0000000000007941 */ /* 0x000fea0003800000 */
.L_x_2170:
        /* <DEDUP_REMOVED lines=19> */
.L_x_2163:
        /* <DEDUP_REMOVED lines=92> */
.L_x_2172:
        /* <DEDUP_REMOVED lines=17> */
.L_x_2174:
        /* <DEDUP_REMOVED lines=50> */
.L_x_2173:
        /* <DEDUP_REMOVED lines=165> */
[----:B------:R-:W-:Y:S01]  /*1fa0*/  @!P2 LEA R14, P1, R18, c[0x0][0x168], 0x1 ;  /* 0x00005a00120eaa11 */ /* 0x000fe200078208ff */
[----:B------:R-:W-:Y:S01]  /*1fb0*/  IMAD.IADD R103, R102, 0x1, -R103 ;  /* 0x0000000166677824 */ /* 0x000fe200078e0a67 */
        /* <DEDUP_REMOVED lines=25> */
[----:B------:R-:W-:Y:S01]  /*2150*/  @!P3 IMAD.MOV.U32 R18, RZ, RZ, c[0x0][0x1a0] ;  /* 0x00006800ff12b624 */ /* 0x000fe200078e00ff */
[----:B------:R-:W-:Y:S01]  /*2160*/  @!P4 LEA R16, P1, R11, R208, 0x6 ;  /* 0x000000d00b10c211 */ /* 0x000fe200078230ff */
[----:B------:R-:W-:Y:S01]  /*2170*/  IMAD.SHL.U32 R205, R205, 0x2, RZ ;  /* 0x00000002cdcd7824 */ /* 0x000fe200078e00ff */
[----:B------:R-:W-:Y:S01]  /*2180*/  LOP3.LUT R6, R9, R6, RZ, 0x3c, !PT ;  /* 0x0000000609067212 */ /* 0x000fe200078e3cff */
[----:B------:R-:W-:Y:S01]  /*2190*/  @!P3 IMAD.MOV.U32 R9, RZ, RZ, c[0x0][0x1a4] ;  /* 0x00006900ff09b624 */ /* 0x000fe200078e00ff */
[----:B------:R-:W-:Y:S01]  /*21a0*/  @!P4 LEA.HI.X R17, R11, R209, R10, 0x6, P1 ;  /* 0x000000d10b11c211 */ /* 0x000fe200008f340a */
[----:B------:R-:W-:Y:S01]  /*21b0*/  IMAD R11, R104, 0x400, R101 ;  /* 0x00000400680b7824 */ /* 0x000fe200078e0265 */
[----:B------:R-:W-:Y:S01]  /*21c0*/  IADD3 R203, R205, 0x6020, RZ ;  /* 0x00006020cdcb7810 */ /* 0x000fe20007ffe0ff */
[----:B------:R-:W-:-:S04]  /*21d0*/  @!P3 IMAD.WIDE.U32 R18, R18, 0x60, R208 ;  /* 0x000000601212b825 */ /* 0x000fc800078e00d0 */
[----:B------:R-:W-:Y:S02]  /*21e0*/  @!P3 IMAD R9, R9, 0x60, RZ ;  /* 0x000000600909b824 */ /* 0x000fe400078e02ff */
[----:B------:R-:W-:Y:S02]  /*21f0*/  IMAD.IADD R206, R6, 0x1, R11 ;  /* 0x0000000106ce7824 */ /* 0x000fe400078e020b */
[----:B----4-:R-:W-:Y:S01]  /*2200*/  IMAD.WIDE.U32 R14, R5, c[0x0][0x1a0], RZ ;  /* 0x00006800050e7a25 */ /* 0x010fe200078e00ff */
[----:B------:R-:W-:-:S04]  /*2210*/  DEPBAR.LE SB0, 0x0 ;  /* 0x000080000000791a */ /* 0x000fc80000000000 */
[----:B------:R-:W-:Y:S01]  /*2220*/  BAR.SYNC.DEFER_BLOCKING 0x0 ;  /* 0x0000000000007b1d */ /* 0x000fe20000010000 */
[----:B------:R-:W-:Y:S01]  /*2230*/  @!P5 IADD3 R14, P2, R208, R14, RZ ;  /* 0x0000000ed00ed210 */ /* 0x000fe20007f5e0ff */
[----:B------:R-:W-:Y:S02]  /*2240*/  @!P3 IMAD.IADD R9, R19, 0x1, R9 ;  /* 0x000000011309b824 */ /* 0x000fe400078e0209 */
[----:B------:R-:W-:Y:S01]  /*2250*/  @!P3 IMAD.MOV.U32 R8, RZ, RZ, R18 ;  /* 0x000000ffff08b224 */ /* 0x000fe200078e0012 */
[----:B------:R-:W-:Y:S01]  /*2260*/  @!P5 IADD3.X R15, R209, R15, R12, P2, !PT ;  /* 0x0000000fd10fd210 */ /* 0x000fe200017fe40c */
[----:B------:R-:W-:Y:S02]  /*2270*/  IMAD.SHL.U32 R206, R206, 0x2, RZ ;  /* 0x00000002cece7824 */ /* 0x000fe400078e00ff */
[----:B------:R-:W-:-:S06]  /*2280*/  IMAD R104, R104, 0x10, R105 ;  /* 0x0000001068687824 */ /* 0x000fcc00078e0269 */
[----:B------:R-:W-:Y:S01]  /*2290*/  R2P PR, R7, 0x6 ;  /* 0x0000000607007804 */ /* 0x000fe20000000000 */
[----:B------:R-:W-:-:S04]  /*22a0*/  IMAD.MOV.U32 R7, RZ, RZ, 0x10 ;  /* 0x00000010ff077424 */ /* 0x000fc800078e00ff */
[----:B------:R-:W-:Y:S02]  /*22b0*/  SEL R5, R5, 0xffffffe0, !P2 ;  /* 0xffffffe005057807 */ /* 0x000fe40005000000 */
        /* <DEDUP_REMOVED lines=8> */
[----:B------:R-:W-:Y:S04]  /*2340*/  @P6 STS.128 [R213+0x10000], RZ ;  /* 0x010000ffd5006388 */ /* 0x000fe80000000c00 */
[----:B------:R-:W-:Y:S01]  /*2350*/  @!PT LDS RZ, [RZ] ;  /* 0x00000000fffff984 */ /* 0x000fe20000000800 */
[----:B------:R-:W-:Y:S01]  /*2360*/  @!PT LDS RZ, [RZ] ;  /* 0x00000000fffff984 */ /* 0x000fe20000000800 */
[----:B------:R-:W-:Y:S01]  /*2370*/  @!PT LDS RZ, [RZ] ;  /* 0x00000000fffff984 */ /* 0x000fe20000000800 */
[----:B------:R4:W-:Y:S01]  /*2380*/  @!P6 LDGSTS.E.BYPASS.LTC128B.128 [R213+0xc000], [R208.64] ;  /* 0x0c000000d0d5efae */ /* 0x0009e2000b901d46 */
[----:B------:R-:W-:Y:S01]  /*2390*/  @P1 IADD3 R203, R0, -0x20, RZ ;  /* 0xffffffe000cb1810 */ /* 0x000fe20007ffe0ff */
[----:B------:R-:W-:Y:S02]  /*23a0*/  IMAD.MOV.U32 R0, RZ, RZ, 0x40 ;  /* 0x00000040ff007424 */ /* 0x000fe400078e00ff */
[----:B------:R4:W-:Y:S01]  /*23b0*/  @!P6 LDGSTS.E.BYPASS.LTC128B.128 [R213+0xe000], [R208.64+0x80] ;  /* 0x0e000080d0d5efae */ /* 0x0009e2000b901d46 */
[----:B------:R-:W-:-:S02]  /*23c0*/  IADD3 R195, R203, 0x800, RZ ;  /* 0x00000800cbc37810 */ /* 0x000fc40007ffe0ff */
[----:B------:R-:W-:Y:S01]  /*23d0*/  SEL R0, R0, 0xffffffc0, !P2 ;  /* 0xffffffc000007807 */ /* 0x000fe20005000000 */
[----:B------:R4:W-:Y:S01]  /*23e0*/  @!P6 LDGSTS.E.BYPASS.LTC128B.128 [R213+0x10000], [R208.64+0x100] ;  /* 0x10000100d0d5efae */ /* 0x0009e2000b901d46 */
[C---:B------:R-:W-:Y:S02]  /*23f0*/  IADD3 R194, R203.reuse, 0x1000, RZ ;  /* 0x00001000cbc27810 */ /* 0x040fe40007ffe0ff */
[----:B------:R-:W-:Y:S01]  /*2400*/  IADD3 R193, R203, 0x1800, RZ ;  /* 0x00001800cbc17810 */ /* 0x000fe20007ffe0ff */
[----:B------:R-:W-:Y:S01]  /*2410*/  @P5 STS.128 [R213+0xc800], RZ ;  /* 0x00c800ffd5005388 */ /* 0x000fe20000000c00 */
[----:B------:R-:W-:Y:S01]  /*2420*/  IMAD.IADD R199, R205, 0x1, R0 ;  /* 0x00000001cdc77824 */ /* 0x000fe200078e0200 */
[----:B------:R-:W-:Y:S01]  /*2430*/  IADD3 R191, R203, 0x2000, RZ ;  /* 0x00002000cbbf7810 */ /* 0x000fe20007ffe0ff */
[----:B------:R-:W-:Y:S01]  /*2440*/  IMAD.IADD R192, R0, 0x1, R203 ;  /* 0x0000000100c07824 */ /* 0x000fe200078e02cb */
[----:B------:R-:W-:Y:S01]  /*2450*/  @P5 STS.128 [R213+0xe800], RZ ;  /* 0x00e800ffd5005388 */ /* 0x000fe20000000c00 */
[----:B------:R-:W-:-:S02]  /*2460*/  SHF.R.S32.HI R0, RZ, 0x1f, R103 ;  /* 0x0000001fff007819 */ /* 0x000fc40000011467 */
[C---:B------:R-:W-:Y:S01]  /*2470*/  IADD3 R190, R203.reuse, 0x2800, RZ ;  /* 0x00002800cbbe7810 */ /* 0x040fe20007ffe0ff */
[----:B------:R-:W-:Y:S01]  /*2480*/  @P5 STS.128 [R213+0x10800], RZ ;  /* 0x010800ffd5005388 */ /* 0x000fe20000000c00 */
[----:B------:R-:W-:Y:S02]  /*2490*/  LEA.HI R0, R0, R103, RZ, 0x2 ;  /* 0x0000006700007211 */ /* 0x000fe400078f10ff */
[C---:B------:R-:W-:Y:S01]  /*24a0*/  IADD3 R189, R203.reuse, 0x3000, RZ ;  /* 0x00003000cbbd7810 */ /* 0x040fe20007ffe0ff */
[----:B------:R-:W-:Y:S01]  /*24b0*/  @!PT LDS RZ, [RZ] ;  /* 0x00000000fffff984 */ /* 0x000fe20000000800 */
[----:B------:R-:W-:Y:S01]  /*24c0*/  @!PT LDS RZ, [RZ] ;  /* 0x00000000fffff984 */ /* 0x000fe20000000800 */
[----:B------:R-:W-:Y:S01]  /*24d0*/  @!PT LDS RZ, [RZ] ;  /* 0x00000000fffff984 */ /* 0x000fe20000000800 */
[----:B------:R1:W-:Y:S01]  /*24e0*/  @!P5 LDGSTS.E.BYPASS.LTC128B.128 [R213+0xc800], [R14.64] ;  /* 0x0c8000000ed5dfae */ /* 0x0003e2000b901d46 */
[C---:B------:R-:W-:Y:S02]  /*24f0*/  IADD3 R188, R203.reuse, 0x3800, RZ ;  /* 0x00003800cbbc7810 */ /* 0x040fe40007ffe0ff */
[C---:B------:R-:W-:Y:S01]  /*2500*/  IADD3 R187, R203.reuse, 0x4000, RZ ;  /* 0x00004000cbbb7810 */ /* 0x040fe20007ffe0ff */
[----:B------:R1:W-:Y:S01]  /*2510*/  @!P5 LDGSTS.E.BYPASS.LTC128B.128 [R213+0xe800], [R14.64+0x80] ;  /* 0x0e8000800ed5dfae */ /* 0x0003e2000b901d46 */
[----:B------:R-:W-:-:S02]  /*2520*/  IADD3 R186, R203, 0x4800, RZ ;  /* 0x00004800cbba7810 */ /* 0x000fc40007ffe0ff */
[C---:B------:R-:W-:Y:S01]  /*2530*/  IADD3 R185, R203.reuse, 0x5000, RZ ;  /* 0x00005000cbb97810 */ /* 0x040fe20007ffe0ff */
[----:B------:R1:W-:Y:S01]  /*2540*/  @!P5 LDGSTS.E.BYPASS.LTC128B.128 [R213+0x10800], [R14.64+0x100] ;  /* 0x108001000ed5dfae */ /* 0x0003e2000b901d46 */
[----:B------:R-:W-:-:S03]  /*2550*/  IADD3 R184, R203, 0x5800, RZ ;  /* 0x00005800cbb87810 */ /* 0x000fc60007ffe0ff */
        /* <DEDUP_REMOVED lines=18> */
[----:B-1----:R-:W-:Y:S04]  /*2680*/  LDSM.16.M88.4 R12, [R206] ;  /* 0x00000000ce0c783b */ /* 0x002fe80000000200 */
[----:B------:R-:W1:Y:S04]  /*2690*/  LDSM.16.M88.4 R44, [R205+0x6800] ;  /* 0x00680000cd2c783b */ /* 0x000e680000000200 */
[----:B--2---:R-:W2:Y:S04]  /*26a0*/  LDSM.16.M88.4 R28, [R205+0x6000] ;  /* 0x00600000cd1c783b */ /* 0x004ea80000000200 */
[----:B------:R-:W2:Y:S04]  /*26b0*/  LDSM.16.M88.4 R72, [R205+0x7000] ;  /* 0x00700000cd48783b */ /* 0x000ea80000000200 */
[----:B------:R-:W-:Y:S04]  /*26c0*/  LDSM.16.M88.4 R52, [R204] ;  /* 0x00000000cc34783b */ /* 0x000fe80000000200 */
[----:B------:R-:W2:Y:S04]  /*26d0*/  LDSM.16.M88.4 R16, [R203+0x800] ;  /* 0x00080000cb10783b */ /* 0x000ea80000000200 */
[----:B---3--:R-:W3:Y:S04]  /*26e0*/  LDSM.16.M88.4 R24, [R203] ;  /* 0x00000000cb18783b */ /* 0x008ee80000000200 */
[----:B------:R-:W3:Y:S04]  /*26f0*/  LDSM.16.M88.4 R32, [R205+0x7800] ;  /* 0x00780000cd20783b */ /* 0x000ee80000000200 */
[----:B------:R-:W3:Y:S04]  /*2700*/  LDSM.16.M88.4 R8, [R203+0x1000] ;  /* 0x00100000cb08783b */ /* 0x000ee80000000200 */
[----:B------:R-:W-:Y:S04]  /*2710*/  LDSM.16.M88.4 R64, [R202] ;  /* 0x00000000ca40783b */ /* 0x000fe80000000200 */
[----:B------:R-:W3:Y:S01]  /*2720*/  LDSM.16.M88.4 R40, [R199+0x6000] ;  /* 0x00600000c728783b */ /* 0x000ee20000000200 */
[C---:B-1----:R-:W-:Y:S03]  /*2730*/  HMMA.16816.F32.BF16 R36, R12.reuse, R44, RZ ;  /* 0x0000002c0c24723c */ /* 0x042fe600000418ff */
[----:B------:R-:W1:Y:S04]  /*2740*/  LDSM.16.M88.4 R56, [R203+0x1800] ;  /* 0x00180000cb38783b */ /* 0x000e680000000200 */
[----:B------:R-:W-:Y:S01]  /*2750*/  LDSM.16.M88.4 R48, [R199+0x7800] ;  /* 0x00780000c730783b */ /* 0x000fe20000000200 */
[C---:B------:R-:W-:Y:S03]  /*2760*/  HMMA.16816.F32.BF16 R44, R12.reuse, R46, RZ ;  /* 0x0000002e0c2c723c */ /* 0x040fe600000418ff */
[----:B------:R-:W-:Y:S04]  /*2770*/  LDSM.16.M88.4 R80, [R192+0x800] ;  /* 0x00080000c050783b */ /* 0x000fe80000000200 */
[----:B------:R-:W-:Y:S01]  /*2780*/  LDSM.16.M88.4 R60, [R192+0x1000] ;  /* 0x00100000c03c783b */ /* 0x000fe20000000200 */
[C---:B--2---:R-:W-:Y:S03]  /*2790*/  HMMA.16816.F32.BF16 R20, R12.reuse, R28, RZ ;  /* 0x0000001c0c14723c */ /* 0x044fe600000418ff */
[----:B------:R-:W-:Y:S04]  /*27a0*/  LDSM.16.M88.4 R88, [R202+0x2000] ;  /* 0x00200000ca58783b */ /* 0x000fe80000000200 */
[----:B------:R-:W-:Y:S01]  /*27b0*/  LDSM.16.M88.4 R96, [R205+0xa800] ;  /* 0x00a80000cd60783b */ /* 0x000fe20000000200 */
[C---:B------:R-:W-:Y:S03]  /*27c0*/  HMMA.16816.F32.BF16 R28, R12.reuse, R30, RZ ;  /* 0x0000001e0c1c723c */ /* 0x040fe600000418ff */
[----:B------:R-:W-:Y:S04]  /*27d0*/  LDSM.16.M88.4 R84, [R199+0x9000] ;  /* 0x00900000c754783b */ /* 0x000fe80000000200 */
[----:B------:R-:W-:Y:S01]  /*27e0*/  LDSM.16.M88.4 R92, [R199+0xa000] ;  /* 0x00a00000c75c783b */ /* 0x000fe20000000200 */
[C---:B------:R-:W-:Y:S03]  /*27f0*/  HMMA.16816.F32.BF16 R76, R12.reuse, R72, RZ ;  /* 0x000000480c4c723c */ /* 0x040fe600000418ff */
[----:B------:R-:W0:Y:S05]  /*2800*/  LDGDEPBAR ;  /* 0x00000000000079af */ /* 0x000e2a0000000000 */
[----:B------:R-:W-:Y:S08]  /*2810*/  HMMA.16816.F32.BF16 R72, R12, R74, RZ ;  /* 0x0000004a0c48723c */ /* 0x000ff000000418ff */
[C---:B------:R-:W-:Y:S08]  /*2820*/  HMMA.16816.F32.BF16 R36, R52.reuse, R16, R36 ;  /* 0x000000103424723c */ /* 0x040ff00000041824 */
[C---:B------:R-:W-:Y:S01]  /*2830*/  HMMA.16816.F32.BF16 R44, R52.reuse, R18, R44 ;  /* 0x00000012342c723c */ /* 0x040fe2000004182c */
[----:B------:R-:W2:Y:S07]  /*2840*/  LDSM.16.M88.4 R16, [R199+0x7000] ;  /* 0x00700000c710783b */ /* 0x000eae0000000200 */
[C---:B---3--:R-:W-:Y:S08]  /*2850*/  HMMA.16816.F32.BF16 R20, R52.reuse, R24, R20 ;  /* 0x000000183414723c */ /* 0x048ff00000041814 */
[----:B------:R-:W-:Y:S01]  /*2860*/  HMMA.16816.F32.BF16 R28, R52, R26, R28 ;  /* 0x0000001a341c723c */ /* 0x000fe2000004181c */
[----:B------:R-:W-:Y:S07]  /*2870*/  LDSM.16.M88.4 R24, [R201] ;  /* 0x00000000c918783b */ /* 0x000fee0000000200 */
[C---:B------:R-:W-:Y:S08]  /*2880*/  HMMA.16816.F32.BF16 R68, R12.reuse, R32, RZ ;  /* 0x000000200c44723c */ /* 0x040ff000000418ff */
[----:B------:R-:W-:Y:S01]  /*2890*/  HMMA.16816.F32.BF16 R12, R12, R34, RZ ;  /* 0x000000220c0c723c */ /* 0x000fe200000418ff */
[----:B------:R-:W-:Y:S07]  /*28a0*/  LDSM.16.M88.4 R32, [R199+0x6800] ;  /* 0x00680000c720783b */ /* 0x000fee0000000200 */
[C---:B------:R-:W-:Y:S08]  /*28b0*/  HMMA.16816.F32.BF16 R76, R52.reuse, R8, R76 ;  /* 0x00000008344c723c */ /* 0x040ff0000004184c */
[----:B------:R-:W-:Y:S01]  /*28c0*/  HMMA.16816.F32.BF16 R72, R52, R10, R72 ;  /* 0x0000000a3448723c */ /* 0x000fe20000041848 */
[----:B------:R-:W3:Y:S07]  /*28d0*/  LDSM.16.M88.4 R8, [R192] ;  /* 0x00000000c008783b */ /* 0x000eee0000000200 */
[C---:B------:R-:W-:Y:S08]  /*28e0*/  HMMA.16816.F32.BF16 R20, R64.reuse, R40, R20 ;  /* 0x000000284014723c */ /* 0x040ff00000041814 */
[----:B------:R-:W-:Y:S01]  /*28f0*/  HMMA.16816.F32.BF16 R28, R64, R42, R28 ;  /* 0x0000002a401c723c */ /* 0x000fe2000004181c */
[----:B------:R-:W-:Y:S07]  /*2900*/  LDSM.16.M88.4 R40, [R206+0x2000] ;  /* 0x00200000ce28783b */ /* 0x000fee0000000200 */
[C---:B-1----:R-:W-:Y:S08]  /*2910*/  HMMA.16816.F32.BF16 R68, R52.reuse, R56, R68 ;  /* 0x000000383444723c */ /* 0x042ff00000041844 */
[----:B------:R-:W-:Y:S01]  /*2920*/  HMMA.16816.F32.BF16 R12, R52, R58, R12 ;  /* 0x0000003a340c723c */ /* 0x000fe2000004180c */
[----:B------:R-:W-:Y:S04]  /*2930*/  LDSM.16.M88.4 R56, [R205+0x8800] ;  /* 0x00880000cd38783b */ /* 0x000fe80000000200 */
[----:B------:R-:W-:Y:S03]  /*2940*/  LDSM.16.M88.4 R52, [R205+0x9000] ;  /* 0x00900000cd34783b */ /* 0x000fe60000000200 */
[C---:B--2---:R-:W-:Y:S08]  /*2950*/  HMMA.16816.F32.BF16 R76, R64.reuse, R16, R76 ;  /* 0x00000010404c723c */ /* 0x044ff0000004184c */
[----:B------:R-:W-:Y:S01]  /*2960*/  HMMA.16816.F32.BF16 R72, R64, R18, R72 ;  /* 0x000000124048723c */ /* 0x000fe20000041848 */
[----:B------:R-:W1:Y:S07]  /*2970*/  LDSM.16.M88.4 R16, [R205+0x8000] ;  /* 0x00800000cd10783b */ /* 0x000e6e0000000200 */
[C---:B---3--:R-:W-:Y:S08]  /*2980*/  HMMA.16816.F32.BF16 R20, R24.reuse, R8, R20 ;  /* 0x000000081814723c */ /* 0x048ff00000041814 */
[----:B------:R-:W-:Y:S01]  /*2990*/  HMMA.16816.F32.BF16 R28, R24, R10, R28 ;  /* 0x0000000a181c723c */ /* 0x000fe2000004181c */
[----:B------:R-:W-:Y:S07]  /*29a0*/  LDSM.16.M88.4 R8, [R204+0x2000] ;  /* 0x00200000cc08783b */ /* 0x000fee0000000200 */
[C---:B------:R-:W-:Y:S08]  /*29b0*/  HMMA.16816.F32.BF16 R36, R64.reuse, R32, R36 ;  /* 0x000000204024723c */ /* 0x040ff00000041824 */
[C---:B------:R-:W-:Y:S01]  /*29c0*/  HMMA.16816.F32.BF16 R44, R64.reuse, R34, R44 ;  /* 0x00000022402c723c */ /* 0x040fe2000004182c */
[----:B------:R-:W2:Y:S07]  /*29d0*/  LDSM.16.M88.4 R32, [R192+0x1800] ;  /* 0x00180000c020783b */ /* 0x000eae0000000200 */
[C---:B------:R-:W-:Y:S08]  /*29e0*/  HMMA.16816.F32.BF16 R68, R64.reuse, R48, R68 ;  /* 0x000000304044723c */ /* 0x040ff00000041844 */
[----:B------:R-:W-:Y:S01]  /*29f0*/  HMMA.16816.F32.BF16 R64, R64, R50, R12 ;  /* 0x000000324040723c */ /* 0x000fe2000004180c */
[----:B------:R-:W3:Y:S04]  /*2a00*/  LDSM.16.M88.4 R12, [R203+0x2000] ;  /* 0x00200000cb0c783b */ /* 0x000ee80000000200 */
[----:B------:R-:W-:Y:S03]  /*2a10*/  LDSM.16.M88.4 R48, [R205+0x9800] ;  /* 0x00980000cd30783b */ /* 0x000fe60000000200 */
[C---:B-1----:R-:W-:Y:S08]  /*2a20*/  HMMA.16816.F32.BF16 R20, R40.reuse, R16, R20 ;  /* 0x000000102814723c */ /* 0x042ff00000041814 */
[----:B------:R-:W-:Y:S01]  /*2a30*/  HMMA.16816.F32.BF16 R28, R40, R18, R28 ;  /* 0x00000012281c723c */ /* 0x000fe2000004181c */
[----:B------:R-:W1:Y:S07]  /*2a40*/  LDSM.16.M88.4 R16, [R199+0x8000] ;  /* 0x00800000c710783b */ /* 0x000e6e0000000200 */
        /* <DEDUP_REMOVED lines=8> */
[----:B------:R-:W2:Y:S04]  /*2ad0*/  LDSM.16.M88.4 R32, [R203+0x2800] ;  /* 0x00280000cb20783b */ /* 0x000ea80000000200 */
[----:B------:R-:W1:Y:S03]  /*2ae0*/  LDSM.16.M88.4 R24, [R203+0x3000] ;  /* 0x00300000cb18783b */ /* 0x000e660000000200 */
[C---:B---3--:R-:W-:Y:S08]  /*2af0*/  HMMA.16816.F32.BF16 R20, R8.reuse, R12, R20 ;  /* 0x0000000c0814723c */ /* 0x048ff00000041814 */
[----:B------:R-:W-:Y:S01]  /*2b00*/  HMMA.16816.F32.BF16 R28, R8, R14, R28 ;  /* 0x0000000e081c723c */ /* 0x000fe2000004181c */
[----:B------:R-:W3:Y:S07]  /*2b10*/  LDSM.16.M88.4 R12, [R192+0x2000] ;  /* 0x00200000c00c783b */ /* 0x000eee0000000200 */
[C---:B------:R-:W-:Y:S08]  /*2b20*/  HMMA.16816.F32.BF16 R36, R40.reuse, R56, R36 ;  /* 0x000000382824723c */ /* 0x040ff00000041824 */
[C---:B------:R-:W-:Y:S01]  /*2b30*/  HMMA.16816.F32.BF16 R44, R40.reuse, R58, R44 ;  /* 0x0000003a282c723c */ /* 0x040fe2000004182c */
[----:B------:R-:W2:Y:S07]  /*2b40*/  LDSM.16.M88.4 R56, [R199+0x8800] ;  /* 0x00880000c738783b */ /* 0x000eae0000000200 */
[C---:B------:R-:W-:Y:S08]  /*2b50*/  HMMA.16816.F32.BF16 R76, R40.reuse, R52, R76 ;  /* 0x00000034284c723c */ /* 0x040ff0000004184c */
[----:B------:R-:W-:Y:S01]  /*2b60*/  HMMA.16816.F32.BF16 R72, R40, R54, R72 ;  /* 0x000000362848723c */ /* 0x000fe20000041848 */
[----:B------:R-:W-:Y:S07]  /*2b70*/  LDSM.16.M88.4 R52, [R203+0x3800] ;  /* 0x00380000cb34783b */ /* 0x000fee0000000200 */
[C---:B-1----:R-:W-:Y:S08]  /*2b80*/  HMMA.16816.F32.BF16 R20, R88.reuse, R16, R20 ;  /* 0x000000105814723c */ /* 0x042ff00000041814 */
[----:B------:R-:W-:Y:S01]  /*2b90*/  HMMA.16816.F32.BF16 R28, R88, R18, R28 ;  /* 0x00000012581c723c */ /* 0x000fe2000004181c */
[----:B------:R-:W-:Y:S07]  /*2ba0*/  LDSM.16.M88.4 R16, [R204+0x4000] ;  /* 0x00400000cc10783b */ /* 0x000fee0000000200 */
[C---:B------:R-:W-:Y:S08]  /*2bb0*/  HMMA.16816.F32.BF16 R68, R40.reuse, R48, R68 ;  /* 0x000000302844723c */ /* 0x040ff00000041844 */
[----:B------:R-:W-:Y:S01]  /*2bc0*/  HMMA.16816.F32.BF16 R64, R40, R50, R64 ;  /* 0x000000322840723c */ /* 0x000fe20000041840 */
[----:B------:R-:W-:Y:S04]  /*2bd0*/  LDSM.16.M88.4 R48, [R206+0x4000] ;  /* 0x00400000ce30783b */ /* 0x000fe80000000200 */
[----:B------:R-:W1:Y:S03]  /*2be0*/  LDSM.16.M88.4 R40, [R205+0xa000] ;  /* 0x00a00000cd28783b */ /* 0x000e660000000200 */
[C---:B--2---:R-:W-:Y:S08]  /*2bf0*/  HMMA.16816.F32.BF16 R36, R8.reuse, R32, R36 ;  /* 0x000000200824723c */ /* 0x044ff00000041824 */
[C---:B------:R-:W-:Y:S01]  /*2c00*/  HMMA.16816.F32.BF16 R44, R8.reuse, R34, R44 ;  /* 0x00000022082c723c */ /* 0x040fe2000004182c */
[----:B------:R-:W-:Y:S07]  /*2c10*/  LDSM.16.M88.4 R32, [R203+0x4000] ;  /* 0x00400000cb20783b */ /* 0x000fee0000000200 */
[C---:B------:R-:W-:Y:S08]  /*2c20*/  HMMA.16816.F32.BF16 R76, R8.reuse, R24, R76 ;  /* 0x00000018084c723c */ /* 0x040ff0000004184c */
[----:B------:R-:W-:Y:S01]  /*2c30*/  HMMA.16816.F32.BF16 R72, R8, R26, R72 ;  /* 0x0000001a0848723c */ /* 0x000fe20000041848 */
[----:B------:R-:W2:Y:S07]  /*2c40*/  LDSM.16.M88.4 R24, [R192+0x2800] ;  /* 0x00280000c018783b */ /* 0x000eae0000000200 */
[C---:B---3--:R-:W-:Y:S08]  /*2c50*/  HMMA.16816.F32.BF16 R20, R60.reuse, R12, R20 ;  /* 0x0000000c3c14723c */ /* 0x048ff00000041814 */
[----:B------:R-:W-:Y:S01]  /*2c60*/  HMMA.16816.F32.BF16 R28, R60, R14, R28 ;  /* 0x0000000e3c1c723c */ /* 0x000fe2000004181c */
[----:B------:R-:W3:Y:S07]  /*2c70*/  LDSM.16.M88.4 R12, [R202+0x4000] ;  /* 0x00400000ca0c783b */ /* 0x000eee0000000200 */
[C---:B------:R-:W-:Y:S08]  /*2c80*/  HMMA.16816.F32.BF16 R36, R88.reuse, R56, R36 ;  /* 0x000000385824723c */ /* 0x040ff00000041824 */
[----:B------:R-:W-:Y:S01]  /*2c90*/  HMMA.16816.F32.BF16 R44, R88, R58, R44 ;  /* 0x0000003a582c723c */ /* 0x000fe2000004182c */
[----:B------:R-:W-:Y:S07]  /*2ca0*/  LDSM.16.M88.4 R56, [R192+0x3000] ;  /* 0x00300000c038783b */ /* 0x000fee0000000200 */
[C---:B-1----:R-:W-:Y:S08]  /*2cb0*/  HMMA.16816.F32.BF16 R20, R48.reuse, R40, R20 ;  /* 0x000000283014723c */ /* 0x042ff00000041814 */
[----:B------:R-:W-:Y:S01]  /*2cc0*/  HMMA.16816.F32.BF16 R28, R48, R42, R28 ;  /* 0x0000002a301c723c */ /* 0x000fe2000004181c */
[----:B------:R-:W1:Y:S07]  /*2cd0*/  LDSM.16.M88.4 R40, [R203+0x4800] ;  /* 0x00480000cb28783b */ /* 0x000e6e0000000200 */
[C---:B--2---:R-:W-:Y:S08]  /*2ce0*/  HMMA.16816.F32.BF16 R36, R60.reuse, R24, R36 ;  /* 0x000000183c24723c */ /* 0x044ff00000041824 */
[----:B------:R-:W-:Y:S01]  /*2cf0*/  HMMA.16816.F32.BF16 R44, R60, R26, R44 ;  /* 0x0000001a3c2c723c */ /* 0x000fe2000004182c */
[----:B------:R-:W-:Y:S07]  /*2d00*/  LDSM.16.M88.4 R24, [R192+0x4000] ;  /* 0x00400000c018783b */ /* 0x000fee0000000200 */
[----:B------:R-:W-:Y:S08]  /*2d10*/  HMMA.16816.F32.BF16 R68, R8, R52, R68 ;  /* 0x000000340844723c */ /* 0x000ff00000041844 */
[----:B------:R-:W-:Y:S08]  /*2d20*/  HMMA.16816.F32.BF16 R20, R16, R32, R20 ;  /* 0x000000201014723c */ /* 0x000ff00000041814 */
[----:B------:R-:W-:Y:S01]  /*2d30*/  HMMA.16816.F32.BF16 R64, R8, R54, R64 ;  /* 0x000000360840723c */ /* 0x000fe20000041840 */
[----:B------:R-:W2:Y:S04]  /*2d40*/  LDSM.16.M88.4 R8, [R201+0x4000] ;  /* 0x00400000c908783b */ /* 0x000ea80000000200 */
[----:B------:R-:W-:Y:S03]  /*2d50*/  LDSM.16.M88.4 R52, [R192+0x3800] ;  /* 0x00380000c034783b */ /* 0x000fe60000000200 */
[----:B------:R-:W-:Y:S01]  /*2d60*/  HMMA.16816.F32.BF16 R28, R16, R34, R28 ;  /* 0x00000022101c723c */ /* 0x000fe2000004181c */
[----:B------:R-:W1:Y:S07]  /*2d70*/  LDSM.16.M88.4 R32, [R199+0xa800] ;  /* 0x00a80000c720783b */ /* 0x000e6e0000000200 */
[----:B------:R-:W-:Y:S08]  /*2d80*/  HMMA.16816.F32.BF16 R36, R48, R96, R36 ;  /* 0x000000603024723c */ /* 0x000ff00000041824 */
[----:B------:R-:W-:Y:S08]  /*2d90*/  HMMA.16816.F32.BF16 R76, R88, R84, R76 ;  /* 0x00000054584c723c */ /* 0x000ff0000004184c */
[----:B------:R-:W-:Y:S08]  /*2da0*/  HMMA.16816.F32.BF16 R44, R48, R98, R44 ;  /* 0x00000062302c723c */ /* 0x000ff0000004182c */
[----:B---3--:R-:W-:Y:S08]  /*2db0*/  HMMA.16816.F32.BF16 R20, R12, R92, R20 ;  /* 0x0000005c0c14723c */ /* 0x008ff00000041814 */
[C---:B------:R-:W-:Y:S08]  /*2dc0*/  HMMA.16816.F32.BF16 R68, R88.reuse, R80, R68 ;  /* 0x000000505844723c */ /* 0x040ff00000041844 */
[----:B------:R-:W-:Y:S01]  /*2dd0*/  HMMA.16816.F32.BF16 R64, R88, R82, R64 ;  /* 0x000000525840723c */ /* 0x000fe20000041840 */
[----:B------:R-:W3:Y:S07]  /*2de0*/  LDSM.16.M88.4 R80, [R205+0xb000] ;  /* 0x00b00000cd50783b */ /* 0x000eee0000000200 */
[----:B------:R-:W-:Y:S08]  /*2df0*/  HMMA.16816.F32.BF16 R28, R12, R94, R28 ;  /* 0x0000005e0c1c723c */ /* 0x000ff0000004181c */
[----:B-1----:R-:W-:Y:S08]  /*2e00*/  HMMA.16816.F32.BF16 R36, R16, R40, R36 ;  /* 0x000000281024723c */ /* 0x002ff00000041824 */
[----:B------:R-:W-:Y:S08]  /*2e10*/  HMMA.16816.F32.BF16 R76, R60, R56, R76 ;  /* 0x000000383c4c723c */ /* 0x000ff0000004184c */
[----:B------:R-:W-:Y:S01]  /*2e20*/  HMMA.16816.F32.BF16 R44, R16, R42, R44 ;  /* 0x0000002a102c723c */ /* 0x000fe2000004182c */
[----:B------:R-:W-:Y:S07]  /*2e30*/  LDSM.16.M88.4 R40, [R199+0xb000] ;  /* 0x00b00000c728783b */ /* 0x000fee0000000200 */
[----:B------:R-:W-:Y:S01]  /*2e40*/  HMMA.16816.F32.BF16 R72, R88, R86, R72 ;  /* 0x000000565848723c */ /* 0x000fe20000041848 */
[----:B------:R-:W1:Y:S07]  /*2e50*/  LDSM.16.M88.4 R84, [R192+0x4800] ;  /* 0x00480000c054783b */ /* 0x000e6e0000000200 */
[C---:B--2---:R-:W-:Y:S08]  /*2e60*/  HMMA.16816.F32.BF16 R20, R8.reuse, R24, R20 ;  /* 0x000000180814723c */ /* 0x044ff00000041814 */
[----:B------:R-:W-:Y:S01]  /*2e70*/  HMMA.16816.F32.BF16 R28, R8, R26, R28 ;  /* 0x0000001a081c723c */ /* 0x000fe2000004181c */
[----:B------:R-:W2:Y:S07]  /*2e80*/  LDSM.16.M88.4 R24, [R203+0x5000] ;  /* 0x00500000cb18783b */ /* 0x000eae0000000200 */
[----:B------:R-:W-:Y:S08]  /*2e90*/  HMMA.16816.F32.BF16 R36, R12, R32, R36 ;  /* 0x000000200c24723c */ /* 0x000ff00000041824 */
[----:B---3--:R-:W-:Y:S01]  /*2ea0*/  HMMA.16816.F32.BF16 R76, R48, R80, R76 ;  /* 0x00000050304c723c */ /* 0x008fe2000004184c */
[----:B------:R-:W-:-:S02]  /*2eb0*/  FMUL.FTZ R21, R21, c[0x0][0x2ec] ;  /* 0x0000bb0015157a20 */ /* 0x000fc40000410000 */
[----:B------:R-:W-:Y:S02]  /*2ec0*/  FMUL.FTZ R23, R23, c[0x0][0x2ec] ;  /* 0x0000bb0017177a20 */ /* 0x000fe40000410000 */
[----:B------:R-:W-:Y:S02]  /*2ed0*/  FMUL.FTZ R20, R20, c[0x0][0x2ec] ;  /* 0x0000bb0014147a20 */ /* 0x000fe40000410000 */
[----:B------:R-:W3:Y:S01]  /*2ee0*/  MUFU.TANH R21, R21 ;  /* 0x0000001500157308 */ /* 0x000ee20000002400 */
[----:B------:R-:W-:Y:S01]  /*2ef0*/  HMMA.16816.F32.BF16 R44, R12, R34, R44 ;  /* 0x000000220c2c723c */ /* 0x000fe2000004182c */
[----:B------:R-:W3:Y:S01]  /*2f00*/  LDSM.16.M88.4 R32, [R205+0xb800] ;  /* 0x00b80000cd20783b */ /* 0x000ee20000000200 */
[----:B------:R-:W-:Y:S02]  /*2f10*/  FMUL.FTZ R28, R28, c[0x0][0x2ec] ;  /* 0x0000bb001c1c7a20 */ /* 0x000fe40000410000 */
[----:B------:R-:W-:-:S03]  /*2f20*/  FMUL.FTZ R29, R29, c[0x0][0x2ec] ;  /* 0x0000bb001d1d7a20 */ /* 0x000fc60000410000 */
[----:B------:R-:W1:Y:S01]  /*2f30*/  MUFU.TANH R23, R23 ;  /* 0x0000001700177308 */ /* 0x000e620000002400 */
[C---:B------:R-:W-:Y:S07]  /*2f40*/  HMMA.16816.F32.BF16 R68, R60.reuse, R52, R68 ;  /* 0x000000343c44723c */ /* 0x040fee0000041844 */
[----:B------:R-:W-:Y:S01]  /*2f50*/  MUFU.TANH R52, R28 ;  /* 0x0000001c00347308 */ /* 0x000fe20000002400 */
[----:B------:R-:W-:Y:S07]  /*2f60*/  HMMA.16816.F32.BF16 R72, R60, R58, R72 ;  /* 0x0000003a3c48723c */ /* 0x000fee0000041848 */
[----:B------:R2:W2:Y:S01]  /*2f70*/  MUFU.TANH R53, R29 ;  /* 0x0000001d00357308 */ /* 0x0004a20000002400 */
[----:B-1----:R-:W-:Y:S07]  /*2f80*/  HMMA.16816.F32.BF16 R36, R8, R84, R36 ;  /* 0x000000540824723c */ /* 0x002fee0000041824 */
[----:B------:R-:W-:Y:S01]  /*2f90*/  MUFU.TANH R20, R20 ;  /* 0x0000001400147308 */ /* 0x000fe20000002400 */
[----:B------:R-:W-:Y:S07]  /*2fa0*/  HMMA.16816.F32.BF16 R64, R60, R54, R64 ;  /* 0x000000363c40723c */ /* 0x000fee0000041840 */
[----:B------:R-:W-:Y:S01]  /*2fb0*/  FMUL.FTZ R54, R30, c[0x0][0x2ec] ;  /* 0x0000bb001e367a20 */ /* 0x000fe20000410000 */
[----:B--2---:R-:W-:Y:S01]  /*2fc0*/  HMMA.16816.F32.BF16 R76, R16, R24, R76 ;  /* 0x00000018104c723c */ /* 0x004fe2000004184c */
[----:B------:R-:W-:-:S02]  /*2fd0*/  FMUL.FTZ R55, R31, c[0x0][0x2ec] ;  /* 0x0000bb001f377a20 */ /* 0x000fc40000410000 */
[----:B------:R-:W1:Y:S02]  /*2fe0*/  LDSM.16.M88.4 R28, [R203+0x5800] ;  /* 0x00580000cb1c783b */ /* 0x000e640000000200 */
[----:B------:R-:W-:Y:S03]  /*2ff0*/  MUFU.TANH R54, R54 ;  /* 0x0000003600367308 */ /* 0x000fe60000002400 */
[C---:B---3--:R-:W-:Y:S01]  /*3000*/  HMMA.16816.F32.BF16 R68, R48.reuse, R32, R68 ;  /* 0x000000203044723c */ /* 0x048fe20000041844 */
[----:B------:R-:W-:Y:S02]  /*3010*/  FMUL.FTZ R36, R36, c[0x0][0x2ec] ;  /* 0x0000bb0024247a20 */ /* 0x000fe40000410000 */
[----:B------:R-:W-:Y:S02]  /*3020*/  FMUL.FTZ R56, R37, c[0x0][0x2ec] ;  /* 0x0000bb0025387a20 */ /* 0x000fe40000410000 */
[----:B------:R2:W-:Y:S03]  /*3030*/  MUFU.TANH R57, R36 ;  /* 0x0000002400397308 */ /* 0x0005e60000002400 */
[----:B------:R-:W-:Y:S05]  /*3040*/  HMMA.16816.F32.BF16 R72, R48, R82, R72 ;  /* 0x000000523048723c */ /* 0x000fea0000041848 */
[----:B------:R-:W3:Y:S03]  /*3050*/  MUFU.TANH R55, R55 ;  /* 0x0000003700377308 */ /* 0x000ee60000002400 */
[----:B------:R-:W-:Y:S05]  /*3060*/  HMMA.16816.F32.BF16 R76, R12, R40, R76 ;  /* 0x000000280c4c723c */ /* 0x000fea000004184c */
[----:B------:R-:W-:Y:S02]  /*3070*/  MUFU.TANH R56, R56 ;  /* 0x0000003800387308 */ /* 0x000fe40000002400 */
[----:B------:R-:W-:Y:S01]  /*3080*/  FMUL.FTZ R40, R38, c[0x0][0x2ec] ;  /* 0x0000bb0026287a20 */ /* 0x000fe20000410000 */
[----:B------:R-:W-:Y:S01]  /*3090*/  HMMA.16816.F32.BF16 R64, R48, R34, R64 ;  /* 0x000000223040723c */ /* 0x000fe20000041840 */
[----:B------:R-:W-:Y:S01]  /*30a0*/  FMUL.FTZ R41, R39, c[0x0][0x2ec] ;  /* 0x0000bb0027297a20 */ /* 0x000fe20000410000 */
[----:B------:R-:W-:Y:S03]  /*30b0*/  LDSM.16.M88.4 R32, [R192+0x5800] ;  /* 0x00580000c020783b */ /* 0x000fe60000000200 */
[----:B------:R-:W3:Y:S01]  /*30c0*/  MUFU.TANH R40, R40 ;  /* 0x0000002800287308 */ /* 0x000ee20000002400 */
[----:B--2---:R-:W2:Y:S02]  /*30d0*/  LDSM.16.M88.4 R36, [R199+0xb800] ;  /* 0x00b80000c724783b */ /* 0x004ea40000000200 */
[----:B------:R-:W-:Y:S02]  /*30e0*/  HMMA.16816.F32.BF16 R72, R16, R26, R72 ;  /* 0x0000001a1048723c */ /* 0x000fe40000041848 */
[----:B------:R-:W3:Y:S01]  /*30f0*/  LDSM.16.M88.4 R24, [R192+0x5000] ;  /* 0x00500000c018783b */ /* 0x000ee20000000200 */
[----:B------:R-:W-:-:S04]  /*3100*/  DEPBAR.LE SB0, 0x0 ;  /* 0x000080000000791a */ /* 0x000fc80000000000 */
[----:B------:R-:W2:Y:S01]  /*3110*/  MUFU.TANH R41, R41 ;  /* 0x0000002900297308 */ /* 0x000ea20000002400 */
[C---:B-1----:R-:W-:Y:S07]  /*3120*/  HMMA.16816.F32.BF16 R68, R16.reuse, R28, R68 ;  /* 0x0000001c1044723c */ /* 0x042fee0000041844 */
[----:B------:R-:W-:Y:S01]  /*3130*/  SHF.R.S32.HI R29, RZ, 0x2, R0 ;  /* 0x00000002ff1d7819 */ /* 0x000fe20000011400 */
[----:B------:R-:W-:Y:S01]  /*3140*/  HMMA.16816.F32.BF16 R64, R16, R30, R64 ;  /* 0x0000001e1040723c */ /* 0x000fe20000041840 */
[----:B------:R-:W-:-:S02]  /*3150*/  IMAD.IADD R0, R101, 0x1, R6 ;  /* 0x0000000165007824 */ /* 0x000fc400078e0206 */
[----:B------:R-:W-:-:S04]  /*3160*/  IADD3 R29, R104, 0x1, R29 ;  /* 0x00000001681d7810 */ /* 0x000fc80007ffe01d */
[----:B------:R-:W-:Y:S01]  /*3170*/  IADD3 R106, R100, R29, -R106 ;  /* 0x0000001d646a7210 */ /* 0x000fe20007ffe86a */
[----:B------:R-:W-:Y:S01]  /*3180*/  HMMA.16816.F32.BF16 R72, R12, R42, R72 ;  /* 0x0000002a0c48723c */ /* 0x000fe20000041848 */
[----:B------:R-:W-:Y:S02]  /*3190*/  FMUL.FTZ R18, R22, c[0x0][0x2ec] ;  /* 0x0000bb0016127a20 */ /* 0x000fe40000410000 */
[----:B------:R-:W-:-:S04]  /*31a0*/  IADD3 R29, R106, c[0x0][0x2e8], RZ ;  /* 0x0000ba006a1d7a10 */ /* 0x000fc80007ffe0ff */
[CC--:B------:R-:W-:Y:S01]  /*31b0*/  IMNMX R218, R29.reuse, R100.reuse, PT ;  /* 0x000000641dda7217 */ /* 0x0c0fe20003800200 */
[----:B------:R-:W-:Y:S01]  /*31c0*/  HMMA.16816.F32.BF16 R44, R8, R86, R44 ;  /* 0x00000056082c723c */ /* 0x000fe2000004182c */
[----:B------:R-:W-:Y:S07]  /*31d0*/  MUFU.TANH R18, R18 ;  /* 0x0000001200127308 */ /* 0x000fee0000002400 */
[C---:B--2---:R-:W-:Y:S07]  /*31e0*/  HMMA.16816.F32.BF16 R68, R12.reuse, R36, R68 ;  /* 0x000000240c44723c */ /* 0x044fee0000041844 */
[----:B------:R-:W-:Y:S01]  /*31f0*/  IADD3 R37, R29, 0x8, RZ ;  /* 0x000000081d257810 */ /* 0x000fe20007ffe0ff */
[----:B------:R-:W-:Y:S03]  /*3200*/  HMMA.16816.F32.BF16 R64, R12, R38, R64 ;  /* 0x000000260c40723c */ /* 0x000fe60000041840 */
[----:B------:R-:W-:-:S05]  /*3210*/  IMNMX R212, R37, R100, PT ;  /* 0x0000006425d47217 */ /* 0x000fca0003800200 */
[----:B---3--:R-:W-:Y:S01]  /*3220*/  HMMA.16816.F32.BF16 R76, R8, R24, R76 ;  /* 0x00000018084c723c */ /* 0x008fe2000004184c */
[----:B------:R-:W-:Y:S02]  /*3230*/  FMUL.FTZ R42, R44, c[0x0][0x2ec] ;  /* 0x0000bb002c2a7a20 */ /* 0x000fe40000410000 */
[----:B------:R-:W-:-:S04]  /*3240*/  FMUL.FTZ R28, R47, c[0x0][0x2ec] ;  /* 0x0000bb002f1c7a20 */ /* 0x000fc80000410000 */
[----:B------:R-:W-:Y:S01]  /*3250*/  FMUL.FTZ R25, R46, c[0x0][0x2ec] ;  /* 0x0000bb002e197a20 */ /* 0x000fe20000410000 */
[C---:B------:R-:W-:Y:S01]  /*3260*/  HMMA.16816.F32.BF16 R68, R8.reuse, R32, R68 ;  /* 0x000000200844723c */ /* 0x040fe20000041844 */
[----:B------:R-:W-:Y:S01]  /*3270*/  FMUL.FTZ R24, R45, c[0x0][0x2ec] ;  /* 0x0000bb002d187a20 */ /* 0x000fe20000410000 */
[----:B------:R-:W1:Y:S06]  /*3280*/  MUFU.TANH R42, R42 ;  /* 0x0000002a002a7308 */ /* 0x000e6c0000002400 */
[C---:B------:R-:W-:Y:S02]  /*3290*/  HMMA.16816.F32.BF16 R72, R8.reuse, R26, R72 ;  /* 0x0000001a0848723c */ /* 0x040fe40000041848 */
[----:B------:R-:W2:Y:S05]  /*32a0*/  MUFU.TANH R25, R25 ;  /* 0x0000001900197308 */ /* 0x000eaa0000002400 */
[----:B------:R-:W-:Y:S01]  /*32b0*/  IMAD.IADD R27, R3, 0x1, R224 ;  /* 0x00000001031b7824 */ /* 0x000fe200078e02e0 */
[----:B------:R-:W-:Y:S01]  /*32c0*/  HMMA.16816.F32.BF16 R32, R8, R34, R64 ;  /* 0x000000220820723c */ /* 0x000fe20000041840 */
[----:B------:R-:W-:Y:S01]  /*32d0*/  FMUL.FTZ R77, R77, c[0x0][0x2ec] ;  /* 0x0000bb004d4d7a20 */ /* 0x000fe20000410000 */
[----:B------:R-:W3:Y:S01]  /*32e0*/  MUFU.TANH R24, R24 ;  /* 0x0000001800187308 */ /* 0x000ee20000002400 */
[----:B------:R-:W-:Y:S01]  /*32f0*/  FMUL.FTZ R76, R76, c[0x0][0x2ec] ;  /* 0x0000bb004c4c7a20 */ /* 0x000fe20000410000 */
[C---:B------:R-:W-:Y:S01]  /*3300*/  IADD3 R17, R27.reuse, 0x1, RZ ;  /* 0x000000011b117810 */ /* 0x040fe20007ffe0ff */
[----:B------:R-:W-:Y:S01]  /*3310*/  FMUL.FTZ R78, R78, c[0x0][0x2ec] ;  /* 0x0000bb004e4e7a20 */ /* 0x000fe20000410000 */
[----:B------:R-:W-:Y:S01]  /*3320*/  IADD3 R19, R27, 0x8, RZ ;  /* 0x000000081b137810 */ /* 0x000fe20007ffe0ff */
[----:B------:R-:W-:Y:S01]  /*3330*/  FMUL.FTZ R79, R79, c[0x0][0x2ec] ;  /* 0x0000bb004f4f7a20 */ /* 0x000fe20000410000 */
[C---:B------:R-:W-:Y:S01]  /*3340*/  ISETP.GE.AND P4, PT, R17.reuse, R218, PT ;  /* 0x000000da1100720c */ /* 0x040fe20003f86270 */
[----:B------:R-:W-:Y:S01]  /*3350*/  FMUL.FTZ R68, R68, c[0x0][0x2ec] ;  /* 0x0000bb0044447a20 */ /* 0x000fe20000410000 */
[----:B------:R-:W-:Y:S01]  /*3360*/  ISETP.GE.AND P5, PT, R17, R212, PT ;  /* 0x000000d41100720c */ /* 0x000fe20003fa6270 */
[----:B------:R-:W1:Y:S01]  /*3370*/  MUFU.TANH R28, R28 ;  /* 0x0000001c001c7308 */ /* 0x000e620000002400 */
[----:B------:R-:W-:Y:S01]  /*3380*/  IADD3 R17, R27, 0x9, RZ ;  /* 0x000000091b117810 */ /* 0x000fe20007ffe0ff */
        /* <DEDUP_REMOVED lines=9> */
[C---:B------:R-:W-:Y:S01]  /*3420*/  ISETP.GE.AND P3, PT, R19.reuse, R218, PT ;  /* 0x000000da1300720c */ /* 0x040fe20003f66270 */
[----:B------:R-:W-:Y:S01]  /*3430*/  FMUL.FTZ R74, R74, c[0x0][0x2ec] ;  /* 0x0000bb004a4a7a20 */ /* 0x000fe20000410000 */
[----:B------:R-:W-:Y:S01]  /*3440*/  ISETP.GE.AND P1, PT, R19, R212, PT ;  /* 0x000000d41300720c */ /* 0x000fe20003f26270 */
[----:B------:R-:W-:Y:S01]  /*3450*/  FMUL.FTZ R75, R75, c[0x0][0x2ec] ;  /* 0x0000bb004b4b7a20 */ /* 0x000fe20000410000 */
[----:B------:R-:W-:Y:S01]  /*3460*/  IADD3 R19, R27, 0x11, RZ ;  /* 0x000000111b137810 */ /* 0x000fe20007ffe0ff */
[----:B------:R-:W1:Y:S01]  /*3470*/  MUFU.TANH R175, R68 ;  /* 0x0000004400af7308 */ /* 0x000e620000002400 */
[----:B------:R-:W-:Y:S01]  /*3480*/  FSEL R21, R21, -INF , !P4 ;  /* 0xff80000015157808 */ /* 0x000fe20006000000 */
[----:B------:R-:W-:Y:S01]  /*3490*/  FMUL.FTZ R71, R71, c[0x0][0x2ec] ;  /* 0x0000bb0047477a20 */ /* 0x000fe20000410000 */
[----:B------:R-:W-:Y:S01]  /*34a0*/  FSEL R16, R23, -INF , !P5 ;  /* 0xff80000017107808 */ /* 0x000fe20006800000 */
[----:B------:R-:W-:Y:S01]  /*34b0*/  FMUL.FTZ R32, R32, c[0x0][0x2ec] ;  /* 0x0000bb0020207a20 */ /* 0x000fe20000410000 */
[----:B------:R-:W-:Y:S01]  /*34c0*/  FSEL R53, R53, -INF , !P2 ;  /* 0xff80000035357808 */ /* 0x000fe20005000000 */
[----:B------:R-:W-:Y:S01]  /*34d0*/  FMUL.FTZ R34, R34, c[0x0][0x2ec] ;  /* 0x0000bb0022227a20 */ /* 0x000fe20000410000 */
[----:B------:R-:W-:Y:S01]  /*34e0*/  FSEL R6, R55, -INF , !P6 ;  /* 0xff80000037067808 */ /* 0x000fe20007000000 */
[----:B------:R-:W1:Y:S01]  /*34f0*/  MUFU.TANH R171, R76 ;  /* 0x0000004c00ab7308 */ /* 0x000e620000002400 */
[----:B------:R-:W-:Y:S01]  /*3500*/  ISETP.GE.AND P4, PT, R17, R218, PT ;  /* 0x000000da1100720c */ /* 0x000fe20003f86270 */
[----:B------:R-:W-:Y:S01]  /*3510*/  FMUL.FTZ R33, R33, c[0x0][0x2ec] ;  /* 0x0000bb0021217a20 */ /* 0x000fe20000410000 */
[----:B------:R-:W-:Y:S01]  /*3520*/  ISETP.GE.AND P5, PT, R17, R212, PT ;  /* 0x000000d41100720c */ /* 0x000fe20003fa6270 */
[----:B------:R-:W-:Y:S01]  /*3530*/  FMUL.FTZ R35, R35, c[0x0][0x2ec] ;  /* 0x0000bb0023237a20 */ /* 0x000fe20000410000 */
[----:B------:R-:W-:-:S02]  /*3540*/  ISETP.GE.AND P2, PT, R13, R218, PT ;  /* 0x000000da0d00720c */ /* 0x000fc40003f46270 */
[----:B------:R-:W-:Y:S01]  /*3550*/  ISETP.GE.AND P6, PT, R13, R212, PT ;  /* 0x000000d40d00720c */ /* 0x000fe20003fc6270 */
[----:B------:R-:W1:Y:S01]  /*3560*/  MUFU.TANH R168, R78 ;  /* 0x0000004e00a87308 */ /* 0x000e620000002400 */
[----:B------:R-:W-:Y:S02]  /*3570*/  FSEL R17, R52, -INF , !P3 ;  /* 0xff80000034117808 */ /* 0x000fe40005800000 */
[----:B------:R-:W-:Y:S02]  /*3580*/  FSEL R54, R54, -INF , !P1 ;  /* 0xff80000036367808 */ /* 0x000fe40004800000 */
[----:B------:R-:W-:Y:S02]  /*3590*/  IADD3 R13, R27, 0x19, RZ ;  /* 0x000000191b0d7810 */ /* 0x000fe40007ffe0ff */
[C---:B------:R-:W-:Y:S01]  /*35a0*/  ISETP.GE.AND P3, PT, R19.reuse, R218, PT ;  /* 0x000000da1300720c */ /* 0x040fe20003f66270 */
[----:B------:R-:W1:Y:S01]  /*35b0*/  MUFU.TANH R178, R79 ;  /* 0x0000004f00b27308 */ /* 0x000e620000002400 */
[----:B------:R-:W-:-:S02]  /*35c0*/  ISETP.GE.AND P1, PT, R19, R212, PT ;  /* 0x000000d41300720c */ /* 0x000fc40003f26270 */
[----:B------:R-:W-:Y:S02]  /*35d0*/  IADD3 R19, R27, 0x20, RZ ;  /* 0x000000201b137810 */ /* 0x000fe40007ffe0ff */
[----:B------:R-:W-:Y:S02]  /*35e0*/  FSEL R15, R57, -INF , !P4 ;  /* 0xff800000390f7808 */ /* 0x000fe40006000000 */
[----:B------:R-:W-:Y:S01]  /*35f0*/  FSEL R14, R40, -INF , !P5 ;  /* 0xff800000280e7808 */ /* 0x000fe20006800000 */
[----:B------:R-:W1:Y:S01]  /*3600*/  MUFU.TANH R163, R72 ;  /* 0x0000004800a37308 */ /* 0x000e620000002400 */
[C---:B------:R-:W-:Y:S02]  /*3610*/  ISETP.GE.AND P4, PT, R13.reuse, R218, PT ;  /* 0x000000da0d00720c */ /* 0x040fe40003f86270 */
[----:B------:R-:W-:Y:S02]  /*3620*/  ISETP.GE.AND P5, PT, R13, R212, PT ;  /* 0x000000d40d00720c */ /* 0x000fe40003fa6270 */
[----:B------:R-:W-:-:S02]  /*3630*/  FSEL R13, R56, -INF , !P3 ;  /* 0xff800000380d7808 */ /* 0x000fc40005800000 */
[----:B------:R-:W-:Y:S01]  /*3640*/  FSEL R12, R41, -INF , !P1 ;  /* 0xff800000290c7808 */ /* 0x000fe20004800000 */
[----:B------:R-:W-:Y:S01]  /*3650*/  MUFU.TANH R169, R73 ;  /* 0x0000004900a97308 */ /* 0x000fe20000002400 */
[----:B------:R-:W-:Y:S02]  /*3660*/  IADD3 R9, R27, 0x21, RZ ;  /* 0x000000211b097810 */ /* 0x000fe40007ffe0ff */
[C---:B------:R-:W-:Y:S02]  /*3670*/  ISETP.GE.AND P3, PT, R19.reuse, R218, PT ;  /* 0x000000da1300720c */ /* 0x040fe40003f66270 */
[----:B------:R-:W-:Y:S02]  /*3680*/  ISETP.GE.AND P1, PT, R19, R212, PT ;  /* 0x000000d41300720c */ /* 0x000fe40003f26270 */
[----:B------:R-:W-:Y:S01]  /*3690*/  IADD3 R19, R27, 0x28, RZ ;  /* 0x000000281b137810 */ /* 0x000fe20007ffe0ff */
[----:B------:R-:W4:Y:S01]  /*36a0*/  MUFU.TANH R170, R74 ;  /* 0x0000004a00aa7308 */ /* 0x000f220000002400 */
[----:B-1----:R-:W-:-:S02]  /*36b0*/  FSEL R11, R42, -INF , !P2 ;  /* 0xff8000002a0b7808 */ /* 0x002fc40005000000 */
[----:B--2---:R-:W-:Y:S02]  /*36c0*/  FSEL R10, R25, -INF , !P6 ;  /* 0xff800000190a7808 */ /* 0x004fe40007000000 */
[C---:B------:R-:W-:Y:S02]  /*36d0*/  ISETP.GE.AND P2, PT, R9.reuse, R218, PT ;  /* 0x000000da0900720c */ /* 0x040fe40003f46270 */
[----:B------:R-:W-:Y:S01]  /*36e0*/  ISETP.GE.AND P6, PT, R9, R212, PT ;  /* 0x000000d40900720c */ /* 0x000fe20003fc6270 */
[----:B------:R-:W1:Y:S01]  /*36f0*/  MUFU.TANH R176, R75 ;  /* 0x0000004b00b07308 */ /* 0x000e620000002400 */
[----:B---3--:R-:W-:Y:S02]  /*3700*/  FSEL R9, R24, -INF , !P4 ;  /* 0xff80000018097808 */ /* 0x008fe40006000000 */
[----:B------:R-:W-:Y:S02]  /*3710*/  FSEL R8, R28, -INF , !P5 ;  /* 0xff8000001c087808 */ /* 0x000fe40006800000 */
[----:B------:R-:W-:-:S02]  /*3720*/  ISETP.GE.AND P4, PT, R19, R218, PT ;  /* 0x000000da1300720c */ /* 0x000fc40003f86270 */
[----:B------:R-:W-:Y:S01]  /*3730*/  ISETP.GE.AND P5, PT, R19, R212, PT ;  /* 0x000000d41300720c */ /* 0x000fe20003fa6270 */
[----:B------:R-:W-:Y:S01]  /*3740*/  MUFU.TANH R173, R69 ;  /* 0x0000004500ad7308 */ /* 0x000fe20000002400 */
[----:B------:R-:W-:Y:S02]  /*3750*/  IADD3 R19, R27, 0x30, RZ ;  /* 0x000000301b137810 */ /* 0x000fe40007ffe0ff */
[----:B------:R-:W-:Y:S02]  /*3760*/  FSEL R165, R165, -INF , !P2 ;  /* 0xff800000a5a57808 */ /* 0x000fe40005000000 */
[----:B------:R-:W-:Y:S02]  /*3770*/  ISETP.GE.AND P2, PT, R19, R218, PT ;  /* 0x000000da1300720c */ /* 0x000fe40003f46270 */
[----:B------:R-:W-:Y:S01]  /*3780*/  IADD3 R23, R27, 0x29, RZ ;  /* 0x000000291b177810 */ /* 0x000fe20007ffe0ff */
[----:B------:R-:W2:Y:S01]  /*3790*/  MUFU.TANH R172, R70 ;  /* 0x0000004600ac7308 */ /* 0x000ea20000002400 */
[----:B------:R-:W-:-:S02]  /*37a0*/  FSEL R175, R175, -INF , !P2 ;  /* 0xff800000afaf7808 */ /* 0x000fc40005000000 */
[----:B------:R-:W-:Y:S02]  /*37b0*/  ISETP.GT.AND P2, PT, R133, 0x1, PT ;  /* 0x000000018500780c */ /* 0x000fe40003f44270 */
[----:B------:R-:W-:Y:S02]  /*37c0*/  FSEL R171, R171, -INF , !P3 ;  /* 0xff800000abab7808 */ /* 0x000fe40005800000 */
[----:B------:R-:W-:Y:S01]  /*37d0*/  FSEL R168, R168, -INF , !P1 ;  /* 0xff800000a8a87808 */ /* 0x000fe20004800000 */
[----:B------:R-:W3:Y:S01]  /*37e0*/  MUFU.TANH R142, R71 ;  /* 0x00000047008e7308 */ /* 0x000ee20000002400 */
[----:B------:R-:W-:Y:S02]  /*37f0*/  FSEL R178, R178, -INF , !P6 ;  /* 0xff800000b2b27808 */ /* 0x000fe40007000000 */
[C---:B------:R-:W-:Y:S02]  /*3800*/  ISETP.GE.AND P3, PT, R23.reuse, R218, PT ;  /* 0x000000da1700720c */ /* 0x040fe40003f66270 */
[----:B------:R-:W-:-:S02]  /*3810*/  ISETP.GE.AND P1, PT, R23, R212, PT ;  /* 0x000000d41700720c */ /* 0x000fc40003f26270 */
[----:B------:R-:W-:Y:S01]  /*3820*/  ISETP.GE.AND P6, PT, R19, R212, PT ;  /* 0x000000d41300720c */ /* 0x000fe20003fc6270 */
[----:B------:R-:W2:Y:S01]  /*3830*/  MUFU.TANH R143, R32 ;  /* 0x00000020008f7308 */ /* 0x000ea20000002400 */
[C---:B------:R-:W-:Y:S02]  /*3840*/  IADD3 R23, R27.reuse, 0x31, RZ ;  /* 0x000000311b177810 */ /* 0x040fe40007ffe0ff */
[----:B------:R-:W-:Y:S02]  /*3850*/  IADD3 R19, R27, 0x38, RZ ;  /* 0x000000381b137810 */ /* 0x000fe40007ffe0ff */
[----:B------:R-:W-:Y:S02]  /*3860*/  FSEL R163, R163, -INF , !P4 ;  /* 0xff800000a3a37808 */ /* 0x000fe40006000000 */
[----:B----4-:R-:W-:Y:S01]  /*3870*/  FSEL R170, R170, -INF , !P5 ;  /* 0xff800000aaaa7808 */ /* 0x010fe20006800000 */
[----:B------:R-:W4:Y:S01]  /*3880*/  MUFU.TANH R140, R34 ;  /* 0x00000022008c7308 */ /* 0x000f220000002400 */
[----:B------:R-:W-:-:S02]  /*3890*/  FSEL R169, R169, -INF , !P3 ;  /* 0xff800000a9a97808 */ /* 0x000fc40005800000 */
[----:B-1----:R-:W-:Y:S01]  /*38a0*/  FSEL R176, R176, -INF , !P1 ;  /* 0xff800000b0b07808 */ /* 0x002fe20004800000 */
[----:B------:R-:W-:Y:S01]  /*38b0*/  BAR.SYNC.DEFER_BLOCKING 0x0 ;  /* 0x0000000000007b1d */ /* 0x000fe20000010000 */
[C---:B------:R-:W-:Y:S02]  /*38c0*/  ISETP.GE.AND P4, PT, R23.reuse, R218, PT ;  /* 0x000000da1700720c */ /* 0x040fe40003f86270 */
[----:B------:R-:W-:Y:S02]  /*38d0*/  ISETP.GE.AND P5, PT, R23, R212, PT ;  /* 0x000000d41700720c */ /* 0x000fe40003fa6270 */
[C---:B------:R-:W-:Y:S01]  /*38e0*/  ISETP.GE.AND P3, PT, R19.reuse, R218, PT ;  /* 0x000000da1300720c */ /* 0x040fe20003f66270 */
[----:B------:R-:W1:Y:S01]  /*38f0*/  MUFU.TANH R141, R33 ;  /* 0x00000021008d7308 */ /* 0x000e620000002400 */
[----:B------:R-:W-:Y:S02]  /*3900*/  ISETP.GE.AND P1, PT, R19, R212, PT ;  /* 0x000000d41300720c */ /* 0x000fe40003f26270 */
[----:B------:R-:W-:-:S02]  /*3910*/  IADD3 R19, R27, 0x39, RZ ;  /* 0x000000391b137810 */ /* 0x000fc40007ffe0ff */
[----:B--2---:R-:W-:Y:S02]  /*3920*/  FSEL R172, R172, -INF , !P6 ;  /* 0xff800000acac7808 */ /* 0x004fe40007000000 */
[----:B------:R-:W-:Y:S01]  /*3930*/  FSEL R173, R173, -INF , !P4 ;  /* 0xff800000adad7808 */ /* 0x000fe20006000000 */
[----:B------:R-:W2:Y:S01]  /*3940*/  MUFU.TANH R166, R35 ;  /* 0x0000002300a67308 */ /* 0x000ea20000002400 */
[----:B---3--:R-:W-:Y:S02]  /*3950*/  FSEL R142, R142, -INF , !P5 ;  /* 0xff8000008e8e7808 */ /* 0x008fe40006800000 */
[----:B------:R-:W-:Y:S02]  /*3960*/  FSEL R143, R143, -INF , !P3 ;  /* 0xff8000008f8f7808 */ /* 0x000fe40005800000 */
[----:B----4-:R-:W-:Y:S02]  /*3970*/  FSEL R140, R140, -INF , !P1 ;  /* 0xff8000008c8c7808 */ /* 0x010fe40004800000 */
[----:B------:R-:W-:-:S02]  /*3980*/  ISETP.GE.AND P6, PT, R27, R218, PT ;  /* 0x000000da1b00720c */ /* 0x000fc40003fc6270 */
[----:B------:R-:W-:Y:S02]  /*3990*/  ISETP.GE.AND P4, PT, R27, R212, PT ;  /* 0x000000d41b00720c */ /* 0x000fe40003f86270 */
[C---:B------:R-:W-:Y:S02]  /*39a0*/  ISETP.GE.AND P5, PT, R19.reuse, R218, PT ;  /* 0x000000da1300720c */ /* 0x040fe40003fa6270 */
[----:B------:R-:W-:Y:S02]  /*39b0*/  ISETP.GE.AND P3, PT, R19, R212, PT ;  /* 0x000000d41300720c */ /* 0x000fe40003f66270 */
[----:B------:R-:W-:Y:S02]  /*39c0*/  @!P2 LEA R216, P1, R134, c[0x0][0x168], 0x1 ;  /* 0x00005a0086d8aa11 */ /* 0x000fe400078208ff */
[----:B------:R-:W-:Y:S02]  /*39d0*/  FSEL R20, R20, -INF , !P6 ;  /* 0xff80000014147808 */ /* 0x000fe40007000000 */
[----:B------:R-:W-:-:S02]  /*39e0*/  @!P2 LEA.HI.X R217, R134, c[0x0][0x16c], R135, 0x1, P1 ;  /* 0x00005b0086d9aa11 */ /* 0x000fc400008f0c87 */
[----:B------:R-:W-:Y:S02]  /*39f0*/  FSEL R18, R18, -INF , !P4 ;  /* 0xff80000012127808 */ /* 0x000fe40006000000 */
[----:B-1----:R-:W-:Y:S02]  /*3a00*/  FSEL R141, R141, -INF , !P5 ;  /* 0xff8000008d8d7808 */ /* 0x002fe40006800000 */
[----:B--2---:R-:W-:Y:S01]  /*3a10*/  FSEL R166, R166, -INF , !P3 ;  /* 0xff800000a6a67808 */ /* 0x004fe20005800000 */
[----:B------:R-:W-:Y:S05]  /*3a20*/  @!P2 BRA `(.L_x_2175) ;  /* 0x000005900000a947 */ /* 0x000fea0003800000 */
[----:B------:R-:W-:Y:S05]  /*3a30*/  @!P0 BRA `(.L_x_2176) ;  /* 0x0000039000008947 */ /* 0x000fea0003800000 */
[----:B------:R-:W1:Y:S01]  /*3a40*/  I2F.RP R19, R4 ;  /* 0x0000000400137306 */ /* 0x000e620000209400 */
[----:B------:R-:W-:Y:S02]  /*3a50*/  IADD3 R26, R3, -0x40, RZ ;  /* 0xffffffc0031a7810 */ /* 0x000fe40007ffe0ff */
[----:B------:R-:W-:Y:S02]  /*3a60*/  IABS R24, R3 ;  /* 0x0000000300187213 */ /* 0x000fe40000000000 */
[----:B------:R-:W-:-:S02]  /*3a70*/  IABS R22, R26 ;  /* 0x0000001a00167213 */ /* 0x000fc40000000000 */
        /* <DEDUP_REMOVED lines=53> */
.L_x_2176:
[----:B------:R-:W-:-:S04]  /*3dd0*/  LEA R3, -R2, RZ, 0x6 ;  /* 0x000000ff02037211 */ /* 0x000fc800078e31ff */
[----:B------:R-:W-:Y:S02]  /*3de0*/  SHF.R.S32.HI R4, RZ, 0x1f, R3 ;  /* 0x0000001fff047819 */ /* 0x000fe40000011403 */
.L_x_2177:
        /* <DEDUP_REMOVED lines=29> */
.L_x_2175:
        /* <DEDUP_REMOVED lines=85> */
[----:B------:R-:W-:Y:S01]  /*4510*/  LDSM.16.MT88.4 R24, [R198+0xe800] ;  /* 0x00e80000c618783b */ /* 0x000fe20000004200 */
        /* <DEDUP_REMOVED lines=281> */
.L_x_2179:
[----:B------:R-:W-:-:S05]  /*56b0*/  IMAD.MOV.U32 R9, RZ, RZ, c[0x0][0x1a0] ;  /* 0x00006800ff097624 */ /* 0x000fca00078e00ff */
[----:B------:R-:W-:-:S04]  /*56c0*/  LEA R9, -R9, RZ, 0x6 ;  /* 0x000000ff09097211 */ /* 0x000fc800078e31ff */
[----:B------:R-:W-:Y:S02]  /*56d0*/  SHF.R.S32.HI R8, RZ, 0x1f, R9 ;  /* 0x0000001fff087819 */ /* 0x000fe40000011409 */
.L_x_2180:
        /* <DEDUP_REMOVED lines=44> */
[----:B------:R-:W4:Y:S04]  /*59a0*/  LDSM.16.M88.4 R12, [R205+0x6000] ;  /* 0x00600000cd0c783b */ /* 0x000f280000000200 */
[----:B------:R-:W1:Y:S04]  /*59b0*/  LDSM.16.M88.4 R140, [R205+0x6800] ;  /* 0x00680000cd8c783b */ /* 0x000e680000000200 */
[----:B------:R-:W1:Y:S04]  /*59c0*/  LDSM.16.M88.4 R160, [R205+0x7000] ;  /* 0x00700000cda0783b */ /* 0x000e680000000200 */
[----:B------:R-:W1:Y:S04]  /*59d0*/  LDSM.16.M88.4 R148, [R205+0x7800] ;  /* 0x00780000cd94783b */ /* 0x000e680000000200 */
[----:B--2---:R-:W-:Y:S04]  /*59e0*/  LDSM.16.M88.4 R8, [R204] ;  /* 0x00000000cc08783b */ /* 0x004fe80000000200 */
[----:B------:R-:W2:Y:S04]  /*59f0*/  LDSM.16.M88.4 R144, [R203] ;  /* 0x00000000cb90783b */ /* 0x000ea80000000200 */
[----:B------:R-:W2:Y:S04]  /*5a00*/  LDSM.16.M88.4 R32, [R195] ;  /* 0x00000000c320783b */ /* 0x000ea80000000200 */
[----:B-----5:R-:W5:Y:S04]  /*5a10*/  LDSM.16.M88.4 R20, [R193] ;  /* 0x00000000c114783b */ /* 0x020f680000000200 */
[----:B------:R-:W-:Y:S04]  /*5a20*/  LDSM.16.M88.4 R136, [R202] ;  /* 0x00000000ca88783b */ /* 0x000fe80000000200 */
[----:B---3--:R-:W3:Y:S01]  /*5a30*/  LDSM.16.M88.4 R4, [R199+0x6000] ;  /* 0x00600000c704783b */ /* 0x008ee20000000200 */
[C---:B----4-:R-:W-:Y:S03]  /*5a40*/  HMMA.16816.F32.BF16 R16, R152.reuse, R12, RZ ;  /* 0x0000000c9810723c */ /* 0x050fe600000418ff */
[----:B------:R-:W4:Y:S04]  /*5a50*/  LDSM.16.M88.4 R24, [R194] ;  /* 0x00000000c218783b */ /* 0x000f280000000200 */
[----:B------:R-:W2:Y:S01]  /*5a60*/  LDSM.16.M88.4 R168, [R199+0x6800] ;  /* 0x00680000c7a8783b */ /* 0x000ea20000000200 */
[C---:B------:R-:W-:Y:S03]  /*5a70*/  HMMA.16816.F32.BF16 R12, R152.reuse, R14, RZ ;  /* 0x0000000e980c723c */ /* 0x040fe600000418ff */
[----:B------:R-:W-:Y:S04]  /*5a80*/  LDSM.16.M88.4 R176, [R192+0x800] ;  /* 0x00080000c0b0783b */ /* 0x000fe80000000200 */
[----:B------:R-:W-:Y:S01]  /*5a90*/  LDSM.16.M88.4 R172, [R192+0x1000] ;  /* 0x00100000c0ac783b */ /* 0x000fe20000000200 */
[C---:B-1----:R-:W-:Y:S03]  /*5aa0*/  HMMA.16816.F32.BF16 R28, R152.reuse, R140, RZ ;  /* 0x0000008c981c723c */ /* 0x042fe600000418ff */
[----:B------:R-:W-:Y:S04]  /*5ab0*/  LDSM.16.M88.4 R220, [R205+0xa800] ;  /* 0x00a80000cddc783b */ /* 0x000fe80000000200 */
[----:B------:R-:W0:Y:S01]  /*5ac0*/  LDGDEPBAR ;  /* 0x00000000000079af */ /* 0x000e220000000000 */
[C---:B------:R-:W-:Y:S08]  /*5ad0*/  HMMA.16816.F32.BF16 R164, R152.reuse, R160, RZ ;  /* 0x000000a098a4723c */ /* 0x040ff000000418ff */
[C---:B------:R-:W-:Y:S08]  /*5ae0*/  HMMA.16816.F32.BF16 R140, R152.reuse, R142, RZ ;  /* 0x0000008e988c723c */ /* 0x040ff000000418ff */
[C---:B------:R-:W-:Y:S08]  /*5af0*/  HMMA.16816.F32.BF16 R160, R152.reuse, R162, RZ ;  /* 0x000000a298a0723c */ /* 0x040ff000000418ff */
[C---:B------:R-:W-:Y:S08]  /*5b00*/  HMMA.16816.F32.BF16 R156, R152.reuse, R148, RZ ;  /* 0x00000094989c723c */ /* 0x040ff000000418ff */
[----:B------:R-:W-:Y:S01]  /*5b10*/  HMMA.16816.F32.BF16 R152, R152, R150, RZ ;  /* 0x000000969898723c */ /* 0x000fe200000418ff */
[----:B------:R-:W-:Y:S07]  /*5b20*/  LDSM.16.M88.4 R148, [R199+0x7000] ;  /* 0x00700000c794783b */ /* 0x000fee0000000200 */
[C---:B--2---:R-:W-:Y:S08]  /*5b30*/  HMMA.16816.F32.BF16 R16, R8.reuse, R144, R16 ;  /* 0x000000900810723c */ /* 0x044ff00000041810 */
[C---:B------:R-:W-:Y:S01]  /*5b40*/  HMMA.16816.F32.BF16 R12, R8.reuse, R146, R12 ;  /* 0x00000092080c723c */ /* 0x040fe2000004180c */
[----:B------:R-:W-:Y:S07]  /*5b50*/  LDSM.16.M88.4 R144, [R199+0x7800] ;  /* 0x00780000c790783b */ /* 0x000fee0000000200 */
[C---:B------:R-:W-:Y:S08]  /*5b60*/  HMMA.16816.F32.BF16 R28, R8.reuse, R32, R28 ;  /* 0x00000020081c723c */ /* 0x040ff0000004181c */
[C---:B------:R-:W-:Y:S01]  /*5b70*/  HMMA.16816.F32.BF16 R140, R8.reuse, R34, R140 ;  /* 0x00000022088c723c */ /* 0x040fe2000004188c */
[----:B------:R-:W-:Y:S07]  /*5b80*/  LDSM.16.M88.4 R32, [R192] ;  /* 0x00000000c020783b */ /* 0x000fee0000000200 */
[C---:B-----5:R-:W-:Y:S08]  /*5b90*/  HMMA.16816.F32.BF16 R156, R8.reuse, R20, R156 ;  /* 0x00000014089c723c */ /* 0x060ff0000004189c */
[----:B------:R-:W-:Y:S01]  /*5ba0*/  HMMA.16816.F32.BF16 R152, R8, R22, R152 ;  /* 0x000000160898723c */ /* 0x000fe20000041898 */
[----:B------:R-:W1:Y:S07]  /*5bb0*/  LDSM.16.M88.4 R20, [R201] ;  /* 0x00000000c914783b */ /* 0x000e6e0000000200 */
[C---:B---3--:R-:W-:Y:S08]  /*5bc0*/  HMMA.16816.F32.BF16 R16, R136.reuse, R4, R16 ;  /* 0x000000048810723c */ /* 0x048ff00000041810 */
[----:B------:R-:W-:Y:S01]  /*5bd0*/  HMMA.16816.F32.BF16 R12, R136, R6, R12 ;  /* 0x00000006880c723c */ /* 0x000fe2000004180c */
[----:B------:R-:W-:Y:S07]  /*5be0*/  LDSM.16.M88.4 R4, [R206+0x2000] ;  /* 0x00200000ce04783b */ /* 0x000fee0000000200 */
[C---:B----4-:R-:W-:Y:S08]  /*5bf0*/  HMMA.16816.F32.BF16 R164, R8.reuse, R24, R164 ;  /* 0x0000001808a4723c */ /* 0x050ff000000418a4 */
[----:B------:R-:W-:Y:S01]  /*5c00*/  HMMA.16816.F32.BF16 R160, R8, R26, R160 ;  /* 0x0000001a08a0723c */ /* 0x000fe200000418a0 */
[----:B------:R-:W2:Y:S04]  /*5c10*/  LDSM.16.M88.4 R8, [R205+0x8000] ;  /* 0x00800000cd08783b */ /* 0x000ea80000000200 */
[----:B------:R-:W3:Y:S03]  /*5c20*/  LDSM.16.M88.4 R24, [R192+0x1800] ;  /* 0x00180000c018783b */ /* 0x000ee60000000200 */
[C---:B------:R-:W-:Y:S08]  /*5c30*/  HMMA.16816.F32.BF16 R28, R136.reuse, R168, R28 ;  /* 0x000000a8881c723c */ /* 0x040ff0000004181c */
[----:B------:R-:W-:Y:S01]  /*5c40*/  HMMA.16816.F32.BF16 R140, R136, R170, R140 ;  /* 0x000000aa888c723c */ /* 0x000fe2000004188c */
[----:B------:R-:W4:Y:S07]  /*5c50*/  LDSM.16.M88.4 R168, [R205+0x8800] ;  /* 0x00880000cda8783b */ /* 0x000f2e0000000200 */
[C---:B-1----:R-:W-:Y:S08]  /*5c60*/  HMMA.16816.F32.BF16 R16, R20.reuse, R32, R16 ;  /* 0x000000201410723c */ /* 0x042ff00000041810 */
[----:B------:R-:W-:Y:S01]  /*5c70*/  HMMA.16816.F32.BF16 R12, R20, R34, R12 ;  /* 0x00000022140c723c */ /* 0x000fe2000004180c */
[----:B------:R-:W-:Y:S07]  /*5c80*/  LDSM.16.M88.4 R32, [R191] ;  /* 0x00000000bf20783b */ /* 0x000fee0000000200 */
[C---:B------:R-:W-:Y:S08]  /*5c90*/  HMMA.16816.F32.BF16 R164, R136.reuse, R148, R164 ;  /* 0x0000009488a4723c */ /* 0x040ff000000418a4 */
[C---:B------:R-:W-:Y:S01]  /*5ca0*/  HMMA.16816.F32.BF16 R160, R136.reuse, R150, R160 ;  /* 0x0000009688a0723c */ /* 0x040fe200000418a0 */
[----:B------:R-:W-:Y:S07]  /*5cb0*/  LDSM.16.M88.4 R148, [R205+0x9000] ;  /* 0x00900000cd94783b */ /* 0x000fee0000000200 */
[C---:B------:R-:W-:Y:S08]  /*5cc0*/  HMMA.16816.F32.BF16 R156, R136.reuse, R144, R156 ;  /* 0x00000090889c723c */ /* 0x040ff0000004189c */
        /* <DEDUP_REMOVED lines=8> */
[----:B------:R-:W-:Y:S07]  /*5d50*/  LDSM.16.M88.4 R8, [R189] ;  /* 0x00000000bd08783b */ /* 0x000fee0000000200 */
[C---:B------:R-:W-:Y:S08]  /*5d60*/  HMMA.16816.F32.BF16 R164, R20.reuse, R172, R164 ;  /* 0x000000ac14a4723c */ /* 0x040ff000000418a4 */
[C---:B------:R-:W-:Y:S01]  /*5d70*/  HMMA.16816.F32.BF16 R160, R20.reuse, R174, R160 ;  /* 0x000000ae14a0723c */ /* 0x040fe200000418a0 */
[----:B------:R-:W-:Y:S07]  /*5d80*/  LDSM.16.M88.4 R172, [R199+0x8000] ;  /* 0x00800000c7ac783b */ /* 0x000fee0000000200 */
[C---:B---3--:R-:W-:Y:S08]  /*5d90*/  HMMA.16816.F32.BF16 R156, R20.reuse, R24, R156 ;  /* 0x00000018149c723c */ /* 0x048ff0000004189c */
[----:B------:R-:W-:Y:S01]  /*5da0*/  HMMA.16816.F32.BF16 R152, R20, R26, R152 ;  /* 0x0000001a1498723c */ /* 0x000fe20000041898 */
[----:B------:R-:W2:Y:S04]  /*5db0*/  LDSM.16.M88.4 R24, [R190] ;  /* 0x00000000be18783b */ /* 0x000ea80000000200 */
[----:B------:R-:W3:Y:S03]  /*5dc0*/  LDSM.16.M88.4 R20, [R202+0x2000] ;  /* 0x00200000ca14783b */ /* 0x000ee60000000200 */
[C---:B----4-:R-:W-:Y:S08]  /*5dd0*/  HMMA.16816.F32.BF16 R28, R4.reuse, R168, R28 ;  /* 0x000000a8041c723c */ /* 0x050ff0000004181c */
[----:B------:R-:W-:Y:S01]  /*5de0*/  HMMA.16816.F32.BF16 R140, R4, R170, R140 ;  /* 0x000000aa048c723c */ /* 0x000fe2000004188c */
[----:B------:R-:W-:Y:S07]  /*5df0*/  LDSM.16.M88.4 R168, [R199+0x9000] ;  /* 0x00900000c7a8783b */ /* 0x000fee0000000200 */
[C---:B-1----:R-:W-:Y:S08]  /*5e00*/  HMMA.16816.F32.BF16 R16, R136.reuse, R32, R16 ;  /* 0x000000208810723c */ /* 0x042ff00000041810 */
[----:B------:R-:W-:Y:S01]  /*5e10*/  HMMA.16816.F32.BF16 R12, R136, R34, R12 ;  /* 0x00000022880c723c */ /* 0x000fe2000004180c */
[----:B------:R-:W-:Y:S07]  /*5e20*/  LDSM.16.M88.4 R32, [R192+0x2000] ;  /* 0x00200000c020783b */ /* 0x000fee0000000200 */
[C---:B------:R-:W-:Y:S08]  /*5e30*/  HMMA.16816.F32.BF16 R164, R4.reuse, R148, R164 ;  /* 0x0000009404a4723c */ /* 0x040ff000000418a4 */
[C---:B------:R-:W-:Y:S01]  /*5e40*/  HMMA.16816.F32.BF16 R160, R4.reuse, R150, R160 ;  /* 0x0000009604a0723c */ /* 0x040fe200000418a0 */
[----:B------:R-:W-:Y:S07]  /*5e50*/  LDSM.16.M88.4 R148, [R206+0x4000] ;  /* 0x00400000ce94783b */ /* 0x000fee0000000200 */
[C---:B-----5:R-:W-:Y:S08]  /*5e60*/  HMMA.16816.F32.BF16 R156, R4.reuse, R144, R156 ;  /* 0x00000090049c723c */ /* 0x060ff0000004189c */
[----:B------:R-:W-:Y:S01]  /*5e70*/  HMMA.16816.F32.BF16 R152, R4, R146, R152 ;  /* 0x000000920498723c */ /* 0x000fe20000041898 */
[----:B------:R-:W1:Y:S04]  /*5e80*/  LDSM.16.M88.4 R4, [R199+0x8800] ;  /* 0x00880000c704783b */ /* 0x000e680000000200 */
[----:B------:R-:W4:Y:S03]  /*5e90*/  LDSM.16.M88.4 R144, [R188] ;  /* 0x00000000bc90783b */ /* 0x000f260000000200 */
[C---:B--2---:R-:W-:Y:S08]  /*5ea0*/  HMMA.16816.F32.BF16 R28, R136.reuse, R24, R28 ;  /* 0x00000018881c723c */ /* 0x044ff0000004181c */
[----:B------:R-:W-:Y:S01]  /*5eb0*/  HMMA.16816.F32.BF16 R140, R136, R26, R140 ;  /* 0x0000001a888c723c */ /* 0x000fe2000004188c */
[----:B------:R-:W-:Y:S07]  /*5ec0*/  LDSM.16.M88.4 R24, [R199+0x9800] ;  /* 0x00980000c718783b */ /* 0x000fee0000000200 */
[C---:B---3--:R-:W-:Y:S08]  /*5ed0*/  HMMA.16816.F32.BF16 R16, R20.reuse, R172, R16 ;  /* 0x000000ac1410723c */ /* 0x048ff00000041810 */
[----:B------:R-:W-:Y:S01]  /*5ee0*/  HMMA.16816.F32.BF16 R12, R20, R174, R12 ;  /* 0x000000ae140c723c */ /* 0x000fe2000004180c */
[----:B------:R-:W-:Y:S07]  /*5ef0*/  LDSM.16.M88.4 R172, [R192+0x3000] ;  /* 0x00300000c0ac783b */ /* 0x000fee0000000200 */
[C---:B------:R-:W-:Y:S08]  /*5f00*/  HMMA.16816.F32.BF16 R164, R136.reuse, R8, R164 ;  /* 0x0000000888a4723c */ /* 0x040ff000000418a4 */
[----:B------:R-:W-:Y:S01]  /*5f10*/  HMMA.16816.F32.BF16 R160, R136, R10, R160 ;  /* 0x0000000a88a0723c */ /* 0x000fe200000418a0 */
[----:B------:R-:W2:Y:S07]  /*5f20*/  LDSM.16.M88.4 R8, [R205+0xa000] ;  /* 0x00a00000cd08783b */ /* 0x000eae0000000200 */
[C---:B-1----:R-:W-:Y:S08]  /*5f30*/  HMMA.16816.F32.BF16 R28, R20.reuse, R4, R28 ;  /* 0x00000004141c723c */ /* 0x042ff0000004181c */
[----:B------:R-:W-:Y:S01]  /*5f40*/  HMMA.16816.F32.BF16 R140, R20, R6, R140 ;  /* 0x00000006148c723c */ /* 0x000fe2000004188c */
[----:B------:R-:W1:Y:S07]  /*5f50*/  LDSM.16.M88.4 R4, [R192+0x2800] ;  /* 0x00280000c004783b */ /* 0x000e6e0000000200 */
[C---:B------:R-:W-:Y:S08]  /*5f60*/  HMMA.16816.F32.BF16 R16, R176.reuse, R32, R16 ;  /* 0x00000020b010723c */ /* 0x040ff00000041810 */
[----:B------:R-:W-:Y:S01]  /*5f70*/  HMMA.16816.F32.BF16 R12, R176, R34, R12 ;  /* 0x00000022b00c723c */ /* 0x000fe2000004180c */
[----:B------:R-:W-:Y:S07]  /*5f80*/  LDSM.16.M88.4 R32, [R186] ;  /* 0x00000000ba20783b */ /* 0x000fee0000000200 */
[C---:B----4-:R-:W-:Y:S08]  /*5f90*/  HMMA.16816.F32.BF16 R156, R136.reuse, R144, R156 ;  /* 0x00000090889c723c */ /* 0x050ff0000004189c */
[----:B------:R-:W-:Y:S01]  /*5fa0*/  HMMA.16816.F32.BF16 R152, R136, R146, R152 ;  /* 0x000000928898723c */ /* 0x000fe20000041898 */
[----:B------:R-:W-:Y:S04]  /*5fb0*/  LDSM.16.M88.4 R136, [R204+0x4000] ;  /* 0x00400000cc88783b */ /* 0x000fe80000000200 */
[----:B------:R-:W3:Y:S03]  /*5fc0*/  LDSM.16.M88.4 R144, [R187] ;  /* 0x00000000bb90783b */ /* 0x000ee60000000200 */
[C---:B--2---:R-:W-:Y:S08]  /*5fd0*/  HMMA.16816.F32.BF16 R16, R148.reuse, R8, R16 ;  /* 0x000000089410723c */ /* 0x044ff00000041810 */
[----:B------:R-:W-:Y:S01]  /*5fe0*/  HMMA.16816.F32.BF16 R12, R148, R10, R12 ;  /* 0x0000000a940c723c */ /* 0x000fe2000004180c */
[----:B------:R-:W-:Y:S07]  /*5ff0*/  LDSM.16.M88.4 R8, [R201+0x4000] ;  /* 0x00400000c908783b */ /* 0x000fee0000000200 */
[C---:B------:R-:W-:Y:S08]  /*6000*/  HMMA.16816.F32.BF16 R164, R20.reuse, R168, R164 ;  /* 0x000000a814a4723c */ /* 0x040ff000000418a4 */
[C---:B------:R-:W-:Y:S01]  /*6010*/  HMMA.16816.F32.BF16 R160, R20.reuse, R170, R160 ;  /* 0x000000aa14a0723c */ /* 0x040fe200000418a0 */
[----:B------:R-:W-:Y:S07]  /*6020*/  LDSM.16.M88.4 R168, [R192+0x3800] ;  /* 0x00380000c0a8783b */ /* 0x000fee0000000200 */
[C---:B------:R-:W-:Y:S08]  /*6030*/  HMMA.16816.F32.BF16 R156, R20.reuse, R24, R156 ;  /* 0x00000018149c723c */ /* 0x040ff0000004189c */
[----:B------:R-:W-:Y:S01]  /*6040*/  HMMA.16816.F32.BF16 R152, R20, R26, R152 ;  /* 0x0000001a1498723c */ /* 0x000fe20000041898 */
[----:B------:R-:W-:Y:S04]  /*6050*/  LDSM.16.M88.4 R24, [R202+0x4000] ;  /* 0x00400000ca18783b */ /* 0x000fe80000000200 */
[----:B------:R-:W2:Y:S03]  /*6060*/  LDSM.16.M88.4 R20, [R199+0xa000] ;  /* 0x00a00000c714783b */ /* 0x000ea60000000200 */
[C---:B-1----:R-:W-:Y:S08]  /*6070*/  HMMA.16816.F32.BF16 R28, R176.reuse, R4, R28 ;  /* 0x00000004b01c723c */ /* 0x042ff0000004181c */
[----:B------:R-:W-:Y:S01]  /*6080*/  HMMA.16816.F32.BF16 R140, R176, R6, R140 ;  /* 0x00000006b08c723c */ /* 0x000fe2000004188c */
[----:B------:R-:W-:Y:S07]  /*6090*/  LDSM.16.M88.4 R4, [R192+0x4000] ;  /* 0x00400000c004783b */ /* 0x000fee0000000200 */
[C---:B---3--:R-:W-:Y:S08]  /*60a0*/  HMMA.16816.F32.BF16 R16, R136.reuse, R144, R16 ;  /* 0x000000908810723c */ /* 0x048ff00000041810 */
[----:B------:R-:W-:Y:S01]  /*60b0*/  HMMA.16816.F32.BF16 R12, R136, R146, R12 ;  /* 0x00000092880c723c */ /* 0x000fe2000004180c */
[----:B------:R-:W1:Y:S07]  /*60c0*/  LDSM.16.M88.4 R144, [R205+0xb000] ;  /* 0x00b00000cd90783b */ /* 0x000e6e0000000200 */
[----:B------:R-:W-:Y:S08]  /*60d0*/  HMMA.16816.F32.BF16 R28, R148, R220, R28 ;  /* 0x000000dc941c723c */ /* 0x000ff0000004181c */
[C---:B------:R-:W-:Y:S01]  /*60e0*/  HMMA.16816.F32.BF16 R180, R176.reuse, R172, R164 ;  /* 0x000000acb0b4723c */ /* 0x040fe200000418a4 */
[----:B------:R-:W3:Y:S07]  /*60f0*/  LDSM.16.M88.4 R164, [R199+0xa800] ;  /* 0x00a80000c7a4783b */ /* 0x000eee0000000200 */
[----:B------:R-:W-:Y:S08]  /*6100*/  HMMA.16816.F32.BF16 R160, R176, R174, R160 ;  /* 0x000000aeb0a0723c */ /* 0x000ff000000418a0 */
[----:B------:R-:W-:Y:S08]  /*6110*/  HMMA.16816.F32.BF16 R140, R148, R222, R140 ;  /* 0x000000de948c723c */ /* 0x000ff0000004188c */
        /* <DEDUP_REMOVED lines=8> */
[----:B------:R-:W-:Y:S01]  /*61a0*/  HMMA.16816.F32.BF16 R172, R176, R168, R156 ;  /* 0x000000a8b0ac723c */ /* 0x000fe2000004189c */
[----:B------:R-:W4:Y:S07]  /*61b0*/  LDSM.16.M88.4 R156, [R192+0x4800] ;  /* 0x00480000c09c783b */ /* 0x000f2e0000000200 */
[----:B------:R-:W-:Y:S08]  /*61c0*/  HMMA.16816.F32.BF16 R12, R8, R6, R12 ;  /* 0x00000006080c723c */ /* 0x000ff0000004180c */
[----:B---3--:R-:W-:Y:S08]  /*61d0*/  HMMA.16816.F32.BF16 R28, R24, R164, R28 ;  /* 0x000000a4181c723c */ /* 0x008ff0000004181c */
[C---:B--2---:R-:W-:Y:S08]  /*61e0*/  HMMA.16816.F32.BF16 R180, R136.reuse, R20, R180 ;  /* 0x0000001488b4723c */ /* 0x044ff000000418b4 */
[----:B------:R-:W-:Y:S01]  /*61f0*/  HMMA.16816.F32.BF16 R160, R136, R22, R160 ;  /* 0x0000001688a0723c */ /* 0x000fe200000418a0 */
[----:B------:R-:W2:Y:S01]  /*6200*/  LDSM.16.M88.4 R20, [R184] ;  /* 0x00000000b814783b */ /* 0x000ea20000000200 */
[----:B------:R-:W-:-:S02]  /*6210*/  FMUL.FTZ R12, R12, c[0x0][0x2ec] ;  /* 0x0000bb000c0c7a20 */ /* 0x000fc40000410000 */
[----:B------:R-:W-:Y:S02]  /*6220*/  FMUL.FTZ R13, R13, c[0x0][0x2ec] ;  /* 0x0000bb000d0d7a20 */ /* 0x000fe40000410000 */
[----:B------:R-:W-:Y:S01]  /*6230*/  FMUL.FTZ R14, R14, c[0x0][0x2ec] ;  /* 0x0000bb000e0e7a20 */ /* 0x000fe20000410000 */
[----:B------:R-:W-:Y:S01]  /*6240*/  MUFU.TANH R147, R12 ;  /* 0x0000000c00937308 */ /* 0x000fe20000002400 */
[----:B------:R-:W-:Y:S01]  /*6250*/  HMMA.16816.F32.BF16 R152, R176, R170, R152 ;  /* 0x000000aab098723c */ /* 0x000fe20000041898 */
[----:B------:R-:W-:-:S06]  /*6260*/  FMUL.FTZ R165, R15, c[0x0][0x2ec] ;  /* 0x0000bb000fa57a20 */ /* 0x000fcc0000410000 */
[----:B------:R-:W-:Y:S01]  /*6270*/  MUFU.TANH R164, R14 ;  /* 0x0000000e00a47308 */ /* 0x000fe20000002400 */
[----:B------:R-:W-:Y:S01]  /*6280*/  HMMA.16816.F32.BF16 R16, R8, R4, R16 ;  /* 0x000000040810723c */ /* 0x000fe20000041810 */
[----:B------:R-:W3:Y:S06]  /*6290*/  LDSM.16.M88.4 R4, [R199+0xb000] ;  /* 0x00b00000c704783b */ /* 0x000eec0000000200 */
[----:B------:R-:W-:Y:S01]  /*62a0*/  MUFU.TANH R165, R165 ;  /* 0x000000a500a57308 */ /* 0x000fe20000002400 */
[----:B-1----:R-:W-:Y:S08]  /*62b0*/  HMMA.16816.F32.BF16 R172, R148, R32, R172 ;  /* 0x0000002094ac723c */ /* 0x002ff000000418ac */
[----:B----4-:R-:W-:Y:S01]  /*62c0*/  HMMA.16816.F32.BF16 R28, R8, R156, R28 ;  /* 0x0000009c081c723c */ /* 0x010fe2000004181c */
[----:B------:R1:W-:Y:S07]  /*62d0*/  MUFU.TANH R156, R13 ;  /* 0x0000000d009c7308 */ /* 0x0003ee0000002400 */
[----:B------:R-:W-:Y:S01]  /*62e0*/  HMMA.16816.F32.BF16 R152, R148, R34, R152 ;  /* 0x000000229498723c */ /* 0x000fe20000041898 */
[----:B------:R-:W-:-:S02]  /*62f0*/  FMUL.FTZ R16, R16, c[0x0][0x2ec] ;  /* 0x0000bb0010107a20 */ /* 0x000fc40000410000 */
[----:B------:R-:W-:Y:S02]  /*6300*/  FMUL.FTZ R17, R17, c[0x0][0x2ec] ;  /* 0x0000bb0011117a20 */ /* 0x000fe40000410000 */
[----:B------:R-:W4:Y:S01]  /*6310*/  MUFU.TANH R144, R16 ;  /* 0x0000001000907308 */ /* 0x000f220000002400 */
[----:B------:R-:W-:Y:S02]  /*6320*/  FMUL.FTZ R146, R18, c[0x0][0x2ec] ;  /* 0x0000bb0012927a20 */ /* 0x000fe40000410000 */
[----:B--2---:R-:W-:Y:S01]  /*6330*/  HMMA.16816.F32.BF16 R172, R136, R20, R172 ;  /* 0x0000001488ac723c */ /* 0x004fe200000418ac */
[----:B-1----:R-:W1:Y:S01]  /*6340*/  LDSM.16.M88.4 R12, [R199+0xb800] ;  /* 0x00b80000c70c783b */ /* 0x002e620000000200 */
[----:B------:R-:W-:-:S03]  /*6350*/  FMUL.FTZ R157, R19, c[0x0][0x2ec] ;  /* 0x0000bb00139d7a20 */ /* 0x000fc60000410000 */
[----:B------:R2:W5:Y:S03]  /*6360*/  MUFU.TANH R145, R17 ;  /* 0x0000001100917308 */ /* 0x0005660000002400 */
[C---:B------:R-:W-:Y:S01]  /*6370*/  HMMA.16816.F32.BF16 R140, R24.reuse, R166, R140 ;  /* 0x000000a6188c723c */ /* 0x040fe2000004188c */
[----:B------:R-:W-:Y:S02]  /*6380*/  FMUL.FTZ R30, R30, c[0x0][0x2ec] ;  /* 0x0000bb001e1e7a20 */ /* 0x000fe40000410000 */
[----:B------:R-:W-:Y:S02]  /*6390*/  FMUL.FTZ R32, R29, c[0x0][0x2ec] ;  /* 0x0000bb001d207a20 */ /* 0x000fe40000410000 */
[----:B------:R-:W-:Y:S01]  /*63a0*/  MUFU.TANH R146, R146 ;  /* 0x0000009200927308 */ /* 0x000fe20000002400 */
[----:B------:R-:W-:Y:S02]  /*63b0*/  FMUL.FTZ R28, R28, c[0x0][0x2ec] ;  /* 0x0000bb001c1c7a20 */ /* 0x000fe40000410000 */
[C---:B---3--:R-:W-:Y:S01]  /*63c0*/  HMMA.16816.F32.BF16 R180, R24.reuse, R4, R180 ;  /* 0x0000000418b4723c */ /* 0x048fe200000418b4 */
[----:B------:R-:W-:Y:S01]  /*63d0*/  FMUL.FTZ R29, R31, c[0x0][0x2ec] ;  /* 0x0000bb001f1d7a20 */ /* 0x000fe20000410000 */
[----:B--2---:R-:W2:Y:S03]  /*63e0*/  LDSM.16.M88.4 R16, [R192+0x5000] ;  /* 0x00500000c010783b */ /* 0x004ea60000000200 */
[----:B------:R-:W3:Y:S03]  /*63f0*/  MUFU.TANH R157, R157 ;  /* 0x0000009d009d7308 */ /* 0x000ee60000002400 */
[----:B------:R-:W-:Y:S01]  /*6400*/  HMMA.16816.F32.BF16 R160, R24, R6, R160 ;  /* 0x0000000618a0723c */ /* 0x000fe200000418a0 */
[----:B------:R-:W3:Y:S01]  /*6410*/  LDSM.16.M88.4 R4, [R192+0x5800] ;  /* 0x00580000c004783b */ /* 0x000ee20000000200 */
[----:B------:R-:W-:-:S04]  /*6420*/  DEPBAR.LE SB0, 0x0 ;  /* 0x000080000000791a */ /* 0x000fc80000000000 */
[----:B------:R-:W1:Y:S02]  /*6430*/  MUFU.TANH R30, R30 ;  /* 0x0000001e001e7308 */ /* 0x000e640000002400 */
[----:B------:R-:W-:Y:S06]  /*6440*/  HMMA.16816.F32.BF16 R152, R136, R22, R152 ;  /* 0x000000168898723c */ /* 0x000fec0000041898 */
[----:B------:R-:W2:Y:S02]  /*6450*/  MUFU.TANH R32, R32 ;  /* 0x0000002000207308 */ /* 0x000ea40000002400 */
[----:B------:R-:W-:Y:S06]  /*6460*/  HMMA.16816.F32.BF16 R140, R8, R158, R140 ;  /* 0x0000009e088c723c */ /* 0x000fec000004188c */
[----:B------:R-:W2:Y:S02]  /*6470*/  MUFU.TANH R28, R28 ;  /* 0x0000001c001c7308 */ /* 0x000ea40000002400 */
[C---:B-1----:R-:W-:Y:S06]  /*6480*/  HMMA.16816.F32.BF16 R172, R24.reuse, R12, R172 ;  /* 0x0000000c18ac723c */ /* 0x042fec00000418ac */
[----:B------:R-:W-:Y:S01]  /*6490*/  MUFU.TANH R29, R29 ;  /* 0x0000001d001d7308 */ /* 0x000fe20000002400 */
[----:B------:R-:W-:Y:S01]  /*64a0*/  IMAD R13, R211, 0x40, R224 ;  /* 0x00000040d30d7824 */ /* 0x000fe200078e02e0 */
[----:B------:R-:W-:Y:S04]  /*64b0*/  HMMA.16816.F32.BF16 R152, R24, R14, R152 ;  /* 0x0000000e1898723c */ /* 0x000fe80000041898 */
[----:B------:R-:W-:-:S02]  /*64c0*/  ISETP.GE.AND P3, PT, R13, R218, PT ;  /* 0x000000da0d00720c */ /* 0x000fc40003f66270 */
[C---:B------:R-:W-:Y:S02]  /*64d0*/  IADD3 R133, R13.reuse, 0x20, RZ ;  /* 0x000000200d857810 */ /* 0x040fe40007ffe0ff */
[C---:B--2---:R-:W-:Y:S01]  /*64e0*/  HMMA.16816.F32.BF16 R180, R8.reuse, R16, R180 ;  /* 0x0000001008b4723c */ /* 0x044fe200000418b4 */
[----:B------:R-:W-:Y:S01]  /*64f0*/  IADD3 R15, R13, 0x1, RZ ;  /* 0x000000010d0f7810 */ /* 0x000fe20007ffe0ff */
[----:B------:R-:W-:Y:S01]  /*6500*/  FMUL.FTZ R20, R141, c[0x0][0x2ec] ;  /* 0x0000bb008d147a20 */ /* 0x000fe20000410000 */
[----:B----4-:R-:W-:Y:S01]  /*6510*/  FSEL R144, R144, -INF , !P3 ;  /* 0xff80000090907808 */ /* 0x010fe20005800000 */
[----:B------:R-:W-:Y:S01]  /*6520*/  FMUL.FTZ R21, R143, c[0x0][0x2ec] ;  /* 0x0000bb008f157a20 */ /* 0x000fe20000410000 */
[C---:B------:R-:W-:Y:S02]  /*6530*/  ISETP.GE.AND P4, PT, R15.reuse, R218, PT ;  /* 0x000000da0f00720c */ /* 0x040fe40003f86270 */
[----:B------:R-:W-:Y:S01]  /*6540*/  ISETP.GE.AND P5, PT, R15, R212, PT ;  /* 0x000000d40f00720c */ /* 0x000fe20003fa6270 */
[C---:B---3--:R-:W-:Y:S01]  /*6550*/  HMMA.16816.F32.BF16 R172, R8.reuse, R4, R172 ;  /* 0x0000000408ac723c */ /* 0x048fe200000418ac */
[----:B-----5:R-:W-:Y:S01]  /*6560*/  FSEL R12, R145, -INF , !P4 ;  /* 0xff800000910c7808 */ /* 0x020fe20006000000 */
[----:B------:R-:W-:Y:S01]  /*6570*/  FMUL.FTZ R17, R140, c[0x0][0x2ec] ;  /* 0x0000bb008c117a20 */ /* 0x000fe20000410000 */
[----:B------:R-:W-:Y:S01]  /*6580*/  IADD3 R15, R13, 0x8, RZ ;  /* 0x000000080d0f7810 */ /* 0x000fe20007ffe0ff */
[----:B------:R-:W-:Y:S01]  /*6590*/  MUFU.TANH R20, R20 ;  /* 0x0000001400147308 */ /* 0x000fe20000002400 */
[----:B------:R-:W-:Y:S01]  /*65a0*/  FSEL R157, R157, -INF , !P5 ;  /* 0xff8000009d9d7808 */ /* 0x000fe20006800000 */
[----:B------:R-:W-:Y:S01]  /*65b0*/  FMUL.FTZ R16, R142, c[0x0][0x2ec] ;  /* 0x0000bb008e107a20 */ /* 0x000fe20000410000 */
[----:B------:R-:W-:Y:S01]  /*65c0*/  IADD3 R5, R13, 0x9, RZ ;  /* 0x000000090d057810 */ /* 0x000fe20007ffe0ff */
[----:B------:R-:W-:Y:S01]  /*65d0*/  HMMA.16816.F32.BF16 R160, R8, R18, R160 ;  /* 0x0000001208a0723c */ /* 0x000fe200000418a0 */
[----:B------:R-:W-:-:S02]  /*65e0*/  ISETP.GE.AND P6, PT, R15, R218, PT ;  /* 0x000000da0f00720c */ /* 0x000fc40003fc6270 */
[C---:B------:R-:W-:Y:S01]  /*65f0*/  ISETP.GE.AND P3, PT, R5.reuse, R218, PT ;  /* 0x000000da0500720c */ /* 0x040fe20003f66270 */
[----:B------:R-:W-:Y:S01]  /*6600*/  MUFU.TANH R17, R17 ;  /* 0x0000001100117308 */ /* 0x000fe20000002400 */
[-C--:B------:R-:W-:Y:S02]  /*6610*/  ISETP.GE.AND P4, PT, R5, R212.reuse, PT ;  /* 0x000000d40500720c */ /* 0x080fe40003f86270 */
[----:B------:R-:W-:Y:S01]  /*6620*/  FSEL R14, R147, -INF , !P6 ;  /* 0xff800000930e7808 */ /* 0x000fe20007000000 */
[----:B------:R-:W-:Y:S01]  /*6630*/  HMMA.16816.F32.BF16 R4, R8, R6, R152 ;  /* 0x000000060804723c */ /* 0x000fe20000041898 */
[----:B------:R-:W-:Y:S01]  /*6640*/  FMUL.FTZ R18, R180, c[0x0][0x2ec] ;  /* 0x0000bb00b4127a20 */ /* 0x000fe20000410000 */
[-C--:B------:R-:W-:Y:S01]  /*6650*/  ISETP.GE.AND P6, PT, R13, R212.reuse, PT ;  /* 0x000000d40d00720c */ /* 0x080fe20003fc6270 */
[----:B------:R-:W-:Y:S01]  /*6660*/  FMUL.FTZ R170, R181, c[0x0][0x2ec] ;  /* 0x0000bb00b5aa7a20 */ /* 0x000fe20000410000 */
[-C--:B------:R-:W-:Y:S01]  /*6670*/  ISETP.GE.AND P2, PT, R15, R212.reuse, PT ;  /* 0x000000d40f00720c */ /* 0x080fe20003f46270 */
[----:B------:R-:W-:Y:S01]  /*6680*/  FMUL.FTZ R169, R182, c[0x0][0x2ec] ;  /* 0x0000bb00b6a97a20 */ /* 0x000fe20000410000 */
[C---:B------:R-:W-:Y:S01]  /*6690*/  IADD3 R27, R13.reuse, 0x21, RZ ;  /* 0x000000210d1b7810 */ /* 0x040fe20007ffe0ff */
[----:B------:R-:W1:Y:S01]  /*66a0*/  MUFU.TANH R18, R18 ;  /* 0x0000001200127308 */ /* 0x000e620000002400 */
[----:B------:R-:W-:Y:S01]  /*66b0*/  FSEL R10, R156, -INF , !P3 ;  /* 0xff8000009c0a7808 */ /* 0x000fe20005800000 */
[----:B------:R-:W-:Y:S01]  /*66c0*/  FMUL.FTZ R156, R172, c[0x0][0x2ec] ;  /* 0x0000bb00ac9c7a20 */ /* 0x000fe20000410000 */
[----:B------:R-:W-:Y:S01]  /*66d0*/  IADD3 R11, R13, 0x10, RZ ;  /* 0x000000100d0b7810 */ /* 0x000fe20007ffe0ff */
[----:B------:R-:W-:Y:S01]  /*66e0*/  FMUL.FTZ R154, R173, c[0x0][0x2ec] ;  /* 0x0000bb00ad9a7a20 */ /* 0x000fe20000410000 */
[----:B------:R-:W-:Y:S01]  /*66f0*/  IADD3 R9, R13, 0x11, RZ ;  /* 0x000000110d097810 */ /* 0x000fe20007ffe0ff */
[----:B------:R-:W-:Y:S01]  /*6700*/  FMUL.FTZ R167, R183, c[0x0][0x2ec] ;  /* 0x0000bb00b7a77a20 */ /* 0x000fe20000410000 */
[----:B------:R-:W-:Y:S01]  /*6710*/  FSEL R8, R146, -INF , !P6 ;  /* 0xff80000092087808 */ /* 0x000fe20007000000 */
[----:B------:R-:W2:Y:S01]  /*6720*/  MUFU.TANH R170, R170 ;  /* 0x000000aa00aa7308 */ /* 0x000ea20000002400 */
[----:B------:R-:W-:Y:S01]  /*6730*/  FMUL.FTZ R161, R161, c[0x0][0x2ec] ;  /* 0x0000bb00a1a17a20 */ /* 0x000fe20000410000 */
[----:B------:R-:W-:Y:S01]  /*6740*/  ISETP.GE.AND P6, PT, R11, R212, PT ;  /* 0x000000d40b00720c */ /* 0x000fe20003fc6270 */
[----:B------:R-:W-:Y:S01]  /*6750*/  FMUL.FTZ R160, R160, c[0x0][0x2ec] ;  /* 0x0000bb00a0a07a20 */ /* 0x000fe20000410000 */
[-C--:B------:R-:W-:Y:S01]  /*6760*/  ISETP.GE.AND P5, PT, R9, R218.reuse, PT ;  /* 0x000000da0900720c */ /* 0x080fe20003fa6270 */
[----:B------:R-:W-:Y:S01]  /*6770*/  FMUL.FTZ R15, R162, c[0x0][0x2ec] ;  /* 0x0000bb00a20f7a20 */ /* 0x000fe20000410000 */
[----:B------:R-:W-:Y:S01]  /*6780*/  ISETP.GE.AND P3, PT, R11, R218, PT ;  /* 0x000000da0b00720c */ /* 0x000fe20003f66270 */
[----:B------:R-:W-:Y:S01]  /*6790*/  FMUL.FTZ R163, R163, c[0x0][0x2ec] ;  /* 0x0000bb00a3a37a20 */ /* 0x000fe20000410000 */
[----:B------:R-:W3:Y:S01]  /*67a0*/  MUFU.TANH R156, R156 ;  /* 0x0000009c009c7308 */ /* 0x000ee20000002400 */
[----:B------:R-:W-:Y:S01]  /*67b0*/  FMUL.FTZ R5, R5, c[0x0][0x2ec] ;  /* 0x0000bb0005057a20 */ /* 0x000fe20000410000 */
[C---:B------:R-:W-:Y:S01]  /*67c0*/  IADD3 R137, R13.reuse, 0x19, RZ ;  /* 0x000000190d897810 */ /* 0x040fe20007ffe0ff */
[----:B------:R-:W-:Y:S01]  /*67d0*/  FMUL.FTZ R4, R4, c[0x0][0x2ec] ;  /* 0x0000bb0004047a20 */ /* 0x000fe20000410000 */
[----:B------:R-:W-:Y:S01]  /*67e0*/  IADD3 R139, R13, 0x18, RZ ;  /* 0x000000180d8b7810 */ /* 0x000fe20007ffe0ff */
[----:B------:R-:W-:Y:S01]  /*67f0*/  FMUL.FTZ R153, R174, c[0x0][0x2ec] ;  /* 0x0000bb00ae997a20 */ /* 0x000fe20000410000 */
[----:B------:R-:W-:Y:S01]  /*6800*/  FSEL R25, R30, -INF , !P6 ;  /* 0xff8000001e197808 */ /* 0x000fe20007000000 */
[----:B------:R-:W-:Y:S01]  /*6810*/  FMUL.FTZ R175, R175, c[0x0][0x2ec] ;  /* 0x0000bb00afaf7a20 */ /* 0x000fe20000410000 */
[----:B------:R-:W4:Y:S01]  /*6820*/  MUFU.TANH R154, R154 ;  /* 0x0000009a009a7308 */ /* 0x000f220000002400 */
[----:B------:R-:W-:Y:S01]  /*6830*/  FSEL R24, R32, -INF , !P5 ;  /* 0xff80000020187808 */ /* 0x000fe20006800000 */
[----:B------:R-:W-:Y:S01]  /*6840*/  FMUL.FTZ R6, R6, c[0x0][0x2ec] ;  /* 0x0000bb0006067a20 */ /* 0x000fe20000410000 */
[----:B------:R-:W-:Y:S01]  /*6850*/  FSEL R11, R164, -INF , !P2 ;  /* 0xff800000a40b7808 */ /* 0x000fe20005000000 */
[----:B------:R-:W-:Y:S01]  /*6860*/  FMUL.FTZ R7, R7, c[0x0][0x2ec] ;  /* 0x0000bb0007077a20 */ /* 0x000fe20000410000 */
[----:B------:R-:W-:-:S02]  /*6870*/  FSEL R26, R28, -INF , !P3 ;  /* 0xff8000001c1a7808 */ /* 0x000fc40005800000 */
[-C--:B------:R-:W-:Y:S01]  /*6880*/  ISETP.GE.AND P6, PT, R133, R218.reuse, PT ;  /* 0x000000da8500720c */ /* 0x080fe20003fc6270 */
[----:B------:R-:W5:Y:S01]  /*6890*/  MUFU.TANH R166, R161 ;  /* 0x000000a100a67308 */ /* 0x000f620000002400 */
[----:B------:R-:W-:Y:S02]  /*68a0*/  ISETP.GE.AND P5, PT, R27, R218, PT ;  /* 0x000000da1b00720c */ /* 0x000fe40003fa6270 */
[----:B------:R-:W-:Y:S02]  /*68b0*/  ISETP.GE.AND P2, PT, R9, R212, PT ;  /* 0x000000d40900720c */ /* 0x000fe40003f46270 */
[C---:B------:R-:W-:Y:S02]  /*68c0*/  IADD3 R33, R13.reuse, 0x30, RZ ;  /* 0x000000300d217810 */ /* 0x040fe40007ffe0ff */
[----:B------:R-:W-:Y:S01]  /*68d0*/  IADD3 R31, R13, 0x31, RZ ;  /* 0x000000310d1f7810 */ /* 0x000fe20007ffe0ff */
[----:B------:R-:W3:Y:S01]  /*68e0*/  MUFU.TANH R168, R160 ;  /* 0x000000a000a87308 */ /* 0x000ee20000002400 */
[----:B------:R-:W-:-:S02]  /*68f0*/  ISETP.GE.AND P3, PT, R137, R218, PT ;  /* 0x000000da8900720c */ /* 0x000fc40003f66270 */
[----:B------:R-:W-:Y:S02]  /*6900*/  IADD3 R35, R13, 0x29, RZ ;  /* 0x000000290d237810 */ /* 0x000fe40007ffe0ff */
[----:B------:R-:W-:Y:S02]  /*6910*/  FSEL R9, R165, -INF , !P4 ;  /* 0xff800000a5097808 */ /* 0x000fe40006000000 */
[----:B------:R-:W-:Y:S01]  /*6920*/  ISETP.GE.AND P4, PT, R139, R218, PT ;  /* 0x000000da8b00720c */ /* 0x000fe20003f86270 */
[----:B------:R-:W3:Y:S01]  /*6930*/  MUFU.TANH R136, R5 ;  /* 0x0000000500887308 */ /* 0x000ee20000002400 */
[----:B------:R-:W-:Y:S02]  /*6940*/  IADD3 R23, R13, 0x28, RZ ;  /* 0x000000280d177810 */ /* 0x000fe40007ffe0ff */
[----:B-1----:R-:W-:Y:S02]  /*6950*/  FSEL R172, R18, -INF , !P6 ;  /* 0xff80000012ac7808 */ /* 0x002fe40007000000 */
[----:B--2---:R-:W-:-:S02]  /*6960*/  FSEL R170, R170, -INF , !P5 ;  /* 0xff800000aaaa7808 */ /* 0x004fc40006800000 */
[----:B------:R-:W-:Y:S01]  /*6970*/  FSEL R20, R20, -INF , !P3 ;  /* 0xff80000014147808 */ /* 0x000fe20005800000 */
[----:B------:R-:W1:Y:S01]  /*6980*/  MUFU.TANH R138, R4 ;  /* 0x00000004008a7308 */ /* 0x000e620000002400 */
[-C--:B------:R-:W-:Y:S02]  /*6990*/  ISETP.GE.AND P6, PT, R33, R218.reuse, PT ;  /* 0x000000da2100720c */ /* 0x080fe40003fc6270 */
[-C--:B------:R-:W-:Y:S02]  /*69a0*/  ISETP.GE.AND P5, PT, R31, R218.reuse, PT ;  /* 0x000000da1f00720c */ /* 0x080fe40003fa6270 */
[----:B------:R-:W-:Y:S02]  /*69b0*/  IADD3 R19, R13, 0x38, RZ ;  /* 0x000000380d137810 */ /* 0x000fe40007ffe0ff */
[----:B------:R-:W-:Y:S01]  /*69c0*/  ISETP.GE.AND P3, PT, R35, R218, PT ;  /* 0x000000da2300720c */ /* 0x000fe20003f66270 */
[----:B------:R-:W2:Y:S01]  /*69d0*/  MUFU.TANH R16, R16 ;  /* 0x0000001000107308 */ /* 0x000ea20000002400 */
[----:B------:R-:W-:-:S02]  /*69e0*/  IADD3 R13, R13, 0x39, RZ ;  /* 0x000000390d0d7810 */ /* 0x000fc40007ffe0ff */
[----:B------:R-:W-:Y:S02]  /*69f0*/  FSEL R22, R17, -INF , !P4 ;  /* 0xff80000011167808 */ /* 0x000fe40006000000 */
[----:B------:R-:W-:Y:S02]  /*6a00*/  ISETP.GE.AND P4, PT, R23, R218, PT ;  /* 0x000000da1700720c */ /* 0x000fe40003f86270 */
[----:B---3--:R-:W-:Y:S01]  /*6a10*/  FSEL R156, R156, -INF , !P6 ;  /* 0xff8000009c9c7808 */ /* 0x008fe20007000000 */
[----:B------:R-:W3:Y:S01]  /*6a20*/  MUFU.TANH R21, R21 ;  /* 0x0000001500157308 */ /* 0x000ee20000002400 */
[----:B----4-:R-:W-:Y:S02]  /*6a30*/  FSEL R154, R154, -INF , !P5 ;  /* 0xff8000009a9a7808 */ /* 0x010fe40006800000 */
[----:B-----5:R-:W-:Y:S02]  /*6a40*/  FSEL R166, R166, -INF , !P3 ;  /* 0xff800000a6a67808 */ /* 0x020fe40005800000 */
[----:B------:R-:W-:-:S02]  /*6a50*/  ISETP.GE.AND P6, PT, R139, R212, PT ;  /* 0x000000d48b00720c */ /* 0x000fc40003fc6270 */
[----:B------:R-:W-:Y:S01]  /*6a60*/  ISETP.GE.AND P5, PT, R137, R212, PT ;  /* 0x000000d48900720c */ /* 0x000fe20003fa6270 */
[----:B------:R-:W4:Y:S01]  /*6a70*/  MUFU.TANH R169, R169 ;  /* 0x000000a900a97308 */ /* 0x000f220000002400 */
[-C--:B------:R-:W-:Y:S02]  /*6a80*/  ISETP.GE.AND P3, PT, R13, R218.reuse, PT ;  /* 0x000000da0d00720c */ /* 0x080fe40003f66270 */
[----:B------:R-:W-:Y:S02]  /*6a90*/  FSEL R168, R168, -INF , !P4 ;  /* 0xff800000a8a87808 */ /* 0x000fe40006000000 */
[----:B------:R-:W-:Y:S02]  /*6aa0*/  ISETP.GE.AND P4, PT, R19, R218, PT ;  /* 0x000000da1300720c */ /* 0x000fe40003f86270 */
[----:B------:R-:W-:Y:S01]  /*6ab0*/  FSEL R136, R136, -INF , !P3 ;  /* 0xff80000088887808 */ /* 0x000fe20005800000 */
[----:B------:R-:W5:Y:S01]  /*6ac0*/  MUFU.TANH R167, R167 ;  /* 0x000000a700a77308 */ /* 0x000f620000002400 */
[----:B------:R-:W-:-:S02]  /*6ad0*/  ISETP.GE.AND P3, PT, R27, R212, PT ;  /* 0x000000d41b00720c */ /* 0x000fc40003f66270 */
[----:B-1----:R-:W-:Y:S02]  /*6ae0*/  FSEL R138, R138, -INF , !P4 ;  /* 0xff8000008a8a7808 */ /* 0x002fe40006000000 */
[----:B------:R-:W-:Y:S02]  /*6af0*/  FSEL R27, R29, -INF , !P2 ;  /* 0xff8000001d1b7808 */ /* 0x000fe40005000000 */
[-C--:B------:R-:W-:Y:S01]  /*6b00*/  ISETP.GE.AND P4, PT, R133, R212.reuse, PT ;  /* 0x000000d48500720c */ /* 0x080fe20003f86270 */
[----:B------:R-:W1:Y:S01]  /*6b10*/  MUFU.TANH R15, R15 ;  /* 0x0000000f000f7308 */ /* 0x000e620000002400 */
[----:B------:R-:W-:Y:S02]  /*6b20*/  ISETP.GE.AND P2, PT, R23, R212, PT ;  /* 0x000000d41700720c */ /* 0x000fe40003f46270 */
[----:B--2---:R-:W-:Y:S02]  /*6b30*/  FSEL R23, R16, -INF , !P6 ;  /* 0xff80000010177808 */ /* 0x004fe40007000000 */
[----:B---3--:R-:W-:-:S02]  /*6b40*/  FSEL R21, R21, -INF , !P5 ;  /* 0xff80000015157808 */ /* 0x008fc40006800000 */
[----:B----4-:R-:W-:Y:S01]  /*6b50*/  FSEL R169, R169, -INF , !P4 ;  /* 0xff800000a9a97808 */ /* 0x010fe20006000000 */
[----:B------:R-:W2:Y:S01]  /*6b60*/  MUFU.TANH R163, R163 ;  /* 0x000000a300a37308 */ /* 0x000ea20000002400 */
[----:B-----5:R-:W-:Y:S02]  /*6b70*/  FSEL R167, R167, -INF , !P3 ;  /* 0xff800000a7a77808 */ /* 0x020fe40005800000 */
[-C--:B------:R-:W-:Y:S02]  /*6b80*/  ISETP.GE.AND P6, PT, R35, R212.reuse, PT ;  /* 0x000000d42300720c */ /* 0x080fe40003fc6270 */
[-C--:B------:R-:W-:Y:S02]  /*6b90*/  ISETP.GE.AND P5, PT, R33, R212.reuse, PT ;  /* 0x000000d42100720c */ /* 0x080fe40003fa6270 */
[-C--:B------:R-:W-:Y:S01]  /*6ba0*/  ISETP.GE.AND P4, PT, R31, R212.reuse, PT ;  /* 0x000000d41f00720c */ /* 0x080fe20003f86270 */
[----:B------:R-:W3:Y:S01]  /*6bb0*/  MUFU.TANH R153, R153 ;  /* 0x0000009900997308 */ /* 0x000ee20000002400 */
[----:B-1----:R-:W-:Y:S01]  /*6bc0*/  FSEL R165, R15, -INF , !P2 ;  /* 0xff8000000fa57808 */ /* 0x002fe20005000000 */
[----:B------:R-:W-:Y:S01]  /*6bd0*/  BAR.SYNC.DEFER_BLOCKING 0x0 ;  /* 0x0000000000007b1d */ /* 0x000fe20000010000 */
[----:B------:R-:W-:-:S02]  /*6be0*/  ISETP.GE.AND P3, PT, R19, R212, PT ;  /* 0x000000d41300720c */ /* 0x000fc40003f66270 */
[----:B------:R-:W-:-:S03]  /*6bf0*/  ISETP.GE.AND P2, PT, R13, R212, PT ;  /* 0x000000d40d00720c */ /* 0x000fc60003f46270 */
[----:B------:R-:W1:Y:S01]  /*6c00*/  MUFU.TANH R139, R175 ;  /* 0x000000af008b7308 */ /* 0x000e620000002400 */
[----:B--2---:R-:W-:-:S07]  /*6c10*/  FSEL R163, R163, -INF , !P6 ;  /* 0xff800000a3a37808 */ /* 0x004fce0007000000 */
[----:B------:R-:W2:Y:S01]  /*6c20*/  MUFU.TANH R137, R6 ;  /* 0x0000000600897308 */ /* 0x000ea20000002400 */
[----:B---3--:R-:W-:-:S07]  /*6c30*/  FSEL R153, R153, -INF , !P5 ;  /* 0xff80000099997808 */ /* 0x008fce0006800000 */
[----:B------:R-:W3:Y:S01]  /*6c40*/  MUFU.TANH R151, R7 ;  /* 0x0000000700977308 */ /* 0x000ee20000002400 */
[----:B-1----:R-:W-:Y:S02]  /*6c50*/  FSEL R139, R139, -INF , !P4 ;  /* 0xff8000008b8b7808 */ /* 0x002fe40006000000 */
[----:B--2---:R-:W-:Y:S02]  /*6c60*/  FSEL R137, R137, -INF , !P3 ;  /* 0xff80000089897808 */ /* 0x004fe40005800000 */
[----:B---3--:R-:W-:Y:S01]  /*6c70*/  FSEL R151, R151, -INF , !P2 ;  /* 0xff80000097977808 */ /* 0x008fe20005000000 */
        /* <DEDUP_REMOVED lines=53> */
[----:B------:R-:W-:-:S05]  /*6fd0*/  SHF.R.S32.HI R4, RZ, 0x1f, R6 ;  /* 0x0000001fff047819 */ /* 0x000fca0000011406 */
[----:B------:R-:W-:-:S04]  /*6fe0*/  IMAD R5, R4, c[0x0][0x180], RZ ;  /* 0x0000600004057a24 */ /* 0x000fc800078e02ff */
[C---:B------:R-:W-:Y:S02]  /*6ff0*/  IMAD R5, R6.reuse, c[0x0][0x184], R5 ;  /* 0x0000610006057a24 */ /* 0x040fe400078e0205 */
[----:B------:R-:W-:-:S05]  /*7000*/  IMAD.WIDE.U32 R6, R6, c[0x0][0x180], R16 ;  /* 0x0000600006067a25 */ /* 0x000fca00078e0010 */
[----:B------:R-:W-:Y:S01]  /*7010*/  IADD3 R0, R7, R5, RZ ;  /* 0x0000000507007210 */ /* 0x000fe20007ffe0ff */
[----:B------:R-:W-:Y:S05]  /*7020*/  BRA `(.L_x_2183) ;  /* 0x0000002000007947 */ /* 0x000fea0003800000 */
.L_x_2182:
[----:B------:R-:W-:-:S04]  /*7030*/  LEA R6, -R2, RZ, 0x6 ;  /* 0x000000ff02067211 */ /* 0x000fc800078e31ff */
[----:B------:R-:W-:Y:S02]  /*7040*/  SHF.R.S32.HI R0, RZ, 0x1f, R6 ;  /* 0x0000001fff007819 */ /* 0x000fe40000011406 */
.L_x_2183:
        /* <DEDUP_REMOVED lines=28> */
.L_x_2181:
        /* <DEDUP_REMOVED lines=48> */
[----:B------:R-:W-:Y:S01]  /*7510*/  FSETP.NEU.FTZ.AND P1, PT, R146, -INF , PT ;  /* 0xff8000009200780b */ /* 0x000fe20003f3d000 */
[----:B------:R-:W-:Y:S02]  /*7520*/  FADD.FTZ R4, R132, -R5 ;  /* 0x8000000584047221 */ /* 0x000fe40000010000 */
[--C-:B------:R-:W-:Y:S01]  /*7530*/  FFMA.FTZ R145, R144, c[0x0][0x23c], -R155.reuse ;  /* 0x00008f0090917a23 */ /* 0x100fe2000001089b */
[----:B------:R-:W-:Y:S01]  /*7540*/  FSEL R6, R146, RZ, P1 ;  /* 0x000000ff92067208 */ /* 0x000fe20000800000 */
[--C-:B------:R-:W-:Y:S01]  /*7550*/  FFMA.FTZ R144, R12, c[0x0][0x23c], -R155.reuse ;  /* 0x00008f000c907a23 */ /* 0x100fe2000001089b */
[----:B------:R-:W-:Y:S01]  /*7560*/  FSEL R152, R152, RZ, P1 ;  /* 0x000000ff98987208 */ /* 0x000fe20000800000 */
[--C-:B------:R-:W-:Y:S01]  /*7570*/  FFMA.FTZ R143, R14, c[0x0][0x23c], -R155.reuse ;  /* 0x00008f000e8f7a23 */ /* 0x100fe2000001089b */
[----:B------:R-:W-:Y:S01]  /*7580*/  LDSM.16.MT88.4 R132, [R198+0xc800] ;  /* 0x00c80000c684783b */ /* 0x000fe20000004200 */
[----:B------:R-:W-:Y:S01]  /*7590*/  FADD.FTZ R6, R3, -R6 ;  /* 0x8000000603067221 */ /* 0x000fe20000010000 */
[----:B------:R-:W-:Y:S01]  /*75a0*/  MUFU.EX2 R145, R145 ;  /* 0x0000009100917308 */ /* 0x000fe20000000800 */
[----:B------:R-:W-:Y:S01]  /*75b0*/  FFMA.FTZ R142, R10, c[0x0][0x23c], -R155 ;  /* 0x00008f000a8e7a23 */ /* 0x000fe2000001089b */
[----:B------:R-:W1:Y:S01]  /*75c0*/  LDSM.16.MT88.4 R12, [R198+0xc000] ;  /* 0x00c00000c60c783b */ /* 0x000e620000004200 */
[----:B------:R-:W-:-:S02]  /*75d0*/  FFMA.FTZ R141, R8, c[0x0][0x23c], -R152 ;  /* 0x00008f00088d7a23 */ /* 0x000fc40000010898 */
[--C-:B------:R-:W-:Y:S02]  /*75e0*/  FFMA.FTZ R140, R157, c[0x0][0x23c], -R152.reuse ;  /* 0x00008f009d8c7a23 */ /* 0x100fe40000010898 */
[--C-:B------:R-:W-:Y:S01]  /*75f0*/  FFMA.FTZ R0, R11, c[0x0][0x23c], -R152.reuse ;  /* 0x00008f000b007a23 */ /* 0x100fe20000010898 */
[----:B------:R-:W2:Y:S01]  /*7600*/  MUFU.EX2 R144, R144 ;  /* 0x0000009000907308 */ /* 0x000ea20000000800 */
[----:B------:R-:W-:Y:S02]  /*7610*/  FFMA.FTZ R149, R9, c[0x0][0x23c], -R152 ;  /* 0x00008f0009957a23 */ /* 0x000fe40000010898 */
[----:B------:R-:W-:Y:S01]  /*7620*/  FMUL.FTZ R150, R4, c[0x0][0x23c] ;  /* 0x00008f0004967a20 */ /* 0x000fe20000410000 */
[----:B------:R-:W3:Y:S01]  /*7630*/  LDSM.16.MT88.4 R8, [R197+0xc000] ;  /* 0x00c00000c508783b */ /* 0x000ee20000004200 */
[----:B------:R-:W-:Y:S02]  /*7640*/  FMUL.FTZ R148, R6, c[0x0][0x23c] ;  /* 0x00008f0006947a20 */ /* 0x000fe40000410000 */
[--C-:B------:R-:W-:Y:S01]  /*7650*/  FFMA.FTZ R3, R26, c[0x0][0x23c], -R155.reuse ;  /* 0x00008f001a037a23 */ /* 0x100fe2000001089b */
[----:B------:R-:W-:Y:S01]  /*7660*/  MUFU.EX2 R143, R143 ;  /* 0x0000008f008f7308 */ /* 0x000fe20000000800 */
[----:B------:R-:W-:-:S02]  /*7670*/  FFMA.FTZ R158, R24, c[0x0][0x23c], -R155 ;  /* 0x00008f00189e7a23 */ /* 0x000fc4000001089b */
[--C-:B------:R-:W-:Y:S02]  /*7680*/  FFMA.FTZ R157, R22, c[0x0][0x23c], -R155.reuse ;  /* 0x00008f00169d7a23 */ /* 0x100fe4000001089b */
[----:B------:R-:W-:Y:S02]  /*7690*/  FFMA.FTZ R160, R20, c[0x0][0x23c], -R155 ;  /* 0x00008f0014a07a23 */ /* 0x000fe4000001089b */
[--C-:B------:R-:W-:Y:S01]  /*76a0*/  FFMA.FTZ R159, R25, c[0x0][0x23c], -R152.reuse ;  /* 0x00008f00199f7a23 */ /* 0x100fe20000010898 */
[----:B------:R-:W4:Y:S01]  /*76b0*/  MUFU.EX2 R142, R142 ;  /* 0x0000008e008e7308 */ /* 0x000f220000000800 */
[----:B--2---:R-:W-:Y:S01]  /*76c0*/  F2FP.BF16.PACK_AB R4, R144, R145 ;  /* 0x000000919004723e */ /* 0x004fe200000010ff */
[--C-:B------:R-:W-:Y:S02]  /*76d0*/  FFMA.FTZ R162, R27, c[0x0][0x23c], -R152.reuse ;  /* 0x00008f001ba27a23 */ /* 0x100fe40000010898 */
[--C-:B------:R-:W-:Y:S01]  /*76e0*/  FFMA.FTZ R161, R23, c[0x0][0x23c], -R152.reuse ;  /* 0x00008f0017a17a23 */ /* 0x100fe20000010898 */
[----:B------:R-:W-:Y:S01]  /*76f0*/  LDSM.16.MT88.4 R24, [R200+0xe800] ;  /* 0x00e80000c818783b */ /* 0x000fe20000004200 */
[----:B------:R-:W-:-:S02]  /*7700*/  FFMA.FTZ R164, R21, c[0x0][0x23c], -R152 ;  /* 0x00008f0015a47a23 */ /* 0x000fc40000010898 */
[----:B------:R-:W-:Y:S01]  /*7710*/  MUFU.EX2 R141, R141 ;  /* 0x0000008d008d7308 */ /* 0x000fe20000000800 */
[----:B------:R-:W-:Y:S01]  /*7720*/  LDSM.16.MT88.4 R20, [R198+0xe800] ;  /* 0x00e80000c614783b */ /* 0x000fe20000004200 */
[--C-:B------:R-:W-:Y:S02]  /*7730*/  FFMA.FTZ R171, R172, c[0x0][0x23c], -R155.reuse ;  /* 0x00008f00acab7a23 */ /* 0x100fe4000001089b */
[--C-:B------:R-:W-:Y:S02]  /*7740*/  FFMA.FTZ R173, R166, c[0x0][0x23c], -R155.reuse ;  /* 0x00008f00a6ad7a23 */ /* 0x100fe4000001089b */
[--C-:B------:R-:W-:Y:S02]  /*7750*/  FFMA.FTZ R170, R170, c[0x0][0x23c], -R155.reuse ;  /* 0x00008f00aaaa7a23 */ /* 0x100fe4000001089b */
[----:B------:R-:W2:Y:S01]  /*7760*/  MUFU.EX2 R140, R140 ;  /* 0x0000008c008c7308 */ /* 0x000ea20000000800 */
        /* <DEDUP_REMOVED lines=10> */
[----:B--2---:R-:W-:Y:S01]  /*7810*/  F2FP.BF16.PACK_AB R5, R140, R141 ;  /* 0x0000008d8c05723e */ /* 0x004fe200000010ff */
[----:B------:R-:W-:-:S02]  /*7820*/  FFMA.FTZ R154, R138, c[0x0][0x23c], -R155 ;  /* 0x00008f008a9a7a23 */ /* 0x000fc4000001089b */
[--C-:B------:R-:W-:Y:S02]  /*7830*/  FFMA.FTZ R153, R153, c[0x0][0x23c], -R152.reuse ;  /* 0x00008f0099997a23 */ /* 0x100fe40000010898 */
[--C-:B------:R-:W-:Y:S02]  /*7840*/  FFMA.FTZ R174, R139, c[0x0][0x23c], -R152.reuse ;  /* 0x00008f008bae7a23 */ /* 0x100fe40000010898 */
[----:B------:R-:W2:Y:S01]  /*7850*/  MUFU.EX2 R150, R150 ;  /* 0x0000009600967308 */ /* 0x000ea20000000800 */
[--C-:B------:R-:W-:Y:S02]  /*7860*/  FFMA.FTZ R169, R137, c[0x0][0x23c], -R152.reuse ;  /* 0x00008f0089a97a23 */ /* 0x100fe40000010898 */
[----:B------:R-:W-:Y:S02]  /*7870*/  FFMA.FTZ R155, R136, c[0x0][0x23c], -R155 ;  /* 0x00008f00889b7a23 */ /* 0x000fe4000001089b */
[----:B------:R-:W-:Y:S01]  /*7880*/  FFMA.FTZ R152, R151, c[0x0][0x23c], -R152 ;  /* 0x00008f0097987a23 */ /* 0x000fe20000010898 */
[----:B------:R-:W-:Y:S02]  /*7890*/  LDSM.16.MT88.4 R136, [R198+0xd800] ;  /* 0x00d80000c688783b */ /* 0x000fe40000004200 */
[----:B------:R-:W5:Y:S01]  /*78a0*/  MUFU.EX2 R148, R148 ;  /* 0x0000009400947308 */ /* 0x000f620000000800 */
[----:B----4-:R-:W-:Y:S01]  /*78b0*/  F2FP.BF16.PACK_AB R7, R149, R0 ;  /* 0x000000009507723e */ /* 0x010fe200000010ff */
[----:B--2---:R-:W-:-:S06]  /*78c0*/  FMUL.FTZ R120, R120, R150 ;  /* 0x0000009678787220 */ /* 0x004fcc0000410000 */
[----:B------:R-:W-:Y:S01]  /*78d0*/  MUFU.EX2 R3, R3 ;  /* 0x0000000300037308 */ /* 0x000fe20000000800 */
[-C--:B------:R-:W-:Y:S02]  /*78e0*/  FMUL.FTZ R121, R121, R150.reuse ;  /* 0x0000009679797220 */ /* 0x080fe40000410000 */
[-C--:B------:R-:W-:Y:S02]  /*78f0*/  FMUL.FTZ R116, R116, R150.reuse ;  /* 0x0000009674747220 */ /* 0x080fe40000410000 */
[----:B------:R-:W-:Y:S02]  /*7900*/  FMUL.FTZ R117, R117, R150 ;  /* 0x0000009675757220 */ /* 0x000fe40000410000 */
[-C--:B-----5:R-:W-:Y:S01]  /*7910*/  FMUL.FTZ R122, R122, R148.reuse ;  /* 0x000000947a7a7220 */ /* 0x0a0fe20000410000 */
[----:B------:R-:W2:Y:S01]  /*7920*/  MUFU.EX2 R158, R158 ;  /* 0x0000009e009e7308 */ /* 0x000ea20000000800 */
        /* <DEDUP_REMOVED lines=30> */
[C---:B---3--:R-:W-:Y:S01]  /*7b10*/  HMMA.16816.F32.BF16 R112, R4.reuse, R8, R112 ;  /* 0x000000080470723c */ /* 0x048fe20000041870 */
[----:B------:R-:W-:Y:S02]  /*7b20*/  FMUL.FTZ R37, R37, R150 ;  /* 0x0000009625257220 */ /* 0x000fe40000410000 */
[-C--:B------:R-:W-:Y:S01]  /*7b30*/  FMUL.FTZ R38, R38, R148.reuse ;  /* 0x0000009426267220 */ /* 0x080fe20000410000 */
[----:B------:R-:W-:Y:S01]  /*7b40*/  MUFU.EX2 R161, R161 ;  /* 0x000000a100a17308 */ /* 0x000fe20000000800 */
[----:B------:R-:W-:Y:S02]  /*7b50*/  FMUL.FTZ R39, R39, R148 ;  /* 0x0000009427277220 */ /* 0x000fe40000410000 */
[-C--:B------:R-:W-:Y:S01]  /*7b60*/  FMUL.FTZ R40, R40, R150.reuse ;  /* 0x0000009628287220 */ /* 0x080fe20000410000 */
[----:B------:R-:W-:Y:S01]  /*7b70*/  HMMA.16816.F32.BF16 R108, R4, R10, R108 ;  /* 0x0000000a046c723c */ /* 0x000fe2000004186c */
[----:B------:R-:W3:Y:S01]  /*7b80*/  LDSM.16.MT88.4 R8, [R198+0xe000] ;  /* 0x00e00000c608783b */ /* 0x000ee20000004200 */
        /* <DEDUP_REMOVED lines=31> */
[----:B---3--:R-:W-:Y:S01]  /*7d80*/  HMMA.16816.F32.BF16 R44, R4, R8, R44 ;  /* 0x00000008042c723c */ /* 0x008fe2000004182c */
[----:B------:R-:W-:-:S02]  /*7d90*/  FMUL.FTZ R61, R61, R150 ;  /* 0x000000963d3d7220 */ /* 0x000fc40000410000 */
[-C--:B------:R-:W-:Y:S01]  /*7da0*/  FMUL.FTZ R62, R62, R148.reuse ;  /* 0x000000943e3e7220 */ /* 0x080fe20000410000 */
[----:B------:R-:W-:Y:S01]  /*7db0*/  MUFU.EX2 R166, R166 ;  /* 0x000000a600a67308 */ /* 0x000fe20000000800 */
[----:B------:R-:W-:Y:S02]  /*7dc0*/  FMUL.FTZ R63, R63, R148 ;  /* 0x000000943f3f7220 */ /* 0x000fe40000410000 */
[-C--:B------:R-:W-:Y:S01]  /*7dd0*/  FMUL.FTZ R64, R64, R150.reuse ;  /* 0x0000009640407220 */ /* 0x080fe20000410000 */
[----:B------:R-:W-:Y:S01]  /*7de0*/  HMMA.16816.F32.BF16 R48, R4, R10, R48 ;  /* 0x0000000a0430723c */ /* 0x000fe20000041830 */
[----:B------:R-:W3:Y:S01]  /*7df0*/  LDSM.16.MT88.4 R8, [R200+0x10000] ;  /* 0x01000000c808783b */ /* 0x000ee20000004200 */
        /* <DEDUP_REMOVED lines=70> */
[----:B---3--:R-:W-:Y:S03]  /*8260*/  HMMA.16816.F32.BF16 R92, R4, R8, R92 ;  /* 0x00000008045c723c */ /* 0x008fe6000004185c */
[----:B------:R-:W-:-:S04]  /*8270*/  FADD.FTZ R144, R144, R145 ;  /* 0x0000009190907221 */ /* 0x000fc80000010000 */
[----:B------:R-:W-:Y:S01]  /*8280*/  FADD.FTZ R143, R143, R144 ;  /* 0x000000908f8f7221 */ /* 0x000fe20000010000 */
[----:B------:R-:W-:Y:S01]  /*8290*/  HMMA.16816.F32.BF16 R96, R4, R10, R96 ;  /* 0x0000000a0460723c */ /* 0x000fe20000041860 */
[----:B------:R-:W-:Y:S02]  /*82a0*/  LDSM.16.MT88.4 R8, [R196+0xe800] ;  /* 0x00e80000c408783b */ /* 0x000fe40000004200 */
[----:B------:R-:W-:-:S04]  /*82b0*/  FADD.FTZ R142, R142, R143 ;  /* 0x0000008f8e8e7221 */ /* 0x000fc80000010000 */
[----:B--2---:R-:W-:Y:S01]  /*82c0*/  F2FP.BF16.PACK_AB R4, R158, R3 ;  /* 0x000000039e04723e */ /* 0x004fe200000010ff */
        /* <DEDUP_REMOVED lines=46> */
[----:B------:R-:W-:Y:S02]  /*85b0*/  F2FP.BF16.PACK_AB R6, R173, R168 ;  /* 0x000000a8ad06723e */ /* 0x000fe400000010ff */
[----:B------:R-:W-:-:S07]  /*85c0*/  F2FP.BF16.PACK_AB R7, R172, R165 ;  /* 0x000000a5ac07723e */ /* 0x000fce00000010ff */
[C---:B-1----:R-:W-:Y:S08]  /*85d0*/  HMMA.16816.F32.BF16 R128, R4.reuse, R12, R128 ;  /* 0x0000000c0480723c */ /* 0x042ff00000041880 */
        /* <DEDUP_REMOVED lines=35> */
[----:B------:R-:W-:-:S02]  /*8810*/  F2FP.BF16.PACK_AB R4, R163, R156 ;  /* 0x0000009ca304723e */ /* 0x000fc400000010ff */
[----:B------:R-:W-:Y:S02]  /*8820*/  F2FP.BF16.PACK_AB R5, R174, R153 ;  /* 0x00000099ae05723e */ /* 0x000fe400000010ff */
[----:B------:R-:W-:Y:S02]  /*8830*/  F2FP.BF16.PACK_AB R6, R155, R154 ;  /* 0x0000009a9b06723e */ /* 0x000fe400000010ff */
[----:B------:R-:W-:-:S07]  /*8840*/  F2FP.BF16.PACK_AB R7, R152, R169 ;  /* 0x000000a99807723e */ /* 0x000fce00000010ff */
[C---:B--2---:R-:W-:Y:S07]  /*8850*/  HMMA.16816.F32.BF16 R60, R4.reuse, R16, R60 ;  /* 0x00000010043c723c */ /* 0x044fee000004183c */
        /* <DEDUP_REMOVED lines=15> */
[C---:B-1----:R-:W-:Y:S01]  /*8950*/  HMMA.16816.F32.BF16 R68, R4.reuse, R12, R68 ;  /* 0x0000000c0444723c */ /* 0x042fe20000041844 */
[----:B------:R-:W-:Y:S02]  /*8960*/  FADD.FTZ R3, R170, R171 ;  /* 0x000000abaa037221 */ /* 0x000fe40000010000 */
[----:B------:R-:W-:Y:S02]  /*8970*/  FADD.FTZ R0, R167, R0 ;  /* 0x00000000a7007221 */ /* 0x000fe40000010000 */
[----:B------:R-:W-:Y:S01]  /*8980*/  FADD.FTZ R168, R168, R3 ;  /* 0x00000003a8a87221 */ /* 0x000fe20000010000 */
[----:B------:R-:W-:Y:S01]  /*8990*/  MOV R3, R146 ;  /* 0x0000009200037202 */ /* 0x000fe20000000f00 */
[----:B------:R-:W-:Y:S01]  /*89a0*/  FADD.FTZ R165, R165, R0 ;  /* 0x00000000a5a57221 */ /* 0x000fe20000010000 */
[----:B------:R-:W-:Y:S01]  /*89b0*/  HMMA.16816.F32.BF16 R72, R4, R14, R72 ;  /* 0x0000000e0448723c */ /* 0x000fe20000041848 */
[----:B------:R-:W1:Y:S01]  /*89c0*/  LDSM.16.MT88.4 R12, [R196+0x11800] ;  /* 0x01180000c40c783b */ /* 0x000e620000004200 */
[----:B------:R-:W-:-:S02]  /*89d0*/  FADD.FTZ R173, R173, R168 ;  /* 0x000000a8adad7221 */ /* 0x000fc40000010000 */
[----:B------:R-:W-:Y:S02]  /*89e0*/  FADD.FTZ R172, R172, R165 ;  /* 0x000000a5acac7221 */ /* 0x000fe40000010000 */
[----:B------:R-:W-:Y:S02]  /*89f0*/  FADD.FTZ R156, R156, R173 ;  /* 0x000000ad9c9c7221 */ /* 0x000fe40000010000 */
[C---:B------:R-:W-:Y:S01]  /*8a00*/  HMMA.16816.F32.BF16 R120, R4.reuse, R136, R120 ;  /* 0x000000880478723c */ /* 0x040fe20000041878 */
[----:B------:R-:W-:Y:S02]  /*8a10*/  FADD.FTZ R153, R153, R172 ;  /* 0x000000ac99997221 */ /* 0x000fe40000010000 */
[----:B------:R-:W-:Y:S02]  /*8a20*/  FADD.FTZ R163, R163, R156 ;  /* 0x0000009ca3a37221 */ /* 0x000fe40000010000 */
[----:B------:R-:W-:Y:S02]  /*8a30*/  FADD.FTZ R174, R174, R153 ;  /* 0x00000099aeae7221 */ /* 0x000fe40000010000 */
[----:B------:R-:W-:Y:S01]  /*8a40*/  FADD.FTZ R154, R154, R163 ;  /* 0x000000a39a9a7221 */ /* 0x000fe20000010000 */
[----:B------:R-:W-:Y:S01]  /*8a50*/  HMMA.16816.F32.BF16 R116, R4, R138, R116 ;  /* 0x0000008a0474723c */ /* 0x000fe20000041874 */
[----:B------:R-:W-:-:S02]  /*8a60*/  FADD.FTZ R169, R169, R174 ;  /* 0x000000aea9a97221 */ /* 0x000fc40000010000 */
[----:B------:R-:W-:Y:S02]  /*8a70*/  FADD.FTZ R227, R155, R154 ;  /* 0x0000009a9be37221 */ /* 0x000fe40000010000 */
[----:B------:R-:W-:-:S03]  /*8a80*/  FADD.FTZ R225, R152, R169 ;  /* 0x000000a998e17221 */ /* 0x000fc60000010000 */
        /* <DEDUP_REMOVED lines=16> */
.L_x_2178:
        /* <DEDUP_REMOVED lines=14> */
.L_x_2188:
        /* <DEDUP_REMOVED lines=64> */
.L_x_2185:
[C---:B------:R-:W-:Y:S04]  /*9070*/  LEA R208, P1, R6.reuse, R208, 0x1 ;  /* 0x000000d006d07211 */ /* 0x040fe800078208ff */
[----:B------:R-:W-:Y:S02]  /*9080*/  LEA.HI.X R209, R6, R209, R3, 0x1, P1 ;  /* 0x000000d106d17211 */ /* 0x000fe400008f0c03 */
[C---:B------:R-:W-:Y:S03]  /*9090*/  IADD3 R228, P1, R221.reuse, R208, RZ ;  /* 0x000000d0dde47210 */ /* 0x040fe60007f3e0ff */
[----:B------:R-:W-:Y:S01]  /*90a0*/  @!PT LDS RZ, [RZ] ;  /* 0x00000000fffff984 */ /* 0x000fe20000000800 */
[----:B------:R-:W-:Y:S01]  /*90b0*/  @!PT LDS RZ, [RZ] ;  /* 0x00000000fffff984 */ /* 0x000fe20000000800 */
[----:B------:R-:W-:Y:S01]  /*90c0*/  @!PT LDS RZ, [RZ] ;  /* 0x00000000fffff984 */ /* 0x000fe20000000800 */
[----:B------:R1:W-:Y:S01]  /*90d0*/  LDGSTS.E.BYPASS.LTC128B.128 [R213+0xc000], [R208.64] ;  /* 0x0c000000d0d57fae */ /* 0x0003e2000b901d46 */
[C---:B------:R-:W-:Y:S02]  /*90e0*/  IADD3.X R229, R218.reuse, R209, RZ, P1, !PT ;  /* 0x000000d1dae57210 */ /* 0x040fe40000ffe4ff */
[C---:B------:R-:W-:Y:S03]  /*90f0*/  IADD3 R132, P1, R221.reuse, R228, RZ ;  /* 0x000000e4dd847210 */ /* 0x040fe60007f3e0ff */
[----:B------:R1:W-:Y:S01]  /*9100*/  LDGSTS.E.BYPASS.LTC128B.128 [R213+0xe000], [R208.64+0x80] ;  /* 0x0e000080d0d57fae */ /* 0x0003e2000b901d46 */
[C---:B------:R-:W-:Y:S02]  /*9110*/  IADD3.X R133, R218.reuse, R229, RZ, P1, !PT ;  /* 0x000000e5da857210 */ /* 0x040fe40000ffe4ff */
[----:B------:R-:W-:Y:S03]  /*9120*/  IADD3 R2, P1, R221, R132, RZ ;  /* 0x00000084dd027210 */ /* 0x000fe60007f3e0ff */
[----:B------:R1:W-:Y:S01]  /*9130*/  LDGSTS.E.BYPASS.LTC128B.128 [R213+0x10000], [R208.64+0x100] ;  /* 0x10000100d0d57fae */ /* 0x0003e2000b901d46 */
[----:B------:R-:W-:Y:S02]  /*9140*/  IADD3.X R3, R218, R133, RZ, P1, !PT ;  /* 0x00000085da037210 */ /* 0x000fe40000ffe4ff */
[----:B------:R-:W-:Y:S03]  /*9150*/  ISETP.GE.AND P1, PT, R211, 0x2, PT ;  /* 0x00000002d300780c */ /* 0x000fe60003f26270 */
[----:B------:R2:W-:Y:S06]  /*9160*/  LDGSTS.E.BYPASS.LTC128B.128 [R213+0xc800], [R228.64] ;  /* 0x0c800000e4d57fae */ /* 0x0005ec000b901d46 */
[----:B------:R2:W-:Y:S06]  /*9170*/  LDGSTS.E.BYPASS.LTC128B.128 [R213+0xe800], [R228.64+0x80] ;  /* 0x0e800080e4d57fae */ /* 0x0005ec000b901d46 */
[----:B------:R2:W-:Y:S06]  /*9180*/  LDGSTS.E.BYPASS.LTC128B.128 [R213+0x10800], [R228.64+0x100] ;  /* 0x10800100e4d57fae */ /* 0x0005ec000b901d46 */
[----:B------:R3:W-:Y:S06]  /*9190*/  LDGSTS.E.BYPASS.LTC128B.128 [R213+0xd000], [R132.64] ;  /* 0x0d00000084d57fae */ /* 0x0007ec000b901d46 */
[----:B------:R3:W-:Y:S06]  /*91a0*/  LDGSTS.E.BYPASS.LTC128B.128 [R213+0xf000], [R132.64+0x80] ;  /* 0x0f00008084d57fae */ /* 0x0007ec000b901d46 */
[----:B------:R3:W-:Y:S06]  /*91b0*/  LDGSTS.E.BYPASS.LTC128B.128 [R213+0x11000], [R132.64+0x100] ;  /* 0x1100010084d57fae */ /* 0x0007ec000b901d46 */
[----:B------:R4:W-:Y:S06]  /*91c0*/  LDGSTS.E.BYPASS.LTC128B.128 [R213+0xd800], [R2.64] ;  /* 0x0d80000002d57fae */ /* 0x0009ec000b901d46 */
[----:B------:R4:W-:Y:S06]  /*91d0*/  LDGSTS.E.BYPASS.LTC128B.128 [R213+0xf800], [R2.64+0x80] ;  /* 0x0f80008002d57fae */ /* 0x0009ec000b901d46 */
[----:B------:R4:W-:Y:S06]  /*91e0*/  LDGSTS.E.BYPASS.LTC128B.128 [R213+0x11800], [R2.64+0x100] ;  /* 0x1180010002d57fae */ /* 0x0009ec000b901d46 */
[----:B------:R-:W-:Y:S06]  /*91f0*/  LDSM.16.M88.4 R136, [R206] ;  /* 0x00000000ce88783b */ /* 0x000fec0000000200 */
[----:B------:R-:W5:Y:S06]  /*9200*/  LDSM.16.M88.4 R140, [R205+0x6000] ;  /* 0x00600000cd8c783b */ /* 0x000f6c0000000200 */
[----:B------:R-:W1:Y:S06]  /*9210*/  LDSM.16.M88.4 R144, [R205+0x6800] ;  /* 0x00680000cd90783b */ /* 0x000e6c0000000200 */
[----:B------:R-:W1:Y:S06]  /*9220*/  LDSM.16.M88.4 R148, [R205+0x7000] ;  /* 0x00700000cd94783b */ /* 0x000e6c0000000200 */
[----:B------:R-:W0:Y:S06]  /*9230*/  LDGDEPBAR ;  /* 0x00000000000079af */ /* 0x000e2c0000000000 */
[----:B------:R-:W2:Y:S06]  /*9240*/  LDSM.16.M88.4 R152, [R205+0x7800] ;  /* 0x00780000cd98783b */ /* 0x000eac0000000200 */
[----:B------:R-:W-:Y:S06]  /*9250*/  LDSM.16.M88.4 R156, [R204] ;  /* 0x00000000cc9c783b */ /* 0x000fec0000000200 */
[----:B------:R-:W2:Y:S01]  /*9260*/  LDSM.16.M88.4 R160, [R203] ;  /* 0x00000000cba0783b */ /* 0x000ea20000000200 */
[C---:B-----5:R-:W-:Y:S05]  /*9270*/  HMMA.16816.F32.BF16 R4, R136.reuse, R140, RZ ;  /* 0x0000008c8804723c */ /* 0x060fea00000418ff */
[----:B------:R-:W5:Y:S03]  /*9280*/  LDSM.16.M88.4 R164, [R195] ;  /* 0x00000000c3a4783b */ /* 0x000f660000000200 */
[C---:B------:R-:W-:Y:S03]  /*9290*/  HMMA.16816.F32.BF16 R8, R136.reuse, R142, RZ ;  /* 0x0000008e8808723c */ /* 0x040fe600000418ff */
[----:B------:R-:W3:Y:S06]  /*92a0*/  LDSM.16.M88.4 R168, [R194] ;  /* 0x00000000c2a8783b */ /* 0x000eec0000000200 */
[----:B------:R-:W3:Y:S01]  /*92b0*/  LDSM.16.M88.4 R172, [R193] ;  /* 0x00000000c1ac783b */ /* 0x000ee20000000200 */
[C---:B-1----:R-:W-:Y:S05]  /*92c0*/  HMMA.16816.F32.BF16 R12, R136.reuse, R144, RZ ;  /* 0x00000090880c723c */ /* 0x042fea00000418ff */
[----:B------:R-:W-:Y:S03]  /*92d0*/  LDSM.16.M88.4 R176, [R202] ;  /* 0x00000000cab0783b */ /* 0x000fe60000000200 */
[C---:B------:R-:W-:Y:S03]  /*92e0*/  HMMA.16816.F32.BF16 R16, R136.reuse, R146, RZ ;  /* 0x000000928810723c */ /* 0x040fe600000418ff */
[----:B------:R-:W1:Y:S05]  /*92f0*/  LDSM.16.M88.4 R180, [R199+0x6000] ;  /* 0x00600000c7b4783b */ /* 0x000e6a0000000200 */
[C---:B------:R-:W-:Y:S01]  /*9300*/  HMMA.16816.F32.BF16 R20, R136.reuse, R148, RZ ;  /* 0x000000948814723c */ /* 0x040fe200000418ff */
[----:B------:R-:W-:Y:S06]  /*9310*/  LDSM.16.M88.4 R140, [R199+0x7000] ;  /* 0x00700000c78c783b */ /* 0x000fec0000000200 */
[----:B------:R-:W-:Y:S01]  /*9320*/  LDSM.16.M88.4 R144, [R199+0x7800] ;  /* 0x00780000c790783b */ /* 0x000fe20000000200 */
[C---:B------:R-:W-:Y:S05]  /*9330*/  HMMA.16816.F32.BF16 R24, R136.reuse, R150, RZ ;  /* 0x000000968818723c */ /* 0x040fea00000418ff */
[----:B------:R-:W-:Y:S03]  /*9340*/  LDSM.16.M88.4 R148, [R201] ;  /* 0x00000000c994783b */ /* 0x000fe60000000200 */
[C---:B--2---:R-:W-:Y:S08]  /*9350*/  HMMA.16816.F32.BF16 R28, R136.reuse, R152, RZ ;  /* 0x00000098881c723c */ /* 0x044ff000000418ff */
[----:B------:R-:W-:Y:S01]  /*9360*/  HMMA.16816.F32.BF16 R32, R136, R154, RZ ;  /* 0x0000009a8820723c */ /* 0x000fe200000418ff */
[----:B------:R-:W2:Y:S06]  /*9370*/  LDSM.16.M88.4 R136, [R199+0x6800] ;  /* 0x00680000c788783b */ /* 0x000eac0000000200 */
[----:B------:R-:W1:Y:S01]  /*9380*/  LDSM.16.M88.4 R152, [R192] ;  /* 0x00000000c098783b */ /* 0x000e620000000200 */
[C---:B------:R-:W-:Y:S08]  /*9390*/  HMMA.16816.F32.BF16 R4, R156.reuse, R160, R4 ;  /* 0x000000a09c04723c */ /* 0x040ff00000041804 */
[C---:B------:R-:W-:Y:S01]  /*93a0*/  HMMA.16816.F32.BF16 R8, R156.reuse, R162, R8 ;  /* 0x000000a29c08723c */ /* 0x040fe20000041808 */
[----:B------:R-:W-:Y:S07]  /*93b0*/  LDSM.16.M88.4 R160, [R192+0x1000] ;  /* 0x00100000c0a0783b */ /* 0x000fee0000000200 */
[C---:B-----5:R-:W-:Y:S08]  /*93c0*/  HMMA.16816.F32.BF16 R12, R156.reuse, R164, R12 ;  /* 0x000000a49c0c723c */ /* 0x060ff0000004180c */
[C---:B------:R-:W-:Y:S01]  /*93d0*/  HMMA.16816.F32.BF16 R16, R156.reuse, R166, R16 ;  /* 0x000000a69c10723c */ /* 0x040fe20000041810 */
[----:B------:R-:W-:Y:S07]  /*93e0*/  LDSM.16.M88.4 R164, [R192+0x1800] ;  /* 0x00180000c0a4783b */ /* 0x000fee0000000200 */
[C---:B---3--:R-:W-:Y:S08]  /*93f0*/  HMMA.16816.F32.BF16 R20, R156.reuse, R168, R20 ;  /* 0x000000a89c14723c */ /* 0x048ff00000041814 */
[C---:B------:R-:W-:Y:S01]  /*9400*/  HMMA.16816.F32.BF16 R24, R156.reuse, R170, R24 ;  /* 0x000000aa9c18723c */ /* 0x040fe20000041818 */
[----:B------:R-:W-:Y:S07]  /*9410*/  LDSM.16.M88.4 R168, [R206+0x2000] ;  /* 0x00200000cea8783b */ /* 0x000fee0000000200 */
[C---:B------:R-:W-:Y:S08]  /*9420*/  HMMA.16816.F32.BF16 R28, R156.reuse, R172, R28 ;  /* 0x000000ac9c1c723c */ /* 0x040ff0000004181c */
[----:B------:R-:W-:Y:S01]  /*9430*/  HMMA.16816.F32.BF16 R32, R156, R174, R32 ;  /* 0x000000ae9c20723c */ /* 0x000fe20000041820 */
[----:B------:R-:W3:Y:S06]  /*9440*/  LDSM.16.M88.4 R156, [R192+0x800] ;  /* 0x00080000c09c783b */ /* 0x000eec0000000200 */
[----:B------:R-:W5:Y:S01]  /*9450*/  LDSM.16.M88.4 R172, [R205+0x8000] ;  /* 0x00800000cdac783b */ /* 0x000f620000000200 */
[C---:B-1----:R-:W-:Y:S08]  /*9460*/  HMMA.16816.F32.BF16 R4, R176.reuse, R180, R4 ;  /* 0x000000b4b004723c */ /* 0x042ff00000041804 */
[C---:B------:R-:W-:Y:S01]  /*9470*/  HMMA.16816.F32.BF16 R8, R176.reuse, R182, R8 ;  /* 0x000000b6b008723c */ /* 0x040fe20000041808 */
[----:B------:R-:W-:Y:S07]  /*9480*/  LDSM.16.M88.4 R180, [R191] ;  /* 0x00000000bfb4783b */ /* 0x000fee0000000200 */
[C---:B--2---:R-:W-:Y:S08]  /*9490*/  HMMA.16816.F32.BF16 R12, R176.reuse, R136, R12 ;  /* 0x00000088b00c723c */ /* 0x044ff0000004180c */
[C---:B------:R-:W-:Y:S01]  /*94a0*/  HMMA.16816.F32.BF16 R16, R176.reuse, R138, R16 ;  /* 0x0000008ab010723c */ /* 0x040fe20000041810 */
[----:B------:R-:W1:Y:S07]  /*94b0*/  LDSM.16.M88.4 R136, [R205+0x8800] ;  /* 0x00880000cd88783b */ /* 0x000e6e0000000200 */
[C---:B------:R-:W-:Y:S08]  /*94c0*/  HMMA.16816.F32.BF16 R20, R176.reuse, R140, R20 ;  /* 0x0000008cb014723c */ /* 0x040ff00000041814 */
[C---:B------:R-:W-:Y:S01]  /*94d0*/  HMMA.16816.F32.BF16 R24, R176.reuse, R142, R24 ;  /* 0x0000008eb018723c */ /* 0x040fe20000041818 */
[----:B------:R-:W2:Y:S07]  /*94e0*/  LDSM.16.M88.4 R140, [R205+0x9000] ;  /* 0x00900000cd8c783b */ /* 0x000eae0000000200 */
[C---:B------:R-:W-:Y:S08]  /*94f0*/  HMMA.16816.F32.BF16 R28, R176.reuse, R144, R28 ;  /* 0x00000090b01c723c */ /* 0x040ff0000004181c */
[----:B------:R-:W-:Y:S01]  /*9500*/  HMMA.16816.F32.BF16 R32, R176, R146, R32 ;  /* 0x00000092b020723c */ /* 0x000fe20000041820 */
[----:B------:R-:W1:Y:S06]  /*9510*/  LDSM.16.M88.4 R144, [R205+0x9800] ;  /* 0x00980000cd90783b */ /* 0x000e6c0000000200 */
[----:B------:R-:W1:Y:S01]  /*9520*/  LDSM.16.M88.4 R176, [R204+0x2000] ;  /* 0x00200000ccb0783b */ /* 0x000e620000000200 */
[C---:B------:R-:W-:Y:S08]  /*9530*/  HMMA.16816.F32.BF16 R4, R148.reuse, R152, R4 ;  /* 0x000000989404723c */ /* 0x040ff00000041804 */
[C---:B------:R-:W-:Y:S01]  /*9540*/  HMMA.16816.F32.BF16 R8, R148.reuse, R154, R8 ;  /* 0x0000009a9408723c */ /* 0x040fe20000041808 */
[----:B------:R-:W-:Y:S07]  /*9550*/  LDSM.16.M88.4 R152, [R189] ;  /* 0x00000000bd98783b */ /* 0x000fee0000000200 */
[C---:B---3--:R-:W-:Y:S08]  /*9560*/  HMMA.16816.F32.BF16 R12, R148.reuse, R156, R12 ;  /* 0x0000009c940c723c */ /* 0x048ff0000004180c */
[C---:B------:R-:W-:Y:S01]  /*9570*/  HMMA.16816.F32.BF16 R16, R148.reuse, R158, R16 ;  /* 0x0000009e9410723c */ /* 0x040fe20000041810 */
[----:B------:R-:W-:Y:S07]  /*9580*/  LDSM.16.M88.4 R156, [R188] ;  /* 0x00000000bc9c783b */ /* 0x000fee0000000200 */
[C---:B------:R-:W-:Y:S08]  /*9590*/  HMMA.16816.F32.BF16 R20, R148.reuse, R160, R20 ;  /* 0x000000a09414723c */ /* 0x040ff00000041814 */
[C---:B------:R-:W-:Y:S01]  /*95a0*/  HMMA.16816.F32.BF16 R24, R148.reuse, R162, R24 ;  /* 0x000000a29418723c */ /* 0x040fe20000041818 */
[----:B------:R-:W-:Y:S07]  /*95b0*/  LDSM.16.M88.4 R160, [R202+0x2000] ;  /* 0x00200000caa0783b */ /* 0x000fee0000000200 */
[C---:B------:R-:W-:Y:S08]  /*95c0*/  HMMA.16816.F32.BF16 R28, R148.reuse, R164, R28 ;  /* 0x000000a4941c723c */ /* 0x040ff0000004181c */
[----:B------:R-:W-:Y:S01]  /*95d0*/  HMMA.16816.F32.BF16 R32, R148, R166, R32 ;  /* 0x000000a69420723c */ /* 0x000fe20000041820 */
[----:B------:R-:W3:Y:S06]  /*95e0*/  LDSM.16.M88.4 R148, [R190] ;  /* 0x00000000be94783b */ /* 0x000eec0000000200 */
[----:B------:R-:W3:Y:S01]  /*95f0*/  LDSM.16.M88.4 R164, [R199+0x8000] ;  /* 0x00800000c7a4783b */ /* 0x000ee20000000200 */
[C---:B-----5:R-:W-:Y:S08]  /*9600*/  HMMA.16816.F32.BF16 R4, R168.reuse, R172, R4 ;  /* 0x000000aca804723c */ /* 0x060ff00000041804 */
[C---:B------:R-:W-:Y:S01]  /*9610*/  HMMA.16816.F32.BF16 R8, R168.reuse, R174, R8 ;  /* 0x000000aea808723c */ /* 0x040fe20000041808 */
[----:B------:R-:W-:Y:S07]  /*9620*/  LDSM.16.M88.4 R172, [R192+0x2000] ;  /* 0x00200000c0ac783b */ /* 0x000fee0000000200 */
[C---:B-1----:R-:W-:Y:S08]  /*9630*/  HMMA.16816.F32.BF16 R12, R168.reuse, R136, R12 ;  /* 0x00000088a80c723c */ /* 0x042ff0000004180c */
[C---:B------:R-:W-:Y:S01]  /*9640*/  HMMA.16816.F32.BF16 R16, R168.reuse, R138, R16 ;  /* 0x0000008aa810723c */ /* 0x040fe20000041810 */
[----:B------:R-:W1:Y:S07]  /*9650*/  LDSM.16.M88.4 R136, [R199+0x8800] ;  /* 0x00880000c788783b */ /* 0x000e6e0000000200 */
[C---:B--2---:R-:W-:Y:S08]  /*9660*/  HMMA.16816.F32.BF16 R20, R168.reuse, R140, R20 ;  /* 0x0000008ca814723c */ /* 0x044ff00000041814 */
[C---:B------:R-:W-:Y:S01]  /*9670*/  HMMA.16816.F32.BF16 R24, R168.reuse, R142, R24 ;  /* 0x0000008ea818723c */ /* 0x040fe20000041818 */
[----:B------:R-:W2:Y:S07]  /*9680*/  LDSM.16.M88.4 R140, [R199+0x9000] ;  /* 0x00900000c78c783b */ /* 0x000eae0000000200 */
[C---:B------:R-:W-:Y:S08]  /*9690*/  HMMA.16816.F32.BF16 R28, R168.reuse, R144, R28 ;  /* 0x00000090a81c723c */ /* 0x040ff0000004181c */
[----:B------:R-:W-:Y:S01]  /*96a0*/  HMMA.16816.F32.BF16 R32, R168, R146, R32 ;  /* 0x00000092a820723c */ /* 0x000fe20000041820 */
[----:B------:R-:W5:Y:S06]  /*96b0*/  LDSM.16.M88.4 R144, [R199+0x9800] ;  /* 0x00980000c790783b */ /* 0x000f6c0000000200 */
[----:B------:R-:W1:Y:S01]  /*96c0*/  LDSM.16.M88.4 R168, [R201+0x2000] ;  /* 0x00200000c9a8783b */ /* 0x000e620000000200 */
[C---:B------:R-:W-:Y:S08]  /*96d0*/  HMMA.16816.F32.BF16 R4, R176.reuse, R180, R4 ;  /* 0x000000b4b004723c */ /* 0x040ff00000041804 */
[C---:B------:R-:W-:Y:S01]  /*96e0*/  HMMA.16816.F32.BF16 R8, R176.reuse, R182, R8 ;  /* 0x000000b6b008723c */ /* 0x040fe20000041808 */
[----:B------:R-:W-:Y:S07]  /*96f0*/  LDSM.16.M88.4 R180, [R205+0xa000] ;  /* 0x00a00000cdb4783b */ /* 0x000fee0000000200 */
[C---:B---3--:R-:W-:Y:S08]  /*9700*/  HMMA.16816.F32.BF16 R12, R176.reuse, R148, R12 ;  /* 0x00000094b00c723c */ /* 0x048ff0000004180c */
[C---:B------:R-:W-:Y:S01]  /*9710*/  HMMA.16816.F32.BF16 R16, R176.reuse, R150, R16 ;  /* 0x00000096b010723c */ /* 0x040fe20000041810 */
[----:B------:R-:W3:Y:S07]  /*9720*/  LDSM.16.M88.4 R148, [R192+0x2800] ;  /* 0x00280000c094783b */ /* 0x000eee0000000200 */
[C---:B------:R-:W-:Y:S08]  /*9730*/  HMMA.16816.F32.BF16 R20, R176.reuse, R152, R20 ;  /* 0x00000098b014723c */ /* 0x040ff00000041814 */
[C---:B------:R-:W-:Y:S01]  /*9740*/  HMMA.16816.F32.BF16 R24, R176.reuse, R154, R24 ;  /* 0x0000009ab018723c */ /* 0x040fe20000041818 */
[----:B------:R-:W2:Y:S07]  /*9750*/  LDSM.16.M88.4 R152, [R192+0x3000] ;  /* 0x00300000c098783b */ /* 0x000eae0000000200 */
[C---:B------:R-:W-:Y:S08]  /*9760*/  HMMA.16816.F32.BF16 R28, R176.reuse, R156, R28 ;  /* 0x0000009cb01c723c */ /* 0x040ff0000004181c */
[----:B------:R-:W-:Y:S01]  /*9770*/  HMMA.16816.F32.BF16 R32, R176, R158, R32 ;  /* 0x0000009eb020723c */ /* 0x000fe20000041820 */
[----:B------:R-:W3:Y:S06]  /*9780*/  LDSM.16.M88.4 R156, [R192+0x3800] ;  /* 0x00380000c09c783b */ /* 0x000eec0000000200 */
[----:B------:R-:W3:Y:S01]  /*9790*/  LDSM.16.M88.4 R176, [R206+0x4000] ;  /* 0x00400000ceb0783b */ /* 0x000ee20000000200 */
[C---:B------:R-:W-:Y:S08]  /*97a0*/  HMMA.16816.F32.BF16 R4, R160.reuse, R164, R4 ;  /* 0x000000a4a004723c */ /* 0x040ff00000041804 */
[C---:B------:R-:W-:Y:S01]  /*97b0*/  HMMA.16816.F32.BF16 R8, R160.reuse, R166, R8 ;  /* 0x000000a6a008723c */ /* 0x040fe20000041808 */
[----:B------:R-:W-:Y:S07]  /*97c0*/  LDSM.16.M88.4 R164, [R187] ;  /* 0x00000000bba4783b */ /* 0x000fee0000000200 */
[C---:B-1----:R-:W-:Y:S08]  /*97d0*/  HMMA.16816.F32.BF16 R12, R160.reuse, R136, R12 ;  /* 0x00000088a00c723c */ /* 0x042ff0000004180c */
[C---:B------:R-:W-:Y:S01]  /*97e0*/  HMMA.16816.F32.BF16 R16, R160.reuse, R138, R16 ;  /* 0x0000008aa010723c */ /* 0x040fe20000041810 */
[----:B------:R-:W1:Y:S07]  /*97f0*/  LDSM.16.M88.4 R136, [R205+0xa800] ;  /* 0x00a80000cd88783b */ /* 0x000e6e0000000200 */
[C---:B--2---:R-:W-:Y:S08]  /*9800*/  HMMA.16816.F32.BF16 R20, R160.reuse, R140, R20 ;  /* 0x0000008ca014723c */ /* 0x044ff00000041814 */
[C---:B------:R-:W-:Y:S01]  /*9810*/  HMMA.16816.F32.BF16 R24, R160.reuse, R142, R24 ;  /* 0x0000008ea018723c */ /* 0x040fe20000041818 */
[----:B------:R-:W2:Y:S07]  /*9820*/  LDSM.16.M88.4 R140, [R205+0xb000] ;  /* 0x00b00000cd8c783b */ /* 0x000eae0000000200 */
[C---:B-----5:R-:W-:Y:S08]  /*9830*/  HMMA.16816.F32.BF16 R28, R160.reuse, R144, R28 ;  /* 0x00000090a01c723c */ /* 0x060ff0000004181c */
        /* <DEDUP_REMOVED lines=8> */
[----:B------:R-:W3:Y:S07]  /*98c0*/  LDSM.16.M88.4 R148, [R186] ;  /* 0x00000000ba94783b */ /* 0x000eee0000000200 */
[C---:B------:R-:W-:Y:S08]  /*98d0*/  HMMA.16816.F32.BF16 R20, R168.reuse, R152, R20 ;  /* 0x00000098a814723c */ /* 0x040ff00000041814 */
[C---:B------:R-:W-:Y:S01]  /*98e0*/  HMMA.16816.F32.BF16 R24, R168.reuse, R154, R24 ;  /* 0x0000009aa818723c */ /* 0x040fe20000041818 */
[----:B------:R-:W2:Y:S07]  /*98f0*/  LDSM.16.M88.4 R152, [R185] ;  /* 0x00000000b998783b */ /* 0x000eae0000000200 */
[C---:B------:R-:W-:Y:S08]  /*9900*/  HMMA.16816.F32.BF16 R28, R168.reuse, R156, R28 ;  /* 0x0000009ca81c723c */ /* 0x040ff0000004181c */
[----:B------:R-:W-:Y:S01]  /*9910*/  HMMA.16816.F32.BF16 R32, R168, R158, R32 ;  /* 0x0000009ea820723c */ /* 0x000fe20000041820 */
[----:B------:R-:W3:Y:S06]  /*9920*/  LDSM.16.M88.4 R156, [R184] ;  /* 0x00000000b89c783b */ /* 0x000eec0000000200 */
[----:B------:R-:W3:Y:S01]  /*9930*/  LDSM.16.M88.4 R168, [R202+0x4000] ;  /* 0x00400000caa8783b */ /* 0x000ee20000000200 */
[C---:B------:R-:W-:Y:S08]  /*9940*/  HMMA.16816.F32.BF16 R4, R176.reuse, R180, R4 ;  /* 0x000000b4b004723c */ /* 0x040ff00000041804 */
        /* <DEDUP_REMOVED lines=13> */
[C---:B------:R-:W-:Y:S08]  /*9a20*/  HMMA.16816.F32.BF16 R8, R160.reuse, R166, R8 ;  /* 0x000000a6a008723c */ /* 0x040ff00000041808 */
[C---:B---3--:R-:W-:Y:S08]  /*9a30*/  HMMA.16816.F32.BF16 R12, R160.reuse, R148, R12 ;  /* 0x00000094a00c723c */ /* 0x048ff0000004180c */
        /* <DEDUP_REMOVED lines=10> */
[C---:B--2---:R-:W-:Y:S08]  /*9ae0*/  HMMA.16816.F32.BF16 R20, R168.reuse, R140, R20 ;  /* 0x0000008ca814723c */ /* 0x044ff00000041814 */
[C---:B------:R-:W-:Y:S01]  /*9af0*/  HMMA.16816.F32.BF16 R24, R168.reuse, R142, R24 ;  /* 0x0000008ea818723c */ /* 0x040fe20000041818 */
[----:B------:R-:W2:Y:S07]  /*9b00*/  LDSM.16.M88.4 R140, [R192+0x5000] ;  /* 0x00500000c08c783b */ /* 0x000eae0000000200 */
[C---:B-----5:R-:W-:Y:S08]  /*9b10*/  HMMA.16816.F32.BF16 R28, R168.reuse, R144, R28 ;  /* 0x00000090a81c723c */ /* 0x060ff0000004181c */
[----:B------:R-:W-:Y:S08]  /*9b20*/  HMMA.16816.F32.BF16 R32, R168, R146, R32 ;  /* 0x00000092a820723c */ /* 0x000ff00000041820 */
[C---:B------:R-:W-:Y:S08]  /*9b30*/  HMMA.16816.F32.BF16 R4, R176.reuse, R180, R4 ;  /* 0x000000b4b004723c */ /* 0x040ff00000041804 */
[C---:B------:R-:W-:Y:S08]  /*9b40*/  HMMA.16816.F32.BF16 R8, R176.reuse, R182, R8 ;  /* 0x000000b6b008723c */ /* 0x040ff00000041808 */
[C---:B-1----:R-:W-:Y:S08]  /*9b50*/  HMMA.16816.F32.BF16 R12, R176.reuse, R136, R12 ;  /* 0x00000088b00c723c */ /* 0x042ff0000004180c */
[C---:B------:R-:W-:Y:S01]  /*9b60*/  HMMA.16816.F32.BF16 R16, R176.reuse, R138, R16 ;  /* 0x0000008ab010723c */ /* 0x040fe20000041810 */
[----:B------:R-:W1:Y:S01]  /*9b70*/  LDSM.16.M88.4 R136, [R192+0x5800] ;  /* 0x00580000c088783b */ /* 0x000e620000000200 */
[----:B------:R-:W-:Y:S04]  /*9b80*/  DEPBAR.LE SB0, 0x0 ;  /* 0x000080000000791a */ /* 0x000fe80000000000 */
[----:B----4-:R-:W-:Y:S02]  /*9b90*/  FMUL.FTZ R2, R4, c[0x0][0x2ec] ;  /* 0x0000bb0004027a20 */ /* 0x010fe40000410000 */
[C---:B--2---:R-:W-:Y:S02]  /*9ba0*/  HMMA.16816.F32.BF16 R20, R176.reuse, R140, R20 ;  /* 0x0000008cb014723c */ /* 0x044fe40000041814 */
[----:B------:R2:W3:Y:S01]  /*9bb0*/  MUFU.TANH R170, R2 ;  /* 0x0000000200aa7308 */ /* 0x0004e20000002400 */
[----:B------:R-:W-:Y:S02]  /*9bc0*/  BAR.SYNC.DEFER_BLOCKING 0x0 ;  /* 0x0000000000007b1d */ /* 0x000fe40000010000 */
[----:B------:R-:W-:Y:S02]  /*9bd0*/  FMUL.FTZ R252, R5, c[0x0][0x2ec] ;  /* 0x0000bb0005fc7a20 */ /* 0x000fe40000410000 */
[----:B------:R-:W-:Y:S01]  /*9be0*/  FMUL.FTZ R251, R6, c[0x0][0x2ec] ;  /* 0x0000bb0006fb7a20 */ /* 0x000fe20000410000 */
[C---:B------:R-:W-:Y:S04]  /*9bf0*/  HMMA.16816.F32.BF16 R24, R176.reuse, R142, R24 ;  /* 0x0000008eb018723c */ /* 0x040fe80000041818 */
[----:B------:R-:W4:Y:S01]  /*9c00*/  MUFU.TANH R252, R252 ;  /* 0x000000fc00fc7308 */ /* 0x000f220000002400 */
        /* <DEDUP_REMOVED lines=17> */
[----:B------:R-:W-:Y:S02]  /*9d20*/  FMUL.FTZ R239, R22, c[0x0][0x2ec] ;  /* 0x0000bb0016ef7a20 */ /* 0x000fe40000410000 */
        /* <DEDUP_REMOVED lines=17> */
[----:B--2---:R-:W-:Y:S02]  /*9e40*/  FMUL.FTZ R2, R11, c[0x0][0x2ec] ;  /* 0x0000bb000b027a20 */ /* 0x004fe40000410000 */
[----:B------:R-:W-:Y:S03]  /*9e50*/  FMUL.FTZ R35, R35, c[0x0][0x2ec] ;  /* 0x0000bb0023237a20 */ /* 0x000fe60000410000 */
[----:B------:R2:W1:Y:S10]  /*9e60*/  MUFU.TANH R182, R132 ;  /* 0x0000008400b67308 */ /* 0x0004740000002400 */
[----:B------:R2:W1:Y:S10]  /*9e70*/  MUFU.TANH R169, R3 ;  /* 0x0000000300a97308 */ /* 0x0004740000002400 */
        /* <DEDUP_REMOVED lines=23> */
[----:B---34-:R-:W-:Y:S02]  /*9ff0*/  MOV R6, R222 ;  /* 0x000000de00067202 */ /* 0x018fe40000000f00 */
[----:B--2---:R-:W-:Y:S01]  /*a000*/  MOV R3, R220 ;  /* 0x000000dc00037202 */ /* 0x004fe20000000f00 */
[----:B------:R-:W-:-:S05]  /*a010*/  @!P0 BRA `(.L_x_2187) ;  /* 0x000003c000008947 */ /* 0x000fca0003800000 */
[----:B------:R-:W-:Y:S01]  /*a020*/  IMAD.SHL.U32 R10, R211, 0x40, RZ ;  /* 0x00000040d30a7824 */ /* 0x000fe200078e00ff */
[----:B------:R-:W-:Y:S04]  /*a030*/  IABS R2, c[0x0][0x2d0] ;  /* 0x0000b40000027a13 */ /* 0x000fe80000000000 */
[----:B------:R-:W2:Y:S01]  /*a040*/  I2F.RP R3, R2 ;  /* 0x0000000200037306 */ /* 0x000ea20000209400 */
        /* <DEDUP_REMOVED lines=8> */
[----:B--2---:R-:W2:Y:S02]  /*a0d0*/  MUFU.RCP R3, R3 ;  /* 0x0000000300037308 */ /* 0x004ea40000001000 */
[----:B--2---:R-:W-:Y:S08]  /*a0e0*/  IADD3 R12, R3, 0xffffffe, RZ ;  /* 0x0ffffffe030c7810 */ /* 0x004ff00007ffe0ff */
[----:B------:R-:W2:Y:S02]  /*a0f0*/  F2I.FTZ.U32.TRUNC.NTZ R13, R12 ;  /* 0x0000000c000d7305 */ /* 0x000ea4000021f000 */
[--C-:B--2---:R-:W-:Y:S02]  /*a100*/  IMAD.MOV R9, RZ, RZ, -R13.reuse ;  /* 0x000000ffff097224 */ /* 0x104fe400078e0a0d */
        /* <DEDUP_REMOVED lines=8> */
[C---:B------:R-:W-:Y:S02]  /*a190*/  IMAD R6, R2.reuse, R5, R6 ;  /* 0x0000000502067224 */ /* 0x040fe400078e0206 */
[----:B------:R-:W-:Y:S01]  /*a1a0*/  IMAD.MOV.U32 R3, RZ, RZ, 0x40 ;  /* 0x00000040ff037424 */ /* 0x000fe200078e00ff */
        /* <DEDUP_REMOVED lines=21> */
[----:B------:R-:W-:Y:S02]  /*a300*/  IMAD R3, R2, c[0x0][0x2d0], -R3 ;  /* 0x0000b40002037a24 */ /* 0x000fe400078e0a03 */
[----:B------:R-:W2:Y:S02]  /*a310*/  LDG.E R4, [R12.64] ;  /* 0x000000060c047981 */ /* 0x000ea4000c1e1900 */
[C---:B------:R-:W-:Y:S01]  /*a320*/  IMAD.WIDE.U32 R6, R3.reuse, c[0x0][0x198], RZ ;  /* 0x0000660003067a25 */ /* 0x040fe200078e00ff */
[----:B------:R-:W-:Y:S01]  /*a330*/  SHF.R.S32.HI R2, RZ, 0x1f, R3 ;  /* 0x0000001fff027819 */ /* 0x000fe20000011403 */
[----:B------:R-:W2:Y:S04]  /*a340*/  LDG.E R5, [R10.64] ;  /* 0x000000060a057981 */ /* 0x000ea8000c1e1900 */
        /* <DEDUP_REMOVED lines=9> */
.L_x_2187:
        /* <DEDUP_REMOVED lines=24> */
.L_x_2186:
[----:B---34-:R-:W-:Y:S01]  /*a560*/  FMNMX.FTZ R11, R170, R135, !PT ;  /* 0x00000087aa0b7209 */ /* 0x018fe20007810000 */
[----:B------:R-:W-:Y:S01]  /*a570*/  LDSM.16.MT88.4 R12, [R200+0xc000] ;  /* 0x00c00000c80c783b */ /* 0x000fe20000004200 */
[----:B--2---:R-:W-:Y:S02]  /*a580*/  FMNMX.FTZ R2, R251, R0, !PT ;  /* 0x00000000fb027209 */ /* 0x004fe40007810000 */
[----:B------:R-:W-:Y:S02]  /*a590*/  FMNMX.FTZ R11, R252, R11, !PT ;  /* 0x0000000bfc0b7209 */ /* 0x000fe40007810000 */
        /* <DEDUP_REMOVED lines=38> */
[----:B------:R-:W-:Y:S08]  /*a800*/  LDSM.16.MT88.4 R160, [R196+0xf800] ;  /* 0x00f80000c4a0783b */ /* 0x000ff00000004200 */
[----:B------:R-:W-:Y:S01]  /*a810*/  LDSM.16.MT88.4 R164, [R200+0x11800] ;  /* 0x01180000c8a4783b */ /* 0x000fe20000004200 */
[----:B-1----:R-:W-:Y:S02]  /*a820*/  FMNMX.FTZ R9, R5, R6, !PT ;  /* 0x0000000605097209 */ /* 0x002fe40007810000 */
[----:B--2---:R-:W-:Y:S05]  /*a830*/  FMNMX.FTZ R4, R7, R2, !PT ;  /* 0x0000000207047209 */ /* 0x004fea0007810000 */
[----:B------:R-:W1:Y:S08]  /*a840*/  SHFL.BFLY PT, R132, R9, 0x1, 0x1f ;  /* 0x0c201f0009847f89 */ /* 0x000e7000000e0000 */
        /* <DEDUP_REMOVED lines=219> */
[----:B------:R-:W-:Y:S02]  /*b600*/  FFMA.FTZ R171, R0, R225, R171 ;  /* 0x000000e100ab7223 */ /* 0x000fe400000100ab */
[C---:B------:R-:W-:Y:S04]  /*b610*/  HMMA.16816.F32.BF16 R12, R100.reuse, R116, R12 ;  /* 0x00000074640c723c */ /* 0x040fe8000004180c */
[----:B------:R5:W-:Y:S01]  /*b620*/  MUFU.EX2 R133, R144 ;  /* 0x0000009000857308 */ /* 0x000be20000000800 */
[----:B------:R-:W-:Y:S02]  /*b630*/  FADD.FTZ R174, R174, R175 ;  /* 0x000000afaeae7221 */ /* 0x000fe40000010000 */
[----:B------:R-:W-:Y:S01]  /*b640*/  FADD.FTZ R170, R170, R171 ;  /* 0x000000abaaaa7221 */ /* 0x000fe20000010000 */
[C---:B------:R-:W-:Y:S01]  /*b650*/  HMMA.16816.F32.BF16 R16, R100.reuse, R118, R16 ;  /* 0x000000766410723c */ /* 0x040fe20000041810 */
[----:B------:R-:W-:Y:S03]  /*b660*/  LDSM.16.MT88.4 R116, [R197+0x10800] ;  /* 0x01080000c574783b */ /* 0x000fe60000004200 */
[----:B------:R-:W-:Y:S02]  /*b670*/  FADD.FTZ R173, R173, R174 ;  /* 0x000000aeadad7221 */ /* 0x000fe40000010000 */
        /* <DEDUP_REMOVED lines=128> */
[----:B------:R-:W-:Y:S01]  /*be80*/  FADD.FTZ R231, R231, R0 ;  /* 0x00000000e7e77221 */ /* 0x000fe20000010000 */
[----:B------:R-:W-:Y:S03]  /*be90*/  IADD3 R0, R211, -0x1, RZ ;  /* 0xffffffffd3007810 */ /* 0x000fe60007ffe0ff */
[----:B------:R-:W-:Y:S01]  /*bea0*/  FADD.FTZ R231, R232, R231 ;  /* 0x000000e7e8e77221 */ /* 0x000fe20000010000 */
[----:B------:R-:W-:Y:S02]  /*beb0*/  MOV R211, R0 ;  /* 0x0000000000d37202 */ /* 0x000fe40000000f00 */
[----:B------:R-:W-:Y:S01]  /*bec0*/  MOV R0, R3 ;  /* 0x0000000300007202 */ /* 0x000fe20000000f00 */
[----:B------:R-:W-:Y:S04]  /*bed0*/  FADD.FTZ R134, R134, R231 ;  /* 0x000000e786867221 */ /* 0x000fe80000010000 */
[----:B------:R-:W-:Y:S01]  /*bee0*/  FADD.FTZ R225, R133, R134 ;  /* 0x0000008685e17221 */ /* 0x000fe20000010000 */
[----:B------:R-:W-:-:S05]  /*bef0*/  @P1 BRA `(.L_x_2188) ;  /* 0xffffcd7000001947 */ /* 0x000fca000383ffff */
.L_x_2184:
        /* <DEDUP_REMOVED lines=239> */
[----:B------:R-:W-:Y:S04]  /*cdf0*/  STS [R25+0x2400], R66 ;  /* 0x0024004219007388 */ /* 0x000fe80000000800 */
[----:B------:R-:W-:Y:S04]  /*ce00*/  STS [R13+0x4000], R68 ;  /* 0x004000440d007388 */ /* 0x000fe80000000800 */
[----:B------:R-:W-:Y:S04]  /*ce10*/  STS [R13+0x4400], R70 ;  /* 0x004400460d007388 */ /* 0x000fe80000000800 */
[----:B------:R-:W-:Y:S01]  /*ce20*/  STS [R11+0x4000], R72 ;  /* 0x004000480b007388 */ /* 0x000fe20000000800 */
[----:B----4-:R-:W-:-:S03]  /*ce30*/  SHF.R.S32.HI R60, RZ, 0x1f, R9 ;  /* 0x0000001fff3c7819 */ /* 0x010fc60000011409 */
[----:B------:R3:W-:Y:S01]  /*ce40*/  STS [R11+0x4400], R74 ;  /* 0x0044004a0b007388 */ /* 0x0007e20000000800 */
[----:B-1----:R-:W-:-:S03]  /*ce50*/  @!P0 SHF.R.S32.HI R62, RZ, 0x1f, R5 ;  /* 0x0000001fff3e8819 */ /* 0x002fc60000011405 */
[----:B------:R1:W-:Y:S01]  /*ce60*/  STS [R15+0x4000], R76 ;  /* 0x0040004c0f007388 */ /* 0x0003e20000000800 */
[----:B--2---:R-:W-:-:S03]  /*ce70*/  @!P0 IMAD.WIDE.U32 R64, R5, c[0x0][0x1e0], RZ ;  /* 0x0000780005408a25 */ /* 0x004fc600078e00ff */
[----:B------:R1:W-:Y:S01]  /*ce80*/  STS [R15+0x4400], R78 ;  /* 0x0044004e0f007388 */ /* 0x0003e20000000800 */
[----:B------:R-:W-:Y:S01]  /*ce90*/  @!P0 IMAD R62, R62, c[0x0][0x1e0], RZ ;  /* 0x000078003e3e8a24 */ /* 0x000fe200078e02ff */
[----:B------:R-:W-:Y:S02]  /*cea0*/  @!P0 MOV R6, R64 ;  /* 0x0000004000068202 */ /* 0x000fe40000000f00 */
[----:B------:R1:W-:Y:S01]  /*ceb0*/  STS [R17+0x4000], R80 ;  /* 0x0040005011007388 */ /* 0x0003e20000000800 */
[----:B------:R-:W-:Y:S01]  /*cec0*/  @!P0 IMAD R61, R5, c[0x0][0x1e4], R62 ;  /* 0x00007900053d8a24 */ /* 0x000fe200078e023e */
[----:B------:R-:W-:Y:S02]  /*ced0*/  LEA.HI R62, R60, R9, RZ, 0x5 ;  /* 0x000000093c3e7211 */ /* 0x000fe400078f28ff */
[----:B------:R1:W-:Y:S02]  /*cee0*/  STS [R17+0x4400], R82 ;  /* 0x0044005211007388 */ /* 0x0003e40000000800 */
[----:B------:R-:W-:-:S02]  /*cef0*/  LOP3.LUT R62, R62, 0xffffffe0, RZ, 0xc0, !PT ;  /* 0xffffffe03e3e7812 */ /* 0x000fc400078ec0ff */
[----:B------:R1:W-:Y:S01]  /*cf00*/  STS [R19+0x4000], R84 ;  /* 0x0040005413007388 */ /* 0x0003e20000000800 */
[----:B------:R-:W-:Y:S02]  /*cf10*/  @!P0 IADD3 R4, R65, R61, RZ ;  /* 0x0000003d41048210 */ /* 0x000fe40007ffe0ff */
[----:B------:R-:W-:Y:S01]  /*cf20*/  SHF.R.S32.HI R61, RZ, 0x1f, R10 ;  /* 0x0000001fff3d7819 */ /* 0x000fe2000001140a */
[----:B------:R1:W-:Y:S01]  /*cf30*/  STS [R19+0x4400], R86 ;  /* 0x0044005613007388 */ /* 0x0003e20000000800 */
[----:B------:R-:W-:Y:S02]  /*cf40*/  IADD3 R62, R9, -R62, RZ ;  /* 0x8000003e093e7210 */ /* 0x000fe40007ffe0ff */
[----:B------:R-:W-:Y:S01]  /*cf50*/  LOP3.LUT P0, RZ, R8, 0x3, RZ, 0xc0, !PT ;  /* 0x0000000308ff7812 */ /* 0x000fe2000780c0ff */
[----:B------:R1:W-:Y:S01]  /*cf60*/  STS [R21+0x4000], R88 ;  /* 0x0040005815007388 */ /* 0x0003e20000000800 */
[----:B------:R-:W-:Y:S02]  /*cf70*/  LEA.HI R61, R61, R10, RZ, 0x2 ;  /* 0x0000000a3d3d7211 */ /* 0x000fe400078f10ff */
[----:B------:R-:W-:Y:S01]  /*cf80*/  SHF.R.S32.HI R7, RZ, 0x1f, R62 ;  /* 0x0000001fff077819 */ /* 0x000fe2000001143e */
[----:B------:R1:W-:Y:S01]  /*cf90*/  STS [R21+0x4400], R90 ;  /* 0x0044005a15007388 */ /* 0x0003e20000000800 */
[----:B------:R-:W-:-:S02]  /*cfa0*/  LOP3.LUT R61, R61, 0xffffffc, RZ, 0xc0, !PT ;  /* 0x0ffffffc3d3d7812 */ /* 0x000fc400078ec0ff */
[----:B------:R-:W-:Y:S01]  /*cfb0*/  LEA.HI R7, R7, R62, RZ, 0x2 ;  /* 0x0000003e07077211 */ /* 0x000fe200078f10ff */
[----:B------:R1:W-:Y:S01]  /*cfc0*/  STS [R23+0x4000], R92 ;  /* 0x0040005c17007388 */ /* 0x0003e20000000800 */
[----:B------:R-:W-:Y:S02]  /*cfd0*/  IADD3 R61, R10, -R61, RZ ;  /* 0x8000003d0a3d7210 */ /* 0x000fe40007ffe0ff */
[----:B------:R-:W-:Y:S01]  /*cfe0*/  SHF.R.S32.HI R2, RZ, 0x2, R7 ;  /* 0x00000002ff027819 */ /* 0x000fe20000011407 */
[----:B------:R1:W-:Y:S01]  /*cff0*/  STS [R23+0x4400], R94 ;  /* 0x0044005e17007388 */ /* 0x0003e20000000800 */
[----:B------:R-:W-:Y:S01]  /*d000*/  MOV R8, 0x7f800000 ;  /* 0x7f80000000087802 */ /* 0x000fe20000000f00 */
[----:B------:R-:W-:Y:S01]  /*d010*/  @P5 FFMA.FTZ R8, R132, c[0x0][0x238], R63 ;  /* 0x00008e0084085a23 */ /* 0x000fe2000001003f */
[----:B------:R-:W-:Y:S01]  /*d020*/  MOV R10, 0x7f800000 ;  /* 0x7f800000000a7802 */ /* 0x000fe20000000f00 */
[----:B------:R1:W-:Y:S01]  /*d030*/  STS [R25+0x4000], R96 ;  /* 0x0040006019007388 */ /* 0x0003e20000000800 */
[----:B------:R-:W-:Y:S01]  /*d040*/  @P4 FFMA.FTZ R10, R3, c[0x0][0x238], R0 ;  /* 0x00008e00030a4a23 */ /* 0x000fe20000010000 */
[----:B------:R-:W-:-:S02]  /*d050*/  LEA R2, R61, R2, 0x4 ;  /* 0x000000023d027211 */ /* 0x000fc400078e20ff */
[----:B------:R1:W-:Y:S04]  /*d060*/  STS [R25+0x4400], R98 ;  /* 0x0044006219007388 */ /* 0x0003e80000000800 */
[----:B------:R-:W-:Y:S06]  /*d070*/  BAR.SYNC.DEFER_BLOCKING 0x0 ;  /* 0x0000000000007b1d */ /* 0x000fec0000010000 */
[----:B---3--:R-:W2:Y:S04]  /*d080*/  S2R R11, SR_CTAID.Z ;  /* 0x00000000000b7919 */ /* 0x008ea80000002700 */
[----:B------:R1:W3:Y:S04]  /*d090*/  LDS.128 R52, [R213] ;  /* 0x00000000d5347984 */ /* 0x0002e80000000c00 */
[----:B------:R1:W4:Y:S01]  /*d0a0*/  LDS.128 R48, [R213+0x800] ;  /* 0x00080000d5307984 */ /* 0x0003220000000c00 */
[----:B--2---:R-:W-:-:S03]  /*d0b0*/  @!P2 IMAD R5, R5, c[0x0][0x1c0], R11 ;  /* 0x000070000505aa24 */ /* 0x004fc600078e020b */
[----:B------:R1:W2:Y:S01]  /*d0c0*/  LDS.128 R44, [R213+0x1000] ;  /* 0x00100000d52c7984 */ /* 0x0002a20000000c00 */
        /* <DEDUP_REMOVED lines=24> */
.L_x_2190:
[----:B---34-:R-:W-:Y:S05]  /*d250*/  BSYNC B0 ;  /* 0x0000000000007941 */ /* 0x018fea0003800000 */
.L_x_2189:
        /* <DEDUP_REMOVED lines=33> */
.L_x_2192:
[----:B------:R-:W-:Y:S05]  /*d470*/  BSYNC B0 ;  /* 0x0000000000007941 */ /* 0x000fea0003800000 */
.L_x_2191:
        /* <DEDUP_REMOVED lines=17> */
.L_x_2194:
[----:B------:R-:W-:Y:S05]  /*d590*/  BSYNC B0 ;  /* 0x0000000000007941 */ /* 0x000fea0003800000 */
.L_x_2193:
        /* <DEDUP_REMOVED lines=14> */
[----:B--2---:R2:W-:Y:S04]  /*d680*/  STG.E.128 [R10.64], R44 ;  /* 0x0000002c0a007986 */ /* 0x0045e8000c101d06 */
[----:B-1----:R2:W-:Y:S04]  /*d690*/  STG.E.128 [R10.64+0x80], R28 ;  /* 0x0000801c0a007986 */ /* 0x0025e8000c101d06 */
[----:B------:R2:W-:Y:S02]  /*d6a0*/  STG.E.128 [R10.64+0x100], R12 ;  /* 0x0001000c0a007986 */ /* 0x0005e4000c101d06 */
.L_x_2196:
[----:B------:R-:W-:Y:S05]  /*d6b0*/  BSYNC B0 ;  /* 0x0000000000007941 */ /* 0x000fea0003800000 */
.L_x_2195:
        /* <DEDUP_REMOVED lines=16> */
.L_x_2197:
        /* <DEDUP_REMOVED lines=12> */
.L_x_4429:


//--------------------- .text._ZN5flash24flash_fwd_splitkv_kernelI23Flash_fwd_kernel_traitsILi192ELi64ELi64ELi4ELb0ELb0EN7cutlass10bfloat16_tE19Flash_kernel_traitsILi192ELi64ELi64ELi4ES3_EELb1ELb0ELb1ELb0ELb0ELb0ELb0ELb0EEEvNS_16Flash_fwd_paramsE --------------------------
	.section	.text._ZN5flash24flash_fwd_splitkv_kernelI23Flash_fwd_kernel_traitsILi192ELi64ELi64ELi4ELb0ELb0EN7cutlass10bfloat16_tE19Flash_kernel_traitsILi192ELi64ELi64ELi4ES3_EELb1ELb0ELb1ELb0ELb0ELb0ELb0ELb0EEEvNS_16Flash_fwd_paramsE,"ax",@progbits
	.sectioninfo	@"SHI_REGISTERS=242"
	.align	128
        .global         _ZN5flash24flash_fwd_splitkv_kernelI23Flash_fwd_kernel_traitsILi192ELi64ELi64ELi4ELb0ELb0EN7cutlass10bfloat16_tE19Flash_kernel_traitsILi192ELi64ELi64ELi4ES3_EELb1ELb0ELb1ELb0ELb0ELb0ELb0ELb0EEEvNS_16Flash_fwd_paramsE
        .type           _ZN5flash24flash_fwd_splitkv_kernelI23Flash_fwd_kernel_traitsILi192ELi64ELi64ELi4ELb0ELb0EN7cutlass10bfloat16_tE19Flash_kernel_traitsILi192ELi64ELi64ELi4ES3_EELb1ELb0ELb1ELb0ELb0ELb0ELb0ELb0EEEvNS_16Flash_fwd_paramsE,@function
        .size           _ZN5flash24flash_fwd_splitkv_kernelI23Flash_fwd_kernel_traitsILi192ELi64ELi64ELi4ELb0ELb0EN7cutlass10bfloat16_tE19Flash_kernel_traitsILi192ELi64ELi64ELi4ES3_EELb1ELb0ELb1ELb0ELb0ELb0ELb0ELb0EEEvNS_16Flash_fwd_paramsE,(.L_x_4430 - _ZN5flash24flash_fwd_splitkv_kernelI23Flash_fwd_kernel_traitsILi192ELi64ELi64ELi4ELb0ELb0EN7cutlass10bfloat16_tE19Flash_kernel_traitsILi192ELi64ELi64ELi4ES3_EELb1ELb0ELb1ELb0ELb0ELb0ELb0ELb0EEEvNS_16Flash_fwd_paramsE)
        .other          _ZN5flash24flash_fwd_splitkv_kernelI23Flash_fwd_kernel_traitsILi192ELi64ELi64ELi4ELb0ELb0EN7cutlass10bfloat16_tE19Flash_kernel_traitsILi192ELi64ELi64ELi4ES3_EELb1ELb0ELb1ELb0ELb0ELb0ELb0ELb0EEEvNS_16Flash_fwd_paramsE,@"STO_CUDA_ENTRY STV_DEFAULT"
_ZN5flash24flash_fwd_splitkv_kernelI23Flash_fwd_kernel_traitsILi192ELi64ELi64ELi4ELb0ELb0EN7cutlass10bfloat16_tE19Flash_kernel_traitsILi192ELi64ELi64ELi4ES3_EELb1ELb0ELb1ELb0ELb0ELb0ELb0ELb0EEEvNS_16Flash_fwd_paramsE:
.text._ZN5flash24flash_fwd_splitkv_kernelI23Flash_fwd_kernel_traitsILi192ELi64ELi64ELi4ELb0ELb0EN7cutlass10bfloat16_tE19Flash_kernel_traitsILi192ELi64ELi64ELi4ES3_EELb1ELb0ELb1ELb0ELb0ELb0ELb0ELb0EEEvNS_16Flash_fwd_paramsE:
        /* <DEDUP_REMOVED lines=33> */
.L_x_2198:
[----:B-1-34-:R-:W-:Y:S02]  /*0210*/  MOV R2, c[0x0][0x218] ;  /* 0x0000860000027a02 */ /* 0x01afe40000000f00 */
.L_x_2199:
[----:B------:R-:W-:-:S04]  /*0220*/  ISETP.NE.U32.AND P2, PT, RZ, c[0x0][0x258], PT ;  /* 0x00009600ff007a0c */ /* 0x000fc80003f45070 */
[----:B------:R-:W-:-:S13]  /*0230*/  ISETP.NE.AND.EX P2, PT, RZ, c[0x0][0x25c], PT, P2 ;  /* 0x00009700ff007a0c */ /* 0x000fda0003f45320 */
[----:B------:R-:W-:-:S05]  /*0240*/  @P2 IMAD.WIDE R4, R13, R204, c[0x0][0x258] ;  /* 0x000096000d042625 */ /* 0x000fca00078e02cc */
        /* <DEDUP_REMOVED lines=9> */
[----:B-1----:R-:W-:Y:S01]  /*02e0*/  IMAD.MOV.U32 R9, RZ, RZ, c[0x0][0x218] ;  /* 0x00008600ff097624 */ /* 0x002fe200078e00ff */
        /* <DEDUP_REMOVED lines=27> */
[----:B------:R-:W-:Y:S01]  /*04a0*/  IMAD.IADD R206, R206, 0x1, -R3 ;  /* 0x00000001cece7824 */ /* 0x000fe200078e0a03 */
[----:B------:R-:W-:Y:S01]  /*04b0*/  SHF.R.S32.HI R5, RZ, 0x1f, R18 ;  /* 0x0000001fff057819 */ /* 0x000fe20000011412 */
[----:B------:R-:W-:Y:S01]  /*04c0*/  @!P0 IMAD.WIDE.U32 R14, R13, c[0x0][0x1e0], RZ ;  /* 0x000078000d0e8a25 */ /* 0x000fe200078e00ff */
[----:B------:R-:W-:-:S03]  /*04d0*/  @!P0 SHF.R.S32.HI R4, RZ, 0x1f, R13 ;  /* 0x0000001fff048819 */ /* 0x000fc6000001140d */
[----:B------:R-:W-:Y:S02]  /*04e0*/  IMAD.SHL.U32 R2, R206, 0x8, RZ ;  /* 0x00000008ce027824 */ /* 0x000fe400078e00ff */
[----:B------:R-:W-:Y:S02]  /*04f0*/  @!P0 IMAD R4, R4, c[0x0][0x1e0], RZ ;  /* 0x0000780004048a24 */ /* 0x000fe400078e02ff */
[----:B------:R-:W-:Y:S01]  /*0500*/  @P0 IMAD.WIDE.U32 R6, R210, c[0x0][0x1e8], RZ ;  /* 0x00007a00d2060a25 */ /* 0x000fe200078e00ff */
[----:B------:R-:W-:Y:S02]  /*0510*/  SHF.R.S32.HI R3, RZ, 0x1f, R2 ;  /* 0x0000001fff037819 */ /* 0x000fe40000011402 */
[----:B------:R-:W-:Y:S01]  /*0520*/  @!P0 MOV R6, R14 ;  /* 0x0000000e00068202 */ /* 0x000fe20000000f00 */
[----:B------:R-:W-:Y:S02]  /*0530*/  @!P0 IMAD R4, R13, c[0x0][0x1e4], R4 ;  /* 0x000079000d048a24 */ /* 0x000fe400078e0204 */
[----:B------:R-:W-:-:S04]  /*0540*/  IMAD.WIDE.U32 R10, R88, c[0x0][0x1e8], R2 ;  /* 0x00007a00580a7a25 */ /* 0x000fc800078e0002 */
[----:B------:R-:W-:Y:S02]  /*0550*/  @P0 IMAD R7, R210, c[0x0][0x1ec], R7 ;  /* 0x00007b00d2070a24 */ /* 0x000fe400078e0207 */
[----:B------:R-:W-:Y:S01]  /*0560*/  @!P0 IMAD.IADD R7, R15, 0x1, R4 ;  /* 0x000000010f078824 */ /* 0x000fe200078e0204 */
[----:B------:R-:W-:Y:S01]  /*0570*/  IADD3 R6, P0, R6, R10, RZ ;  /* 0x0000000a06067210 */ /* 0x000fe20007f1e0ff */
[----:B------:R-:W-:Y:S02]  /*0580*/  IMAD R4, R88, c[0x0][0x1ec], R9 ;  /* 0x00007b0058047a24 */ /* 0x000fe400078e0209 */
[----:B------:R-:W-:Y:S02]  /*0590*/  IMAD R5, R5, c[0x0][0x1f0], RZ ;  /* 0x00007c0005057a24 */ /* 0x000fe400078e02ff */
[----:B------:R-:W-:Y:S01]  /*05a0*/  IMAD R9, R13, c[0x0][0x1c0], R18 ;  /* 0x000070000d097a24 */ /* 0x000fe200078e0212 */
[----:B------:R-:W-:Y:S01]  /*05b0*/  IADD3.X R7, R7, R11, R4, P0, !PT ;  /* 0x0000000b07077210 */ /* 0x000fe200007fe404 */
[----:B------:R-:W-:Y:S01]  /*05c0*/  IMAD R13, R18, c[0x0][0x1f4], R5 ;  /* 0x00007d00120d7a24 */ /* 0x000fe200078e0205 */
[----:B------:R-:W-:Y:S01]  /*05d0*/  ISETP.GE.AND P0, PT, R0, R209, PT ;  /* 0x000000d10000720c */ /* 0x000fe20003f06270 */
[----:B------:R-:W-:Y:S01]  /*05e0*/  IMAD R88, R9, c[0x0][0x214], R88 ;  /* 0x0000850009587a24 */ /* 0x000fe200078e0258 */
[----:B------:R-:W-:Y:S01]  /*05f0*/  SHF.R.S32.HI R5, RZ, 0x1f, R0 ;  /* 0x0000001fff057819 */ /* 0x000fe20000011400 */
[----:B------:R-:W-:Y:S01]  /*0600*/  IMAD.WIDE.U32 R18, R18, c[0x0][0x1f0], R6 ;  /* 0x00007c0012127a25 */ /* 0x000fe200078e0006 */
[----:B------:R-:W-:-:S02]  /*0610*/  IADD3 R9, R2, 0x40, RZ ;  /* 0x0000004002097810 */ /* 0x000fc40007ffe0ff */
[----:B------:R-:W-:Y:S01]  /*0620*/  IADD3 R7, R2, 0x80, RZ ;  /* 0x0000008002077810 */ /* 0x000fe20007ffe0ff */
[----:B------:R-:W-:-:S06]  /*0630*/  IMAD.IADD R13, R19, 0x1, R13 ;  /* 0x00000001130d7824 */ /* 0x000fcc00078e020d */
        /* <DEDUP_REMOVED lines=14> */
.L_x_2202:
[----:B------:R-:W-:Y:S05]  /*0720*/  BSYNC B0 ;  /* 0x0000000000007941 */ /* 0x000fea0003800000 */
.L_x_2201:
        /* <DEDUP_REMOVED lines=20> */
.L_x_2204:
[----:B------:R-:W-:Y:S05]  /*0870*/  BSYNC B0 ;  /* 0x0000000000007941 */ /* 0x000fea0003800000 */
.L_x_2203:
        /* <DEDUP_REMOVED lines=20> */
.L_x_2206:
[----:B------:R-:W-:Y:S05]  /*09c0*/  BSYNC B0 ;  /* 0x0000000000007941 */ /* 0x000fea0003800000 */
.L_x_2205:
        /* <DEDUP_REMOVED lines=19> */
.L_x_2208:
[----:B------:R-:W-:Y:S05]  /*0b00*/  BSYNC B0 ;  /* 0x0000000000007941 */ /* 0x000fea0003800000 */
.L_x_2207:
        /* <DEDUP_REMOVED lines=19> */
.L_x_2200:
        /* <DEDUP_REMOVED lines=14> */
[----:B------:R-:W-:Y:S01]  /*0d20*/  @P2 IMAD.IADD R2, R5, 0x1, R2 ;  /* 0x0000000105022824 */ /* 0x000fe200078e0202 */
[----:B------:R-:W-:-:S04]  /*0d30*/  IABS R84, c[0x0][0x2d0] ;  /* 0x0000b40000547a13 */ /* 0x000fc80000000000 */
[----:B------:R-:W-:-:S04]  /*0d40*/  @P2 SHF.L.U64.HI R2, R4, 0x2, R2 ;  /* 0x0000000204022819 */ /* 0x000fc80000010202 */
        /* <DEDUP_REMOVED lines=25> */
[----:B------:R-:W-:Y:S02]  /*0ee0*/  @!P1 IADD3 R5, -R5, RZ, RZ ;  /* 0x000000ff05059210 */ /* 0x000fe40007ffe1ff */
[----:B------:R-:W-:-:S05]  /*0ef0*/  @!P2 LOP3.LUT R5, RZ, c[0x0][0x2d0], RZ, 0x33, !PT ;  /* 0x0000b400ff05aa12 */ /* 0x000fca00078e33ff */
[----:B------:R-:W-:-:S05]  /*0f00*/  IMAD.WIDE R14, R5, 0x4, R214 ;  /* 0x00000004050e7825 */ /* 0x000fca00078e02d6 */
[----:B------:R-:W2:Y:S01]  /*0f10*/  LDG.E R0, [R14.64] ;  /* 0x000000060e007981 */ /* 0x000ea2000c1e1900 */
[----:B------:R-:W-:-:S04]  /*0f20*/  IABS R3, c[0x0][0x1c8] ;  /* 0x0000720000037a13 */ /* 0x000fc80000000000 */
[----:B------:R-:W1:Y:S08]  /*0f30*/  I2F.RP R10, R3 ;  /* 0x00000003000a7306 */ /* 0x000e700000209400 */
[----:B-1----:R-:W1:Y:S02]  /*0f40*/  MUFU.RCP R8, R10 ;  /* 0x0000000a00087308 */ /* 0x002e640000001000 */
[----:B-1----:R-:W-:-:S06]  /*0f50*/  IADD3 R8, R8, 0xffffffe, RZ ;  /* 0x0ffffffe08087810 */ /* 0x002fcc0007ffe0ff */
[----:B------:R-:W1:Y:S02]  /*0f60*/  F2I.FTZ.U32.TRUNC.NTZ R9, R8 ;  /* 0x0000000800097305 */ /* 0x000e64000021f000 */
[----:B-1----:R-:W-:Y:S01]  /*0f70*/  IMAD.MOV R2, RZ, RZ, -R9 ;  /* 0x000000ffff027224 */ /* 0x002fe200078e0a09 */
[----:B------:R-:W-:-:S03]  /*0f80*/  MOV R8, RZ ;  /* 0x000000ff00087202 */ /* 0x000fc60000000f00 */
[----:B------:R-:W-:Y:S01]  /*0f90*/  IMAD R4, R2, R3, RZ ;  /* 0x0000000302047224 */ /* 0x000fe200078e02ff */
[----:B------:R-:W-:-:S03]  /*0fa0*/  IABS R2, R18 ;  /* 0x0000001200027213 */ /* 0x000fc60000000000 */
[----:B------:R-:W-:-:S04]  /*0fb0*/  IMAD.HI.U32 R9, R9, R4, R8 ;  /* 0x0000000409097227 */ /* 0x000fc800078e0008 */
[----:B------:R-:W-:-:S04]  /*0fc0*/  IMAD.MOV.U32 R6, RZ, RZ, R2 ;  /* 0x000000ffff067224 */ /* 0x000fc800078e0002 */
[----:B------:R-:W-:-:S05]  /*0fd0*/  IMAD.HI.U32 R2, R9, R6, RZ ;  /* 0x0000000609027227 */ /* 0x000fca00078e00ff */
[----:B------:R-:W-:-:S05]  /*0fe0*/  IADD3 R4, -R2, RZ, RZ ;  /* 0x000000ff02047210 */ /* 0x000fca0007ffe1ff */
[----:B------:R-:W-:-:S05]  /*0ff0*/  IMAD R4, R3, R4, R6 ;  /* 0x0000000403047224 */ /* 0x000fca00078e0206 */
[----:B------:R-:W-:-:S13]  /*1000*/  ISETP.GT.U32.AND P1, PT, R3, R4, PT ;  /* 0x000000040300720c */ /* 0x000fda0003f24070 */
[----:B------:R-:W-:Y:S01]  /*1010*/  @!P1 IMAD.IADD R4, R4, 0x1, -R3 ;  /* 0x0000000104049824 */ /* 0x000fe200078e0a03 */
[----:B------:R-:W-:-:S04]  /*1020*/  @!P1 IADD3 R2, R2, 0x1, RZ ;  /* 0x0000000102029810 */ /* 0x000fc80007ffe0ff */
[----:B------:R-:W-:Y:S02]  /*1030*/  ISETP.GE.U32.AND P2, PT, R4, R3, PT ;  /* 0x000000030400720c */ /* 0x000fe40003f46070 */
[----:B------:R-:W-:Y:S02]  /*1040*/  LOP3.LUT R3, R18, c[0x0][0x1c8], RZ, 0x3c, !PT ;  /* 0x0000720012037a12 */ /* 0x000fe400078e3cff */
[----:B------:R-:W-:Y:S02]  /*1050*/  IADD3 R4, -R5, RZ, RZ ;  /* 0x000000ff05047210 */ /* 0x000fe40007ffe1ff */
[----:B------:R-:W-:-:S03]  /*1060*/  ISETP.GE.AND P1, PT, R3, RZ, PT ;  /* 0x000000ff0300720c */ /* 0x000fc60003f26270 */
[----:B------:R-:W-:-:S04]  /*1070*/  IMAD R7, R4, c[0x0][0x2d0], R7 ;  /* 0x0000b40004077a24 */ /* 0x000fc800078e0207 */
[----:B------:R-:W-:Y:S02]  /*1080*/  @P2 IADD3 R2, R2, 0x1, RZ ;  /* 0x0000000102022810 */ /* 0x000fe40007ffe0ff */
[----:B------:R-:W-:Y:S02]  /*1090*/  ISETP.NE.AND P2, PT, RZ, c[0x0][0x1c8], PT ;  /* 0x00007200ff007a0c */ /* 0x000fe40003f45270 */
[----:B------:R-:W-:Y:S02]  /*10a0*/  SHF.R.S32.HI R5, RZ, 0x1f, R7 ;  /* 0x0000001fff057819 */ /* 0x000fe40000011407 */
[----:B------:R-:W-:-:S03]  /*10b0*/  @!P1 IMAD.MOV R2, RZ, RZ, -R2 ;  /* 0x000000ffff029224 */ /* 0x000fc600078e0a02 */
[----:B------:R-:W-:-:S06]  /*10c0*/  IMAD R4, R5, c[0x0][0x198], RZ ;  /* 0x0000660005047a24 */ /* 0x000fcc00078e02ff */
[----:B------:R-:W-:Y:S02]  /*10d0*/  @!P2 LOP3.LUT R2, RZ, c[0x0][0x1c8], RZ, 0x33, !PT ;  /* 0x00007200ff02aa12 */ /* 0x000fe400078e33ff */
[----:B--2---:R-:W-:Y:S01]  /*10e0*/  SHF.R.S32.HI R11, RZ, 0x1f, R0 ;  /* 0x0000001fff0b7819 */ /* 0x004fe20000011400 */
[----:B------:R-:W-:-:S04]  /*10f0*/  IMAD.WIDE.U32 R8, R0, c[0x0][0x180], RZ ;  /* 0x0000600000087a25 */ /* 0x000fc800078e00ff */
[C---:B------:R-:W-:Y:S02]  /*1100*/  IMAD R3, R11.reuse, c[0x0][0x180], RZ ;  /* 0x000060000b037a24 */ /* 0x040fe400078e02ff */
[----:B------:R-:W-:Y:S02]  /*1110*/  IMAD R11, R11, c[0x0][0x188], RZ ;  /* 0x000062000b0b7a24 */ /* 0x000fe400078e02ff */
[C---:B------:R-:W-:Y:S02]  /*1120*/  IMAD R3, R0.reuse, c[0x0][0x184], R3 ;  /* 0x0000610000037a24 */ /* 0x040fe400078e0203 */
[C---:B------:R-:W-:Y:S02]  /*1130*/  IMAD R11, R0.reuse, c[0x0][0x18c], R11 ;  /* 0x00006300000b7a24 */ /* 0x040fe400078e020b */
[----:B------:R-:W-:Y:S01]  /*1140*/  IMAD.WIDE.U32 R22, R0, c[0x0][0x188], RZ ;  /* 0x0000620000167a25 */ /* 0x000fe200078e00ff */
[----:B------:R-:W-:-:S03]  /*1150*/  IADD3 R9, R9, R3, RZ ;  /* 0x0000000309097210 */ /* 0x000fc60007ffe0ff */
[----:B------:R-:W-:Y:S01]  /*1160*/  IMAD R3, R7, c[0x0][0x19c], R4 ;  /* 0x0000670007037a24 */ /* 0x000fe200078e0204 */
[----:B------:R-:W-:Y:S01]  /*1170*/  IADD3 R11, R23, R11, RZ ;  /* 0x0000000b170b7210 */ /* 0x000fe20007ffe0ff */
[----:B------:R-:W-:Y:S01]  /*1180*/  IMAD.WIDE.U32 R14, R7, c[0x0][0x198], R8 ;  /* 0x00006600070e7a25 */ /* 0x000fe200078e0008 */
[----:B------:R-:W-:-:S03]  /*1190*/  SHF.R.S32.HI R8, RZ, 0x1f, R2 ;  /* 0x0000001fff087819 */ /* 0x000fc60000011402 */
[----:B------:R-:W-:Y:S02]  /*11a0*/  IMAD.IADD R15, R15, 0x1, R3 ;  /* 0x000000010f0f7824 */ /* 0x000fe400078e0203 */
[----:B------:R-:W-:Y:S02]  /*11b0*/  IMAD R3, R8, c[0x0][0x1b0], RZ ;  /* 0x00006c0008037a24 */ /* 0x000fe400078e02ff */
[----:B------:R-:W-:-:S04]  /*11c0*/  IMAD.WIDE.U32 R26, R2, c[0x0][0x1b0], R14 ;  /* 0x00006c00021a7a25 */ /* 0x000fc800078e000e */
[----:B------:R-:W-:-:S04]  /*11d0*/  IMAD R3, R2, c[0x0][0x1b4], R3 ;  /* 0x00006d0002037a24 */ /* 0x000fc800078e0203 */
[----:B------:R-:W-:Y:S01]  /*11e0*/  IMAD.IADD R9, R27, 0x1, R3 ;  /* 0x000000011b097824 */ /* 0x000fe200078e0203 */
[----:B------:R-:W-:Y:S05]  /*11f0*/  BRA `(.L_x_2210) ;  /* 0x0000041000007947 */ /* 0x000fea0003800000 */
.L_x_2209:
        /* <DEDUP_REMOVED lines=16> */
.L_x_2211:
        /* <DEDUP_REMOVED lines=10> */
[----:B------:R-:W-:Y:S02]  /*13a0*/  IMAD.MOV.U32 R7, RZ, RZ, R2 ;  /* 0x000000ffff077224 */ /* 0x000fe400078e0002 */
[----:B------:R-:W-:Y:S02]  /*13b0*/  @P4 IMAD.IADD R11, R3, 0x1, R6 ;  /* 0x00000001030b4824 */ /* 0x000fe400078e0206 */
[----:B------:R-:W-:-:S04]  /*13c0*/  IMAD.HI.U32 R2, R4, R7, RZ ;  /* 0x0000000704027227 */ /* 0x000fc800078e00ff */
[----:B------:R-:W-:Y:S01]  /*13d0*/  @P4 IMAD.WIDE.U32 R22, R11, c[0x0][0x1a0], RZ ;  /* 0x000068000b164a25 */ /* 0x000fe200078e00ff */
[----:B------:R-:W-:-:S03]  /*13e0*/  IADD3 R4, -R2, RZ, RZ ;  /* 0x000000ff02047210 */ /* 0x000fc60007ffe1ff */
[----:B------:R-:W-:Y:S02]  /*13f0*/  @P4 IMAD R11, R11, c[0x0][0x1a4], R23 ;  /* 0x000069000b0b4a24 */ /* 0x000fe400078e0217 */
[----:B------:R-:W-:Y:S01]  /*1400*/  IMAD R4, R5, R4, R7 ;  /* 0x0000000405047224 */ /* 0x000fe200078e0207 */
[----:B------:R-:W-:-:S04]  /*1410*/  LEA R7, R134, 0xffffffc0, 0x6 ;  /* 0xffffffc086077811 */ /* 0x000fc800078e30ff */
[----:B------:R-:W-:Y:S01]  /*1420*/  ISETP.GT.U32.AND P1, PT, R5, R4, PT ;  /* 0x000000040500720c */ /* 0x000fe20003f24070 */
[----:B------:R-:W-:-:S12]  /*1430*/  IMAD.WIDE.U32 R14, R7, c[0x0][0x198], R8 ;  /* 0x00006600070e7a25 */ /* 0x000fd800078e0008 */
[----:B------:R-:W-:Y:S01]  /*1440*/  @!P1 IMAD.IADD R4, R4, 0x1, -R5 ;  /* 0x0000000104049824 */ /* 0x000fe200078e0a05 */
[----:B------:R-:W-:Y:S02]  /*1450*/  @!P1 IADD3 R2, R2, 0x1, RZ ;  /* 0x0000000102029810 */ /* 0x000fe40007ffe0ff */
[----:B------:R-:W-:Y:S02]  /*1460*/  ISETP.NE.AND P1, PT, RZ, c[0x0][0x1c8], PT ;  /* 0x00007200ff007a0c */ /* 0x000fe40003f25270 */
[----:B------:R-:W-:Y:S02]  /*1470*/  ISETP.GE.U32.AND P3, PT, R4, R5, PT ;  /* 0x000000050400720c */ /* 0x000fe40003f66070 */
[----:B------:R-:W-:Y:S02]  /*1480*/  LOP3.LUT R4, R18, c[0x0][0x1c8], RZ, 0x3c, !PT ;  /* 0x0000720012047a12 */ /* 0x000fe400078e3cff */
[----:B------:R-:W-:Y:S02]  /*1490*/  SHF.R.S32.HI R5, RZ, 0x1f, R7 ;  /* 0x0000001fff057819 */ /* 0x000fe40000011407 */
[----:B------:R-:W-:-:S03]  /*14a0*/  ISETP.GE.AND P2, PT, R4, RZ, PT ;  /* 0x000000ff0400720c */ /* 0x000fc60003f46270 */
[----:B------:R-:W-:-:S04]  /*14b0*/  IMAD R4, R5, c[0x0][0x198], RZ ;  /* 0x0000660005047a24 */ /* 0x000fc800078e02ff */
[----:B------:R-:W-:Y:S01]  /*14c0*/  @P3 IADD3 R2, R2, 0x1, RZ ;  /* 0x0000000102023810 */ /* 0x000fe20007ffe0ff */
[----:B------:R-:W-:-:S05]  /*14d0*/  IMAD R4, R7, c[0x0][0x19c], R4 ;  /* 0x0000670007047a24 */ /* 0x000fca00078e0204 */
[----:B------:R-:W-:Y:S02]  /*14e0*/  @!P2 IADD3 R2, -R2, RZ, RZ ;  /* 0x000000ff0202a210 */ /* 0x000fe40007ffe1ff */
[----:B------:R-:W-:Y:S02]  /*14f0*/  @!P1 LOP3.LUT R2, RZ, c[0x0][0x1c8], RZ, 0x33, !PT ;  /* 0x00007200ff029a12 */ /* 0x000fe400078e33ff */
[----:B------:R-:W-:Y:S02]  /*1500*/  IADD3 R15, R15, R4, RZ ;  /* 0x000000040f0f7210 */ /* 0x000fe40007ffe0ff */
        /* <DEDUP_REMOVED lines=9> */
[----:B------:R-:W-:-:S04]  /*15a0*/  IMAD R6, R6, c[0x0][0x1a0], RZ ;  /* 0x0000680006067a24 */ /* 0x000fc800078e02ff */
[----:B------:R-:W-:Y:S02]  /*15b0*/  IMAD R6, R3, c[0x0][0x1a4], R6 ;  /* 0x0000690003067a24 */ /* 0x000fe400078e0206 */
[----:B------:R-:W-:-:S03]  /*15c0*/  IMAD R3, R4, c[0x0][0x188], RZ ;  /* 0x0000620004037a24 */ /* 0x000fc600078e02ff */
[----:B------:R-:W-:Y:S01]  /*15d0*/  IADD3 R11, R11, R6, RZ ;  /* 0x000000060b0b7210 */ /* 0x000fe20007ffe0ff */
[----:B------:R-:W-:-:S04]  /*15e0*/  IMAD R3, R0, c[0x0][0x18c], R3 ;  /* 0x0000630000037a24 */ /* 0x000fc800078e0203 */
[----:B------:R-:W-:-:S05]  /*15f0*/  IMAD.WIDE.U32 R22, R0, c[0x0][0x188], R10 ;  /* 0x0000620000167a25 */ /* 0x000fca00078e000a */
[----:B------:R-:W-:Y:S02]  /*1600*/  IADD3 R11, R23, R3, RZ ;  /* 0x00000003170b7210 */ /* 0x000fe40007ffe0ff */
.L_x_2210:
[----:B------:R-:W-:Y:S01]  /*1610*/  ISETP.NE.AND P1, PT, R210, -0x1, PT ;  /* 0xffffffffd200780c */ /* 0x000fe20003f25270 */
[----:B------:R-:W-:Y:S01]  /*1620*/  IMAD.IADD R199, R209, 0x1, -R88 ;  /* 0x00000001d1c77824 */ /* 0x000fe200078e0a58 */
[----:B------:R-:W-:Y:S01]  /*1630*/  SHF.R.S32.HI R3, RZ, 0x1f, R206 ;  /* 0x0000001fff037819 */ /* 0x000fe200000114ce */
[----:B------:R-:W-:Y:S03]  /*1640*/  BSSY B0, `(.L_x_2212) ;  /* 0x0000071000007945 */ /* 0x000fe60003800000 */
[CC--:B------:R-:W-:Y:S02]  /*1650*/  LEA.HI R19, R3.reuse, R206.reuse, RZ, 0x4 ;  /* 0x000000ce03137211 */ /* 0x0c0fe400078f20ff */
[----:B------:R-:W-:Y:S02]  /*1660*/  LEA.HI R16, R3, R206, RZ, 0x6 ;  /* 0x000000ce03107211 */ /* 0x000fe400078f30ff */
[----:B------:R-:W-:-:S02]  /*1670*/  SHF.R.S32.HI R6, RZ, 0x4, R19 ;  /* 0x00000004ff067819 */ /* 0x000fc40000011413 */
[----:B------:R-:W-:Y:S01]  /*1680*/  LEA.HI R87, R3, R206, RZ, 0x5 ;  /* 0x000000ce03577211 */ /* 0x000fe200078f28ff */
[C---:B------:R-:W-:Y:S01]  /*1690*/  @P1 IMAD.WIDE.U32 R20, R210.reuse, c[0x0][0x190], RZ ;  /* 0x00006400d2141a25 */ /* 0x040fe200078e00ff */
[----:B------:R-:W-:Y:S02]  /*16a0*/  LEA.HI R4, R19, R6, RZ, 0x1 ;  /* 0x0000000613047211 */ /* 0x000fe400078f08ff */
[----:B-----5:R-:W-:Y:S01]  /*16b0*/  @!P1 SHF.R.S32.HI R0, RZ, 0x1f, R13 ;  /* 0x0000001fff009819 */ /* 0x020fe2000001140d */
[----:B------:R-:W-:Y:S01]  /*16c0*/  @P1 IMAD R17, R210, c[0x0][0x194], R21 ;  /* 0x00006500d2111a24 */ /* 0x000fe200078e0215 */
[----:B------:R-:W-:Y:S01]  /*16d0*/  LEA.HI R21, R3, R206, RZ, 0x3 ;  /* 0x000000ce03157211 */ /* 0x000fe200078f18ff */
[----:B------:R-:W-:Y:S01]  /*16e0*/  @!P1 IMAD.WIDE.U32 R28, R13, c[0x0][0x178], RZ ;  /* 0x00005e000d1c9a25 */ /* 0x000fe200078e00ff */
[----:B------:R-:W-:Y:S02]  /*16f0*/  LOP3.LUT R19, R19, 0xfffffff0, RZ, 0xc0, !PT ;  /* 0xfffffff013137812 */ /* 0x000fe400078ec0ff */
[----:B------:R-:W-:Y:S01]  /*1700*/  SHF.R.S32.HI R14, RZ, 0x3, R21 ;  /* 0x00000003ff0e7819 */ /* 0x000fe20000011415 */
[----:B------:R-:W-:Y:S01]  /*1710*/  @!P1 IMAD R0, R0, c[0x0][0x178], RZ ;  /* 0x00005e0000009a24 */ /* 0x000fe200078e02ff */
[----:B------:R-:W-:Y:S01]  /*1720*/  LOP3.LUT R21, R21, 0xfffffff8, RZ, 0xc0, !PT ;  /* 0xfffffff815157812 */ /* 0x000fe200078ec0ff */
[----:B------:R-:W-:Y:S01]  /*1730*/  IMAD.IADD R10, R206, 0x1, -R19 ;  /* 0x00000001ce0a7824 */ /* 0x000fe200078e0a13 */
[----:B------:R-:W-:Y:S01]  /*1740*/  LOP3.LUT R197, R4, 0xfffffffe, RZ, 0xc0, !PT ;  /* 0xfffffffe04c57812 */ /* 0x000fe200078ec0ff */
[----:B------:R-:W-:Y:S01]  /*1750*/  @!P1 IMAD R0, R13, c[0x0][0x17c], R0 ;  /* 0x00005f000d009a24 */ /* 0x000fe200078e0200 */
[----:B------:R-:W-:Y:S01]  /*1760*/  SHF.R.S32.HI R15, RZ, 0x1f, R14 ;  /* 0x0000001fff0f7819 */ /* 0x000fe2000001140e */
[----:B------:R-:W-:Y:S01]  /*1770*/  IMAD.IADD R4, R206, 0x1, -R21 ;  /* 0x00000001ce047824 */ /* 0x000fe200078e0a15 */
[----:B------:R-:W-:Y:S01]  /*1780*/  SHF.R.S32.HI R19, RZ, 0x1f, R10 ;  /* 0x0000001fff137819 */ /* 0x000fe2000001140a */
[----:B------:R-:W-:Y:S01]  /*1790*/  @!P1 IMAD.MOV.U32 R20, RZ, RZ, R28 ;  /* 0x000000ffff149224 */ /* 0x000fe200078e001c */
[----:B------:R-:W-:Y:S01]  /*17a0*/  MOV R3, 0x20 ;  /* 0x0000002000037802 */ /* 0x000fe20000000f00 */
[----:B------:R-:W-:-:S02]  /*17b0*/  IMAD.SHL.U32 R212, R4, 0x8, RZ ;  /* 0x0000000804d47824 */ /* 0x000fc400078e00ff */
[----:B------:R-:W-:Y:S02]  /*17c0*/  IMAD.SHL.U32 R21, R14, 0x40, RZ ;  /* 0x000000400e157824 */ /* 0x000fe400078e00ff */
[----:B------:R-:W-:Y:S01]  /*17d0*/  IMAD.IADD R197, R6, 0x1, -R197 ;  /* 0x0000000106c57824 */ /* 0x000fe200078e0ac5 */
[----:B------:R-:W-:Y:S01]  /*17e0*/  IADD3 R26, P3, R212, R26, RZ ;  /* 0x0000001ad41a7210 */ /* 0x000fe20007f7e0ff */
[----:B------:R-:W-:Y:S01]  /*17f0*/  @!P1 IMAD.IADD R17, R29, 0x1, R0 ;  /* 0x000000011d119824 */ /* 0x000fe200078e0200 */
[----:B------:R-:W-:Y:S01]  /*1800*/  SHF.R.S32.HI R6, RZ, 0x1f, R212 ;  /* 0x0000001fff067819 */ /* 0x000fe200000114d4 */
[----:B------:R-:W-:Y:S01]  /*1810*/  IMAD.WIDE R24, R25, 0x40, R14 ;  /* 0x0000004019187825 */ /* 0x000fe200078e020e */
[----:B------:R-:W-:Y:S02]  /*1820*/  LEA.HI R0, R19, R10, RZ, 0x3 ;  /* 0x0000000a13007211 */ /* 0x000fe400078f18ff */
[----:B------:R-:W-:Y:S01]  /*1830*/  LOP3.LUT R21, R21, 0x1c0, RZ, 0xc0, !PT ;  /* 0x000001c015157812 */ /* 0x000fe200078ec0ff */
[----:B------:R-:W-:Y:S01]  /*1840*/  IMAD.X R27, R6, 0x1, R9, P3 ;  /* 0x00000001061b7824 */ /* 0x000fe200018e0609 */
[----:B------:R-:W-:-:S02]  /*1850*/  IADD3 R20, P1, R212, R20, RZ ;  /* 0x00000014d4147210 */ /* 0x000fc40007f3e0ff */
[----:B------:R-:W-:Y:S01]  /*1860*/  IADD3 R22, P2, R212, R22, RZ ;  /* 0x00000016d4167210 */ /* 0x000fe20007f5e0ff */
[----:B------:R-:W-:Y:S01]  /*1870*/  IMAD.WIDE.U32 R216, R14, c[0x0][0x198], R26 ;  /* 0x000066000ed87a25 */ /* 0x000fe200078e001a */
[----:B------:R-:W-:Y:S02]  /*1880*/  LOP3.LUT R9, R0, 0xfffffff8, RZ, 0xc0, !PT ;  /* 0xfffffff800097812 */ /* 0x000fe400078ec0ff */
[----:B------:R-:W-:Y:S01]  /*1890*/  LOP3.LUT R19, R21, 0x38, R212, 0xf8, !PT ;  /* 0x0000003815137812 */ /* 0x000fe200078ef8d4 */
[C---:B------:R-:W-:Y:S01]  /*18a0*/  IMAD.X R23, R6.reuse, 0x1, R11, P2 ;  /* 0x0000000106177824 */ /* 0x040fe200010e060b */
[----:B------:R-:W-:Y:S01]  /*18b0*/  SHF.R.U32.HI R12, RZ, 0x3, R21 ;  /* 0x00000003ff0c7819 */ /* 0x000fe20000011615 */
[----:B------:R-:W-:Y:S01]  /*18c0*/  IMAD.X R21, R6, 0x1, R17, P1 ;  /* 0x0000000106157824 */ /* 0x000fe200008e0611 */
[----:B------:R-:W-:Y:S01]  /*18d0*/  IADD3 R146, P1, R14, R7, RZ ;  /* 0x000000070e927210 */ /* 0x000fe20007f3e0ff */
[----:B------:R-:W-:Y:S01]  /*18e0*/  IMAD R7, R8, c[0x0][0x1b8], RZ ;  /* 0x00006e0008077a24 */ /* 0x000fe200078e02ff */
[----:B------:R-:W-:Y:S01]  /*18f0*/  LOP3.LUT R12, R19, R12, RZ, 0x3c, !PT ;  /* 0x0000000c130c7212 */ /* 0x000fe200078e3cff */
[----:B------:R-:W-:Y:S01]  /*1900*/  IMAD.IADD R9, R10, 0x1, -R9 ;  /* 0x000000010a097824 */ /* 0x000fe200078e0a09 */
[----:B------:R-:W-:Y:S01]  /*1910*/  IADD3.X R5, R15, R5, RZ, P1, !PT ;  /* 0x000000050f057210 */ /* 0x000fe20000ffe4ff */
[C---:B------:R-:W-:Y:S01]  /*1920*/  IMAD R7, R2.reuse, c[0x0][0x1bc], R7 ;  /* 0x00006f0002077a24 */ /* 0x040fe200078e0207 */
[----:B------:R-:W-:Y:S01]  /*1930*/  SHF.R.S32.HI R19, RZ, 0x1f, R18 ;  /* 0x0000001fff137819 */ /* 0x000fe20000011412 */
[----:B------:R-:W-:Y:S01]  /*1940*/  IMAD.WIDE.U32 R22, R2, c[0x0][0x1b8], R22 ;  /* 0x00006e0002167a25 */ /* 0x000fe200078e0016 */
[----:B------:R-:W-:-:S02]  /*1950*/  R2P PR, R9, 0x6 ;  /* 0x0000000609007804 */ /* 0x000fc40000000000 */
[----:B------:R-:W-:Y:S01]  /*1960*/  ISETP.GE.AND P3, PT, R14, R199, PT ;  /* 0x000000c70e00720c */ /* 0x000fe20003f66270 */
[----:B------:R-:W-:Y:S01]  /*1970*/  IMAD.SHL.U32 R2, R9, 0x40, RZ ;  /* 0x0000004009027824 */ /* 0x000fe200078e00ff */
[C---:B------:R-:W-:Y:S01]  /*1980*/  IADD3 R201, R212.reuse, 0x40, RZ ;  /* 0x00000040d4c97810 */ /* 0x040fe20007ffe0ff */
[----:B------:R-:W-:Y:S01]  /*1990*/  IMAD.SHL.U32 R6, R197, 0x8, RZ ;  /* 0x00000008c5067824 */ /* 0x000fe200078e00ff */
[----:B------:R-:W-:Y:S01]  /*19a0*/  IADD3 R200, R212, 0x80, RZ ;  /* 0x00000080d4c87810 */ /* 0x000fe20007ffe0ff */
[----:B------:R-:W-:Y:S01]  /*19b0*/  IMAD.SHL.U32 R11, R16, 0x8, RZ ;  /* 0x00000008100b7824 */ /* 0x000fe200078e00ff */
[----:B------:R-:W-:Y:S01]  /*19c0*/  LOP3.LUT R17, R2, 0x1c0, RZ, 0xc0, !PT ;  /* 0x000001c002117812 */ /* 0x000fe200078ec0ff */
[----:B------:R-:W-:Y:S01]  /*19d0*/  IMAD R5, R5, c[0x0][0x1a0], RZ ;  /* 0x0000680005057a24 */ /* 0x000fe200078e02ff */
[----:B------:R-:W-:Y:S01]  /*19e0*/  SEL R3, R3, 0xffffffe0, !P2 ;  /* 0xffffffe003037807 */ /* 0x000fe20005000000 */
[----:B------:R-:W-:Y:S01]  /*19f0*/  IMAD.IADD R23, R23, 0x1, R7 ;  /* 0x0000000117177824 */ /* 0x000fe200078e0207 */
[----:B------:R-:W-:Y:S01]  /*1a00*/  LOP3.LUT R6, R17, 0x8, R6, 0xf8, !PT ;  /* 0x0000000811067812 */ /* 0x000fe200078ef806 */
[----:B------:R-:W-:Y:S01]  /*1a10*/  IMAD.SHL.U32 R9, R0, 0x40, RZ ;  /* 0x0000004000097824 */ /* 0x000fe200078e00ff */
[----:B------:R-:W-:Y:S01]  /*1a20*/  SHF.R.U32.HI R17, RZ, 0x3, R17 ;  /* 0x00000003ff117819 */ /* 0x000fe20000011611 */
[----:B------:R-:W-:Y:S01]  /*1a30*/  IMAD R7, R146, c[0x0][0x1a4], R5 ;  /* 0x0000690092077a24 */ /* 0x000fe200078e0205 */
[----:B------:R-:W-:Y:S01]  /*1a40*/  LOP3.LUT R208, R12, 0xfffffe00, R11, 0xf8, !PT ;  /* 0xfffffe000cd07812 */ /* 0x000fe200078ef80b */
[----:B------:R-:W-:Y:S01]  /*1a50*/  IMAD.WIDE.U32 R146, R146, c[0x0][0x1a0], R22 ;  /* 0x0000680092927a25 */ /* 0x000fe200078e0016 */
[----:B------:R-:W-:-:S03]  /*1a60*/  LOP3.LUT R2, R6, R17, RZ, 0x3c, !PT ;  /* 0x0000001106027212 */ /* 0x000fc600078e3cff */
[----:B------:R-:W-:Y:S01]  /*1a70*/  IMAD R11, R15, c[0x0][0x198], RZ ;  /* 0x000066000f0b7a24 */ /* 0x000fe200078e02ff */
[----:B------:R-:W-:Y:S01]  /*1a80*/  LOP3.LUT R2, R2, 0xfffffe00, R9, 0xf8, !PT ;  /* 0xfffffe0002027812 */ /* 0x000fe200078ef809 */
[----:B------:R-:W-:Y:S01]  /*1a90*/  IMAD R23, R19, c[0x0][0x1a8], RZ ;  /* 0x00006a0013177a24 */ /* 0x000fe200078e02ff */
[----:B------:R-:W-:Y:S01]  /*1aa0*/  LOP3.LUT R9, R87, 0xffffffe0, RZ, 0xc0, !PT ;  /* 0xffffffe057097812 */ /* 0x000fe200078ec0ff */
[----:B------:R-:W-:Y:S01]  /*1ab0*/  IMAD.MOV.U32 R5, RZ, RZ, 0x10 ;  /* 0x00000010ff057424 */ /* 0x000fe200078e00ff */
[----:B------:R-:W-:Y:S01]  /*1ac0*/  SHF.R.S32.HI R87, RZ, 0x5, R87 ;  /* 0x00000005ff577819 */ /* 0x000fe20000011457 */
[----:B------:R-:W-:Y:S02]  /*1ad0*/  IMAD R11, R14, c[0x0][0x19c], R11 ;  /* 0x000067000e0b7a24 */ /* 0x000fe400078e020b */
[C---:B------:R-:W-:Y:S01]  /*1ae0*/  IMAD R23, R18.reuse, c[0x0][0x1ac], R23 ;  /* 0x00006b0012177a24 */ /* 0x040fe200078e0217 */
[----:B------:R-:W-:Y:S01]  /*1af0*/  SEL R5, R5, 0xfffffff0, !P1 ;  /* 0xfffffff005057807 */ /* 0x000fe20004800000 */
[----:B------:R-:W-:-:S04]  /*1b00*/  IMAD.WIDE.U32 R20, R18, c[0x0][0x1a8], R20 ;  /* 0x00006a0012147a25 */ /* 0x000fc800078e0014 */
[----:B------:R-:W-:Y:S02]  /*1b10*/  IMAD.IADD R135, R217, 0x1, R11 ;  /* 0x00000001d9877824 */ /* 0x000fe400078e020b */
[----:B------:R-:W-:Y:S02]  /*1b20*/  IMAD.IADD R16, R206, 0x1, -R9 ;  /* 0x00000001ce107824 */ /* 0x000fe400078e0a09 */
        /* <DEDUP_REMOVED lines=34> */
.L_x_2213:
[----:B------:R-:W-:Y:S05]  /*1d50*/  BSYNC B0 ;  /* 0x0000000000007941 */ /* 0x000fea0003800000 */
.L_x_2212:
[----:B------:R-:W-:Y:S01]  /*1d60*/  IADD3 R12, R14, 0x10, RZ ;  /* 0x000000100e0c7810 */ /* 0x000fe20007ffe0ff */
[----:B------:R-:W-:Y:S03]  /*1d70*/  BSSY B0, `(.L_x_2214) ;  /* 0x0000024000007945 */ /* 0x000fe60003800000 */
[----:B------:R-:W-:-:S13]  /*1d80*/  ISETP.GE.AND P1, PT, R12, R199, PT ;  /* 0x000000c70c00720c */ /* 0x000fda0003f26270 */
[----:B------:R-:W-:Y:S05]  /*1d90*/  @P1 BRA `(.L_x_2215) ;  /* 0x0000021000001947 */ /* 0x000fea0003800000 */
[----:B-1----:R-:W-:Y:S01]  /*1da0*/  IADD3 R7, P1, R24, 0x10, RZ ;  /* 0x0000001018077810 */ /* 0x002fe20007f3e0ff */
[----:B------:R-:W-:Y:S01]  /*1db0*/  IMAD.MOV.U32 R8, RZ, RZ, R20 ;  /* 0x000000ffff087224 */ /* 0x000fe200078e0014 */
        /* <DEDUP_REMOVED lines=31> */
.L_x_2215:
[----:B------:R-:W-:Y:S05]  /*1fb0*/  BSYNC B0 ;  /* 0x0000000000007941 */ /* 0x000fea0003800000 */
.L_x_2214:
[----:B-1----:R-:W-:Y:S01]  /*1fc0*/  IADD3 R10, R14, 0x20, RZ ;  /* 0x000000200e0a7810 */ /* 0x002fe20007ffe0ff */
[----:B------:R-:W-:Y:S03]  /*1fd0*/  BSSY B0, `(.L_x_2216) ;  /* 0x0000024000007945 */ /* 0x000fe60003800000 */
[----:B------:R-:W-:-:S13]  /*1fe0*/  ISETP.GE.AND P1, PT, R10, R199, PT ;  /* 0x000000c70a00720c */ /* 0x000fda0003f26270 */
[----:B------:R-:W-:Y:S05]  /*1ff0*/  @P1 BRA `(.L_x_2217) ;  /* 0x0000021000001947 */ /* 0x000fea0003800000 */
[----:B------:R-:W-:Y:S01]  /*2000*/  IADD3 R7, P1, R24, 0x20, RZ ;  /* 0x0000002018077810 */ /* 0x000fe20007f3e0ff */
        /* <DEDUP_REMOVED lines=32> */
.L_x_2217:
[----:B------:R-:W-:Y:S05]  /*2210*/  BSYNC B0 ;  /* 0x0000000000007941 */ /* 0x000fea0003800000 */
.L_x_2216:
[----:B------:R-:W-:Y:S01]  /*2220*/  IADD3 R8, R14, 0x30, RZ ;  /* 0x000000300e087810 */ /* 0x000fe20007ffe0ff */
[----:B------:R-:W-:Y:S03]  /*2230*/  BSSY B0, `(.L_x_2218) ;  /* 0x0000023000007945 */ /* 0x000fe60003800000 */
[----:B------:R-:W-:-:S13]  /*2240*/  ISETP.GE.AND P1, PT, R8, R199, PT ;  /* 0x000000c70800720c */ /* 0x000fda0003f26270 */
[----:B------:R-:W-:Y:S05]  /*2250*/  @P1 BRA `(.L_x_2219) ;  /* 0x0000020000001947 */ /* 0x000fea0003800000 */
[----:B-1----:R-:W-:Y:S01]  /*2260*/  IADD3 R7, P1, R24, 0x30, RZ ;  /* 0x0000003018077810 */ /* 0x002fe20007f3e0ff */
        /* <DEDUP_REMOVED lines=31> */
.L_x_2219:
[----:B------:R-:W-:Y:S05]  /*2460*/  BSYNC B0 ;  /* 0x0000000000007941 */ /* 0x000fea0003800000 */
.L_x_2218:
[----:B------:R-:W-:Y:S01]  /*2470*/  IADD3 R207, R134, -0x1, RZ ;  /* 0xffffffff86cf7810 */ /* 0x000fe20007ffe0ff */
[----:B------:R-:W-:Y:S04]  /*2480*/  BSSY B0, `(.L_x_2220) ;  /* 0x000001e000007945 */ /* 0x000fe80003800000 */
[----:B-1----:R-:W-:-:S04]  /*2490*/  IMAD.SHL.U32 R7, R207, 0x40, RZ ;  /* 0x00000040cf077824 */ /* 0x002fc800078e00ff */
[----:B------:R-:W-:-:S05]  /*24a0*/  IMAD.IADD R9, R86, 0x1, -R7 ;  /* 0x0000000156097824 */ /* 0x000fca00078e0a07 */
[----:B------:R-:W-:-:S13]  /*24b0*/  ISETP.GE.AND P1, PT, R14, R9, PT ;  /* 0x000000090e00720c */ /* 0x000fda0003f26270 */
[----:B------:R-:W-:Y:S05]  /*24c0*/  @P1 BRA `(.L_x_2221) ;  /* 0x0000019000001947 */ /* 0x000fea0003800000 */
[----:B------:R-:W-:Y:S02]  /*24d0*/  ISETP.GE.AND P4, PT, R212, c[0x0][0x220], PT ;  /* 0x00008800d4007a0c */ /* 0x000fe40003f86270 */
[----:B------:R-:W-:Y:S02]  /*24e0*/  ISETP.GE.AND P3, PT, R201, c[0x0][0x220], PT ;  /* 0x00008800c9007a0c */ /* 0x000fe40003f66270 */
[----:B------:R-:W-:-:S09]  /*24f0*/  ISETP.GE.AND P1, PT, R200, c[0x0][0x220], PT ;  /* 0x00008800c8007a0c */ /* 0x000fd20003f26270 */
        /* <DEDUP_REMOVED lines=22> */
.L_x_2221:
[----:B------:R-:W-:Y:S05]  /*2660*/  BSYNC B0 ;  /* 0x0000000000007941 */ /* 0x000fea0003800000 */
.L_x_2220:
        /* <DEDUP_REMOVED lines=11> */
[C---:B-1----:R-:W-:Y:S01]  /*2720*/  @!P4 LEA R22, P5, R11.reuse, c[0x0][0x168], 0x1 ;  /* 0x00005a000b16ca11 */ /* 0x042fe200078a08ff */
        /* <DEDUP_REMOVED lines=21> */
.L_x_2223:
[----:B------:R-:W-:Y:S05]  /*2880*/  BSYNC B0 ;  /* 0x0000000000007941 */ /* 0x000fea0003800000 */
.L_x_2222:
[----:B------:R-:W-:Y:S01]  /*2890*/  ISETP.GE.AND P1, PT, R10, R9, PT ;  /* 0x000000090a00720c */ /* 0x000fe20003f26270 */
[----:B------:R-:W-:-:S12]  /*28a0*/  BSSY B0, `(.L_x_2224) ;  /* 0x000001e000007945 */ /* 0x000fd80003800000 */
[----:B------:R-:W-:Y:S05]  /*28b0*/  @P1 BRA `(.L_x_2225) ;  /* 0x000001c000001947 */ /* 0x000fea0003800000 */
[----:B------:R-:W-:Y:S01]  /*28c0*/  ISETP.GE.AND P4, PT, R212, c[0x0][0x220], PT ;  /* 0x00008800d4007a0c */ /* 0x000fe20003f86270 */
[----:B------:R-:W-:Y:S01]  /*28d0*/  IMAD.MOV.U32 R0, RZ, RZ, c[0x0][0x19c] ;  /* 0x00006700ff007624 */ /* 0x000fe200078e00ff */
[----:B------:R-:W-:Y:S02]  /*28e0*/  ISETP.GE.AND P3, PT, R201, c[0x0][0x220], PT ;  /* 0x00008800c9007a0c */ /* 0x000fe40003f66270 */
[----:B------:R-:W-:Y:S02]  /*28f0*/  LEA R11, P2, R6, R216, 0x5 ;  /* 0x000000d8060b7211 */ /* 0x000fe400078428ff */
[----:B------:R-:W-:Y:S02]  /*2900*/  ISETP.GE.AND P1, PT, R200, c[0x0][0x220], PT ;  /* 0x00008800c8007a0c */ /* 0x000fe40003f26270 */
[----:B------:R-:W-:-:S05]  /*2910*/  LEA.HI.X R0, R6, R135, R0, 0x5, P2 ;  /* 0x0000008706007211 */ /* 0x000fca00010f2c00 */
        /* <DEDUP_REMOVED lines=22> */
.L_x_2225:
[----:B------:R-:W-:Y:S05]  /*2a80*/  BSYNC B0 ;  /* 0x0000000000007941 */ /* 0x000fea0003800000 */
.L_x_2224:
[----:B------:R-:W-:Y:S01]  /*2a90*/  ISETP.GE.AND P1, PT, R8, R9, PT ;  /* 0x000000090800720c */ /* 0x000fe20003f26270 */
[----:B------:R-:W-:-:S12]  /*2aa0*/  BSSY B0, `(.L_x_2226) ;  /* 0x000001f000007945 */ /* 0x000fd80003800000 */
[----:B------:R-:W-:Y:S05]  /*2ab0*/  @P1 BRA `(.L_x_2227) ;  /* 0x000001d000001947 */ /* 0x000fea0003800000 */
[----:B------:R-:W-:Y:S01]  /*2ac0*/  ISETP.GE.AND P5, PT, R212, c[0x0][0x220], PT ;  /* 0x00008800d4007a0c */ /* 0x000fe20003fa6270 */
[----:B------:R-:W-:Y:S01]  /*2ad0*/  IMAD.MOV.U32 R217, RZ, RZ, R135 ;  /* 0x000000ffffd97224 */ /* 0x000fe200078e0087 */
[----:B------:R-:W-:Y:S01]  /*2ae0*/  ISETP.GE.AND P4, PT, R201, c[0x0][0x220], PT ;  /* 0x00008800c9007a0c */ /* 0x000fe20003f86270 */
[----:B------:R-:W-:Y:S01]  /*2af0*/  ULDC UR4, c[0x0][0x19c] ;  /* 0x0000670000047ab9 */ /* 0x000fe20000000800 */
[----:B------:R-:W-:Y:S01]  /*2b00*/  ISETP.GE.AND P2, PT, R200, c[0x0][0x220], PT ;  /* 0x00008800c8007a0c */ /* 0x000fe20003f46270 */
[----:B------:R-:W-:Y:S01]  /*2b10*/  UIMAD UR4, UR4, 0x30, URZ ;  /* 0x00000030040478a4 */ /* 0x000fe2000f8e023f */
[----:B------:R-:W-:-:S05]  /*2b20*/  IMAD.WIDE.U32 R24, R6, 0x30, R216 ;  /* 0x0000003006187825 */ /* 0x000fca00078e00d8 */
[----:B------:R-:W-:Y:S02]  /*2b30*/  IADD3 R0, R25, UR4, RZ ;  /* 0x0000000419007c10 */ /* 0x000fe4000fffe0ff */
[C---:B------:R-:W-:Y:S01]  /*2b40*/  @!P5 LEA R26, P6, R24.reuse, c[0x0][0x168], 0x1 ;  /* 0x00005a00181ada11 */ /* 0x040fe200078c08ff */
[----:B------:R2:W-:Y:S01]  /*2b50*/  @P5 STS.128 [R208+0x7800], RZ ;  /* 0x007800ffd0005388 */ /* 0x0005e20000000c00 */
[C---:B-1----:R-:W-:Y:S02]  /*2b60*/  @!P4 LEA R22, P3, R24.reuse, c[0x0][0x168], 0x1 ;  /* 0x00005a001816ca11 */ /* 0x042fe400078608ff */
[C---:B------:R-:W-:Y:S02]  /*2b70*/  @!P2 LEA R20, P1, R24.reuse, c[0x0][0x168], 0x1 ;  /* 0x00005a001814aa11 */ /* 0x040fe400078208ff */
[C-C-:B------:R-:W-:Y:S02]  /*2b80*/  @!P5 LEA.HI.X R27, R24.reuse, c[0x0][0x16c], R0.reuse, 0x1, P6 ;  /* 0x00005b00181bda11 */ /* 0x140fe400030f0c00 */
[----:B------:R-:W-:-:S02]  /*2b90*/  @!P4 LEA.HI.X R23, R24, c[0x0][0x16c], R0, 0x1, P3 ;  /* 0x00005b001817ca11 */ /* 0x000fc400018f0c00 */
        /* <DEDUP_REMOVED lines=14> */
[----:B------:R2:W-:Y:S02]  /*2c80*/  @!P2 LDGSTS.E.BYPASS.LTC128B.128 [R208+0xb800], [R20.64+0x100] ;  /* 0x0b80010014d0afae */ /* 0x0005e4000b901d46 */
.L_x_2227:
[----:B------:R-:W-:Y:S05]  /*2c90*/  BSYNC B0 ;  /* 0x0000000000007941 */ /* 0x000fea0003800000 */
.L_x_2226:
[----:B------:R-:W-:Y:S01]  /*2ca0*/  SHF.R.S32.HI R0, RZ, 0x1f, R13 ;  /* 0x0000001fff007819 */ /* 0x000fe2000001140d */
[----:B------:R-:W-:Y:S01]  /*2cb0*/  IMAD.WIDE.U32 R18, R13, c[0x0][0x320], R18 ;  /* 0x0000c8000d127a25 */ /* 0x000fe200078e0012 */
[----:B------:R-:W0:Y:S03]  /*2cc0*/  LDGDEPBAR ;  /* 0x00000000000079af */ /* 0x000e260000000000 */
[----:B------:R-:W-:Y:S01]  /*2cd0*/  IMAD R0, R0, c[0x0][0x320], RZ ;  /* 0x0000c80000007a24 */ /* 0x000fe200078e02ff */
[----:B-12---:R-:W-:-:S03]  /*2ce0*/  LEA R20, P1, R18, c[0x0][0x318], 0x2 ;  /* 0x0000c60012147a11 */ /* 0x006fc600078210ff */
[----:B------:R-:W-:-:S04]  /*2cf0*/  IMAD R0, R13, c[0x0][0x324], R0 ;  /* 0x0000c9000d007a24 */ /* 0x000fc800078e0200 */
[----:B------:R-:W-:-:S05]  /*2d00*/  IMAD.IADD R0, R19, 0x1, R0 ;  /* 0x0000000113007824 */ /* 0x000fca00078e0200 */
[----:B------:R-:W-:-:S05]  /*2d10*/  LEA.HI.X R21, R18, c[0x0][0x31c], R0, 0x2, P1 ;  /* 0x0000c70012157a11 */ /* 0x000fca00008f1400 */
[----:B------:R-:W2:Y:S01]  /*2d20*/  LDG.E R11, [R20.64] ;  /* 0x00000006140b7981 */ /* 0x000ea2000c1e1900 */
[----:B------:R-:W-:Y:S01]  /*2d30*/  ISETP.GE.AND P2, PT, R14, R9, PT ;  /* 0x000000090e00720c */ /* 0x000fe20003f46270 */
[----:B------:R-:W2:Y:S01]  /*2d40*/  MUFU.RCP R0, c[0x0][0x238] ;  /* 0x00008e0000007b08 */ /* 0x000ea20000001000 */
[----:B------:R-:W-:-:S04]  /*2d50*/  DEPBAR.LE SB0, 0x0 ;  /* 0x000080000000791a */ /* 0x000fc80000000000 */
[----:B------:R-:W-:Y:S01]  /*2d60*/  BAR.SYNC.DEFER_BLOCKING 0x0 ;  /* 0x0000000000007b1d */ /* 0x000fe20000010000 */
[----:B------:R-:W-:Y:S01]  /*2d70*/  SHF.R.S32.HI R85, RZ, 0x1f, R16 ;  /* 0x0000001fff557819 */ /* 0x000fe20000011410 */
[----:B------:R-:W-:Y:S01]  /*2d80*/  IMAD.SHL.U32 R206, R206, 0x2, RZ ;  /* 0x00000002cece7824 */ /* 0x000fe200078e00ff */
[----:B------:R-:W-:Y:S02]  /*2d90*/  LEA R222, P1, R146, c[0x0][0x170], 0x1 ;  /* 0x00005c0092de7a11 */ /* 0x000fe400078208ff */
[----:B------:R-:W-:Y:S01]  /*2da0*/  LEA.HI R85, R85, R16, RZ, 0x2 ;  /* 0x0000001055557211 */ /* 0x000fe200078f10ff */
[----:B------:R-:W-:Y:S01]  /*2db0*/  BSSY B0, `(.L_x_2228) ;  /* 0x000001f000007945 */ /* 0x000fe20003800000 */
[----:B------:R-:W-:Y:S02]  /*2dc0*/  LOP3.LUT R206, R206, 0x6, RZ, 0xc0, !PT ;  /* 0x00000006cece7812 */ /* 0x000fe400078ec0ff */
[----:B------:R-:W-:Y:S02]  /*2dd0*/  LEA.HI.X R221, R146, c[0x0][0x174], R144, 0x1, P1 ;  /* 0x00005d0092dd7a11 */ /* 0x000fe400008f0c90 */
[----:B------:R-:W-:Y:S01]  /*2de0*/  SHF.R.S32.HI R85, RZ, 0x2, R85 ;  /* 0x00000002ff557819 */ /* 0x000fe20000011455 */
[----:B------:R1:W-:Y:S04]  /*2df0*/  @P2 STS.128 [R208+0xc000], RZ ;  /* 0x00c000ffd0002388 */ /* 0x0003e80000000c00 */
[----:B------:R1:W-:Y:S04]  /*2e00*/  @P2 STS.128 [R208+0xe000], RZ ;  /* 0x00e000ffd0002388 */ /* 0x0003e80000000c00 */
[----:B------:R1:W-:Y:S01]  /*2e10*/  @P2 STS.128 [R208+0x10000], RZ ;  /* 0x010000ffd0002388 */ /* 0x0003e20000000c00 */
[----:B--2---:R-:W-:Y:S01]  /*2e20*/  FMUL.FTZ R0, R11, R0 ;  /* 0x000000000b007220 */ /* 0x004fe20000410000 */
[----:B------:R-:W-:Y:S05]  /*2e30*/  @P2 BRA `(.L_x_2229) ;  /* 0x0000016000002947 */ /* 0x000fea0003800000 */
[----:B-1----:R-:W-:Y:S02]  /*2e40*/  ISETP.GE.AND P3, PT, R212, c[0x0][0x220], PT ;  /* 0x00008800d4007a0c */ /* 0x002fe40003f66270 */
        /* <DEDUP_REMOVED lines=16> */
[----:B-1----:R-:W-:-:S05]  /*2f50*/  MOV R220, R222 ;  /* 0x000000de00dc7202 */ /* 0x002fca0000000f00 */
[----:B------:R-:W-:Y:S01]  /*2f60*/  @!PT LDS RZ, [RZ] ;  /* 0x00000000fffff984 */ /* 0x000fe20000000800 */
[----:B------:R-:W-:Y:S01]  /*2f70*/  @!PT LDS RZ, [RZ] ;  /* 0x00000000fffff984 */ /* 0x000fe20000000800 */
[----:B------:R-:W-:Y:S01]  /*2f80*/  @!PT LDS RZ, [RZ] ;  /* 0x00000000fffff984 */ /* 0x000fe20000000800 */
[----:B------:R1:W-:Y:S02]  /*2f90*/  LDGSTS.E.BYPASS.LTC128B.128 [R208+0x10000], [R220.64+0x100] ;  /* 0x10000100dcd07fae */ /* 0x0003e4000b901d46 */
.L_x_2229:
[----:B-1----:R-:W-:Y:S05]  /*2fa0*/  BSYNC B0 ;  /* 0x0000000000007941 */ /* 0x002fea0003800000 */
.L_x_2228:
        /* <DEDUP_REMOVED lines=34> */
.L_x_2231:
[----:B------:R-:W-:Y:S05]  /*31d0*/  BSYNC B0 ;  /* 0x0000000000007941 */ /* 0x000fea0003800000 */
.L_x_2230:
        /* <DEDUP_REMOVED lines=9> */
[----:B--2---:R-:W-:Y:S01]  /*3270*/  IMAD.SHL.U32 R12, R11, 0x20, RZ ;  /* 0x000000200b0c7824 */ /* 0x004fe200078e00ff */
[----:B------:R-:W-:-:S02]  /*3280*/  ISETP.GE.AND P1, PT, R200, c[0x0][0x220], PT ;  /* 0x00008800c8007a0c */ /* 0x000fc40003f26270 */
[----:B------:R-:W-:-:S07]  /*3290*/  SHF.L.U64.HI R10, R11, R10, c[0x0][0x1a4] ;  /* 0x000069000b0a7619 */ /* 0x000fce000001020a */
        /* <DEDUP_REMOVED lines=22> */
.L_x_2233:
[----:B------:R-:W-:Y:S05]  /*3400*/  BSYNC B0 ;  /* 0x0000000000007941 */ /* 0x000fea0003800000 */
.L_x_2232:
        /* <DEDUP_REMOVED lines=11> */
[----:B------:R-:W-:Y:S01]  /*34c0*/  @!P3 MOV R223, R221 ;  /* 0x000000dd00dfb202 */ /* 0x000fe20000000f00 */
[--C-:B------:R-:W-:Y:S01]  /*34d0*/  @!P2 IMAD.MOV.U32 R220, RZ, RZ, R222.reuse ;  /* 0x000000ffffdca224 */ /* 0x100fe200078e00de */
[----:B------:R-:W-:Y:S01]  /*34e0*/  @!P2 MOV R8, c[0x0][0x1a4] ;  /* 0x000069000008aa02 */ /* 0x000fe20000000f00 */
[----:B------:R-:W-:Y:S02]  /*34f0*/  @!P3 IMAD R9, R9, 0x60, RZ ;  /* 0x000000600909b824 */ /* 0x000fe400078e02ff */
[----:B--2---:R-:W-:-:S04]  /*3500*/  @!P3 IMAD.WIDE.U32 R12, R11, 0x60, R222 ;  /* 0x000000600b0cb825 */ /* 0x004fc800078e00de */
[----:B------:R-:W-:Y:S01]  /*3510*/  @!P2 IMAD.WIDE.U32 R16, R11, 0x60, R220 ;  /* 0x000000600b10a825 */ /* 0x000fe200078e00dc */
        /* <DEDUP_REMOVED lines=23> */
.L_x_2235:
[----:B------:R-:W-:Y:S05]  /*3690*/  BSYNC B0 ;  /* 0x0000000000007941 */ /* 0x000fea0003800000 */
.L_x_2234:
[C---:B--2---:R-:W-:Y:S01]  /*36a0*/  IMAD.SHL.U32 R8, R4.reuse, 0x40, RZ ;  /* 0x0000004004087824 */ /* 0x044fe200078e00ff */
[----:B------:R-:W-:Y:S01]  /*36b0*/  R2P PR, R4, 0x6 ;  /* 0x0000000604007804 */ /* 0x000fe20000000000 */
[----:B------:R-:W-:Y:S01]  /*36c0*/  IMAD.SHL.U32 R14, R14, 0x8, RZ ;  /* 0x000000080e0e7824 */ /* 0x000fe200078e00ff */
[----:B------:R-:W0:Y:S01]  /*36d0*/  LDGDEPBAR ;  /* 0x00000000000079af */ /* 0x000e220000000000 */
[C---:B------:R-:W-:Y:S01]  /*36e0*/  IMAD R198, R87.reuse, 0x400, R2 ;  /* 0x0000040057c67824 */ /* 0x040fe200078e0202 */
[----:B------:R-:W-:Y:S01]  /*36f0*/  LOP3.LUT R9, R8, 0x1c0, RZ, 0xc0, !PT ;  /* 0x000001c008097812 */ /* 0x000fe200078ec0ff */
[----:B------:R-:W-:Y:S02]  /*3700*/  IMAD R88, R87, 0x10, R88 ;  /* 0x0000001057587824 */ /* 0x000fe400078e0258 */
        /* <DEDUP_REMOVED lines=11> */
[----:B------:R-:W-:Y:S01]  /*37c0*/  LDSM.16.M88.4 R20, [R194] ;  /* 0x00000000c214783b */ /* 0x000fe20000000200 */
[----:B------:R-:W-:Y:S02]  /*37d0*/  IADD3 R223, R86, R85, -R209 ;  /* 0x0000005556df7210 */ /* 0x000fe40007ffe8d1 */
[----:B------:R-:W-:Y:S01]  /*37e0*/  IMAD.SHL.U32 R197, R197, 0x2, RZ ;  /* 0x00000002c5c57824 */ /* 0x000fe200078e00ff */
[----:B------:R-:W-:Y:S01]  /*37f0*/  LDSM.16.M88.4 R68, [R193] ;  /* 0x00000000c144783b */ /* 0x000fe20000000200 */
[----:B------:R-:W-:-:S03]  /*3800*/  IADD3 R223, R223, c[0x0][0x2e8], RZ ;  /* 0x0000ba00dfdf7a10 */ /* 0x000fc60007ffe0ff */
[----:B------:R-:W2:Y:S01]  /*3810*/  LDSM.16.M88.4 R72, [R197+0x6000] ;  /* 0x00600000c548783b */ /* 0x000ea20000000200 */
[C---:B------:R-:W-:Y:S02]  /*3820*/  IADD3 R4, R197.reuse, 0x6000, RZ ;  /* 0x00006000c5047810 */ /* 0x040fe40007ffe0ff */
[----:B------:R-:W-:Y:S01]  /*3830*/  IADD3 R195, R197, 0x6020, RZ ;  /* 0x00006020c5c37810 */ /* 0x000fe20007ffe0ff */
[----:B------:R-:W5:Y:S01]  /*3840*/  LDSM.16.M88.4 R32, [R197+0x7000] ;  /* 0x00700000c520783b */ /* 0x000f620000000200 */
[----:B------:R-:W-:Y:S01]  /*3850*/  @P1 IADD3 R195, R4, -0x20, RZ ;  /* 0xffffffe004c31810 */ /* 0x000fe20007ffe0ff */
[----:B------:R-:W-:Y:S01]  /*3860*/  IMAD.MOV.U32 R4, RZ, RZ, 0x40 ;  /* 0x00000040ff047424 */ /* 0x000fe200078e00ff */
[C---:B------:R-:W-:Y:S01]  /*3870*/  IADD3 R211, R223.reuse, 0x8, RZ ;  /* 0x00000008dfd37810 */ /* 0x040fe20007ffe0ff */
[----:B------:R-:W1:Y:S01]  /*3880*/  LDSM.16.M88.4 R40, [R197+0x6800] ;  /* 0x00680000c528783b */ /* 0x000e620000000200 */
[-C--:B------:R-:W-:Y:S02]  /*3890*/  IMNMX R223, R223, R86.reuse, PT ;  /* 0x00000056dfdf7217 */ /* 0x080fe40003800200 */
[----:B------:R-:W-:Y:S01]  /*38a0*/  SEL R4, R4, 0xffffffc0, !P2 ;  /* 0xffffffc004047807 */ /* 0x000fe20005000000 */
[----:B-1----:R-:W1:Y:S01]  /*38b0*/  LDSM.16.M88.4 R12, [R197+0x7800] ;  /* 0x00780000c50c783b */ /* 0x002e620000000200 */
[----:B------:R-:W-:-:S02]  /*38c0*/  IMNMX R211, R211, R86, PT ;  /* 0x00000056d3d37217 */ /* 0x000fc40003800200 */
[----:B------:R-:W-:Y:S01]  /*38d0*/  IADD3 R187, R195, 0x800, RZ ;  /* 0x00000800c3bb7810 */ /* 0x000fe20007ffe0ff */
[----:B------:R-:W3:Y:S01]  /*38e0*/  LDSM.16.M88.4 R64, [R195] ;  /* 0x00000000c340783b */ /* 0x000ee20000000200 */
[----:B------:R-:W-:Y:S01]  /*38f0*/  IMAD.IADD R191, R197, 0x1, R4 ;  /* 0x00000001c5bf7824 */ /* 0x000fe200078e0204 */
[C---:B------:R-:W-:Y:S01]  /*3900*/  IADD3 R186, R195.reuse, 0x1000, RZ ;  /* 0x00001000c3ba7810 */ /* 0x040fe20007ffe0ff */
[----:B------:R-:W-:Y:S01]  /*3910*/  IMAD.IADD R184, R4, 0x1, R195 ;  /* 0x0000000104b87824 */ /* 0x000fe200078e02c3 */
[----:B------:R-:W4:Y:S01]  /*3920*/  LDSM.16.M88.4 R52, [R195+0x1000] ;  /* 0x00100000c334783b */ /* 0x000f220000000200 */
        /* <DEDUP_REMOVED lines=8> */
[----:B------:R-:W1:Y:S01]  /*39b0*/  LDSM.16.M88.4 R16, [R191+0x6000] ;  /* 0x00600000bf10783b */ /* 0x000e620000000200 */
[C---:B------:R-:W-:Y:S02]  /*39c0*/  IADD3 R178, R195.reuse, 0x4800, RZ ;  /* 0x00004800c3b27810 */ /* 0x040fe40007ffe0ff */
[C---:B------:R-:W-:Y:S01]  /*39d0*/  IADD3 R177, R195.reuse, 0x5000, RZ ;  /* 0x00005000c3b17810 */ /* 0x040fe20007ffe0ff */
[----:B------:R-:W1:Y:S01]  /*39e0*/  LDSM.16.M88.4 R80, [R191+0x7000] ;  /* 0x00700000bf50783b */ /* 0x000e620000000200 */
[----:B------:R-:W-:Y:S01]  /*39f0*/  IADD3 R176, R195, 0x5800, RZ ;  /* 0x00005800c3b07810 */ /* 0x000fe20007ffe0ff */
[C---:B--2---:R-:W-:Y:S02]  /*3a00*/  HMMA.16816.F32.BF16 R8, R24.reuse, R72, RZ ;  /* 0x000000481808723c */ /* 0x044fe400000418ff */
[----:B------:R-:W-:Y:S06]  /*3a10*/  LDSM.16.M88.4 R76, [R191+0x7800] ;  /* 0x00780000bf4c783b */ /* 0x000fec0000000200 */
[C---:B------:R-:W-:Y:S08]  /*3a20*/  HMMA.16816.F32.BF16 R72, R24.reuse, R74, RZ ;  /* 0x0000004a1848723c */ /* 0x040ff000000418ff */
[C---:B-----5:R-:W-:Y:S08]  /*3a30*/  HMMA.16816.F32.BF16 R36, R24.reuse, R32, RZ ;  /* 0x000000201824723c */ /* 0x060ff000000418ff */
[C---:B------:R-:W-:Y:S08]  /*3a40*/  HMMA.16816.F32.BF16 R32, R24.reuse, R34, RZ ;  /* 0x000000221820723c */ /* 0x040ff000000418ff */
[C---:B------:R-:W-:Y:S08]  /*3a50*/  HMMA.16816.F32.BF16 R44, R24.reuse, R40, RZ ;  /* 0x00000028182c723c */ /* 0x040ff000000418ff */
[C---:B------:R-:W-:Y:S08]  /*3a60*/  HMMA.16816.F32.BF16 R40, R24.reuse, R42, RZ ;  /* 0x0000002a1828723c */ /* 0x040ff000000418ff */
[C---:B-1----:R-:W-:Y:S08]  /*3a70*/  HMMA.16816.F32.BF16 R28, R24.reuse, R12, RZ ;  /* 0x0000000c181c723c */ /* 0x042ff000000418ff */
[----:B------:R-:W-:Y:S01]  /*3a80*/  HMMA.16816.F32.BF16 R24, R24, R14, RZ ;  /* 0x0000000e1818723c */ /* 0x000fe200000418ff */
[----:B------:R-:W1:Y:S07]  /*3a90*/  LDSM.16.M88.4 R12, [R191+0x6800] ;  /* 0x00680000bf0c783b */ /* 0x000e6e0000000200 */
[C---:B---3--:R-:W-:Y:S08]  /*3aa0*/  HMMA.16816.F32.BF16 R72, R60.reuse, R66, R72 ;  /* 0x000000423c48723c */ /* 0x048ff00000041848 */
[C---:B------:R-:W-:Y:S01]  /*3ab0*/  HMMA.16816.F32.BF16 R8, R60.reuse, R64, R8 ;  /* 0x000000403c08723c */ /* 0x040fe20000041808 */
[----:B------:R-:W2:Y:S07]  /*3ac0*/  LDSM.16.M88.4 R64, [R184] ;  /* 0x00000000b840783b */ /* 0x000eae0000000200 */
[C---:B----4-:R-:W-:Y:S08]  /*3ad0*/  HMMA.16816.F32.BF16 R36, R60.reuse, R52, R36 ;  /* 0x000000343c24723c */ /* 0x050ff00000041824 */
        /* <DEDUP_REMOVED lines=8> */
[----:B------:R-:W-:Y:S03]  /*3b60*/  LDSM.16.M88.4 R60, [R184+0x1800] ;  /* 0x00180000b83c783b */ /* 0x000fe60000000200 */
[C---:B------:R-:W-:Y:S08]  /*3b70*/  HMMA.16816.F32.BF16 R72, R20.reuse, R18, R72 ;  /* 0x000000121448723c */ /* 0x040ff00000041848 */
[C---:B------:R-:W-:Y:S01]  /*3b80*/  HMMA.16816.F32.BF16 R8, R20.reuse, R16, R8 ;  /* 0x000000101408723c */ /* 0x040fe20000041808 */
[----:B------:R-:W4:Y:S07]  /*3b90*/  LDSM.16.M88.4 R16, [R197+0x8000] ;  /* 0x00800000c510783b */ /* 0x000f2e0000000200 */
[C---:B------:R-:W-:Y:S08]  /*3ba0*/  HMMA.16816.F32.BF16 R36, R20.reuse, R80, R36 ;  /* 0x000000501424723c */ /* 0x040ff00000041824 */
[C---:B------:R-:W-:Y:S01]  /*3bb0*/  HMMA.16816.F32.BF16 R32, R20.reuse, R82, R32 ;  /* 0x000000521420723c */ /* 0x040fe20000041820 */
[----:B------:R-:W-:Y:S07]  /*3bc0*/  LDSM.16.M88.4 R80, [R197+0x9800] ;  /* 0x00980000c550783b */ /* 0x000fee0000000200 */
[C---:B-1----:R-:W-:Y:S08]  /*3bd0*/  HMMA.16816.F32.BF16 R44, R20.reuse, R12, R44 ;  /* 0x0000000c142c723c */ /* 0x042ff0000004182c */
[C---:B------:R-:W-:Y:S01]  /*3be0*/  HMMA.16816.F32.BF16 R40, R20.reuse, R14, R40 ;  /* 0x0000000e1428723c */ /* 0x040fe20000041828 */
[----:B------:R-:W1:Y:S07]  /*3bf0*/  LDSM.16.M88.4 R12, [R197+0x9000] ;  /* 0x00900000c50c783b */ /* 0x000e6e0000000200 */
[C---:B------:R-:W-:Y:S08]  /*3c00*/  HMMA.16816.F32.BF16 R28, R20.reuse, R76, R28 ;  /* 0x0000004c141c723c */ /* 0x040ff0000004181c */
[----:B------:R-:W-:Y:S01]  /*3c10*/  HMMA.16816.F32.BF16 R24, R20, R78, R24 ;  /* 0x0000004e1418723c */ /* 0x000fe20000041818 */
[----:B------:R-:W5:Y:S07]  /*3c20*/  LDSM.16.M88.4 R20, [R197+0x8800] ;  /* 0x00880000c514783b */ /* 0x000f6e0000000200 */
[C---:B--2---:R-:W-:Y:S01]  /*3c30*/  HMMA.16816.F32.BF16 R76, R68.reuse, R66, R72 ;  /* 0x00000042444c723c */ /* 0x044fe20000041848 */
[----:B------:R-:W-:Y:S07]  /*3c40*/  LDSM.16.M88.4 R72, [R196+0x2000] ;  /* 0x00200000c448783b */ /* 0x000fee0000000200 */
[C---:B------:R-:W-:Y:S01]  /*3c50*/  HMMA.16816.F32.BF16 R8, R68.reuse, R64, R8 ;  /* 0x000000404408723c */ /* 0x040fe20000041808 */
[----:B------:R-:W2:Y:S07]  /*3c60*/  LDSM.16.M88.4 R64, [R195+0x2000] ;  /* 0x00200000c340783b */ /* 0x000eae0000000200 */
[C---:B---3--:R-:W-:Y:S08]  /*3c70*/  HMMA.16816.F32.BF16 R36, R68.reuse, R48, R36 ;  /* 0x000000304424723c */ /* 0x048ff00000041824 */
[C---:B------:R-:W-:Y:S01]  /*3c80*/  HMMA.16816.F32.BF16 R32, R68.reuse, R50, R32 ;  /* 0x000000324420723c */ /* 0x040fe20000041820 */
[----:B------:R-:W3:Y:S07]  /*3c90*/  LDSM.16.M88.4 R48, [R195+0x3000] ;  /* 0x00300000c330783b */ /* 0x000eee0000000200 */
[----:B------:R-:W-:Y:S08]  /*3ca0*/  HMMA.16816.F32.BF16 R40, R68, R54, R40 ;  /* 0x000000364428723c */ /* 0x000ff00000041828 */
[C---:B----4-:R-:W-:Y:S08]  /*3cb0*/  HMMA.16816.F32.BF16 R76, R56.reuse, R18, R76 ;  /* 0x00000012384c723c */ /* 0x050ff0000004184c */
[----:B------:R-:W-:Y:S01]  /*3cc0*/  HMMA.16816.F32.BF16 R8, R56, R16, R8 ;  /* 0x000000103808723c */ /* 0x000fe20000041808 */
[----:B------:R-:W-:Y:S07]  /*3cd0*/  LDSM.16.M88.4 R16, [R191+0x8000] ;  /* 0x00800000bf10783b */ /* 0x000fee0000000200 */
[C---:B------:R-:W-:Y:S01]  /*3ce0*/  HMMA.16816.F32.BF16 R44, R68.reuse, R52, R44 ;  /* 0x00000034442c723c */ /* 0x040fe2000004182c */
[----:B------:R-:W4:Y:S07]  /*3cf0*/  LDSM.16.M88.4 R52, [R195+0x2800] ;  /* 0x00280000c334783b */ /* 0x000f2e0000000200 */
[C---:B------:R-:W-:Y:S08]  /*3d00*/  HMMA.16816.F32.BF16 R28, R68.reuse, R60, R28 ;  /* 0x0000003c441c723c */ /* 0x040ff0000004181c */
[----:B------:R-:W-:Y:S01]  /*3d10*/  HMMA.16816.F32.BF16 R24, R68, R62, R24 ;  /* 0x0000003e4418723c */ /* 0x000fe20000041818 */
[----:B------:R-:W3:Y:S04]  /*3d20*/  LDSM.16.M88.4 R60, [R194+0x2000] ;  /* 0x00200000c23c783b */ /* 0x000ee80000000200 */
[----:B------:R-:W3:Y:S03]  /*3d30*/  LDSM.16.M88.4 R68, [R195+0x3800] ;  /* 0x00380000c344783b */ /* 0x000ee60000000200 */
[C---:B-1----:R-:W-:Y:S08]  /*3d40*/  HMMA.16816.F32.BF16 R36, R56.reuse, R12, R36 ;  /* 0x0000000c3824723c */ /* 0x042ff00000041824 */
[C---:B------:R-:W-:Y:S01]  /*3d50*/  HMMA.16816.F32.BF16 R32, R56.reuse, R14, R32 ;  /* 0x0000000e3820723c */ /* 0x040fe20000041820 */
[----:B------:R-:W1:Y:S07]  /*3d60*/  LDSM.16.M88.4 R12, [R191+0x9000] ;  /* 0x00900000bf0c783b */ /* 0x000e6e0000000200 */
[----:B-----5:R-:W-:Y:S08]  /*3d70*/  HMMA.16816.F32.BF16 R40, R56, R22, R40 ;  /* 0x000000163828723c */ /* 0x020ff00000041828 */
[C---:B--2---:R-:W-:Y:S08]  /*3d80*/  HMMA.16816.F32.BF16 R76, R72.reuse, R66, R76 ;  /* 0x00000042484c723c */ /* 0x044ff0000004184c */
[----:B------:R-:W-:Y:S01]  /*3d90*/  HMMA.16816.F32.BF16 R8, R72, R64, R8 ;  /* 0x000000404808723c */ /* 0x000fe20000041808 */
[----:B------:R-:W-:Y:S07]  /*3da0*/  LDSM.16.M88.4 R64, [R193+0x2000] ;  /* 0x00200000c140783b */ /* 0x000fee0000000200 */
[C---:B------:R-:W-:Y:S01]  /*3db0*/  HMMA.16816.F32.BF16 R44, R56.reuse, R20, R44 ;  /* 0x00000014382c723c */ /* 0x040fe2000004182c */
[----:B------:R-:W2:Y:S07]  /*3dc0*/  LDSM.16.M88.4 R20, [R191+0x8800] ;  /* 0x00880000bf14783b */ /* 0x000eae0000000200 */
[C---:B------:R-:W-:Y:S08]  /*3dd0*/  HMMA.16816.F32.BF16 R28, R56.reuse, R80, R28 ;  /* 0x00000050381c723c */ /* 0x040ff0000004181c */
[----:B------:R-:W-:Y:S01]  /*3de0*/  HMMA.16816.F32.BF16 R24, R56, R82, R24 ;  /* 0x000000523818723c */ /* 0x000fe20000041818 */
[----:B------:R-:W5:Y:S04]  /*3df0*/  LDSM.16.M88.4 R56, [R184+0x2000] ;  /* 0x00200000b838783b */ /* 0x000f680000000200 */
[----:B------:R-:W1:Y:S03]  /*3e00*/  LDSM.16.M88.4 R80, [R191+0x9800] ;  /* 0x00980000bf50783b */ /* 0x000e660000000200 */
[C---:B---3--:R-:W-:Y:S08]  /*3e10*/  HMMA.16816.F32.BF16 R36, R72.reuse, R48, R36 ;  /* 0x000000304824723c */ /* 0x048ff00000041824 */
[C---:B------:R-:W-:Y:S01]  /*3e20*/  HMMA.16816.F32.BF16 R32, R72.reuse, R50, R32 ;  /* 0x000000324820723c */ /* 0x040fe20000041820 */
[----:B------:R-:W3:Y:S07]  /*3e30*/  LDSM.16.M88.4 R48, [R184+0x3000] ;  /* 0x00300000b830783b */ /* 0x000eee0000000200 */
[----:B----4-:R-:W-:Y:S08]  /*3e40*/  HMMA.16816.F32.BF16 R40, R72, R54, R40 ;  /* 0x000000364828723c */ /* 0x010ff00000041828 */
[C---:B------:R-:W-:Y:S08]  /*3e50*/  HMMA.16816.F32.BF16 R76, R60.reuse, R18, R76 ;  /* 0x000000123c4c723c */ /* 0x040ff0000004184c */
        /* <DEDUP_REMOVED lines=11> */
[----:B--2---:R-:W-:Y:S08]  /*3f10*/  HMMA.16816.F32.BF16 R40, R60, R22, R40 ;  /* 0x000000163c28723c */ /* 0x004ff00000041828 */
[C---:B-----5:R-:W-:Y:S08]  /*3f20*/  HMMA.16816.F32.BF16 R76, R64.reuse, R58, R76 ;  /* 0x0000003a404c723c */ /* 0x060ff0000004184c */
[----:B------:R-:W-:Y:S01]  /*3f30*/  HMMA.16816.F32.BF16 R8, R64, R56, R8 ;  /* 0x000000384008723c */ /* 0x000fe20000041808 */
[----:B------:R-:W-:Y:S07]  /*3f40*/  LDSM.16.M88.4 R56, [R195+0x4000] ;  /* 0x00400000c338783b */ /* 0x000fee0000000200 */
[C---:B------:R-:W-:Y:S01]  /*3f50*/  HMMA.16816.F32.BF16 R44, R60.reuse, R20, R44 ;  /* 0x000000143c2c723c */ /* 0x040fe2000004182c */
[----:B------:R-:W2:Y:S07]  /*3f60*/  LDSM.16.M88.4 R20, [R197+0xa800] ;  /* 0x00a80000c514783b */ /* 0x000eae0000000200 */
[C---:B------:R-:W-:Y:S08]  /*3f70*/  HMMA.16816.F32.BF16 R28, R60.reuse, R80, R28 ;  /* 0x000000503c1c723c */ /* 0x040ff0000004181c */
[----:B------:R-:W-:Y:S01]  /*3f80*/  HMMA.16816.F32.BF16 R24, R60, R82, R24 ;  /* 0x000000523c18723c */ /* 0x000fe20000041818 */
[----:B------:R-:W5:Y:S04]  /*3f90*/  LDSM.16.M88.4 R60, [R196+0x4000] ;  /* 0x00400000c43c783b */ /* 0x000f680000000200 */
[----:B------:R-:W-:Y:S03]  /*3fa0*/  LDSM.16.M88.4 R80, [R197+0xb800] ;  /* 0x00b80000c550783b */ /* 0x000fe60000000200 */
        /* <DEDUP_REMOVED lines=20> */
[----:B------:R-:W-:Y:S01]  /*40f0*/  HMMA.16816.F32.BF16 R44, R68, R20, R44 ;  /* 0x00000014442c723c */ /* 0x000fe2000004182c */
[----:B------:R-:W2:Y:S07]  /*4100*/  LDSM.16.M88.4 R20, [R193+0x4000] ;  /* 0x00400000c114783b */ /* 0x000eae0000000200 */
[C---:B---3--:R-:W-:Y:S08]  /*4110*/  HMMA.16816.F32.BF16 R36, R60.reuse, R48, R36 ;  /* 0x000000303c24723c */ /* 0x048ff00000041824 */
[----:B------:R-:W-:Y:S01]  /*4120*/  HMMA.16816.F32.BF16 R32, R60, R50, R32 ;  /* 0x000000323c20723c */ /* 0x000fe20000041820 */
[----:B------:R-:W3:Y:S07]  /*4130*/  LDSM.16.M88.4 R48, [R191+0xb000] ;  /* 0x00b00000bf30783b */ /* 0x000eee0000000200 */
[C---:B------:R-:W-:Y:S08]  /*4140*/  HMMA.16816.F32.BF16 R28, R68.reuse, R80, R28 ;  /* 0x00000050441c723c */ /* 0x040ff0000004181c */
[----:B------:R-:W-:Y:S08]  /*4150*/  HMMA.16816.F32.BF16 R24, R68, R82, R24 ;  /* 0x000000524418723c */ /* 0x000ff00000041818 */
[----:B----4-:R-:W-:Y:S08]  /*4160*/  HMMA.16816.F32.BF16 R40, R60, R54, R40 ;  /* 0x000000363c28723c */ /* 0x010ff00000041828 */
[C---:B------:R-:W-:Y:S08]  /*4170*/  HMMA.16816.F32.BF16 R76, R16.reuse, R66, R76 ;  /* 0x00000042104c723c */ /* 0x040ff0000004184c */
[----:B------:R-:W-:Y:S08]  /*4180*/  HMMA.16816.F32.BF16 R8, R16, R64, R8 ;  /* 0x000000401008723c */ /* 0x000ff00000041808 */
[C---:B------:R-:W-:Y:S01]  /*4190*/  HMMA.16816.F32.BF16 R44, R60.reuse, R52, R44 ;  /* 0x000000343c2c723c */ /* 0x040fe2000004182c */
[----:B------:R-:W4:Y:S07]  /*41a0*/  LDSM.16.M88.4 R52, [R184+0x4800] ;  /* 0x00480000b834783b */ /* 0x000f2e0000000200 */
[C---:B------:R-:W-:Y:S08]  /*41b0*/  HMMA.16816.F32.BF16 R28, R60.reuse, R72, R28 ;  /* 0x000000483c1c723c */ /* 0x040ff0000004181c */
[----:B------:R-:W-:Y:S07]  /*41c0*/  HMMA.16816.F32.BF16 R24, R60, R74, R24 ;  /* 0x0000004a3c18723c */ /* 0x000fee0000041818 */
[----:B------:R-:W-:Y:S01]  /*41d0*/  IMAD.IADD R60, R7, 0x1, R206 ;  /* 0x00000001073c7824 */ /* 0x000fe200078e02ce */
[----:B-1----:R-:W-:Y:S03]  /*41e0*/  HMMA.16816.F32.BF16 R40, R16, R14, R40 ;  /* 0x0000000e1028723c */ /* 0x002fe60000041828 */
[----:B------:R-:W-:Y:S01]  /*41f0*/  I2F R61, R60 ;  /* 0x0000003c003d7306 */ /* 0x000fe20000201400 */
[----:B------:R-:W-:-:S02]  /*4200*/  IADD3 R62, R60, 0x9, RZ ;  /* 0x000000093c3e7810 */ /* 0x000fc40007ffe0ff */
[----:B------:R-:W-:Y:S02]  /*4210*/  IADD3 R64, R60, 0x10, RZ ;  /* 0x000000103c407810 */ /* 0x000fe40007ffe0ff */
[----:B--2---:R-:W-:Y:S01]  /*4220*/  HMMA.16816.F32.BF16 R76, R20, R58, R76 ;  /* 0x0000003a144c723c */ /* 0x004fe2000004184c */
[C---:B------:R-:W-:Y:S02]  /*4230*/  ISETP.GE.AND P5, PT, R62.reuse, R223, PT ;  /* 0x000000df3e00720c */ /* 0x040fe40003fa6270 */
[----:B------:R-:W-:-:S04]  /*4240*/  ISETP.GE.AND P3, PT, R62, R211, PT ;  /* 0x000000d33e00720c */ /* 0x000fc80003f66270 */
[----:B------:R-:W-:Y:S01]  /*4250*/  IADD3 R58, R60, 0x1, RZ ;  /* 0x000000013c3a7810 */ /* 0x000fe20007ffe0ff */
[----:B------:R-:W-:Y:S03]  /*4260*/  HMMA.16816.F32.BF16 R8, R20, R56, R8 ;  /* 0x000000381408723c */ /* 0x000fe60000041808 */
[----:B------:R-:W1:Y:S01]  /*4270*/  I2F R4, R58 ;  /* 0x0000003a00047306 */ /* 0x000e620000201400 */
[C---:B------:R-:W-:Y:S02]  /*4280*/  ISETP.GE.AND P4, PT, R58.reuse, R223, PT ;  /* 0x000000df3a00720c */ /* 0x040fe40003f86270 */
[----:B------:R-:W-:Y:S02]  /*4290*/  ISETP.GE.AND P1, PT, R58, R211, PT ;  /* 0x000000d33a00720c */ /* 0x000fe40003f26270 */
[----:B------:R-:W-:Y:S01]  /*42a0*/  HMMA.16816.F32.BF16 R44, R16, R12, R44 ;  /* 0x0000000c102c723c */ /* 0x000fe2000004182c */
[----:B------:R-:W2:Y:S01]  /*42b0*/  LDSM.16.M88.4 R12, [R191+0xb800] ;  /* 0x00b80000bf0c783b */ /* 0x000ea20000000200 */
[----:B------:R-:W-:-:S04]  /*42c0*/  IADD3 R56, R60, 0x8, RZ ;  /* 0x000000083c387810 */ /* 0x000fc80007ffe0ff */
[----:B------:R5:W-:Y:S01]  /*42d0*/  I2F R65, R56 ;  /* 0x0000003800417306 */ /* 0x000be20000201400 */
[C---:B------:R-:W-:Y:S01]  /*42e0*/  ISETP.GE.AND P6, PT, R56.reuse, R223, PT ;  /* 0x000000df3800720c */ /* 0x040fe20003fc6270 */
[----:B---3--:R-:W-:Y:S01]  /*42f0*/  HMMA.16816.F32.BF16 R36, R16, R48, R36 ;  /* 0x000000301024723c */ /* 0x008fe20000041824 */
[----:B------:R-:W-:-:S05]  /*4300*/  ISETP.GE.AND P2, PT, R56, R211, PT ;  /* 0x000000d33800720c */ /* 0x000fca0003f46270 */
[----:B------:R-:W3:Y:S02]  /*4310*/  I2F R48, R62 ;  /* 0x0000003e00307306 */ /* 0x000ee40000201400 */
[----:B----4-:R-:W-:Y:S01]  /*4320*/  HMMA.16816.F32.BF16 R40, R20, R54, R40 ;  /* 0x000000361428723c */ /* 0x010fe20000041828 */
[CC--:B-1----:R-:W-:Y:S02]  /*4330*/  FFMA.FTZ R49, R0.reuse, R4.reuse, R9 ;  /* 0x0000000400317223 */ /* 0x0c2fe40000010009 */
[----:B------:R-:W-:Y:S01]  /*4340*/  FFMA.FTZ R11, R0, R4, R11 ;  /* 0x00000004000b7223 */ /* 0x000fe2000001000b */
[----:B------:R-:W-:Y:S01]  /*4350*/  IADD3 R4, R60, 0x11, RZ ;  /* 0x000000113c047810 */ /* 0x000fe20007ffe0ff */
[CC--:B------:R-:W-:Y:S01]  /*4360*/  FFMA.FTZ R8, R0.reuse, R61.reuse, R8 ;  /* 0x0000003d00087223 */ /* 0x0c0fe20000010008 */
[----:B-----5:R-:W1:Y:S01]  /*4370*/  LDSM.16.M88.4 R56, [R184+0x5000] ;  /* 0x00500000b838783b */ /* 0x020e620000000200 */
[----:B------:R4:W5:Y:S01]  /*4380*/  I2F R9, R64 ;  /* 0x0000004000097306 */ /* 0x0009620000201400 */
[----:B------:R-:W-:Y:S01]  /*4390*/  HMMA.16816.F32.BF16 R32, R16, R50, R32 ;  /* 0x000000321020723c */ /* 0x000fe20000041820 */
[----:B------:R-:W-:Y:S01]  /*43a0*/  FSEL R63, R11, -INF , !P1 ;  /* 0xff8000000b3f7808 */ /* 0x000fe20004800000 */
[----:B------:R-:W-:Y:S01]  /*43b0*/  FFMA.FTZ R61, R0, R61, R10 ;  /* 0x0000003d003d7223 */ /* 0x000fe2000001000a */
[----:B------:R-:W-:Y:S01]  /*43c0*/  ISETP.GE.AND P1, PT, R64, R211, PT ;  /* 0x000000d34000720c */ /* 0x000fe20003f26270 */
[----:B---3--:R-:W-:-:S03]  /*43d0*/  FFMA.FTZ R77, R0, R48, R77 ;  /* 0x00000030004d7223 */ /* 0x008fc6000001004d */
[----:B------:R-:W-:Y:S01]  /*43e0*/  IADD3 R50, R60, 0x18, RZ ;  /* 0x000000183c327810 */ /* 0x000fe20007ffe0ff */
[C---:B------:R-:W-:Y:S01]  /*43f0*/  FFMA.FTZ R55, R0.reuse, R48, R79 ;  /* 0x0000003000377223 */ /* 0x040fe2000001004f */
[----:B------:R-:W-:Y:S01]  /*4400*/  HMMA.16816.F32.BF16 R44, R20, R52, R44 ;  /* 0x00000034142c723c */ /* 0x000fe2000004182c */
[----:B------:R-:W-:Y:S01]  /*4410*/  FFMA.FTZ R62, R0, R65, R76 ;  /* 0x00000041003e7223 */ /* 0x000fe2000001004c */
[----:B------:R-:W-:Y:S01]  /*4420*/  FSEL R54, R77, -INF , !P5 ;  /* 0xff8000004d367808 */ /* 0x000fe20006800000 */
[----:B------:R5:W3:Y:S01]  /*4430*/  I2F R11, R4 ;  /* 0x00000004000b7306 */ /* 0x000ae20000201400 */
[----:B------:R-:W-:Y:S02]  /*4440*/  FSEL R55, R55, -INF , !P3 ;  /* 0xff80000037377808 */ /* 0x000fe40005800000 */
[----:B------:R-:W-:Y:S01]  /*4450*/  ISETP.GE.AND P5, PT, R50, R223, PT ;  /* 0x000000df3200720c */ /* 0x000fe20003fa6270 */
[----:B------:R-:W-:Y:S01]  /*4460*/  FFMA.FTZ R53, R0, R65, R78 ;  /* 0x0000004100357223 */ /* 0x000fe2000001004e */
[----:B------:R-:W-:Y:S01]  /*4470*/  FSEL R52, R49, -INF , !P4 ;  /* 0xff80000031347808 */ /* 0x000fe20006000000 */
[----:B--2---:R-:W-:Y:S01]  /*4480*/  HMMA.16816.F32.BF16 R24, R16, R14, R24 ;  /* 0x0000000e1018723c */ /* 0x004fe20000041818 */
[----:B------:R-:W-:Y:S01]  /*4490*/  ISETP.GE.AND P3, PT, R50, R211, PT ;  /* 0x000000d33200720c */ /* 0x000fe20003f66270 */
[----:B------:R2:W1:Y:S01]  /*44a0*/  I2F R65, R50 ;  /* 0x0000003200417306 */ /* 0x0004620000201400 */
[----:B------:R-:W-:-:S02]  /*44b0*/  FSEL R62, R62, -INF , !P6 ;  /* 0xff8000003e3e7808 */ /* 0x000fc40007000000 */
[----:B------:R-:W-:Y:S02]  /*44c0*/  FSEL R53, R53, -INF , !P2 ;  /* 0xff80000035357808 */ /* 0x000fe40005000000 */
[C---:B------:R-:W-:Y:S01]  /*44d0*/  ISETP.GE.AND P6, PT, R4.reuse, R223, PT ;  /* 0x000000df0400720c */ /* 0x040fe20003fc6270 */
[----:B------:R-:W-:Y:S01]  /*44e0*/  HMMA.16816.F32.BF16 R28, R16, R12, R28 ;  /* 0x0000000c101c723c */ /* 0x000fe2000004181c */
[----:B------:R-:W-:Y:S02]  /*44f0*/  ISETP.GE.AND P2, PT, R4, R211, PT ;  /* 0x000000d30400720c */ /* 0x000fe40003f46270 */
[----:B------:R-:W-:Y:S02]  /*4500*/  ISETP.GE.AND P4, PT, R64, R223, PT ;  /* 0x000000df4000720c */ /* 0x000fe40003f86270 */
[----:B----4-:R-:W-:Y:S02]  /*4510*/  IADD3 R64, R60, 0x19, RZ ;  /* 0x000000193c407810 */ /* 0x010fe40007ffe0ff */
[----:B-----5:R-:W-:-:S02]  /*4520*/  FFMA.FTZ R4, R0, R9, R44 ;  /* 0x0000000900047223 */ /* 0x020fc4000001002c */
[----:B------:R-:W-:Y:S01]  /*4530*/  FFMA.FTZ R9, R0, R9, R46 ;  /* 0x0000000900097223 */ /* 0x000fe2000001002e */
[----:B--2---:R-:W2:Y:S01]  /*4540*/  LDSM.16.M88.4 R48, [R184+0x5800] ;  /* 0x00580000b830783b */ /* 0x004ea20000000200 */
[----:B------:R-:W-:Y:S01]  /*4550*/  IADD3 R46, R60, 0x20, RZ ;  /* 0x000000203c2e7810 */ /* 0x000fe20007ffe0ff */
[C---:B-1----:R-:W-:Y:S01]  /*4560*/  HMMA.16816.F32.BF16 R36, R20.reuse, R56, R36 ;  /* 0x000000381424723c */ /* 0x042fe20000041824 */
[C---:B---3--:R-:W-:Y:S01]  /*4570*/  FFMA.FTZ R12, R0.reuse, R11, R45 ;  /* 0x0000000b000c7223 */ /* 0x048fe2000001002d */
[----:B------:R-:W1:Y:S01]  /*4580*/  I2F R44, R64 ;  /* 0x00000040002c7306 */ /* 0x000e620000201400 */
[-C--:B------:R-:W-:Y:S01]  /*4590*/  FFMA.FTZ R40, R0, R65.reuse, R40 ;  /* 0x0000004100287223 */ /* 0x080fe20000010028 */
[----:B------:R-:W-:Y:S01]  /*45a0*/  FSEL R4, R4, -INF , !P4 ;  /* 0xff80000004047808 */ /* 0x000fe20006000000 */
[----:B------:R-:W-:Y:S01]  /*45b0*/  FFMA.FTZ R13, R0, R65, R42 ;  /* 0x00000041000d7223 */ /* 0x000fe2000001002a */
[----:B------:R-:W-:Y:S01]  /*45c0*/  IADD3 R42, R60, 0x29, RZ ;  /* 0x000000293c2a7810 */ /* 0x000fe20007ffe0ff */
[----:B------:R-:W-:Y:S01]  /*45d0*/  FFMA.FTZ R47, R0, R11, R47 ;  /* 0x0000000b002f7223 */ /* 0x000fe2000001002f */
[----:B------:R-:W-:Y:S01]  /*45e0*/  HMMA.16816.F32.BF16 R32, R20, R58, R32 ;  /* 0x0000003a1420723c */ /* 0x000fe20000041820 */
[----:B------:R-:W-:Y:S01]  /*45f0*/  IADD3 R56, R60, 0x21, RZ ;  /* 0x000000213c387810 */ /* 0x000fe20007ffe0ff */
[----:B------:R-:W3:Y:S01]  /*4600*/  I2F R45, R46 ;  /* 0x0000002e002d7306 */ /* 0x000ee20000201400 */
[----:B------:R-:W-:Y:S01]  /*4610*/  FSEL R14, R40, -INF , !P5 ;  /* 0xff800000280e7808 */ /* 0x000fe20006800000 */
[----:B------:R-:W-:-:S04]  /*4620*/  DEPBAR.LE SB0, 0x0 ;  /* 0x000080000000791a */ /* 0x000fc80000000000 */
[----:B------:R-:W-:Y:S02]  /*4630*/  IADD3 R40, R60, 0x28, RZ ;  /* 0x000000283c287810 */ /* 0x000fe40007ffe0ff */
[----:B------:R-:W4:Y:S01]  /*4640*/  I2F R15, R56 ;  /* 0x00000038000f7306 */ /* 0x000f220000201400 */
[----:B------:R-:W-:Y:S01]  /*4650*/  FSEL R101, R47, -INF , !P2 ;  /* 0xff8000002f657808 */ /* 0x000fe20005000000 */
[-C--:B-1----:R-:W-:Y:S01]  /*4660*/  FFMA.FTZ R16, R0, R44.reuse, R41 ;  /* 0x0000002c00107223 */ /* 0x082fe20000010029 */
[----:B------:R-:W-:Y:S01]  /*4670*/  ISETP.GE.AND P2, PT, R46, R211, PT ;  /* 0x000000d32e00720c */ /* 0x000fe20003f46270 */
[----:B------:R-:W-:Y:S01]  /*4680*/  FFMA.FTZ R11, R0, R44, R43 ;  /* 0x0000002c000b7223 */ /* 0x000fe2000001002b */
[----:B------:R-:W-:Y:S02]  /*4690*/  FSEL R12, R12, -INF , !P6 ;  /* 0xff8000000c0c7808 */ /* 0x000fe40007000000 */
[----:B------:R-:W-:Y:S01]  /*46a0*/  ISETP.GE.AND P6, PT, R46, R223, PT ;  /* 0x000000df2e00720c */ /* 0x000fe20003fc6270 */
[----:B------:R-:W1:Y:S01]  /*46b0*/  I2F R18, R42 ;  /* 0x0000002a00127306 */ /* 0x000e620000201400 */
[CC--:B---3--:R-:W-:Y:S01]  /*46c0*/  FFMA.FTZ R38, R0.reuse, R45.reuse, R38 ;  /* 0x0000002d00267223 */ /* 0x0c8fe20000010026 */
[----:B------:R-:W-:Y:S01]  /*46d0*/  FSEL R9, R9, -INF , !P1 ;  /* 0xff80000009097808 */ /* 0x000fe20004800000 */
[----:B------:R-:W-:Y:S01]  /*46e0*/  FFMA.FTZ R170, R0, R45, R36 ;  /* 0x0000002d00aa7223 */ /* 0x000fe20000010024 */
[----:B------:R-:W-:-:S02]  /*46f0*/  IADD3 R36, R60, 0x30, RZ ;  /* 0x000000303c247810 */ /* 0x000fc40007ffe0ff */
[----:B------:R-:W-:Y:S02]  /*4700*/  FSEL R167, R38, -INF , !P2 ;  /* 0xff80000026a77808 */ /* 0x000fe40005000000 */
[----:B------:R-:W3:Y:S01]  /*4710*/  I2F R17, R40 ;  /* 0x0000002800117306 */ /* 0x000ee20000201400 */
[----:B------:R-:W-:Y:S01]  /*4720*/  IADD3 R38, R60, 0x31, RZ ;  /* 0x000000313c267810 */ /* 0x000fe20007ffe0ff */
[-C--:B----4-:R-:W-:Y:S01]  /*4730*/  FFMA.FTZ R37, R0, R15.reuse, R37 ;  /* 0x0000000f00257223 */ /* 0x090fe20000010025 */
[----:B------:R-:W-:Y:S01]  /*4740*/  FSEL R170, R170, -INF , !P6 ;  /* 0xff800000aaaa7808 */ /* 0x000fe20007000000 */
[C---:B--2---:R-:W-:Y:S01]  /*4750*/  HMMA.16816.F32.BF16 R24, R20.reuse, R50, R24 ;  /* 0x000000321418723c */ /* 0x044fe20000041818 */
[----:B------:R-:W-:Y:S01]  /*4760*/  FFMA.FTZ R39, R0, R15, R39 ;  /* 0x0000000f00277223 */ /* 0x000fe20000010027 */
[-C--:B------:R-:W-:Y:S02]  /*4770*/  ISETP.GE.AND P6, PT, R42, R223.reuse, PT ;  /* 0x000000df2a00720c */ /* 0x080fe40003fc6270 */
[----:B------:R-:W2:Y:S01]  /*4780*/  I2F R15, R36 ;  /* 0x00000024000f7306 */ /* 0x000ea20000201400 */
[-C--:B-1----:R-:W-:Y:S01]  /*4790*/  FFMA.FTZ R33, R0, R18.reuse, R33 ;  /* 0x0000001200217223 */ /* 0x082fe20000010021 */
[----:B------:R-:W-:Y:S01]  /*47a0*/  ISETP.GE.AND P4, PT, R64, R223, PT ;  /* 0x000000df4000720c */ /* 0x000fe20003f86270 */
[----:B------:R-:W-:Y:S01]  /*47b0*/  FFMA.FTZ R35, R0, R18, R35 ;  /* 0x0000001200237223 */ /* 0x000fe20000010023 */
[----:B------:R-:W-:Y:S01]  /*47c0*/  HMMA.16816.F32.BF16 R28, R20, R48, R28 ;  /* 0x00000030141c723c */ /* 0x000fe2000004181c */
[----:B------:R-:W-:-:S02]  /*47d0*/  IADD3 R18, R60, 0x39, RZ ;  /* 0x000000393c127810 */ /* 0x000fc40007ffe0ff */
[----:B------:R-:W-:Y:S01]  /*47e0*/  FSEL R168, R33, -INF , !P6 ;  /* 0xff80000021a87808 */ /* 0x000fe20007000000 */
[----:B------:R-:W-:Y:S01]  /*47f0*/  I2F R19, R38 ;  /* 0x0000002600137306 */ /* 0x000fe20000201400 */
[----:B---3--:R-:W-:Y:S01]  /*4800*/  FFMA.FTZ R32, R0, R17, R32 ;  /* 0x0000001100207223 */ /* 0x008fe20000010020 */
[----:B------:R-:W-:Y:S01]  /*4810*/  ISETP.GE.AND P1, PT, R64, R211, PT ;  /* 0x000000d34000720c */ /* 0x000fe20003f26270 */
[----:B------:R-:W-:Y:S01]  /*4820*/  FFMA.FTZ R34, R0, R17, R34 ;  /* 0x0000001100227223 */ /* 0x000fe20000010022 */
[----:B------:R-:W-:Y:S02]  /*4830*/  IADD3 R20, R60, 0x38, RZ ;  /* 0x000000383c147810 */ /* 0x000fe40007ffe0ff */
[-C--:B------:R-:W-:Y:S02]  /*4840*/  ISETP.GE.AND P5, PT, R56, R223.reuse, PT ;  /* 0x000000df3800720c */ /* 0x080fe40003fa6270 */
[----:B------:R-:W1:Y:S01]  /*4850*/  I2F R21, R20 ;  /* 0x0000001400157306 */ /* 0x000e620000201400 */
[----:B------:R-:W-:-:S02]  /*4860*/  ISETP.GE.AND P6, PT, R20, R223, PT ;  /* 0x000000df1400720c */ /* 0x000fc40003fc6270 */
[----:B------:R-:W-:Y:S02]  /*4870*/  FSEL R13, R13, -INF , !P3 ;  /* 0xff8000000d0d7808 */ /* 0x000fe40005800000 */
[----:B------:R-:W-:Y:S02]  /*4880*/  FSEL R16, R16, -INF , !P4 ;  /* 0xff80000010107808 */ /* 0x000fe40006000000 */
[----:B------:R-:W-:Y:S01]  /*4890*/  FSEL R11, R11, -INF , !P1 ;  /* 0xff8000000b0b7808 */ /* 0x000fe20004800000 */
[----:B------:R-:W3:Y:S01]  /*48a0*/  I2F R17, R18 ;  /* 0x0000001200117306 */ /* 0x000ee20000201400 */
[----:B------:R-:W-:Y:S02]  /*48b0*/  ISETP.GE.AND P3, PT, R56, R211, PT ;  /* 0x000000d33800720c */ /* 0x000fe40003f66270 */
[----:B------:R-:W-:Y:S01]  /*48c0*/  ISETP.GE.AND P4, PT, R40, R223, PT ;  /* 0x000000df2800720c */ /* 0x000fe20003f86270 */
[----:B--2---:R-:W-:Y:S01]  /*48d0*/  FFMA.FTZ R28, R0, R15, R28 ;  /* 0x0000000f001c7223 */ /* 0x004fe2000001001c */
[----:B------:R-:W-:Y:S01]  /*48e0*/  ISETP.GE.AND P1, PT, R40, R211, PT ;  /* 0x000000d32800720c */ /* 0x000fe20003f26270 */
[C---:B------:R-:W-:Y:S01]  /*48f0*/  FFMA.FTZ R30, R0.reuse, R15, R30 ;  /* 0x0000000f001e7223 */ /* 0x040fe2000001001e */
[----:B------:R-:W-:Y:S01]  /*4900*/  FSEL R164, R37, -INF , !P5 ;  /* 0xff80000025a47808 */ /* 0x000fe20006800000 */
[----:B-1----:R-:W-:Y:S01]  /*4910*/  FFMA.FTZ R24, R0, R21, R24 ;  /* 0x0000001500187223 */ /* 0x002fe20000010018 */
[----:B------:R-:W-:Y:S01]  /*4920*/  ISETP.GE.AND P5, PT, R36, R223, PT ;  /* 0x000000df2400720c */ /* 0x000fe20003fa6270 */
[CC--:B------:R-:W-:Y:S01]  /*4930*/  FFMA.FTZ R29, R0.reuse, R19.reuse, R29 ;  /* 0x00000013001d7223 */ /* 0x0c0fe2000001001d */
[----:B------:R-:W-:Y:S01]  /*4940*/  FSEL R217, R39, -INF , !P3 ;  /* 0xff80000027d97808 */ /* 0x000fe20005800000 */
[----:B------:R-:W-:Y:S01]  /*4950*/  FFMA.FTZ R31, R0, R19, R31 ;  /* 0x00000013001f7223 */ /* 0x000fe2000001001f */
[----:B------:R-:W-:Y:S01]  /*4960*/  FSEL R142, R24, -INF , !P6 ;  /* 0xff800000188e7808 */ /* 0x000fe20007000000 */
[----:B------:R-:W-:Y:S01]  /*4970*/  FFMA.FTZ R26, R0, R21, R26 ;  /* 0x00000015001a7223 */ /* 0x000fe2000001001a */
[----:B------:R-:W-:Y:S01]  /*4980*/  ISETP.GE.AND P6, PT, R134, 0x2, PT ;  /* 0x000000028600780c */ /* 0x000fe20003fc6270 */
[-C--:B---3--:R-:W-:Y:S01]  /*4990*/  FFMA.FTZ R25, R0, R17.reuse, R25 ;  /* 0x0000001100197223 */ /* 0x088fe20000010019 */
[----:B------:R-:W-:Y:S01]  /*49a0*/  FSEL R162, R32, -INF , !P4 ;  /* 0xff80000020a27808 */ /* 0x000fe20006000000 */
[----:B------:R-:W-:Y:S01]  /*49b0*/  FFMA.FTZ R27, R0, R17, R27 ;  /* 0x00000011001b7223 */ /* 0x000fe2000001001b */
[----:B------:R-:W-:Y:S01]  /*49c0*/  FSEL R175, R34, -INF , !P1 ;  /* 0xff80000022af7808 */ /* 0x000fe20004800000 */
[----:B------:R-:W-:Y:S01]  /*49d0*/  BAR.SYNC.DEFER_BLOCKING 0x0 ;  /* 0x0000000000007b1d */ /* 0x000fe20000010000 */
[----:B------:R-:W-:-:S02]  /*49e0*/  ISETP.GE.AND P2, PT, R42, R211, PT ;  /* 0x000000d32a00720c */ /* 0x000fc40003f46270 */
[----:B------:R-:W-:Y:S02]  /*49f0*/  ISETP.GE.AND P3, PT, R36, R211, PT ;  /* 0x000000d32400720c */ /* 0x000fe40003f66270 */
[C---:B------:R-:W-:Y:S02]  /*4a00*/  ISETP.GE.AND P4, PT, R38.reuse, R223, PT ;  /* 0x000000df2600720c */ /* 0x040fe40003f86270 */
[----:B------:R-:W-:Y:S02]  /*4a10*/  ISETP.GE.AND P1, PT, R38, R211, PT ;  /* 0x000000d32600720c */ /* 0x000fe40003f26270 */
[----:B------:R-:W-:Y:S02]  /*4a20*/  FSEL R174, R28, -INF , !P5 ;  /* 0xff8000001cae7808 */ /* 0x000fe40006800000 */
[----:B------:R-:W-:Y:S02]  /*4a30*/  FSEL R173, R35, -INF , !P2 ;  /* 0xff80000023ad7808 */ /* 0x000fe40005000000 */
[----:B------:R-:W-:-:S02]  /*4a40*/  ISETP.GE.AND P5, PT, R60, R223, PT ;  /* 0x000000df3c00720c */ /* 0x000fc40003fa6270 */
[----:B------:R-:W-:Y:S02]  /*4a50*/  FSEL R169, R30, -INF , !P3 ;  /* 0xff8000001ea97808 */ /* 0x000fe40005800000 */
[----:B------:R-:W-:Y:S02]  /*4a60*/  FSEL R172, R29, -INF , !P4 ;  /* 0xff8000001dac7808 */ /* 0x000fe40006000000 */
[----:B------:R-:W-:Y:S02]  /*4a70*/  FSEL R143, R31, -INF , !P1 ;  /* 0xff8000001f8f7808 */ /* 0x000fe40004800000 */
[-C--:B------:R-:W-:Y:S02]  /*4a80*/  ISETP.GE.AND P2, PT, R20, R211.reuse, PT ;  /* 0x000000d31400720c */ /* 0x080fe40003f46270 */
[----:B------:R-:W-:Y:S02]  /*4a90*/  ISETP.GE.AND P3, PT, R60, R211, PT ;  /* 0x000000d33c00720c */ /* 0x000fe40003f66270 */
[----:B------:R-:W-:-:S02]  /*4aa0*/  ISETP.GE.AND P4, PT, R18, R223, PT ;  /* 0x000000df1200720c */ /* 0x000fc40003f86270 */
[----:B------:R-:W-:Y:S02]  /*4ab0*/  ISETP.GE.AND P1, PT, R18, R211, PT ;  /* 0x000000d31200720c */ /* 0x000fe40003f26270 */
        /* <DEDUP_REMOVED lines=45> */
[----:B------:R-:W-:Y:S02]  /*4d90*/  IMAD.WIDE R22, R6, 0x4, R214 ;  /* 0x0000000406167825 */ /* 0x000fe400078e02d6 */
        /* <DEDUP_REMOVED lines=14> */
[----:B------:R-:W-:Y:S01]  /*4e80*/  IMAD R18, R17, c[0x0][0x184], R18 ;  /* 0x0000610011127a24 */ /* 0x000fe200078e0212 */
[----:B------:R-:W-:-:S03]  /*4e90*/  MOV R17, R20 ;  /* 0x0000001400117202 */ /* 0x000fc60000000f00 */
[----:B------:R-:W-:Y:S01]  /*4ea0*/  IMAD.IADD R22, R21, 0x1, R18 ;  /* 0x0000000115167824 */ /* 0x000fe200078e0212 */
[----:B------:R-:W-:Y:S05]  /*4eb0*/  BRA `(.L_x_2238) ;  /* 0x0000002000007947 */ /* 0x000fea0003800000 */
.L_x_2237:
[----:B------:R-:W-:-:S04]  /*4ec0*/  LEA R17, -R6, RZ, 0x6 ;  /* 0x000000ff06117211 */ /* 0x000fc800078e31ff */
[----:B------:R-:W-:Y:S02]  /*4ed0*/  SHF.R.S32.HI R22, RZ, 0x1f, R17 ;  /* 0x0000001fff167819 */ /* 0x000fe40000011411 */
.L_x_2238:
        /* <DEDUP_REMOVED lines=8> */
[C---:B------:R-:W-:Y:S01]  /*4f60*/  @!P5 LEA R36, P1, R7.reuse, c[0x0][0x168], 0x1 ;  /* 0x00005a000724da11 */ /* 0x040fe200078208ff */
[----:B------:R-:W-:Y:S01]  /*4f70*/  @!P4 IMAD.X R15, R22, 0x1, R135, P2 ;  /* 0x00000001160fc824 */ /* 0x000fe200010e0687 */
[C---:B------:R-:W-:Y:S02]  /*4f80*/  @!P4 LEA R30, P2, R18.reuse, c[0x0][0x168], 0x1 ;  /* 0x00005a00121eca11 */ /* 0x040fe400078408ff */
        /* <DEDUP_REMOVED lines=108> */
.L_x_2240:
[----:B------:R-:W-:Y:S05]  /*5650*/  BSYNC B0 ;  /* 0x0000000000007941 */ /* 0x000fea0003800000 */
.L_x_2239:
[----:B------:R-:W0:Y:S01]  /*5660*/  LDGDEPBAR ;  /* 0x00000000000079af */ /* 0x000e220000000000 */
[----:B------:R-:W-:-:S04]  /*5670*/  IADD3 R216, P1, R17, R216, RZ ;  /* 0x000000d811d87210 */ /* 0x000fc80007f3e0ff */
[----:B------:R-:W-:Y:S02]  /*5680*/  IADD3.X R135, R22, R135, RZ, P1, !PT ;  /* 0x0000008716877210 */ /* 0x000fe40000ffe4ff */
.L_x_2236:
[----:B------:R-:W-:Y:S02]  /*5690*/  FMNMX.FTZ R15, R10, R52, !PT ;  /* 0x000000340a0f7209 */ /* 0x000fe40007810000 */
[----:B-1----:R-:W-:Y:S02]  /*56a0*/  FMNMX.FTZ R18, R8, R63, !PT ;  /* 0x0000003f08127209 */ /* 0x002fe40007810000 */
        /* <DEDUP_REMOVED lines=28> */
[----:B------:R-:W-:Y:S01]  /*5870*/  SHF.L.U32 R192, R2, 0x1, RZ ;  /* 0x0000000102c07819 */ /* 0x000fe200000006ff */
[----:B--2---:R-:W1:Y:S03]  /*5880*/  SHFL.BFLY PT, R6, R15, 0x2, 0x1f ;  /* 0x0c401f000f067f89 */ /* 0x004e6600000e0000 */
[-C--:B------:R-:W-:Y:S01]  /*5890*/  LEA R190, R5, R192.reuse, 0x1 ;  /* 0x000000c005be7211 */ /* 0x080fe200078e08ff */
[----:B------:R-:W2:Y:S01]  /*58a0*/  SHFL.BFLY PT, R7, R18, 0x2, 0x1f ;  /* 0x0c401f0012077f89 */ /* 0x000ea200000e0000 */
[C---:B------:R-:W-:Y:S02]  /*58b0*/  LEA R189, R3.reuse, R192, 0x1 ;  /* 0x000000c003bd7211 */ /* 0x040fe400078e08ff */
[----:B------:R-:W-:Y:S01]  /*58c0*/  LEA R188, R3, R190, 0x1 ;  /* 0x000000be03bc7211 */ /* 0x000fe200078e08ff */
[----:B------:R-:W-:Y:S04]  /*58d0*/  LDSM.16.MT88.4 R64, [R192+0xe000] ;  /* 0x00e00000c040783b */ /* 0x000fe80000004200 */
        /* <DEDUP_REMOVED lines=26> */
[--C-:B------:R-:W-:Y:S02]  /*5a80*/  FFMA.FTZ R155, R62, c[0x0][0x23c], -R171.reuse ;  /* 0x00008f003e9b7a23 */ /* 0x100fe400000108ab */
        /* <DEDUP_REMOVED lines=10> */
[----:B------:R-:W-:Y:S01]  /*5b30*/  LDSM.16.MT88.4 R24, [R190+0xe800] ;  /* 0x00e80000be18783b */ /* 0x000fe20000004200 */
[--C-:B------:R-:W-:Y:S02]  /*5b40*/  FFMA.FTZ R150, R9, c[0x0][0x23c], -R166.reuse ;  /* 0x00008f0009967a23 */ /* 0x100fe400000108a6 */
[----:B------:R-:W-:Y:S01]  /*5b50*/  FFMA.FTZ R2, R11, c[0x0][0x23c], -R166 ;  /* 0x00008f000b027a23 */ /* 0x000fe200000108a6 */
[----:B------:R-:W2:Y:S01]  /*5b60*/  LDSM.16.MT88.4 R4, [R188+0x10000] ;  /* 0x01000000bc04783b */ /* 0x000ea20000004200 */
[--C-:B------:R-:W-:Y:S01]  /*5b70*/  FFMA.FTZ R152, R12, c[0x0][0x23c], -R171.reuse ;  /* 0x00008f000c987a23 */ /* 0x100fe200000108ab */
        /* <DEDUP_REMOVED lines=25> */
[--C-:B------:R-:W-:Y:S02]  /*5d10*/  FFMA.FTZ R169, R169, c[0x0][0x23c], -R166.reuse ;  /* 0x00008f00a9a97a23 */ /* 0x100fe400000108a6 */
[--C-:B------:R-:W-:Y:S02]  /*5d20*/  FFMA.FTZ R218, R143, c[0x0][0x23c], -R166.reuse ;  /* 0x00008f008fda7a23 */ /* 0x100fe400000108a6 */
[----:B------:R-:W-:Y:S01]  /*5d30*/  FFMA.FTZ R217, R141, c[0x0][0x23c], -R166 ;  /* 0x00008f008dd97a23 */ /* 0x000fe200000108a6 */
[----:B------:R-:W3:Y:S01]  /*5d40*/  MUFU.EX2 R151, R151 ;  /* 0x0000009700977308 */ /* 0x000ee20000000800 */
[----:B----4-:R-:W-:Y:S01]  /*5d50*/  F2FP.BF16.PACK_AB R113, R157, R156 ;  /* 0x0000009c9d71723e */ /* 0x010fe200000010ff */
[----:B------:R-:W-:-:S02]  /*5d60*/  FFMA.FTZ R171, R140, c[0x0][0x23c], -R171 ;  /* 0x00008f008cab7a23 */ /* 0x000fc400000108ab */
[----:B------:R-:W-:Y:S01]  /*5d70*/  FFMA.FTZ R166, R165, c[0x0][0x23c], -R166 ;  /* 0x00008f00a5a67a23 */ /* 0x000fe200000108a6 */
[----:B------:R-:W-:Y:S01]  /*5d80*/  LDSM.16.MT88.4 R140, [R190+0xd800] ;  /* 0x00d80000be8c783b */ /* 0x000fe20000004200 */
[----:B------:R-:W-:Y:S02]  /*5d90*/  FADD.FTZ R157, R156, R157 ;  /* 0x0000009d9c9d7221 */ /* 0x000fe40000010000 */
[----:B------:R-:W-:Y:S01]  /*5da0*/  MUFU.EX2 R153, R153 ;  /* 0x0000009900997308 */ /* 0x000fe20000000800 */
[----:B------:R-:W-:-:S04]  /*5db0*/  FADD.FTZ R160, R160, R159 ;  /* 0x0000009fa0a07221 */ /* 0x000fc80000010000 */
[----:B------:R-:W-:Y:S01]  /*5dc0*/  FADD.FTZ R155, R155, R160 ;  /* 0x000000a09b9b7221 */ /* 0x000fe20000010000 */
[C---:B---3--:R-:W-:Y:S02]  /*5dd0*/  F2FP.BF16.PACK_AB R115, R151.reuse, R158 ;  /* 0x0000009e9773723e */ /* 0x048fe400000010ff */
[----:B------:R-:W3:Y:S01]  /*5de0*/  MUFU.EX2 R152, R152 ;  /* 0x0000009800987308 */ /* 0x000ee20000000800 */
        /* <DEDUP_REMOVED lines=19> */
[C---:B-----5:R-:W-:Y:S02]  /*5f20*/  HMMA.16816.F32.BF16 R84, R112.reuse, R88, RZ ;  /* 0x000000587054723c */ /* 0x060fe400000418ff */
[----:B------:R-:W-:Y:S06]  /*5f30*/  MUFU.EX2 R162, R162 ;  /* 0x000000a200a27308 */ /* 0x000fec0000000800 */
[C---:B------:R-:W-:Y:S02]  /*5f40*/  HMMA.16816.F32.BF16 R92, R112.reuse, R96, RZ ;  /* 0x00000060705c723c */ /* 0x040fe400000418ff */
[----:B------:R-:W-:Y:S06]  /*5f50*/  MUFU.EX2 R163, R163 ;  /* 0x000000a300a37308 */ /* 0x000fec0000000800 */
[C---:B------:R-:W-:Y:S02]  /*5f60*/  HMMA.16816.F32.BF16 R100, R112.reuse, R104, RZ ;  /* 0x000000687064723c */ /* 0x040fe400000418ff */
[----:B------:R-:W-:Y:S06]  /*5f70*/  MUFU.EX2 R167, R167 ;  /* 0x000000a700a77308 */ /* 0x000fec0000000800 */
[C---:B--2---:R-:W-:Y:S02]  /*5f80*/  HMMA.16816.F32.BF16 R108, R112.reuse, R120, RZ ;  /* 0x00000078706c723c */ /* 0x044fe400000418ff */
[----:B------:R-:W2:Y:S06]  /*5f90*/  MUFU.EX2 R168, R168 ;  /* 0x000000a800a87308 */ /* 0x000eac0000000800 */
        /* <DEDUP_REMOVED lines=24> */
[----:B------:R-:W-:-:S04]  /*6120*/  FADD.FTZ R150, R150, R151 ;  /* 0x0000009796967221 */ /* 0x000fc80000010000 */
[----:B------:R-:W-:Y:S01]  /*6130*/  FADD.FTZ R150, R3, R150 ;  /* 0x0000009603967221 */ /* 0x000fe20000010000 */
[----:B------:R-:W-:Y:S02]  /*6140*/  F2FP.BF16.PACK_AB R6, R145, R148 ;  /* 0x000000949106723e */ /* 0x000fe400000010ff */
[----:B-1----:R-:W-:Y:S01]  /*6150*/  F2FP.BF16.PACK_AB R7, R2, R149 ;  /* 0x000000950207723e */ /* 0x002fe200000010ff */
[----:B------:R-:W-:-:S04]  /*6160*/  FADD.FTZ R149, R149, R150 ;  /* 0x0000009695957221 */ /* 0x000fc80000010000 */
[----:B------:R-:W-:Y:S02]  /*6170*/  FADD.FTZ R2, R2, R149 ;  /* 0x0000009502027221 */ /* 0x000fe40000010000 */
[C---:B------:R-:W-:Y:S08]  /*6180*/  HMMA.16816.F32.BF16 R60, R4.reuse, R8, R60 ;  /* 0x00000008043c723c */ /* 0x040ff0000004183c */
        /* <DEDUP_REMOVED lines=36> */
[C---:B------:R-:W-:Y:S01]  /*63d0*/  F2FP.BF16.PACK_AB R5, R168.reuse, R167 ;  /* 0x000000a7a805723e */ /* 0x040fe200000010ff */
[----:B------:R-:W-:Y:S01]  /*63e0*/  FADD.FTZ R167, R167, R2 ;  /* 0x00000002a7a77221 */ /* 0x000fe20000010000 */
[----:B------:R-:W-:Y:S02]  /*63f0*/  F2FP.BF16.PACK_AB R6, R163, R162 ;  /* 0x000000a2a306723e */ /* 0x000fe400000010ff */
[----:B-----5:R-:W-:Y:S01]  /*6400*/  F2FP.BF16.PACK_AB R7, R173, R170 ;  /* 0x000000aaad07723e */ /* 0x020fe200000010ff */
[----:B------:R-:W-:-:S04]  /*6410*/  FADD.FTZ R167, R168, R167 ;  /* 0x000000a7a8a77221 */ /* 0x000fc80000010000 */
[----:B------:R-:W-:Y:S02]  /*6420*/  FADD.FTZ R170, R170, R167 ;  /* 0x000000a7aaaa7221 */ /* 0x000fe40000010000 */
[----:B-1----:R-:W-:Y:S02]  /*6430*/  HMMA.16816.F32.BF16 R128, R4, R8, R128 ;  /* 0x000000080480723c */ /* 0x002fe40000041880 */
[----:B------:R-:W-:-:S06]  /*6440*/  FADD.FTZ R170, R173, R170 ;  /* 0x000000aaadaa7221 */ /* 0x000fcc0000010000 */
        /* <DEDUP_REMOVED lines=36> */
[----:B------:R-:W-:Y:S01]  /*6690*/  F2FP.BF16.PACK_AB R5, R218, R169 ;  /* 0x000000a9da05723e */ /* 0x000fe200000010ff */
[----:B------:R-:W-:Y:S01]  /*66a0*/  FADD.FTZ R169, R169, R170 ;  /* 0x000000aaa9a97221 */ /* 0x000fe20000010000 */
[----:B------:R-:W-:Y:S02]  /*66b0*/  F2FP.BF16.PACK_AB R6, R171, R172 ;  /* 0x000000acab06723e */ /* 0x000fe400000010ff */
[----:B------:R-:W-:Y:S01]  /*66c0*/  F2FP.BF16.PACK_AB R7, R166, R217 ;  /* 0x000000d9a607723e */ /* 0x000fe200000010ff */
[----:B------:R-:W-:Y:S01]  /*66d0*/  FADD.FTZ R2, R218, R169 ;  /* 0x000000a9da027221 */ /* 0x000fe20000010000 */
[----:B------:R-:W-:-:S03]  /*66e0*/  LEA R218, P1, R216, c[0x0][0x168], 0x1 ;  /* 0x00005a00d8da7a11 */ /* 0x000fc600078208ff */
[----:B------:R-:W-:Y:S02]  /*66f0*/  FADD.FTZ R217, R217, R2 ;  /* 0x00000002d9d97221 */ /* 0x000fe40000010000 */
[----:B--2---:R-:W-:Y:S02]  /*6700*/  HMMA.16816.F32.BF16 R128, R4, R12, R128 ;  /* 0x0000000c0480723c */ /* 0x004fe40000041880 */
[----:B------:R-:W-:Y:S01]  /*6710*/  FADD.FTZ R219, R166, R217 ;  /* 0x000000d9a6db7221 */ /* 0x000fe20000010000 */
[----:B------:R-:W-:-:S05]  /*6720*/  LEA.HI.X R217, R216, c[0x0][0x16c], R135, 0x1, P1 ;  /* 0x00005b00d8d97a11 */ /* 0x000fca00008f0c87 */
        /* <DEDUP_REMOVED lines=65> */
[C---:B------:R-:W-:Y:S01]  /*6b40*/  IMAD R7, R2.reuse, R7, R6 ;  /* 0x0000000702077224 */ /* 0x040fe200078e0206 */
[----:B------:R-:W-:Y:S01]  /*6b50*/  LOP3.LUT R6, RZ, c[0x0][0x2d0], RZ, 0x33, !PT ;  /* 0x0000b400ff067a12 */ /* 0x000fe200078e33ff */
        /* <DEDUP_REMOVED lines=35> */
.L_x_2242:
[----:B------:R-:W-:-:S05]  /*6d90*/  IMAD.MOV.U32 R8, RZ, RZ, c[0x0][0x1a0] ;  /* 0x00006800ff087624 */ /* 0x000fca00078e00ff */
[----:B------:R-:W-:-:S04]  /*6da0*/  LEA R8, -R8, RZ, 0x6 ;  /* 0x000000ff08087211 */ /* 0x000fc800078e31ff */
[----:B------:R-:W-:Y:S02]  /*6db0*/  SHF.R.S32.HI R5, RZ, 0x1f, R8 ;  /* 0x0000001fff057819 */ /* 0x000fe40000011408 */
.L_x_2243:
        /* <DEDUP_REMOVED lines=38> */
[--C-:B------:R-:W-:Y:S01]  /*7020*/  @!P2 IMAD.X R3, R5, 0x1, R144.reuse, P1 ;  /* 0x000000010503a824 */ /* 0x100fe200008e0690 */
[----:B------:R-:W-:Y:S01]  /*7030*/  @!P2 LEA R8, P1, R4, c[0x0][0x170], 0x1 ;  /* 0x00005c000408aa11 */ /* 0x000fe200078208ff */
[----:B------:R-:W-:Y:S01]  /*7040*/  IMAD.X R5, R204, 0x1, R5, P5 ;  /* 0x00000001cc057824 */ /* 0x000fe200028e0605 */
[-C--:B------:R-:W-:Y:S01]  /*7050*/  @!P3 IADD3 R7, P5, R6, R146.reuse, RZ ;  /* 0x000000920607b210 */ /* 0x080fe20007fbe0ff */
[----:B------:R-:W-:Y:S01]  /*7060*/  @P4 STS.128 [R208+0xc800], RZ ;  /* 0x00c800ffd0004388 */ /* 0x000fe20000000c00 */
[----:B------:R-:W-:Y:S02]  /*7070*/  @!P2 LEA.HI.X R9, R4, c[0x0][0x174], R3, 0x1, P1 ;  /* 0x00005d000409aa11 */ /* 0x000fe400008f0c03 */
[C---:B------:R-:W-:Y:S01]  /*7080*/  @!P2 IADD3 R3, P1, R6.reuse, R146, RZ ;  /* 0x000000920603a210 */ /* 0x040fe20007f3e0ff */
[----:B------:R-:W-:Y:S01]  /*7090*/  @!P3 IMAD.X R4, R5, 0x1, R144, P5 ;  /* 0x000000010504b824 */ /* 0x000fe200028e0690 */
[C---:B------:R-:W-:Y:S01]  /*70a0*/  @!P3 LEA R18, P5, R7.reuse, c[0x0][0x170], 0x1 ;  /* 0x00005c000712ba11 */ /* 0x040fe200078a08ff */
[----:B------:R-:W-:Y:S01]  /*70b0*/  @!PT LDS RZ, [RZ] ;  /* 0x00000000fffff984 */ /* 0x000fe20000000800 */
[----:B------:R-:W-:Y:S01]  /*70c0*/  @!PT LDS RZ, [RZ] ;  /* 0x00000000fffff984 */ /* 0x000fe20000000800 */
[----:B------:R-:W-:Y:S01]  /*70d0*/  @!PT LDS RZ, [RZ] ;  /* 0x00000000fffff984 */ /* 0x000fe20000000800 */
[----:B------:R4:W-:Y:S03]  /*70e0*/  @!P4 LDGSTS.E.BYPASS.LTC128B.128 [R208+0xc800], [R14.64] ;  /* 0x0c8000000ed0cfae */ /* 0x0009e6000b901d44 */
[----:B------:R-:W-:Y:S01]  /*70f0*/  @!P3 LEA.HI.X R19, R7, c[0x0][0x174], R4, 0x1, P5 ;  /* 0x00005d000713ba11 */ /* 0x000fe200028f0c04 */
[----:B------:R-:W-:Y:S01]  /*7100*/  @!P2 IMAD.X R4, R5, 0x1, R144, P1 ;  /* 0x000000010504a824 */ /* 0x000fe200008e0690 */
[----:B------:R-:W-:Y:S01]  /*7110*/  @!P2 LEA R20, P1, R3, c[0x0][0x170], 0x1 ;  /* 0x00005c000314aa11 */ /* 0x000fe200078208ff */
[----:B------:R-:W-:Y:S01]  /*7120*/  @P3 STS.128 [R208+0xe800], RZ ;  /* 0x00e800ffd0003388 */ /* 0x000fe20000000c00 */
[----:B------:R-:W-:-:S02]  /*7130*/  @!P4 LEA R22, P5, R6, R222, 0x1 ;  /* 0x000000de0616c211 */ /* 0x000fc400078a08ff */
[----:B------:R-:W-:Y:S01]  /*7140*/  IADD3 R7, P6, R205, R6, RZ ;  /* 0x00000006cd077210 */ /* 0x000fe20007fde0ff */
[----:B------:R-:W-:Y:S01]  /*7150*/  @!PT LDS RZ, [RZ] ;  /* 0x00000000fffff984 */ /* 0x000fe20000000800 */
[----:B------:R-:W-:Y:S01]  /*7160*/  @!PT LDS RZ, [RZ] ;  /* 0x00000000fffff984 */ /* 0x000fe20000000800 */
[----:B------:R-:W-:Y:S01]  /*7170*/  @!PT LDS RZ, [RZ] ;  /* 0x00000000fffff984 */ /* 0x000fe20000000800 */
[----:B------:R4:W-:Y:S01]  /*7180*/  @!P3 LDGSTS.E.BYPASS.LTC128B.128 [R208+0xe800], [R12.64+0x80] ;  /* 0x0e8000800cd0bfae */ /* 0x0009e2000b901d44 */
[----:B------:R-:W-:Y:S02]  /*7190*/  @!P2 LEA.HI.X R21, R3, c[0x0][0x174], R4, 0x1, P1 ;  /* 0x00005d000315aa11 */ /* 0x000fe400008f0c04 */
[-CC-:B------:R-:W-:Y:S01]  /*71a0*/  @!P4 LEA.HI.X R23, R6, R221.reuse, R5.reuse, 0x1, P5 ;  /* 0x000000dd0617c211 */ /* 0x180fe200028f0c05 */
[----:B------:R-:W-:Y:S01]  /*71b0*/  IMAD.X R5, R204, 0x1, R5, P6 ;  /* 0x00000001cc057824 */ /* 0x000fe200030e0605 */
[CC--:B------:R-:W-:Y:S01]  /*71c0*/  @!P3 IADD3 R3, P5, R7.reuse, R146.reuse, RZ ;  /* 0x000000920703b210 */ /* 0x0c0fe20007fbe0ff */
[----:B------:R-:W-:Y:S01]  /*71d0*/  @P2 STS.128 [R208+0x10800], RZ ;  /* 0x010800ffd0002388 */ /* 0x000fe20000000c00 */
[C---:B------:R-:W-:Y:S02]  /*71e0*/  @!P2 IADD3 R146, P1, R7.reuse, R146, RZ ;  /* 0x000000920792a210 */ /* 0x040fe40007f3e0ff */
        /* <DEDUP_REMOVED lines=45> */
[----:B----4-:R-:W2:Y:S04]  /*74c0*/  LDSM.16.M88.4 R12, [R197+0x6000] ;  /* 0x00600000c50c783b */ /* 0x010ea80000000200 */
[----:B------:R-:W4:Y:S04]  /*74d0*/  LDSM.16.M88.4 R156, [R197+0x6800] ;  /* 0x00680000c59c783b */ /* 0x000f280000000200 */
[----:B------:R-:W4:Y:S04]  /*74e0*/  LDSM.16.M88.4 R148, [R197+0x7000] ;  /* 0x00700000c594783b */ /* 0x000f280000000200 */
[----:B-----5:R-:W5:Y:S04]  /*74f0*/  LDSM.16.M88.4 R20, [R197+0x7800] ;  /* 0x00780000c514783b */ /* 0x020f680000000200 */
[----:B------:R-:W-:Y:S04]  /*7500*/  LDSM.16.M88.4 R164, [R196] ;  /* 0x00000000c4a4783b */ /* 0x000fe80000000200 */
[----:B---3--:R-:W3:Y:S04]  /*7510*/  LDSM.16.M88.4 R8, [R195] ;  /* 0x00000000c308783b */ /* 0x008ee80000000200 */
[----:B------:R-:W3:Y:S04]  /*7520*/  LDSM.16.M88.4 R136, [R187] ;  /* 0x00000000bb88783b */ /* 0x000ee80000000200 */
[----:B-1----:R-:W1:Y:S04]  /*7530*/  LDSM.16.M88.4 R4, [R186] ;  /* 0x00000000ba04783b */ /* 0x002e680000000200 */
[----:B------:R-:W1:Y:S04]  /*7540*/  LDSM.16.M88.4 R168, [R185] ;  /* 0x00000000b9a8783b */ /* 0x000e680000000200 */
[----:B------:R-:W-:Y:S01]  /*7550*/  LDSM.16.M88.4 R32, [R191+0x6000] ;  /* 0x00600000bf20783b */ /* 0x000fe20000000200 */
[C---:B--2---:R-:W-:Y:S03]  /*7560*/  HMMA.16816.F32.BF16 R16, R140.reuse, R12, RZ ;  /* 0x0000000c8c10723c */ /* 0x044fe600000418ff */
[----:B------:R-:W-:Y:S04]  /*7570*/  LDSM.16.M88.4 R28, [R191+0x6800] ;  /* 0x00680000bf1c783b */ /* 0x000fe80000000200 */
[----:B------:R-:W-:Y:S01]  /*7580*/  LDSM.16.M88.4 R24, [R191+0x7800] ;  /* 0x00780000bf18783b */ /* 0x000fe20000000200 */
[C---:B------:R-:W-:Y:S03]  /*7590*/  HMMA.16816.F32.BF16 R12, R140.reuse, R14, RZ ;  /* 0x0000000e8c0c723c */ /* 0x040fe600000418ff */
[----:B------:R-:W-:Y:S04]  /*75a0*/  LDSM.16.M88.4 R172, [R184+0x800] ;  /* 0x00080000b8ac783b */ /* 0x000fe80000000200 */
[----:B------:R-:W-:Y:S01]  /*75b0*/  LDSM.16.M88.4 R224, [R196+0x2000] ;  /* 0x00200000c4e0783b */ /* 0x000fe20000000200 */
[C---:B----4-:R-:W-:Y:S03]  /*75c0*/  HMMA.16816.F32.BF16 R160, R140.reuse, R156, RZ ;  /* 0x0000009c8ca0723c */ /* 0x050fe600000418ff */
[----:B------:R-:W0:Y:S05]  /*75d0*/  LDGDEPBAR ;  /* 0x00000000000079af */ /* 0x000e2a0000000000 */
[C---:B------:R-:W-:Y:S08]  /*75e0*/  HMMA.16816.F32.BF16 R152, R140.reuse, R148, RZ ;  /* 0x000000948c98723c */ /* 0x040ff000000418ff */
[C---:B------:R-:W-:Y:S08]  /*75f0*/  HMMA.16816.F32.BF16 R156, R140.reuse, R158, RZ ;  /* 0x0000009e8c9c723c */ /* 0x040ff000000418ff */
[C---:B------:R-:W-:Y:S08]  /*7600*/  HMMA.16816.F32.BF16 R148, R140.reuse, R150, RZ ;  /* 0x000000968c94723c */ /* 0x040ff000000418ff */
[C---:B-----5:R-:W-:Y:S08]  /*7610*/  HMMA.16816.F32.BF16 R144, R140.reuse, R20, RZ ;  /* 0x000000148c90723c */ /* 0x060ff000000418ff */
[----:B------:R-:W-:Y:S01]  /*7620*/  HMMA.16816.F32.BF16 R140, R140, R22, RZ ;  /* 0x000000168c8c723c */ /* 0x000fe200000418ff */
[----:B------:R-:W2:Y:S07]  /*7630*/  LDSM.16.M88.4 R20, [R194] ;  /* 0x00000000c214783b */ /* 0x000eae0000000200 */
[C---:B---3--:R-:W-:Y:S08]  /*7640*/  HMMA.16816.F32.BF16 R16, R164.reuse, R8, R16 ;  /* 0x00000008a410723c */ /* 0x048ff00000041810 */
[C---:B------:R-:W-:Y:S01]  /*7650*/  HMMA.16816.F32.BF16 R12, R164.reuse, R10, R12 ;  /* 0x0000000aa40c723c */ /* 0x040fe2000004180c */
[----:B------:R-:W3:Y:S07]  /*7660*/  LDSM.16.M88.4 R8, [R191+0x7000] ;  /* 0x00700000bf08783b */ /* 0x000eee0000000200 */
[C---:B------:R-:W-:Y:S08]  /*7670*/  HMMA.16816.F32.BF16 R160, R164.reuse, R136, R160 ;  /* 0x00000088a4a0723c */ /* 0x040ff000000418a0 */
[C---:B------:R-:W-:Y:S01]  /*7680*/  HMMA.16816.F32.BF16 R156, R164.reuse, R138, R156 ;  /* 0x0000008aa49c723c */ /* 0x040fe2000004189c */
[----:B------:R-:W-:Y:S07]  /*7690*/  LDSM.16.M88.4 R136, [R193] ;  /* 0x00000000c188783b */ /* 0x000fee0000000200 */
[C---:B-1----:R-:W-:Y:S08]  /*76a0*/  HMMA.16816.F32.BF16 R152, R164.reuse, R4, R152 ;  /* 0x00000004a498723c */ /* 0x042ff00000041898 */
[C---:B------:R-:W-:Y:S01]  /*76b0*/  HMMA.16816.F32.BF16 R148, R164.reuse, R6, R148 ;  /* 0x00000006a494723c */ /* 0x040fe20000041894 */
[----:B------:R-:W1:Y:S07]  /*76c0*/  LDSM.16.M88.4 R4, [R184] ;  /* 0x00000000b804783b */ /* 0x000e6e0000000200 */
[C---:B------:R-:W-:Y:S08]  /*76d0*/  HMMA.16816.F32.BF16 R144, R164.reuse, R168, R144 ;  /* 0x000000a8a490723c */ /* 0x040ff00000041890 */
[----:B------:R-:W-:Y:S01]  /*76e0*/  HMMA.16816.F32.BF16 R140, R164, R170, R140 ;  /* 0x000000aaa48c723c */ /* 0x000fe2000004188c */
[----:B------:R-:W4:Y:S04]  /*76f0*/  LDSM.16.M88.4 R168, [R184+0x1000] ;  /* 0x00100000b8a8783b */ /* 0x000f280000000200 */
[----:B------:R-:W5:Y:S03]  /*7700*/  LDSM.16.M88.4 R164, [R184+0x1800] ;  /* 0x00180000b8a4783b */ /* 0x000f660000000200 */
[C---:B--2---:R-:W-:Y:S08]  /*7710*/  HMMA.16816.F32.BF16 R16, R20.reuse, R32, R16 ;  /* 0x000000201410723c */ /* 0x044ff00000041810 */
[C---:B------:R-:W-:Y:S01]  /*7720*/  HMMA.16816.F32.BF16 R12, R20.reuse, R34, R12 ;  /* 0x00000022140c723c */ /* 0x040fe2000004180c */
[----:B------:R-:W-:Y:S07]  /*7730*/  LDSM.16.M88.4 R32, [R197+0x8000] ;  /* 0x00800000c520783b */ /* 0x000fee0000000200 */
[C---:B---3--:R-:W-:Y:S08]  /*7740*/  HMMA.16816.F32.BF16 R152, R20.reuse, R8, R152 ;  /* 0x000000081498723c */ /* 0x048ff00000041898 */
[C---:B------:R-:W-:Y:S01]  /*7750*/  HMMA.16816.F32.BF16 R148, R20.reuse, R10, R148 ;  /* 0x0000000a1494723c */ /* 0x040fe20000041894 */
[----:B------:R-:W2:Y:S07]  /*7760*/  LDSM.16.M88.4 R8, [R198+0x2000] ;  /* 0x00200000c608783b */ /* 0x000eae0000000200 */
[C---:B------:R-:W-:Y:S08]  /*7770*/  HMMA.16816.F32.BF16 R160, R20.reuse, R28, R160 ;  /* 0x0000001c14a0723c */ /* 0x040ff000000418a0 */
[C---:B------:R-:W-:Y:S01]  /*7780*/  HMMA.16816.F32.BF16 R156, R20.reuse, R30, R156 ;  /* 0x0000001e149c723c */ /* 0x040fe2000004189c */
[----:B------:R-:W3:Y:S07]  /*7790*/  LDSM.16.M88.4 R28, [R197+0x8800] ;  /* 0x00880000c51c783b */ /* 0x000eee0000000200 */
[C---:B------:R-:W-:Y:S08]  /*77a0*/  HMMA.16816.F32.BF16 R144, R20.reuse, R24, R144 ;  /* 0x000000181490723c */ /* 0x040ff00000041890 */
[----:B------:R-:W-:Y:S01]  /*77b0*/  HMMA.16816.F32.BF16 R140, R20, R26, R140 ;  /* 0x0000001a148c723c */ /* 0x000fe2000004188c */
[----:B------:R-:W2:Y:S04]  /*77c0*/  LDSM.16.M88.4 R24, [R197+0x9000] ;  /* 0x00900000c518783b */ /* 0x000ea80000000200 */
[----:B------:R-:W2:Y:S03]  /*77d0*/  LDSM.16.M88.4 R20, [R197+0x9800] ;  /* 0x00980000c514783b */ /* 0x000ea60000000200 */
[C---:B-1----:R-:W-:Y:S08]  /*77e0*/  HMMA.16816.F32.BF16 R16, R136.reuse, R4, R16 ;  /* 0x000000048810723c */ /* 0x042ff00000041810 */
[C---:B------:R-:W-:Y:S01]  /*77f0*/  HMMA.16816.F32.BF16 R12, R136.reuse, R6, R12 ;  /* 0x00000006880c723c */ /* 0x040fe2000004180c */
[----:B------:R-:W1:Y:S07]  /*7800*/  LDSM.16.M88.4 R4, [R183] ;  /* 0x00000000b704783b */ /* 0x000e6e0000000200 */
[C---:B------:R-:W-:Y:S08]  /*7810*/  HMMA.16816.F32.BF16 R160, R136.reuse, R172, R160 ;  /* 0x000000ac88a0723c */ /* 0x040ff000000418a0 */
[C---:B------:R-:W-:Y:S01]  /*7820*/  HMMA.16816.F32.BF16 R156, R136.reuse, R174, R156 ;  /* 0x000000ae889c723c */ /* 0x040fe2000004189c */
[----:B------:R-:W1:Y:S07]  /*7830*/  LDSM.16.M88.4 R172, [R182] ;  /* 0x00000000b6ac783b */ /* 0x000e6e0000000200 */
[C---:B----4-:R-:W-:Y:S08]  /*7840*/  HMMA.16816.F32.BF16 R152, R136.reuse, R168, R152 ;  /* 0x000000a88898723c */ /* 0x050ff00000041898 */
[C---:B------:R-:W-:Y:S01]  /*7850*/  HMMA.16816.F32.BF16 R148, R136.reuse, R170, R148 ;  /* 0x000000aa8894723c */ /* 0x040fe20000041894 */
[----:B------:R-:W4:Y:S07]  /*7860*/  LDSM.16.M88.4 R168, [R181] ;  /* 0x00000000b5a8783b */ /* 0x000f2e0000000200 */
[C---:B-----5:R-:W-:Y:S08]  /*7870*/  HMMA.16816.F32.BF16 R144, R136.reuse, R164, R144 ;  /* 0x000000a48890723c */ /* 0x060ff00000041890 */
[----:B------:R-:W-:Y:S01]  /*7880*/  HMMA.16816.F32.BF16 R140, R136, R166, R140 ;  /* 0x000000a6888c723c */ /* 0x000fe2000004188c */
[----:B------:R-:W5:Y:S04]  /*7890*/  LDSM.16.M88.4 R164, [R180] ;  /* 0x00000000b4a4783b */ /* 0x000f680000000200 */
[----:B------:R-:W-:Y:S03]  /*78a0*/  LDSM.16.M88.4 R136, [R194+0x2000] ;  /* 0x00200000c288783b */ /* 0x000fe60000000200 */
        /* <DEDUP_REMOVED lines=16> */
[C---:B------:R-:W-:Y:S08]  /*79b0*/  HMMA.16816.F32.BF16 R160, R224.reuse, R172, R160 ;  /* 0x000000ace0a0723c */ /* 0x040ff000000418a0 */
[C---:B------:R-:W-:Y:S08]  /*79c0*/  HMMA.16816.F32.BF16 R156, R224.reuse, R174, R156 ;  /* 0x000000aee09c723c */ /* 0x040ff0000004189c */
[C---:B----4-:R-:W-:Y:S08]  /*79d0*/  HMMA.16816.F32.BF16 R152, R224.reuse, R168, R152 ;  /* 0x000000a8e098723c */ /* 0x050ff00000041898 */
[C---:B------:R-:W-:Y:S08]  /*79e0*/  HMMA.16816.F32.BF16 R148, R224.reuse, R170, R148 ;  /* 0x000000aae094723c */ /* 0x040ff00000041894 */
[C---:B-----5:R-:W-:Y:S08]  /*79f0*/  HMMA.16816.F32.BF16 R144, R224.reuse, R164, R144 ;  /* 0x000000a4e090723c */ /* 0x060ff00000041890 */
[----:B------:R-:W-:Y:S01]  /*7a00*/  HMMA.16816.F32.BF16 R164, R224, R166, R140 ;  /* 0x000000a6e0a4723c */ /* 0x000fe2000004188c */
[----:B------:R-:W4:Y:S07]  /*7a10*/  LDSM.16.M88.4 R140, [R184+0x2800] ;  /* 0x00280000b88c783b */ /* 0x000f2e0000000200 */
        /* <DEDUP_REMOVED lines=11> */
[----:B------:R-:W5:Y:S04]  /*7ad0*/  LDSM.16.M88.4 R20, [R184+0x3800] ;  /* 0x00380000b814783b */ /* 0x000f680000000200 */
[----:B------:R-:W-:Y:S03]  /*7ae0*/  LDSM.16.M88.4 R136, [R197+0xb000] ;  /* 0x00b00000c588783b */ /* 0x000fe60000000200 */
[C---:B-1----:R-:W-:Y:S08]  /*7af0*/  HMMA.16816.F32.BF16 R16, R8.reuse, R4, R16 ;  /* 0x000000040810723c */ /* 0x042ff00000041810 */
[C---:B------:R-:W-:Y:S01]  /*7b00*/  HMMA.16816.F32.BF16 R12, R8.reuse, R6, R12 ;  /* 0x00000006080c723c */ /* 0x040fe2000004180c */
[----:B------:R-:W1:Y:S07]  /*7b10*/  LDSM.16.M88.4 R4, [R197+0xa800] ;  /* 0x00a80000c504783b */ /* 0x000e6e0000000200 */
[C---:B----4-:R-:W-:Y:S08]  /*7b20*/  HMMA.16816.F32.BF16 R160, R8.reuse, R140, R160 ;  /* 0x0000008c08a0723c */ /* 0x050ff000000418a0 */
[C---:B------:R-:W-:Y:S01]  /*7b30*/  HMMA.16816.F32.BF16 R156, R8.reuse, R142, R156 ;  /* 0x0000008e089c723c */ /* 0x040fe2000004189c */
[----:B------:R-:W-:Y:S07]  /*7b40*/  LDSM.16.M88.4 R140, [R197+0xb800] ;  /* 0x00b80000c58c783b */ /* 0x000fee0000000200 */
[C---:B--2---:R-:W-:Y:S08]  /*7b50*/  HMMA.16816.F32.BF16 R152, R8.reuse, R32, R152 ;  /* 0x000000200898723c */ /* 0x044ff00000041898 */
[----:B------:R-:W-:Y:S01]  /*7b60*/  HMMA.16816.F32.BF16 R168, R8, R34, R148 ;  /* 0x0000002208a8723c */ /* 0x000fe20000041894 */
[----:B------:R-:W-:Y:S04]  /*7b70*/  LDSM.16.M88.4 R148, [R196+0x4000] ;  /* 0x00400000c494783b */ /* 0x000fe80000000200 */
[----:B------:R-:W2:Y:S03]  /*7b80*/  LDSM.16.M88.4 R32, [R179] ;  /* 0x00000000b320783b */ /* 0x000ea60000000200 */
[----:B---3--:R-:W-:Y:S08]  /*7b90*/  HMMA.16816.F32.BF16 R16, R28, R24, R16 ;  /* 0x000000181c10723c */ /* 0x008ff00000041810 */
[C---:B-----5:R-:W-:Y:S08]  /*7ba0*/  HMMA.16816.F32.BF16 R144, R8.reuse, R20, R144 ;  /* 0x000000140890723c */ /* 0x060ff00000041890 */
[----:B------:R-:W-:Y:S01]  /*7bb0*/  HMMA.16816.F32.BF16 R164, R8, R22, R164 ;  /* 0x0000001608a4723c */ /* 0x000fe200000418a4 */
[----:B------:R-:W-:Y:S04]  /*7bc0*/  LDSM.16.M88.4 R8, [R194+0x4000] ;  /* 0x00400000c208783b */ /* 0x000fe80000000200 */
[----:B------:R-:W-:Y:S03]  /*7bd0*/  LDSM.16.M88.4 R20, [R176] ;  /* 0x00000000b014783b */ /* 0x000fe60000000200 */
[C---:B-1----:R-:W-:Y:S08]  /*7be0*/  HMMA.16816.F32.BF16 R160, R28.reuse, R4, R160 ;  /* 0x000000041ca0723c */ /* 0x042ff000000418a0 */
[C---:B------:R-:W-:Y:S01]  /*7bf0*/  HMMA.16816.F32.BF16 R156, R28.reuse, R6, R156 ;  /* 0x000000061c9c723c */ /* 0x040fe2000004189c */
[----:B------:R-:W1:Y:S07]  /*7c00*/  LDSM.16.M88.4 R4, [R191+0xa000] ;  /* 0x00a00000bf04783b */ /* 0x000e6e0000000200 */
[C---:B------:R-:W-:Y:S01]  /*7c10*/  HMMA.16816.F32.BF16 R12, R28.reuse, R26, R12 ;  /* 0x0000001a1c0c723c */ /* 0x040fe2000004180c */
[----:B------:R-:W-:Y:S07]  /*7c20*/  LDSM.16.M88.4 R24, [R177] ;  /* 0x00000000b118783b */ /* 0x000fee0000000200 */
[C---:B------:R-:W-:Y:S08]  /*7c30*/  HMMA.16816.F32.BF16 R152, R28.reuse, R136, R152 ;  /* 0x000000881c98723c */ /* 0x040ff00000041898 */
[----:B------:R-:W-:Y:S01]  /*7c40*/  HMMA.16816.F32.BF16 R168, R28, R138, R168 ;  /* 0x0000008a1ca8723c */ /* 0x000fe200000418a8 */
[----:B------:R-:W3:Y:S07]  /*7c50*/  LDSM.16.M88.4 R136, [R178] ;  /* 0x00000000b288783b */ /* 0x000eee0000000200 */
[----:B--2---:R-:W-:Y:S08]  /*7c60*/  HMMA.16816.F32.BF16 R16, R148, R32, R16 ;  /* 0x000000209410723c */ /* 0x004ff00000041810 */
[C---:B------:R-:W-:Y:S08]  /*7c70*/  HMMA.16816.F32.BF16 R144, R28.reuse, R140, R144 ;  /* 0x0000008c1c90723c */ /* 0x040ff00000041890 */
[----:B------:R-:W-:Y:S01]  /*7c80*/  HMMA.16816.F32.BF16 R164, R28, R142, R164 ;  /* 0x0000008e1ca4723c */ /* 0x000fe200000418a4 */
[----:B------:R-:W-:Y:S04]  /*7c90*/  LDSM.16.M88.4 R140, [R193+0x4000] ;  /* 0x00400000c18c783b */ /* 0x000fe80000000200 */
[----:B------:R-:W2:Y:S03]  /*7ca0*/  LDSM.16.M88.4 R28, [R184+0x4000] ;  /* 0x00400000b81c783b */ /* 0x000ea60000000200 */
[----:B------:R-:W-:Y:S01]  /*7cb0*/  HMMA.16816.F32.BF16 R12, R148, R34, R12 ;  /* 0x00000022940c723c */ /* 0x000fe2000004180c */
[----:B------:R-:W4:Y:S07]  /*7cc0*/  LDSM.16.M88.4 R32, [R191+0xa800] ;  /* 0x00a80000bf20783b */ /* 0x000f2e0000000200 */
[----:B-1----:R-:W-:Y:S08]  /*7cd0*/  HMMA.16816.F32.BF16 R16, R8, R4, R16 ;  /* 0x000000040810723c */ /* 0x002ff00000041810 */
[----:B---3--:R-:W-:Y:S08]  /*7ce0*/  HMMA.16816.F32.BF16 R160, R148, R136, R160 ;  /* 0x0000008894a0723c */ /* 0x008ff000000418a0 */
[----:B------:R-:W-:Y:S01]  /*7cf0*/  HMMA.16816.F32.BF16 R12, R8, R6, R12 ;  /* 0x00000006080c723c */ /* 0x000fe2000004180c */
[----:B------:R-:W1:Y:S07]  /*7d00*/  LDSM.16.M88.4 R4, [R184+0x4800] ;  /* 0x00480000b804783b */ /* 0x000e6e0000000200 */
[----:B------:R-:W-:Y:S07]  /*7d10*/  HMMA.16816.F32.BF16 R156, R148, R138, R156 ;  /* 0x0000008a949c723c */ /* 0x000fee000004189c */
[----:B------:R-:W-:Y:S01]  /*7d20*/  IMAD R138, R207, 0x40, R206 ;  /* 0x00000040cf8a7824 */ /* 0x000fe200078e02ce */
[----:B--2---:R-:W-:Y:S04]  /*7d30*/  HMMA.16816.F32.BF16 R16, R140, R28, R16 ;  /* 0x0000001c8c10723c */ /* 0x004fe80000041810 */
[----:B------:R-:W-:-:S04]  /*7d40*/  IADD3 R136, R138, 0x1, RZ ;  /* 0x000000018a887810 */ /* 0x000fc80007ffe0ff */
[----:B------:R-:W-:Y:S01]  /*7d50*/  HMMA.16816.F32.BF16 R144, R148, R20, R144 ;  /* 0x000000149490723c */ /* 0x000fe20000041890 */
[----:B------:R-:W2:Y:S01]  /*7d60*/  I2F R28, R136 ;  /* 0x00000088001c7306 */ /* 0x000ea20000201400 */
[C---:B------:R-:W-:Y:S02]  /*7d70*/  ISETP.GE.AND P1, PT, R136.reuse, R223, PT ;  /* 0x000000df8800720c */ /* 0x040fe40003f26270 */
[----:B------:R-:W-:-:S04]  /*7d80*/  ISETP.GE.AND P6, PT, R136, R211, PT ;  /* 0x000000d38800720c */ /* 0x000fc80003fc6270 */
[----:B------:R-:W-:Y:S01]  /*7d90*/  HMMA.16816.F32.BF16 R164, R148, R22, R164 ;  /* 0x0000001694a4723c */ /* 0x000fe200000418a4 */
[----:B------:R-:W3:Y:S07]  /*7da0*/  LDSM.16.M88.4 R20, [R191+0xb000] ;  /* 0x00b00000bf14783b */ /* 0x000eee0000000200 */
[----:B----4-:R-:W-:Y:S01]  /*7db0*/  HMMA.16816.F32.BF16 R160, R8, R32, R160 ;  /* 0x0000002008a0723c */ /* 0x010fe200000418a0 */
[----:B--2---:R-:W-:Y:S01]  /*7dc0*/  FFMA.FTZ R3, R0, R28, R17 ;  /* 0x0000001c00037223 */ /* 0x004fe20000010011 */
[----:B------:R-:W-:-:S04]  /*7dd0*/  IADD3 R136, R138, 0x18, RZ ;  /* 0x000000188a887810 */ /* 0x000fc80007ffe0ff */
[----:B------:R-:W-:Y:S02]  /*7de0*/  FSEL R3, R3, -INF , !P1 ;  /* 0xff80000003037808 */ /* 0x000fe40004800000 */
[----:B------:R-:W-:Y:S01]  /*7df0*/  HMMA.16816.F32.BF16 R152, R148, R24, R152 ;  /* 0x000000189498723c */ /* 0x000fe20000041898 */
[----:B------:R-:W-:-:S07]  /*7e00*/  IADD3 R32, R138, 0x9, RZ ;  /* 0x000000098a207810 */ /* 0x000fce0007ffe0ff */
[----:B------:R-:W-:Y:S07]  /*7e10*/  HMMA.16816.F32.BF16 R12, R140, R30, R12 ;  /* 0x0000001e8c0c723c */ /* 0x000fee000004180c */
[----:B------:R-:W-:Y:S01]  /*7e20*/  IADD3 R30, R138, 0x8, RZ ;  /* 0x000000088a1e7810 */ /* 0x000fe20007ffe0ff */
[----:B------:R-:W-:Y:S01]  /*7e30*/  HMMA.16816.F32.BF16 R168, R148, R26, R168 ;  /* 0x0000001a94a8723c */ /* 0x000fe200000418a8 */
[----:B------:R-:W2:Y:S02]  /*7e40*/  LDSM.16.M88.4 R24, [R184+0x5000] ;  /* 0x00500000b818783b */ /* 0x000ea40000000200 */
[----:B------:R4:W5:Y:S01]  /*7e50*/  I2F R33, R30 ;  /* 0x0000001e00217306 */ /* 0x0009620000201400 */
[----:B------:R-:W-:-:S02]  /*7e60*/  ISETP.GE.AND P5, PT, R30, R223, PT ;  /* 0x000000df1e00720c */ /* 0x000fc40003fa6270 */
[----:B------:R-:W-:Y:S02]  /*7e70*/  ISETP.GE.AND P1, PT, R30, R211, PT ;  /* 0x000000d31e00720c */ /* 0x000fe40003f26270 */
[----:B-1----:R-:W-:Y:S03]  /*7e80*/  HMMA.16816.F32.BF16 R160, R140, R4, R160 ;  /* 0x000000048ca0723c */ /* 0x002fe600000418a0 */
[----:B------:R-:W1:Y:S04]  /*7e90*/  I2F R4, R32 ;  /* 0x0000002000047306 */ /* 0x000e680000201400 */
[C---:B------:R-:W-:Y:S01]  /*7ea0*/  FFMA.FTZ R5, R0.reuse, R28, R19 ;  /* 0x0000001c00057223 */ /* 0x040fe20000010013 */
[----:B------:R-:W-:Y:S01]  /*7eb0*/  HMMA.16816.F32.BF16 R156, R8, R34, R156 ;  /* 0x00000022089c723c */ /* 0x000fe2000004189c */
[----:B----4-:R-:W4:Y:S01]  /*7ec0*/  LDSM.16.M88.4 R28, [R191+0xb800] ;  /* 0x00b80000bf1c783b */ /* 0x010f220000000200 */
[----:B-----5:R-:W-:-:S02]  /*7ed0*/  FFMA.FTZ R17, R0, R33, R12 ;  /* 0x0000002100117223 */ /* 0x020fc4000001000c */
[----:B------:R-:W-:Y:S01]  /*7ee0*/  FSEL R12, R5, -INF , !P6 ;  /* 0xff800000050c7808 */ /* 0x000fe20007000000 */
[----:B------:R-:W-:Y:S02]  /*7ef0*/  FFMA.FTZ R14, R0, R33, R14 ;  /* 0x00000021000e7223 */ /* 0x000fe4000001000e */
[----:B------:R-:W-:Y:S01]  /*7f00*/  IADD3 R34, R138, 0x10, RZ ;  /* 0x000000108a227810 */ /* 0x000fe20007ffe0ff */
[----:B---3--:R-:W-:Y:S01]  /*7f10*/  HMMA.16816.F32.BF16 R152, R8, R20, R152 ;  /* 0x000000140898723c */ /* 0x008fe20000041898 */
[----:B------:R-:W-:Y:S01]  /*7f20*/  ISETP.GE.AND P6, PT, R32, R223, PT ;  /* 0x000000df2000720c */ /* 0x000fe20003fc6270 */
[----:B------:R-:W-:Y:S01]  /*7f30*/  I2F R35, R136 ;  /* 0x0000008800237306 */ /* 0x000fe20000201400 */
[CC--:B-1----:R-:W-:Y:S01]  /*7f40*/  FFMA.FTZ R13, R0.reuse, R4.reuse, R13 ;  /* 0x00000004000d7223 */ /* 0x0c2fe2000001000d */
[----:B------:R-:W-:Y:S01]  /*7f50*/  FSEL R17, R17, -INF , !P5 ;  /* 0xff80000011117808 */ /* 0x000fe20006800000 */
[----:B------:R-:W-:Y:S01]  /*7f60*/  FFMA.FTZ R15, R0, R4, R15 ;  /* 0x00000004000f7223 */ /* 0x000fe2000001000f */
[----:B------:R-:W-:-:S02]  /*7f70*/  FSEL R14, R14, -INF , !P1 ;  /* 0xff8000000e0e7808 */ /* 0x000fc40004800000 */
[----:B------:R-:W-:Y:S01]  /*7f80*/  IADD3 R20, R138, 0x11, RZ ;  /* 0x000000118a147810 */ /* 0x000fe20007ffe0ff */
[----:B------:R-:W-:Y:S01]  /*7f90*/  HMMA.16816.F32.BF16 R168, R8, R22, R168 ;  /* 0x0000001608a8723c */ /* 0x000fe200000418a8 */
[----:B------:R-:W1:Y:S01]  /*7fa0*/  I2F R19, R34 ;  /* 0x0000002200137306 */ /* 0x000e620000201400 */
[----:B------:R-:W-:Y:S02]  /*7fb0*/  FSEL R13, R13, -INF , !P6 ;  /* 0xff8000000d0d7808 */ /* 0x000fe40007000000 */
[----:B------:R-:W-:Y:S02]  /*7fc0*/  ISETP.GE.AND P5, PT, R32, R211, PT ;  /* 0x000000d32000720c */ /* 0x000fe40003fa6270 */
[C---:B------:R-:W-:Y:S02]  /*7fd0*/  ISETP.GE.AND P1, PT, R34.reuse, R223, PT ;  /* 0x000000df2200720c */ /* 0x040fe40003f26270 */
[----:B------:R-:W-:Y:S01]  /*7fe0*/  HMMA.16816.F32.BF16 R156, R140, R6, R156 ;  /* 0x000000068c9c723c */ /* 0x000fe2000004189c */
[----:B------:R-:W3:Y:S01]  /*7ff0*/  I2F R21, R20 ;  /* 0x0000001400157306 */ /* 0x000ee20000201400 */
[----:B------:R-:W5:Y:S01]  /*8000*/  LDSM.16.M88.4 R4, [R184+0x5800] ;  /* 0x00580000b804783b */ /* 0x000f620000000200 */
[----:B------:R-:W-:Y:S01]  /*8010*/  ISETP.GE.AND P6, PT, R34, R211, PT ;  /* 0x000000d32200720c */ /* 0x000fe20003fc6270 */
[----:B------:R-:W-:-:S04]  /*8020*/  DEPBAR.LE SB0, 0x0 ;  /* 0x000080000000791a */ /* 0x000fc80000000000 */
[----:B------:R-:W-:Y:S01]  /*8030*/  FSEL R32, R15, -INF , !P5 ;  /* 0xff8000000f207808 */ /* 0x000fe20006800000 */
[----:B-1----:R-:W-:Y:S01]  /*8040*/  FFMA.FTZ R22, R0, R19, R162 ;  /* 0x0000001300167223 */ /* 0x002fe200000100a2 */
[----:B------:R-:W-:Y:S01]  /*8050*/  IADD3 R34, R138, 0x19, RZ ;  /* 0x000000198a227810 */ /* 0x000fe20007ffe0ff */
[----:B--2---:R-:W-:Y:S01]  /*8060*/  HMMA.16816.F32.BF16 R152, R140, R24, R152 ;  /* 0x000000188c98723c */ /* 0x004fe20000041898 */
[----:B------:R-:W-:Y:S01]  /*8070*/  ISETP.GE.AND P5, PT, R20, R223, PT ;  /* 0x000000df1400720c */ /* 0x000fe20003fa6270 */
[----:B------:R-:W-:Y:S01]  /*8080*/  FFMA.FTZ R33, R0, R19, R160 ;  /* 0x0000001300217223 */ /* 0x000fe200000100a0 */
[----:B------:R-:W1:Y:S01]  /*8090*/  I2F R15, R34 ;  /* 0x00000022000f7306 */ /* 0x000e620000201400 */
[----:B------:R-:W-:Y:S01]  /*80a0*/  FSEL R22, R22, -INF , !P6 ;  /* 0xff80000016167808 */ /* 0x000fe20007000000 */
[----:B---3--:R-:W-:Y:S01]  /*80b0*/  FFMA.FTZ R161, R0, R21, R161 ;  /* 0x0000001500a17223 */ /* 0x008fe200000100a1 */
[----:B------:R-:W-:Y:S02]  /*80c0*/  ISETP.GE.AND P6, PT, R136, R223, PT ;  /* 0x000000df8800720c */ /* 0x000fe40003fc6270 */
[----:B----4-:R-:W-:Y:S01]  /*80d0*/  HMMA.16816.F32.BF16 R144, R8, R28, R144 ;  /* 0x0000001c0890723c */ /* 0x010fe20000041890 */
[----:B------:R-:W-:Y:S01]  /*80e0*/  IADD3 R24, R138, 0x20, RZ ;  /* 0x000000208a187810 */ /* 0x000fe20007ffe0ff */
[----:B------:R-:W-:Y:S01]  /*80f0*/  FFMA.FTZ R163, R0, R21, R163 ;  /* 0x0000001500a37223 */ /* 0x000fe200000100a3 */
[----:B------:R-:W-:-:S02]  /*8100*/  FSEL R25, R161, -INF , !P5 ;  /* 0xff800000a1197808 */ /* 0x000fc40006800000 */
[----:B------:R-:W-:Y:S01]  /*8110*/  ISETP.GE.AND P5, PT, R136, R211, PT ;  /* 0x000000d38800720c */ /* 0x000fe20003fa6270 */
[----:B------:R-:W2:Y:S01]  /*8120*/  I2F R19, R24 ;  /* 0x0000001800137306 */ /* 0x000ea20000201400 */
[----:B------:R-:W-:Y:S01]  /*8130*/  IADD3 R136, R138, 0x21, RZ ;  /* 0x000000218a887810 */ /* 0x000fe20007ffe0ff */
[----:B------:R-:W-:Y:S01]  /*8140*/  HMMA.16816.F32.BF16 R164, R8, R30, R164 ;  /* 0x0000001e08a4723c */ /* 0x000fe200000418a4 */
[----:B------:R-:W-:Y:S01]  /*8150*/  FSEL R33, R33, -INF , !P1 ;  /* 0xff80000021217808 */ /* 0x000fe20004800000 */
[----:B------:R-:W-:Y:S01]  /*8160*/  FFMA.FTZ R23, R0, R35, R156 ;  /* 0x0000002300177223 */ /* 0x000fe2000001009c */
[----:B------:R-:W-:Y:S01]  /*8170*/  ISETP.GE.AND P1, PT, R20, R211, PT ;  /* 0x000000d31400720c */ /* 0x000fe20003f26270 */
[C---:B------:R-:W-:Y:S02]  /*8180*/  FFMA.FTZ R20, R0.reuse, R35, R158 ;  /* 0x0000002300147223 */ /* 0x040fe4000001009e */
[----:B------:R-:W3:Y:S01]  /*8190*/  I2F R29, R136 ;  /* 0x00000088001d7306 */ /* 0x000ee20000201400 */
[----:B------:R-:W-:Y:S01]  /*81a0*/  FSEL R28, R163, -INF , !P1 ;  /* 0xff800000a31c7808 */ /* 0x000fe20004800000 */
[----:B-1----:R-:W-:Y:S01]  /*81b0*/  FFMA.FTZ R21, R0, R15, R157 ;  /* 0x0000000f00157223 */ /* 0x002fe2000001009d */
[----:B------:R-:W-:Y:S01]  /*81c0*/  ISETP.GE.AND P1, PT, R34, R223, PT ;  /* 0x000000df2200720c */ /* 0x000fe20003f26270 */
[----:B------:R-:W-:Y:S01]  /*81d0*/  HMMA.16816.F32.BF16 R168, R140, R26, R168 ;  /* 0x0000001a8ca8723c */ /* 0x000fe200000418a8 */
[----:B------:R-:W-:-:S02]  /*81e0*/  FSEL R20, R20, -INF , !P5 ;  /* 0xff80000014147808 */ /* 0x000fc40006800000 */
[----:B------:R-:W-:Y:S01]  /*81f0*/  FSEL R21, R21, -INF , !P1 ;  /* 0xff80000015157808 */ /* 0x000fe20004800000 */
[----:B--2---:R-:W-:Y:S01]  /*8200*/  FFMA.FTZ R154, R0, R19, R154 ;  /* 0x00000013009a7223 */ /* 0x004fe2000001009a */
[----:B------:R-:W-:Y:S01]  /*8210*/  ISETP.GE.AND P5, PT, R24, R223, PT ;  /* 0x000000df1800720c */ /* 0x000fe20003fa6270 */
[----:B------:R-:W-:Y:S01]  /*8220*/  FFMA.FTZ R152, R0, R19, R152 ;  /* 0x0000001300987223 */ /* 0x000fe20000010098 */
[----:B------:R-:W-:Y:S01]  /*8230*/  ISETP.GE.AND P1, PT, R24, R211, PT ;  /* 0x000000d31800720c */ /* 0x000fe20003f26270 */
[----:B------:R-:W-:Y:S01]  /*8240*/  FFMA.FTZ R24, R0, R15, R159 ;  /* 0x0000000f00187223 */ /* 0x000fe2000001009f */
[----:B------:R-:W-:Y:S01]  /*8250*/  FSEL R23, R23, -INF , !P6 ;  /* 0xff80000017177808 */ /* 0x000fe20007000000 */
[----:B-----5:R-:W-:Y:S01]  /*8260*/  HMMA.16816.F32.BF16 R144, R140, R4, R144 ;  /* 0x000000048c90723c */ /* 0x020fe20000041890 */
[----:B------:R-:W-:Y:S01]  /*8270*/  ISETP.GE.AND P6, PT, R34, R211, PT ;  /* 0x000000d32200720c */ /* 0x000fe20003fc6270 */
[-C--:B---3--:R-:W-:Y:S01]  /*8280*/  FFMA.FTZ R153, R0, R29.reuse, R153 ;  /* 0x0000001d00997223 */ /* 0x088fe20000010099 */
[----:B------:R-:W-:Y:S01]  /*8290*/  IADD3 R26, R138, 0x28, RZ ;  /* 0x000000288a1a7810 */ /* 0x000fe20007ffe0ff */
[----:B------:R-:W-:Y:S01]  /*82a0*/  FFMA.FTZ R155, R0, R29, R155 ;  /* 0x0000001d009b7223 */ /* 0x000fe2000001009b */
[----:B------:R-:W-:-:S02]  /*82b0*/  FSEL R24, R24, -INF , !P6 ;  /* 0xff80000018187808 */ /* 0x000fc40007000000 */
[----:B------:R-:W1:Y:S01]  /*82c0*/  I2F R15, R26 ;  /* 0x0000001a000f7306 */ /* 0x000e620000201400 */
[-C--:B------:R-:W-:Y:S01]  /*82d0*/  ISETP.GE.AND P6, PT, R136, R223.reuse, PT ;  /* 0x000000df8800720c */ /* 0x080fe20003fc6270 */
[----:B------:R-:W-:Y:S01]  /*82e0*/  HMMA.16816.F32.BF16 R164, R140, R6, R164 ;  /* 0x000000068ca4723c */ /* 0x000fe200000418a4 */
[----:B------:R-:W-:Y:S02]  /*82f0*/  IADD3 R10, R138, 0x29, RZ ;  /* 0x000000298a0a7810 */ /* 0x000fe40007ffe0ff */
[----:B------:R-:W-:Y:S02]  /*8300*/  FSEL R174, R154, -INF , !P1 ;  /* 0xff8000009aae7808 */ /* 0x000fe40004800000 */
[----:B------:R-:W-:Y:S01]  /*8310*/  FSEL R225, R153, -INF , !P6 ;  /* 0xff80000099e17808 */ /* 0x000fe20007000000 */
[----:B------:R-:W2:Y:S01]  /*8320*/  I2F R8, R10 ;  /* 0x0000000a00087306 */ /* 0x000ea20000201400 */
[C---:B------:R-:W-:Y:S01]  /*8330*/  ISETP.GE.AND P1, PT, R26.reuse, R223, PT ;  /* 0x000000df1a00720c */ /* 0x040fe20003f26270 */
[----:B------:R-:W-:Y:S01]  /*8340*/  BAR.SYNC.DEFER_BLOCKING 0x0 ;  /* 0x0000000000007b1d */ /* 0x000fe20000010000 */
[----:B------:R-:W-:-:S02]  /*8350*/  ISETP.GE.AND P6, PT, R26, R211, PT ;  /* 0x000000d31a00720c */ /* 0x000fc40003fc6270 */
[C---:B------:R-:W-:Y:S02]  /*8360*/  IADD3 R4, R138.reuse, 0x30, RZ ;  /* 0x000000308a047810 */ /* 0x040fe40007ffe0ff */
[----:B------:R-:W-:Y:S01]  /*8370*/  IADD3 R6, R138, 0x38, RZ ;  /* 0x000000388a067810 */ /* 0x000fe20007ffe0ff */
[-C--:B-1----:R-:W-:Y:S01]  /*8380*/  FFMA.FTZ R168, R0, R15.reuse, R168 ;  /* 0x0000000f00a87223 */ /* 0x082fe200000100a8 */
[----:B------:R-:W-:Y:S01]  /*8390*/  IADD3 R26, R138, 0x31, RZ ;  /* 0x000000318a1a7810 */ /* 0x000fe20007ffe0ff */
[----:B------:R-:W1:Y:S01]  /*83a0*/  I2F R5, R4 ;  /* 0x0000000400057306 */ /* 0x000e620000201400 */
[----:B------:R-:W-:Y:S01]  /*83b0*/  FSEL R173, R152, -INF , !P5 ;  /* 0xff80000098ad7808 */ /* 0x000fe20006800000 */
[----:B------:R-:W-:Y:S01]  /*83c0*/  FFMA.FTZ R170, R0, R15, R170 ;  /* 0x0000000f00aa7223 */ /* 0x000fe200000100aa */
[----:B------:R-:W-:Y:S02]  /*83d0*/  ISETP.GE.AND P5, PT, R136, R211, PT ;  /* 0x000000d38800720c */ /* 0x000fe40003fa6270 */
[----:B------:R-:W-:Y:S01]  /*83e0*/  FSEL R175, R168, -INF , !P1 ;  /* 0xff800000a8af7808 */ /* 0x000fe20004800000 */
[CC--:B--2---:R-:W-:Y:S01]  /*83f0*/  FFMA.FTZ R169, R0.reuse, R8.reuse, R169 ;  /* 0x0000000800a97223 */ /* 0x0c4fe200000100a9 */
[----:B------:R-:W-:Y:S01]  /*8400*/  FSEL R172, R155, -INF , !P5 ;  /* 0xff8000009bac7808 */ /* 0x000fe20006800000 */
[----:B------:R-:W2:Y:S01]  /*8410*/  I2F R9, R26 ;  /* 0x0000001a00097306 */ /* 0x000ea20000201400 */
[----:B------:R-:W-:Y:S01]  /*8420*/  FFMA.FTZ R168, R0, R8, R171 ;  /* 0x0000000800a87223 */ /* 0x000fe200000100ab */
[----:B------:R-:W-:-:S02]  /*8430*/  ISETP.GE.AND P5, PT, R10, R223, PT ;  /* 0x000000df0a00720c */ /* 0x000fc40003fa6270 */
[----:B------:R-:W-:Y:S02]  /*8440*/  ISETP.GE.AND P1, PT, R10, R211, PT ;  /* 0x000000d30a00720c */ /* 0x000fe40003f26270 */
[----:B------:R-:W-:Y:S02]  /*8450*/  FSEL R169, R169, -INF , !P5 ;  /* 0xff800000a9a97808 */ /* 0x000fe40006800000 */
[----:B------:R-:W3:Y:S01]  /*8460*/  I2F R7, R6 ;  /* 0x0000000600077306 */ /* 0x000ee20000201400 */
[-C--:B-1----:R-:W-:Y:S01]  /*8470*/  FFMA.FTZ R146, R0, R5.reuse, R146 ;  /* 0x0000000500927223 */ /* 0x082fe20000010092 */
[----:B------:R-:W-:Y:S01]  /*8480*/  FSEL R168, R168, -INF , !P1 ;  /* 0xff800000a8a87808 */ /* 0x000fe20004800000 */
[----:B------:R-:W-:Y:S01]  /*8490*/  FFMA.FTZ R144, R0, R5, R144 ;  /* 0x0000000500907223 */ /* 0x000fe20000010090 */
[----:B------:R-:W-:Y:S02]  /*84a0*/  ISETP.GE.AND P5, PT, R4, R211, PT ;  /* 0x000000d30400720c */ /* 0x000fe40003fa6270 */
[----:B------:R-:W-:Y:S01]  /*84b0*/  ISETP.GE.AND P1, PT, R26, R223, PT ;  /* 0x000000df1a00720c */ /* 0x000fe20003f26270 */
[----:B--2---:R-:W-:Y:S01]  /*84c0*/  FFMA.FTZ R145, R0, R9, R145 ;  /* 0x0000000900917223 */ /* 0x004fe20000010091 */
[----:B------:R-:W-:Y:S01]  /*84d0*/  FSEL R170, R170, -INF , !P6 ;  /* 0xff800000aaaa7808 */ /* 0x000fe20007000000 */
[----:B------:R-:W1:Y:S01]  /*84e0*/  I2F R5, R138 ;  /* 0x0000008a00057306 */ /* 0x000e620000201400 */
[----:B------:R-:W-:Y:S01]  /*84f0*/  ISETP.GE.AND P6, PT, R4, R223, PT ;  /* 0x000000df0400720c */ /* 0x000fe20003fc6270 */
[----:B------:R-:W-:Y:S01]  /*8500*/  FFMA.FTZ R136, R0, R9, R147 ;  /* 0x0000000900887223 */ /* 0x000fe20000010093 */
[----:B------:R-:W-:-:S02]  /*8510*/  FSEL R152, R146, -INF , !P5 ;  /* 0xff80000092987808 */ /* 0x000fc40006800000 */
[----:B------:R-:W-:Y:S01]  /*8520*/  FSEL R153, R145, -INF , !P1 ;  /* 0xff80000091997808 */ /* 0x000fe20004800000 */
[----:B---3--:R-:W-:Y:S01]  /*8530*/  FFMA.FTZ R137, R0, R7, R164 ;  /* 0x0000000700897223 */ /* 0x008fe200000100a4 */
[----:B------:R-:W-:Y:S01]  /*8540*/  ISETP.GE.AND P5, PT, R6, R223, PT ;  /* 0x000000df0600720c */ /* 0x000fe20003fa6270 */
[----:B------:R-:W-:Y:S01]  /*8550*/  FFMA.FTZ R166, R0, R7, R166 ;  /* 0x0000000700a67223 */ /* 0x000fe200000100a6 */
[-C--:B------:R-:W-:Y:S02]  /*8560*/  ISETP.GE.AND P1, PT, R6, R211.reuse, PT ;  /* 0x000000d30600720c */ /* 0x080fe40003f26270 */
[----:B------:R-:W-:Y:S02]  /*8570*/  IADD3 R6, R138, 0x39, RZ ;  /* 0x000000398a067810 */ /* 0x000fe40007ffe0ff */
[----:B------:R-:W-:Y:S02]  /*8580*/  FSEL R155, R144, -INF , !P6 ;  /* 0xff800000909b7808 */ /* 0x000fe40007000000 */
[----:B------:R-:W-:Y:S01]  /*8590*/  ISETP.GE.AND P6, PT, R26, R211, PT ;  /* 0x000000d31a00720c */ /* 0x000fe20003fc6270 */
[----:B------:R-:W2:Y:S01]  /*85a0*/  I2F R7, R6 ;  /* 0x0000000600077306 */ /* 0x000ea20000201400 */
[----:B------:R-:W-:Y:S01]  /*85b0*/  FSEL R137, R137, -INF , !P5 ;  /* 0xff80000089897808 */ /* 0x000fe20006800000 */
[-C--:B-1----:R-:W-:Y:S01]  /*85c0*/  FFMA.FTZ R16, R0, R5.reuse, R16 ;  /* 0x0000000500107223 */ /* 0x082fe20000010010 */
[----:B------:R-:W-:Y:S01]  /*85d0*/  FSEL R136, R136, -INF , !P6 ;  /* 0xff80000088887808 */ /* 0x000fe20007000000 */
[----:B------:R-:W-:Y:S01]  /*85e0*/  FFMA.FTZ R4, R0, R5, R18 ;  /* 0x0000000500047223 */ /* 0x000fe20000010012 */
[----:B------:R-:W-:-:S02]  /*85f0*/  ISETP.GE.AND P6, PT, R138, R223, PT ;  /* 0x000000df8a00720c */ /* 0x000fc40003fc6270 */
[----:B------:R-:W-:Y:S02]  /*8600*/  ISETP.GE.AND P5, PT, R138, R211, PT ;  /* 0x000000d38a00720c */ /* 0x000fe40003fa6270 */
[----:B------:R-:W-:Y:S02]  /*8610*/  FSEL R138, R166, -INF , !P1 ;  /* 0xff800000a68a7808 */ /* 0x000fe40004800000 */
[----:B------:R-:W-:Y:S02]  /*8620*/  ISETP.GE.AND P1, PT, R134, 0x3, PT ;  /* 0x000000038600780c */ /* 0x000fe40003f26270 */
[----:B------:R-:W-:Y:S02]  /*8630*/  FSEL R5, R16, -INF , !P6 ;  /* 0xff80000010057808 */ /* 0x000fe40007000000 */
[----:B------:R-:W-:Y:S01]  /*8640*/  FSEL R4, R4, -INF , !P5 ;  /* 0xff80000004047808 */ /* 0x000fe20006800000 */
[----:B--2---:R-:W-:Y:S01]  /*8650*/  FFMA.FTZ R139, R0, R7, R165 ;  /* 0x00000007008b7223 */ /* 0x004fe200000100a5 */
[----:B------:R-:W-:Y:S01]  /*8660*/  ISETP.GE.AND P6, PT, R6, R223, PT ;  /* 0x000000df0600720c */ /* 0x000fe20003fc6270 */
[----:B------:R-:W-:Y:S01]  /*8670*/  FFMA.FTZ R150, R0, R7, R167 ;  /* 0x0000000700967223 */ /* 0x000fe200000100a7 */
[----:B------:R-:W-:-:S02]  /*8680*/  ISETP.GE.AND P5, PT, R6, R211, PT ;  /* 0x000000d30600720c */ /* 0x000fc40003fa6270 */
        /* <DEDUP_REMOVED lines=62> */
.L_x_2245:
[----:B------:R-:W-:-:S05]  /*8a70*/  IMAD.MOV.U32 R11, RZ, RZ, c[0x0][0x198] ;  /* 0x00006600ff0b7624 */ /* 0x000fca00078e00ff */
[----:B------:R-:W-:-:S04]  /*8a80*/  LEA R11, -R11, RZ, 0x6 ;  /* 0x000000ff0b0b7211 */ /* 0x000fc800078e31ff */
[----:B------:R-:W-:Y:S02]  /*8a90*/  SHF.R.S32.HI R8, RZ, 0x1f, R11 ;  /* 0x0000001fff087819 */ /* 0x000fe4000001140b */
.L_x_2246:
        /* <DEDUP_REMOVED lines=108> */
.L_x_2248:
[----:B------:R-:W-:Y:S05]  /*9160*/  BSYNC B0 ;  /* 0x0000000000007941 */ /* 0x000fea0003800000 */
.L_x_2247:
[----:B------:R-:W0:Y:S01]  /*9170*/  LDGDEPBAR ;  /* 0x00000000000079af */ /* 0x000e220000000000 */
[----:B------:R-:W-:-:S04]  /*9180*/  LEA R218, P1, R11, R218, 0x1 ;  /* 0x000000da0bda7211 */ /* 0x000fc800078208ff */
[----:B------:R-:W-:Y:S02]  /*9190*/  LEA.HI.X R217, R11, R217, R8, 0x1, P1 ;  /* 0x000000d90bd97211 */ /* 0x000fe400008f0c08 */
.L_x_2244:
        /* <DEDUP_REMOVED lines=32> */
[----:B------:R-:W2:Y:S04]  /*93a0*/  SHFL.BFLY PT, R7, R6, 0x2, 0x1f ;  /* 0x0c401f0006077f89 */ /* 0x000ea800000e0000 */
[----:B------:R-:W3:Y:S01]  /*93b0*/  SHFL.BFLY PT, R2, R9, 0x2, 0x1f ;  /* 0x0c401f0009027f89 */ /* 0x000ee200000e0000 */
[----:B--2---:R-:W-:Y:S02]  /*93c0*/  FMNMX.FTZ R7, R6, R7, !PT ;  /* 0x0000000706077209 */ /* 0x004fe40007810000 */
[----:B---3--:R-:W-:-:S03]  /*93d0*/  FMNMX.FTZ R2, R9, R2, !PT ;  /* 0x0000000209027209 */ /* 0x008fc60007810000 */
[----:B-1----:R-:W1:Y:S04]  /*93e0*/  SHFL.BFLY PT, R146, R7, 0x1, 0x1f ;  /* 0x0c201f0007927f89 */ /* 0x002e6800000e0000 */
[----:B------:R-:W2:Y:S04]  /*93f0*/  SHFL.BFLY PT, R145, R2, 0x1, 0x1f ;  /* 0x0c201f0002917f89 */ /* 0x000ea800000e0000 */
[----:B------:R-:W-:Y:S01]  /*9400*/  LDSM.16.MT88.4 R8, [R189+0xc000] ;  /* 0x00c00000bd08783b */ /* 0x000fe20000004200 */
        /* <DEDUP_REMOVED lines=9> */
[--C-:B------:R-:W-:Y:S02]  /*94a0*/  FFMA.FTZ R141, R13, c[0x0][0x23c], -R154.reuse ;  /* 0x00008f000d8d7a23 */ /* 0x100fe4000001089a */
[--C-:B------:R-:W-:Y:S02]  /*94b0*/  FFMA.FTZ R3, R12, c[0x0][0x23c], -R151.reuse ;  /* 0x00008f000c037a23 */ /* 0x100fe40000010897 */
[--C-:B------:R-:W-:Y:S01]  /*94c0*/  FFMA.FTZ R2, R14, c[0x0][0x23c], -R151.reuse ;  /* 0x00008f000e027a23 */ /* 0x100fe20000010897 */
[----:B------:R-:W-:Y:S01]  /*94d0*/  MUFU.EX2 R143, R143 ;  /* 0x0000008f008f7308 */ /* 0x000fe20000000800 */
[----:B------:R-:W1:Y:S01]  /*94e0*/  LDSM.16.MT88.4 R12, [R190+0xc000] ;  /* 0x00c00000be0c783b */ /* 0x000e620000004200 */
[--C-:B------:R-:W-:Y:S01]  /*94f0*/  FFMA.FTZ R144, R5, c[0x0][0x23c], -R154.reuse ;  /* 0x00008f0005907a23 */ /* 0x100fe2000001089a */
[----:B------:R-:W-:Y:S01]  /*9500*/  FSEL R5, R145, RZ, P1 ;  /* 0x000000ff91057208 */ /* 0x000fe20000800000 */
[----:B------:R-:W-:Y:S01]  /*9510*/  FFMA.FTZ R140, R4, c[0x0][0x23c], -R151 ;  /* 0x00008f00048c7a23 */ /* 0x000fe20000010897 */
[----:B------:R-:W-:Y:S01]  /*9520*/  FSEL R4, R146, RZ, P2 ;  /* 0x000000ff92047208 */ /* 0x000fe20001000000 */
[----:B------:R-:W-:-:S02]  /*9530*/  FFMA.FTZ R142, R17, c[0x0][0x23c], -R154 ;  /* 0x00008f00118e7a23 */ /* 0x000fc4000001089a */
[----:B------:R-:W-:Y:S01]  /*9540*/  FADD.FTZ R5, R132, -R5 ;  /* 0x8000000584057221 */ /* 0x000fe20000010000 */
[----:B------:R-:W2:Y:S01]  /*9550*/  MUFU.EX2 R144, R144 ;  /* 0x0000009000907308 */ /* 0x000ea20000000800 */
[----:B------:R-:W-:Y:S01]  /*9560*/  FADD.FTZ R4, R133, -R4 ;  /* 0x8000000485047221 */ /* 0x000fe20000010000 */
[----:B------:R-:W3:Y:S01]  /*9570*/  LDSM.16.MT88.4 R16, [R192+0xc000] ;  /* 0x00c00000c010783b */ /* 0x000ee20000004200 */
[----:B------:R-:W-:Y:S02]  /*9580*/  FFMA.FTZ R147, R32, c[0x0][0x23c], -R151 ;  /* 0x00008f0020937a23 */ /* 0x000fe40000010897 */
[----:B------:R-:W-:Y:S01]  /*9590*/  FMUL.FTZ R149, R4, c[0x0][0x23c] ;  /* 0x00008f0004957a20 */ /* 0x000fe20000410000 */
[----:B------:R-:W-:Y:S01]  /*95a0*/  LDSM.16.MT88.4 R132, [R190+0xc800] ;  /* 0x00c80000be84783b */ /* 0x000fe20000004200 */
[----:B------:R-:W-:Y:S01]  /*95b0*/  FMUL.FTZ R148, R5, c[0x0][0x23c] ;  /* 0x00008f0005947a20 */ /* 0x000fe20000410000 */
[----:B------:R-:W-:Y:S01]  /*95c0*/  MUFU.EX2 R142, R142 ;  /* 0x0000008e008e7308 */ /* 0x000fe20000000800 */
[----:B------:R-:W-:-:S02]  /*95d0*/  FFMA.FTZ R156, R33, c[0x0][0x23c], -R154 ;  /* 0x00008f00219c7a23 */ /* 0x000fc4000001089a */
[--C-:B------:R-:W-:Y:S01]  /*95e0*/  FFMA.FTZ R157, R25, c[0x0][0x23c], -R154.reuse ;  /* 0x00008f00199d7a23 */ /* 0x100fe2000001089a */
[----:B------:R-:W-:Y:S01]  /*95f0*/  LDSM.16.MT88.4 R32, [R189+0xc800] ;  /* 0x00c80000bd20783b */ /* 0x000fe20000004200 */
[--C-:B------:R-:W-:Y:S02]  /*9600*/  FFMA.FTZ R158, R23, c[0x0][0x23c], -R154.reuse ;  /* 0x00008f00179e7a23 */ /* 0x100fe4000001089a */
[----:B------:R-:W-:Y:S01]  /*9610*/  FFMA.FTZ R159, R21, c[0x0][0x23c], -R154 ;  /* 0x00008f00159f7a23 */ /* 0x000fe2000001089a */
[----:B------:R-:W4:Y:S01]  /*9620*/  MUFU.EX2 R141, R141 ;  /* 0x0000008d008d7308 */ /* 0x000f220000000800 */
[----:B--2---:R-:W-:Y:S01]  /*9630*/  F2FP.BF16.PACK_AB R4, R143, R144 ;  /* 0x000000908f04723e */ /* 0x004fe200000010ff */
[--C-:B------:R-:W-:Y:S02]  /*9640*/  FFMA.FTZ R160, R22, c[0x0][0x23c], -R151.reuse ;  /* 0x00008f0016a07a23 */ /* 0x100fe40000010897 */
[--C-:B------:R-:W-:Y:S02]  /*9650*/  FFMA.FTZ R163, R28, c[0x0][0x23c], -R151.reuse ;  /* 0x00008f001ca37a23 */ /* 0x100fe40000010897 */
[--C-:B------:R-:W-:Y:S01]  /*9660*/  FFMA.FTZ R161, R20, c[0x0][0x23c], -R151.reuse ;  /* 0x00008f0014a17a23 */ /* 0x100fe20000010897 */
[----:B------:R-:W-:Y:S01]  /*9670*/  LDSM.16.MT88.4 R28, [R188+0xc800] ;  /* 0x00c80000bc1c783b */ /* 0x000fe20000004200 */
[----:B------:R-:W-:Y:S01]  /*9680*/  MUFU.EX2 R140, R140 ;  /* 0x0000008c008c7308 */ /* 0x000fe20000000800 */
[----:B------:R-:W-:-:S02]  /*9690*/  FFMA.FTZ R162, R24, c[0x0][0x23c], -R151 ;  /* 0x00008f0018a27a23 */ /* 0x000fc40000010897 */
[----:B------:R-:W-:Y:S01]  /*96a0*/  LDSM.16.MT88.4 R24, [R192+0xe800] ;  /* 0x00e80000c018783b */ /* 0x000fe20000004200 */
[--C-:B------:R-:W-:Y:S02]  /*96b0*/  FFMA.FTZ R166, R169, c[0x0][0x23c], -R154.reuse ;  /* 0x00008f00a9a67a23 */ /* 0x100fe4000001089a */
[--C-:B------:R-:W-:Y:S01]  /*96c0*/  FFMA.FTZ R164, R173, c[0x0][0x23c], -R154.reuse ;  /* 0x00008f00ada47a23 */ /* 0x100fe2000001089a */
[----:B------:R-:W-:Y:S01]  /*96d0*/  LDSM.16.MT88.4 R20, [R190+0xe800] ;  /* 0x00e80000be14783b */ /* 0x000fe20000004200 */
[----:B------:R-:W2:Y:S01]  /*96e0*/  MUFU.EX2 R3, R3 ;  /* 0x0000000300037308 */ /* 0x000ea20000000800 */
[----:B----4-:R-:W-:Y:S01]  /*96f0*/  F2FP.BF16.PACK_AB R6, R141, R142 ;  /* 0x0000008e8d06723e */ /* 0x010fe200000010ff */
[--C-:B------:R-:W-:Y:S02]  /*9700*/  FFMA.FTZ R167, R225, c[0x0][0x23c], -R154.reuse ;  /* 0x00008f00e1a77a23 */ /* 0x100fe4000001089a */
[----:B------:R-:W-:Y:S02]  /*9710*/  FFMA.FTZ R165, R175, c[0x0][0x23c], -R154 ;  /* 0x00008f00afa57a23 */ /* 0x000fe4000001089a */
        /* <DEDUP_REMOVED lines=13> */
[--C-:B------:R-:W-:Y:S02]  /*97f0*/  FFMA.FTZ R174, R138, c[0x0][0x23c], -R151.reuse ;  /* 0x00008f008aae7a23 */ /* 0x100fe40000010897 */
[----:B------:R-:W-:Y:S02]  /*9800*/  FFMA.FTZ R154, R139, c[0x0][0x23c], -R154 ;  /* 0x00008f008b9a7a23 */ /* 0x000fe4000001089a */
[----:B------:R-:W-:Y:S01]  /*9810*/  FFMA.FTZ R151, R150, c[0x0][0x23c], -R151 ;  /* 0x00008f0096977a23 */ /* 0x000fe20000010897 */
[----:B------:R-:W5:Y:S01]  /*9820*/  MUFU.EX2 R148, R148 ;  /* 0x0000009400947308 */ /* 0x000f620000000800 */
[----:B----4-:R-:W-:Y:S01]  /*9830*/  F2FP.BF16.PACK_AB R7, R147, R2 ;  /* 0x000000029307723e */ /* 0x010fe200000010ff */
[----:B------:R-:W-:Y:S01]  /*9840*/  LDSM.16.MT88.4 R136, [R190+0xd800] ;  /* 0x00d80000be88783b */ /* 0x000fe20000004200 */
[----:B--2---:R-:W-:-:S05]  /*9850*/  FMUL.FTZ R36, R36, R149 ;  /* 0x0000009524247220 */ /* 0x004fca0000410000 */
        /* <DEDUP_REMOVED lines=23> */
[C---:B---3--:R-:W-:Y:S01]  /*99d0*/  HMMA.16816.F32.BF16 R128, R4.reuse, R16, R128 ;  /* 0x000000100480723c */ /* 0x048fe20000041880 */
[-C--:B------:R-:W-:Y:S01]  /*99e0*/  FMUL.FTZ R45, R45, R149.reuse ;  /* 0x000000952d2d7220 */ /* 0x080fe20000410000 */
[----:B------:R-:W-:Y:S01]  /*99f0*/  MUFU.EX2 R160, R160 ;  /* 0x000000a000a07308 */ /* 0x000fe20000000800 */
[-C--:B------:R-:W-:Y:S02]  /*9a00*/  FMUL.FTZ R46, R46, R148.reuse ;  /* 0x000000942e2e7220 */ /* 0x080fe40000410000 */
[-C--:B------:R-:W-:Y:S02]  /*9a10*/  FMUL.FTZ R47, R47, R148.reuse ;  /* 0x000000942f2f7220 */ /* 0x080fe40000410000 */
[-C--:B------:R-:W-:Y:S01]  /*9a20*/  FMUL.FTZ R48, R48, R149.reuse ;  /* 0x0000009530307220 */ /* 0x080fe20000410000 */
[----:B------:R-:W-:Y:S01]  /*9a30*/  HMMA.16816.F32.BF16 R124, R4, R18, R124 ;  /* 0x00000012047c723c */ /* 0x000fe2000004187c */
[----:B------:R-:W-:Y:S01]  /*9a40*/  FMUL.FTZ R49, R49, R149 ;  /* 0x0000009531317220 */ /* 0x000fe20000410000 */
[----:B------:R-:W3:Y:S01]  /*9a50*/  LDSM.16.MT88.4 R16, [R188+0xc000] ;  /* 0x00c00000bc10783b */ /* 0x000ee20000004200 */
        /* <DEDUP_REMOVED lines=20> */
[----:B------:R-:W1:Y:S01]  /*9ba0*/  MUFU.EX2 R164, R164 ;  /* 0x000000a400a47308 */ /* 0x000e620000000800 */
[----:B------:R-:W-:Y:S01]  /*9bb0*/  FMUL.FTZ R55, R55, R148 ;  /* 0x0000009437377220 */ /* 0x000fe20000410000 */
[----:B------:R-:W-:Y:S01]  /*9bc0*/  HMMA.16816.F32.BF16 R64, R4, R14, R64 ;  /* 0x0000000e0440723c */ /* 0x000fe20000041840 */
[----:B------:R-:W1:Y:S01]  /*9bd0*/  LDSM.16.MT88.4 R12, [R188+0xe000] ;  /* 0x00e00000bc0c783b */ /* 0x000e620000004200 */
[----:B------:R-:W-:-:S02]  /*9be0*/  FMUL.FTZ R56, R56, R149 ;  /* 0x0000009538387220 */ /* 0x000fc40000410000 */
[-C--:B------:R-:W-:Y:S02]  /*9bf0*/  FMUL.FTZ R57, R57, R149.reuse ;  /* 0x0000009539397220 */ /* 0x080fe40000410000 */
[-C--:B------:R-:W-:Y:S01]  /*9c00*/  FMUL.FTZ R58, R58, R148.reuse ;  /* 0x000000943a3a7220 */ /* 0x080fe20000410000 */
[----:B------:R-:W-:Y:S01]  /*9c10*/  MUFU.EX2 R167, R167 ;  /* 0x000000a700a77308 */ /* 0x000fe20000000800 */
[-C--:B------:R-:W-:Y:S02]  /*9c20*/  FMUL.FTZ R59, R59, R148.reuse ;  /* 0x000000943b3b7220 */ /* 0x080fe40000410000 */
[-C--:B------:R-:W-:Y:S01]  /*9c30*/  FMUL.FTZ R68, R68, R149.reuse ;  /* 0x0000009544447220 */ /* 0x080fe20000410000 */
[----:B---3--:R-:W-:Y:S01]  /*9c40*/  HMMA.16816.F32.BF16 R52, R4, R16, R52 ;  /* 0x000000100434723c */ /* 0x008fe20000041834 */
[----:B------:R-:W-:Y:S02]  /*9c50*/  FMUL.FTZ R69, R69, R149 ;  /* 0x0000009545457220 */ /* 0x000fe40000410000 */
[-C--:B------:R-:W-:Y:S01]  /*9c60*/  FMUL.FTZ R70, R70, R148.reuse ;  /* 0x0000009446467220 */ /* 0x080fe20000410000 */
[----:B------:R-:W-:Y:S01]  /*9c70*/  MUFU.EX2 R165, R165 ;  /* 0x000000a500a57308 */ /* 0x000fe20000000800 */
[----:B------:R-:W-:-:S02]  /*9c80*/  FMUL.FTZ R71, R71, R148 ;  /* 0x0000009447477220 */ /* 0x000fc40000410000 */
[-C--:B------:R-:W-:Y:S01]  /*9c90*/  FMUL.FTZ R72, R72, R149.reuse ;  /* 0x0000009548487220 */ /* 0x080fe20000410000 */
[C---:B------:R-:W-:Y:S01]  /*9ca0*/  HMMA.16816.F32.BF16 R56, R4.reuse, R18, R56 ;  /* 0x000000120438723c */ /* 0x040fe20000041838 */
[-C--:B------:R-:W-:Y:S01]  /*9cb0*/  FMUL.FTZ R73, R73, R149.reuse ;  /* 0x0000009549497220 */ /* 0x080fe20000410000 */
[----:B------:R-:W3:Y:S01]  /*9cc0*/  LDSM.16.MT88.4 R16, [R189+0xe000] ;  /* 0x00e00000bd10783b */ /* 0x000ee20000004200 */
[-C--:B------:R-:W-:Y:S01]  /*9cd0*/  FMUL.FTZ R74, R74, R148.reuse ;  /* 0x000000944a4a7220 */ /* 0x080fe20000410000 */
[----:B------:R-:W-:Y:S01]  /*9ce0*/  MUFU.EX2 R166, R166 ;  /* 0x000000a600a67308 */ /* 0x000fe20000000800 */
[----:B------:R-:W-:Y:S02]  /*9cf0*/  FMUL.FTZ R75, R75, R148 ;  /* 0x000000944b4b7220 */ /* 0x000fe40000410000 */
[-C--:B------:R-:W-:Y:S01]  /*9d00*/  FMUL.FTZ R84, R84, R149.reuse ;  /* 0x0000009554547220 */ /* 0x080fe20000410000 */
[----:B-----5:R-:W-:Y:S01]  /*9d10*/  HMMA.16816.F32.BF16 R68, R4, R8, R68 ;  /* 0x000000080444723c */ /* 0x020fe20000041844 */
[----:B------:R-:W-:-:S02]  /*9d20*/  FMUL.FTZ R85, R85, R149 ;  /* 0x0000009555557220 */ /* 0x000fc40000410000 */
[-C--:B------:R-:W-:Y:S01]  /*9d30*/  FMUL.FTZ R86, R86, R148.reuse ;  /* 0x0000009456567220 */ /* 0x080fe20000410000 */
[----:B------:R-:W5:Y:S01]  /*9d40*/  MUFU.EX2 R169, R169 ;  /* 0x000000a900a97308 */ /* 0x000f620000000800 */
[-C--:B------:R-:W-:Y:S02]  /*9d50*/  FMUL.FTZ R87, R87, R148.reuse ;  /* 0x0000009457577220 */ /* 0x080fe40000410000 */
        /* <DEDUP_REMOVED lines=38> */
[-C--:B------:R-:W-:Y:S02]  /*9fc0*/  FMUL.FTZ R111, R111, R148.reuse ;  /* 0x000000946f6f7220 */ /* 0x080fe40000410000 */
        /* <DEDUP_REMOVED lines=32> */
[-C--:B------:R-:W-:Y:S02]  /*a1d0*/  FMUL.FTZ R115, R115, R148.reuse ;  /* 0x0000009473737220 */ /* 0x080fe40000410000 */
[----:B------:R-:W-:Y:S01]  /*a1e0*/  FFMA.FTZ R144, R220, R149, R144 ;  /* 0x00000095dc907223 */ /* 0x000fe20000010090 */
[----:B--2---:R-:W-:Y:S01]  /*a1f0*/  HMMA.16816.F32.BF16 R116, R4, R8, R116 ;  /* 0x000000080474723c */ /* 0x004fe20000041874 */
        /* <DEDUP_REMOVED lines=9> */
[----:B------:R-:W-:Y:S01]  /*a290*/  F2FP.BF16.PACK_AB R4, R157, R156 ;  /* 0x0000009c9d04723e */ /* 0x000fe200000010ff */
        /* <DEDUP_REMOVED lines=9> */
[C---:B-1----:R-:W-:Y:S01]  /*a330*/  HMMA.16816.F32.BF16 R128, R4.reuse, R12, R128 ;  /* 0x0000000c0480723c */ /* 0x042fe20000041880 */
[----:B------:R-:W-:Y:S02]  /*a340*/  FADD.FTZ R159, R159, R158 ;  /* 0x0000009e9f9f7221 */ /* 0x000fe40000010000 */
[----:B------:R-:W-:Y:S02]  /*a350*/  FADD.FTZ R162, R162, R161 ;  /* 0x000000a1a2a27221 */ /* 0x000fe40000010000 */
[----:B------:R-:W-:Y:S02]  /*a360*/  FADD.FTZ R2, R164, R159 ;  /* 0x0000009fa4027221 */ /* 0x000fe40000010000 */
[----:B-----5:R-:W-:Y:S01]  /*a370*/  FADD.FTZ R3, R169, R162 ;  /* 0x000000a2a9037221 */ /* 0x020fe20000010000 */
[----:B------:R-:W-:Y:S01]  /*a380*/  HMMA.16816.F32.BF16 R124, R4, R14, R124 ;  /* 0x0000000e047c723c */ /* 0x000fe2000004187c */
[----:B------:R-:W1:Y:S01]  /*a390*/  LDSM.16.MT88.4 R12, [R192+0x10800] ;  /* 0x01080000c00c783b */ /* 0x000e620000004200 */
[----:B------:R-:W-:-:S02]  /*a3a0*/  FADD.FTZ R2, R167, R2 ;  /* 0x00000002a7027221 */ /* 0x000fc40000010000 */
[----:B------:R-:W-:-:S04]  /*a3b0*/  FADD.FTZ R3, R172, R3 ;  /* 0x00000003ac037221 */ /* 0x000fc80000010000 */
[C---:B------:R-:W-:Y:S08]  /*a3c0*/  HMMA.16816.F32.BF16 R60, R4.reuse, R24, R60 ;  /* 0x00000018043c723c */ /* 0x040ff0000004183c */
[C---:B------:R-:W-:Y:S01]  /*a3d0*/  HMMA.16816.F32.BF16 R64, R4.reuse, R26, R64 ;  /* 0x0000001a0440723c */ /* 0x040fe20000041840 */
[----:B------:R-:W2:Y:S07]  /*a3e0*/  LDSM.16.MT88.4 R24, [R190+0x10800] ;  /* 0x01080000be18783b */ /* 0x000eae0000004200 */
[C---:B------:R-:W-:Y:S08]  /*a3f0*/  HMMA.16816.F32.BF16 R68, R4.reuse, R20, R68 ;  /* 0x000000140444723c */ /* 0x040ff00000041844 */
        /* <DEDUP_REMOVED lines=23> */
[C---:B----4-:R-:W-:Y:S08]  /*a570*/  HMMA.16816.F32.BF16 R108, R4.reuse, R20, R108 ;  /* 0x00000014046c723c */ /* 0x050ff0000004186c */
        /* <DEDUP_REMOVED lines=9> */
[C---:B------:R-:W-:Y:S01]  /*a610*/  F2FP.BF16.PACK_AB R7, R171.reuse, R170 ;  /* 0x000000aaab07723e */ /* 0x040fe200000010ff */
[----:B------:R-:W-:Y:S02]  /*a620*/  FADD.FTZ R170, R170, R3 ;  /* 0x00000003aaaa7221 */ /* 0x000fe40000010000 */
[----:B------:R-:W-:Y:S02]  /*a630*/  FADD.FTZ R166, R166, R165 ;  /* 0x000000a5a6a67221 */ /* 0x000fe40000010000 */
[----:B------:R-:W-:Y:S02]  /*a640*/  FADD.FTZ R171, R171, R170 ;  /* 0x000000aaabab7221 */ /* 0x000fe40000010000 */
[C---:B-1----:R-:W-:Y:S08]  /*a650*/  HMMA.16816.F32.BF16 R128, R4.reuse, R12, R128 ;  /* 0x0000000c0480723c */ /* 0x042ff00000041880 */
        /* <DEDUP_REMOVED lines=75> */
[----:B------:R-:W-:Y:S02]  /*ab10*/  MOV R133, R146 ;  /* 0x0000009200857202 */ /* 0x000fe40000000f00 */
.L_x_2241:
        /* <DEDUP_REMOVED lines=13> */
.L_x_2253:
        /* <DEDUP_REMOVED lines=64> */
.L_x_2250:
[----:B------:R-:W-:Y:S02]  /*aff0*/  ISETP.GE.AND P5, PT, R212, c[0x0][0x220], PT ;  /* 0x00008800d4007a0c */ /* 0x000fe40003fa6270 */
[----:B------:R-:W-:Y:S02]  /*b000*/  ISETP.GE.AND P4, PT, R201, c[0x0][0x220], PT ;  /* 0x00008800c9007a0c */ /* 0x000fe40003f86270 */
[----:B------:R-:W-:Y:S02]  /*b010*/  LEA R132, P1, R224, R222, 0x1 ;  /* 0x000000dee0847211 */ /* 0x000fe400078208ff */
[----:B------:R-:W-:Y:S02]  /*b020*/  ISETP.GE.AND P3, PT, R200, c[0x0][0x220], PT ;  /* 0x00008800c8007a0c */ /* 0x000fe40003f66270 */
[-CC-:B------:R-:W-:Y:S02]  /*b030*/  LEA.HI.X R133, R224, R221.reuse, R2.reuse, 0x1, P1 ;  /* 0x000000dde0857211 */ /* 0x180fe400008f0c02 */
[----:B------:R-:W-:Y:S03]  /*b040*/  IADD3 R225, P2, R205, R224, RZ ;  /* 0x000000e0cde17210 */ /* 0x000fe60007f5e0ff */
[----:B------:R-:W-:Y:S01]  /*b050*/  @P5 STS.128 [R208+0xc000], RZ ;  /* 0x00c000ffd0005388 */ /* 0x000fe20000000c00 */
[CC--:B------:R-:W-:Y:S01]  /*b060*/  @!P5 LEA R228, P6, R225.reuse, R222.reuse, 0x1 ;  /* 0x000000dee1e4d211 */ /* 0x0c0fe200078c08ff */
[C---:B------:R-:W-:Y:S01]  /*b070*/  IMAD.X R134, R204.reuse, 0x1, R2, P2 ;  /* 0x00000001cc867824 */ /* 0x040fe200010e0602 */
[CC--:B------:R-:W-:Y:S01]  /*b080*/  @!P4 LEA R226, P2, R225.reuse, R222.reuse, 0x1 ;  /* 0x000000dee1e2c211 */ /* 0x0c0fe200078408ff */
[----:B------:R-:W-:Y:S01]  /*b090*/  @!PT LDS RZ, [RZ] ;  /* 0x00000000fffff984 */ /* 0x000fe20000000800 */
[----:B------:R-:W-:Y:S01]  /*b0a0*/  @!PT LDS RZ, [RZ] ;  /* 0x00000000fffff984 */ /* 0x000fe20000000800 */
[----:B------:R-:W-:Y:S01]  /*b0b0*/  @!PT LDS RZ, [RZ] ;  /* 0x00000000fffff984 */ /* 0x000fe20000000800 */
[----:B------:R1:W-:Y:S02]  /*b0c0*/  @!P5 LDGSTS.E.BYPASS.LTC128B.128 [R208+0xc000], [R132.64] ;  /* 0x0c00000084d0dfae */ /* 0x0003e4000b901d48 */
[CC--:B------:R-:W-:Y:S02]  /*b0d0*/  @!P3 LEA R224, P1, R225.reuse, R222.reuse, 0x1 ;  /* 0x000000dee1e0b211 */ /* 0x0c0fe400078208ff */
[----:B------:R-:W-:Y:S01]  /*b0e0*/  @P4 STS.128 [R208+0xe000], RZ ;  /* 0x00e000ffd0004388 */ /* 0x000fe20000000c00 */
[CCC-:B------:R-:W-:Y:S02]  /*b0f0*/  @!P5 LEA.HI.X R229, R225.reuse, R221.reuse, R134.reuse, 0x1, P6 ;  /* 0x000000dde1e5d211 */ /* 0x1c0fe400030f0c86 */
        /* <DEDUP_REMOVED lines=42> */
[----:B------:R-:W-:Y:S01]  /*b3a0*/  ISETP.GE.AND P1, PT, R207, 0x2, PT ;  /* 0x00000002cf00780c */ /* 0x000fe20003f26270 */
[----:B------:R-:W-:Y:S02]  /*b3b0*/  IMAD.MOV.U32 R221, RZ, RZ, R133 ;  /* 0x000000ffffdd7224 */ /* 0x000fe400078e0085 */
        /* <DEDUP_REMOVED lines=217> */
[C---:B------:R-:W-:Y:S01]  /*c150*/  IMAD R139, R132.reuse, R133, R139 ;  /* 0x00000085848b7224 */ /* 0x040fe200078e028b */
[----:B------:R-:W-:Y:S04]  /*c160*/  LOP3.LUT R133, RZ, c[0x0][0x2d0], RZ, 0x33, !PT ;  /* 0x0000b400ff857a12 */ /* 0x000fe800078e33ff */
[----:B------:R-:W-:Y:S07]  /*c170*/  ISETP.GT.U32.AND P2, PT, R132, R139, PT ;  /* 0x0000008b8400720c */ /* 0x000fee0003f44070 */
[--C-:B------:R-:W-:Y:S01]  /*c180*/  @!P1 IMAD.IADD R137, R137, 0x1, -R132.reuse ;  /* 0x0000000189899824 */ /* 0x100fe200078e0a84 */
[----:B------:R-:W-:Y:S04]  /*c190*/  @!P1 IADD3 R134, R134, 0x1, RZ ;  /* 0x0000000186869810 */ /* 0x000fe80007ffe0ff */
[-C--:B------:R-:W-:Y:S01]  /*c1a0*/  ISETP.GE.U32.AND P6, PT, R137, R132.reuse, PT ;  /* 0x000000848900720c */ /* 0x080fe20003fc6070 */
[----:B------:R-:W-:Y:S01]  /*c1b0*/  @!P2 IMAD.IADD R139, R139, 0x1, -R132 ;  /* 0x000000018b8ba824 */ /* 0x000fe200078e0a84 */
[----:B------:R-:W-:Y:S02]  /*c1c0*/  @!P2 IADD3 R2, R2, 0x1, RZ ;  /* 0x000000010202a810 */ /* 0x000fe40007ffe0ff */
[----:B------:R-:W-:Y:S02]  /*c1d0*/  ISETP.GE.AND P2, PT, R136, RZ, PT ;  /* 0x000000ff8800720c */ /* 0x000fe40003f46270 */
[----:B------:R-:W-:Y:S07]  /*c1e0*/  ISETP.GE.U32.AND P1, PT, R139, R132, PT ;  /* 0x000000848b00720c */ /* 0x000fee0003f26070 */
        /* <DEDUP_REMOVED lines=23> */
[C---:B------:R-:W-:Y:S01]  /*c360*/  IMAD.WIDE.U32 R138, R132.reuse, c[0x0][0x180], R138 ;  /* 0x00006000848a7a25 */ /* 0x040fe200078e008a */
[----:B------:R-:W-:Y:S03]  /*c370*/  SHF.R.S32.HI R133, RZ, 0x1f, R132 ;  /* 0x0000001fff857819 */ /* 0x000fe60000011484 */
[----:B------:R-:W-:Y:S02]  /*c380*/  IMAD.MOV.U32 R134, RZ, RZ, R138 ;  /* 0x000000ffff867224 */ /* 0x000fe400078e008a */
[----:B------:R-:W-:Y:S04]  /*c390*/  IMAD R133, R133, c[0x0][0x180], RZ ;  /* 0x0000600085857a24 */ /* 0x000fe800078e02ff */
[----:B------:R-:W-:Y:S04]  /*c3a0*/  IMAD R133, R132, c[0x0][0x184], R133 ;  /* 0x0000610084857a24 */ /* 0x000fe800078e0285 */
[----:B------:R-:W-:Y:S02]  /*c3b0*/  IMAD.IADD R2, R139, 0x1, R133 ;  /* 0x000000018b027824 */ /* 0x000fe400078e0285 */
.L_x_2252:
        /* <DEDUP_REMOVED lines=89> */
.L_x_2251:
[----:B------:R-:W-:Y:S01]  /*c950*/  IADD3 R133, R207, -0x1, RZ ;  /* 0xffffffffcf857810 */ /* 0x000fe20007ffe0ff */
[----:B-1----:R-:W-:Y:S03]  /*c960*/  LDSM.16.MT88.4 R148, [R192+0xe800] ;  /* 0x00e80000c094783b */ /* 0x002fe60000004200 */
[----:B------:R-:W-:Y:S04]  /*c970*/  LEA R2, R133, R206, 0x6 ;  /* 0x000000ce85027211 */ /* 0x000fe800078e30ff */
[C---:B------:R-:W-:Y:S01]  /*c980*/  IADD3 R142, R2.reuse, 0x1, RZ ;  /* 0x00000001028e7810 */ /* 0x040fe20007ffe0ff */
[----:B------:R-:W-:Y:S01]  /*c990*/  I2F R147, R2 ;  /* 0x0000000200937306 */ /* 0x000fe20000201400 */
[C---:B------:R-:W-:Y:S01]  /*c9a0*/  IADD3 R145, R2.reuse, 0x8, RZ ;  /* 0x0000000802917810 */ /* 0x040fe20007ffe0ff */
[----:B------:R-:W-:Y:S01]  /*c9b0*/  LDSM.16.MT88.4 R152, [R190+0xe800] ;  /* 0x00e80000be98783b */ /* 0x000fe20000004200 */
[C---:B------:R-:W-:Y:S02]  /*c9c0*/  IADD3 R136, R2.reuse, 0x9, RZ ;  /* 0x0000000902887810 */ /* 0x040fe40007ffe0ff */
[C---:B------:R-:W-:Y:S02]  /*c9d0*/  IADD3 R143, R2.reuse, 0x10, RZ ;  /* 0x00000010028f7810 */ /* 0x040fe40007ffe0ff */
[C---:B------:R-:W-:Y:S02]  /*c9e0*/  IADD3 R139, R2.reuse, 0x18, RZ ;  /* 0x00000018028b7810 */ /* 0x040fe40007ffe0ff */
        /* <DEDUP_REMOVED lines=9> */
[----:B------:R-:W-:Y:S09]  /*ca80*/  IADD3 R133, R2, 0x30, RZ ;  /* 0x0000003002857810 */ /* 0x000ff20007ffe0ff */
[----:B------:R-:W-:Y:S10]  /*ca90*/  I2F R136, R136 ;  /* 0x0000008800887306 */ /* 0x000ff40000201400 */
        /* <DEDUP_REMOVED lines=8> */
[----:B------:R-:W1:Y:S02]  /*cb20*/  I2F R133, R133 ;  /* 0x0000008500857306 */ /* 0x000e640000201400 */
[C---:B-1----:R-:W-:Y:S02]  /*cb30*/  FFMA.FTZ R30, R0.reuse, R133, R30 ;  /* 0x00000085001e7223 */ /* 0x042fe4000001001e */
[CC--:B------:R-:W-:Y:S02]  /*cb40*/  FFMA.FTZ R6, R0.reuse, R147.reuse, R6 ;  /* 0x0000009300067223 */ /* 0x0c0fe40000010006 */
[C---:B------:R-:W-:Y:S02]  /*cb50*/  FFMA.FTZ R4, R0.reuse, R147, R4 ;  /* 0x0000009300047223 */ /* 0x040fe40000010004 */
[CC--:B------:R-:W-:Y:S02]  /*cb60*/  FFMA.FTZ R7, R0.reuse, R142.reuse, R7 ;  /* 0x0000008e00077223 */ /* 0x0c0fe40000010007 */
[----:B------:R-:W-:Y:S01]  /*cb70*/  FFMA.FTZ R5, R0, R142, R5 ;  /* 0x0000008e00057223 */ /* 0x000fe20000010005 */
[----:B------:R-:W-:Y:S01]  /*cb80*/  FMNMX.FTZ R142, R6, R135, !PT ;  /* 0x00000087068e7209 */ /* 0x000fe20007810000 */
[CC--:B------:R-:W-:Y:S02]  /*cb90*/  FFMA.FTZ R10, R0.reuse, R145.reuse, R10 ;  /* 0x00000091000a7223 */ /* 0x0c0fe4000001000a */
[C---:B------:R-:W-:Y:S01]  /*cba0*/  FFMA.FTZ R8, R0.reuse, R145, R8 ;  /* 0x0000009100087223 */ /* 0x040fe20000010008 */
[----:B------:R-:W-:Y:S01]  /*cbb0*/  FMNMX.FTZ R145, R7, R142, !PT ;  /* 0x0000008e07917209 */ /* 0x000fe20007810000 */
[----:B------:R-:W-:Y:S01]  /*cbc0*/  FFMA.FTZ R11, R0, R136, R11 ;  /* 0x00000088000b7223 */ /* 0x000fe2000001000b */
[----:B------:R-:W-:Y:S01]  /*cbd0*/  FMNMX.FTZ R142, R4, R3, !PT ;  /* 0x00000003048e7209 */ /* 0x000fe20007810000 */
[----:B------:R-:W-:Y:S01]  /*cbe0*/  FFMA.FTZ R14, R0, R143, R14 ;  /* 0x0000008f000e7223 */ /* 0x000fe2000001000e */
[----:B------:R-:W-:Y:S01]  /*cbf0*/  FMNMX.FTZ R144, R10, R145, !PT ;  /* 0x000000910a907209 */ /* 0x000fe20007810000 */
[C---:B------:R-:W-:Y:S01]  /*cc00*/  FFMA.FTZ R12, R0.reuse, R143, R12 ;  /* 0x0000008f000c7223 */ /* 0x040fe2000001000c */
[----:B------:R-:W-:Y:S01]  /*cc10*/  FMNMX.FTZ R147, R5, R142, !PT ;  /* 0x0000008e05937209 */ /* 0x000fe20007810000 */
[-C--:B------:R-:W-:Y:S01]  /*cc20*/  FFMA.FTZ R16, R0, R139.reuse, R16 ;  /* 0x0000008b00107223 */ /* 0x080fe20000010010 */
[----:B------:R-:W-:Y:S01]  /*cc30*/  IADD3 R143, R2, 0x38, RZ ;  /* 0x00000038028f7810 */ /* 0x000fe20007ffe0ff */
[C---:B------:R-:W-:Y:S01]  /*cc40*/  FFMA.FTZ R18, R0.reuse, R139, R18 ;  /* 0x0000008b00127223 */ /* 0x040fe20000010012 */
[----:B------:R-:W-:Y:S01]  /*cc50*/  FMNMX.FTZ R145, R11, R144, !PT ;  /* 0x000000900b917209 */ /* 0x000fe20007810000 */
[----:B------:R-:W-:Y:S01]  /*cc60*/  FFMA.FTZ R9, R0, R136, R9 ;  /* 0x0000008800097223 */ /* 0x000fe20000010009 */
[----:B------:R-:W-:Y:S01]  /*cc70*/  FMNMX.FTZ R142, R8, R147, !PT ;  /* 0x00000093088e7209 */ /* 0x000fe20007810000 */
[----:B------:R1:W2:Y:S01]  /*cc80*/  I2F R139, R143 ;  /* 0x0000008f008b7306 */ /* 0x0002a20000201400 */
[-C--:B------:R-:W-:Y:S01]  /*cc90*/  FFMA.FTZ R15, R0, R140.reuse, R15 ;  /* 0x0000008c000f7223 */ /* 0x080fe2000001000f */
[----:B------:R-:W-:Y:S01]  /*cca0*/  IADD3 R136, R2, 0x31, RZ ;  /* 0x0000003102887810 */ /* 0x000fe20007ffe0ff */
[----:B------:R-:W-:Y:S01]  /*ccb0*/  FFMA.FTZ R13, R0, R140, R13 ;  /* 0x0000008c000d7223 */ /* 0x000fe2000001000d */
[----:B------:R-:W-:Y:S01]  /*ccc0*/  FMNMX.FTZ R140, R14, R145, !PT ;  /* 0x000000910e8c7209 */ /* 0x000fe20007810000 */
[C---:B------:R-:W-:Y:S01]  /*ccd0*/  FFMA.FTZ R19, R0.reuse, R138, R19 ;  /* 0x0000008a00137223 */ /* 0x040fe20000010013 */
[----:B------:R-:W-:Y:S01]  /*cce0*/  FMNMX.FTZ R145, R9, R142, !PT ;  /* 0x0000008e09917209 */ /* 0x000fe20007810000 */
[C---:B------:R-:W-:Y:S01]  /*ccf0*/  FFMA.FTZ R17, R0.reuse, R138, R17 ;  /* 0x0000008a00117223 */ /* 0x040fe20000010011 */
[----:B------:R-:W-:Y:S01]  /*cd00*/  FMNMX.FTZ R147, R15, R140, !PT ;  /* 0x0000008c0f937209 */ /* 0x000fe20007810000 */
[----:B------:R-:W-:Y:S01]  /*cd10*/  FFMA.FTZ R22, R0, R141, R22 ;  /* 0x0000008d00167223 */ /* 0x000fe20000010016 */
[----:B------:R-:W-:Y:S01]  /*cd20*/  FMNMX.FTZ R138, R12, R145, !PT ;  /* 0x000000910c8a7209 */ /* 0x000fe20007810000 */
[----:B------:R-:W3:Y:S01]  /*cd30*/  I2F R136, R136 ;  /* 0x0000008800887306 */ /* 0x000ee20000201400 */
[----:B------:R-:W-:Y:S01]  /*cd40*/  FMNMX.FTZ R140, R18, R147, !PT ;  /* 0x00000093128c7209 */ /* 0x000fe20007810000 */
[C---:B------:R-:W-:Y:S01]  /*cd50*/  FFMA.FTZ R23, R0.reuse, R134, R23 ;  /* 0x0000008600177223 */ /* 0x040fe20000010017 */
[----:B------:R-:W-:Y:S01]  /*cd60*/  FMNMX.FTZ R145, R13, R138, !PT ;  /* 0x0000008a0d917209 */ /* 0x000fe20007810000 */
[----:B------:R-:W-:Y:S01]  /*cd70*/  FFMA.FTZ R20, R0, R141, R20 ;  /* 0x0000008d00147223 */ /* 0x000fe20000010014 */
[----:B------:R-:W-:Y:S01]  /*cd80*/  IADD3 R2, R2, 0x39, RZ ;  /* 0x0000003902027810 */ /* 0x000fe20007ffe0ff */
[C---:B------:R-:W-:Y:S01]  /*cd90*/  FFMA.FTZ R26, R0.reuse, R137, R26 ;  /* 0x00000089001a7223 */ /* 0x040fe2000001001a */
[----:B------:R-:W-:Y:S01]  /*cda0*/  FMNMX.FTZ R147, R19, R140, !PT ;  /* 0x0000008c13937209 */ /* 0x000fe20007810000 */
[----:B------:R-:W-:Y:S01]  /*cdb0*/  FFMA.FTZ R21, R0, R134, R21 ;  /* 0x0000008600157223 */ /* 0x000fe20000010015 */
[----:B------:R-:W-:Y:S01]  /*cdc0*/  FMNMX.FTZ R138, R16, R145, !PT ;  /* 0x00000091108a7209 */ /* 0x000fe20007810000 */
[----:B------:R-:W-:Y:S01]  /*cdd0*/  FFMA.FTZ R27, R0, R132, R27 ;  /* 0x00000084001b7223 */ /* 0x000fe2000001001b */
[----:B------:R-:W4:Y:S01]  /*cde0*/  I2F R2, R2 ;  /* 0x0000000200027306 */ /* 0x000f220000201400 */
[----:B------:R-:W-:Y:S01]  /*cdf0*/  FMNMX.FTZ R140, R22, R147, !PT ;  /* 0x00000093168c7209 */ /* 0x000fe20007810000 */
[C---:B------:R-:W-:Y:S01]  /*ce00*/  FFMA.FTZ R24, R0.reuse, R137, R24 ;  /* 0x0000008900187223 */ /* 0x040fe20000010018 */
[----:B------:R-:W-:Y:S01]  /*ce10*/  FMNMX.FTZ R141, R17, R138, !PT ;  /* 0x0000008a118d7209 */ /* 0x000fe20007810000 */
[C---:B------:R-:W-:Y:S01]  /*ce20*/  FFMA.FTZ R25, R0.reuse, R132, R25 ;  /* 0x0000008400197223 */ /* 0x040fe20000010019 */
[----:B-1----:R-:W-:Y:S01]  /*ce30*/  FMNMX.FTZ R143, R23, R140, !PT ;  /* 0x0000008c178f7209 */ /* 0x002fe20007810000 */
[----:B------:R-:W-:Y:S01]  /*ce40*/  FFMA.FTZ R28, R0, R133, R28 ;  /* 0x00000085001c7223 */ /* 0x000fe2000001001c */
[----:B------:R-:W-:Y:S01]  /*ce50*/  FMNMX.FTZ R134, R20, R141, !PT ;  /* 0x0000008d14867209 */ /* 0x000fe20007810000 */
[----:B--2---:R-:W-:Y:S01]  /*ce60*/  FFMA.FTZ R34, R0, R139, R34 ;  /* 0x0000008b00227223 */ /* 0x004fe20000010022 */
[----:B------:R-:W-:Y:S01]  /*ce70*/  FMNMX.FTZ R138, R26, R143, !PT ;  /* 0x0000008f1a8a7209 */ /* 0x000fe20007810000 */
[C---:B------:R-:W-:Y:S01]  /*ce80*/  FFMA.FTZ R32, R0.reuse, R139, R32 ;  /* 0x0000008b00207223 */ /* 0x040fe20000010020 */
[----:B------:R-:W-:Y:S01]  /*ce90*/  FMNMX.FTZ R137, R21, R134, !PT ;  /* 0x0000008615897209 */ /* 0x000fe20007810000 */
[----:B------:R-:W-:Y:S01]  /*cea0*/  LDSM.16.MT88.4 R144, [R189+0xc000] ;  /* 0x00c00000bd90783b */ /* 0x000fe20000004200 */
[----:B------:R-:W-:Y:S01]  /*ceb0*/  FMNMX.FTZ R141, R27, R138, !PT ;  /* 0x0000008a1b8d7209 */ /* 0x000fe20007810000 */
[-C--:B---3--:R-:W-:Y:S01]  /*cec0*/  FFMA.FTZ R31, R0, R136.reuse, R31 ;  /* 0x00000088001f7223 */ /* 0x088fe2000001001f */
[----:B------:R-:W-:Y:S01]  /*ced0*/  FMNMX.FTZ R132, R24, R137, !PT ;  /* 0x0000008918847209 */ /* 0x000fe20007810000 */
[----:B------:R-:W-:Y:S01]  /*cee0*/  FFMA.FTZ R29, R0, R136, R29 ;  /* 0x00000088001d7223 */ /* 0x000fe2000001001d */
[----:B------:R-:W-:Y:S02]  /*cef0*/  FMNMX.FTZ R134, R30, R141, !PT ;  /* 0x0000008d1e867209 */ /* 0x000fe40007810000 */
[----:B------:R-:W-:Y:S01]  /*cf00*/  FMNMX.FTZ R137, R25, R132, !PT ;  /* 0x0000008419897209 */ /* 0x000fe20007810000 */
[----:B------:R-:W-:Y:S01]  /*cf10*/  LDSM.16.MT88.4 R140, [R190+0xc000] ;  /* 0x00c00000be8c783b */ /* 0x000fe20000004200 */
[----:B------:R-:W-:Y:S02]  /*cf20*/  FMNMX.FTZ R133, R31, R134, !PT ;  /* 0x000000861f857209 */ /* 0x000fe40007810000 */
[----:B------:R-:W-:Y:S01]  /*cf30*/  FMNMX.FTZ R134, R28, R137, !PT ;  /* 0x000000891c867209 */ /* 0x000fe20007810000 */
[-C--:B----4-:R-:W-:Y:S01]  /*cf40*/  FFMA.FTZ R35, R0, R2.reuse, R35 ;  /* 0x0000000200237223 */ /* 0x090fe20000010023 */
[----:B------:R-:W-:Y:S01]  /*cf50*/  FMNMX.FTZ R132, R34, R133, !PT ;  /* 0x0000008522847209 */ /* 0x000fe20007810000 */
[----:B------:R-:W-:Y:S01]  /*cf60*/  FFMA.FTZ R33, R0, R2, R33 ;  /* 0x0000000200217223 */ /* 0x000fe20000010021 */
        /* <DEDUP_REMOVED lines=19> */
[----:B------:R-:W1:Y:S01]  /*d0a0*/  LDSM.16.MT88.4 R136, [R192+0xc000] ;  /* 0x00c00000c088783b */ /* 0x000e620000004200 */
[----:B------:R-:W-:Y:S02]  /*d0b0*/  FADD.FTZ R134, -R133, R3 ;  /* 0x0000000385867221 */ /* 0x000fe40000010100 */
[--C-:B------:R-:W-:Y:S01]  /*d0c0*/  FFMA.FTZ R165, R6, c[0x0][0x23c], -R167.reuse ;  /* 0x00008f0006a57a23 */ /* 0x100fe200000108a7 */
[----:B------:R-:W-:Y:S01]  /*d0d0*/  FSEL R166, R166, RZ, P1 ;  /* 0x000000ffa6a67208 */ /* 0x000fe20000800000 */
[--C-:B------:R-:W-:Y:S01]  /*d0e0*/  FFMA.FTZ R160, R7, c[0x0][0x23c], -R167.reuse ;  /* 0x00008f0007a07a23 */ /* 0x100fe200000108a7 */
[----:B------:R-:W2:Y:S01]  /*d0f0*/  MUFU.EX2 R2, R2 ;  /* 0x0000000200027308 */ /* 0x000ea20000000800 */
[--C-:B------:R-:W-:Y:S01]  /*d100*/  FFMA.FTZ R135, R10, c[0x0][0x23c], -R167.reuse ;  /* 0x00008f000a877a23 */ /* 0x100fe200000108a7 */
[----:B------:R-:W-:Y:S01]  /*d110*/  ISETP.GT.AND P1, PT, R207, 0x1, PT ;  /* 0x00000001cf00780c */ /* 0x000fe20003f24270 */
[--C-:B------:R-:W-:Y:S02]  /*d120*/  FFMA.FTZ R164, R4, c[0x0][0x23c], -R166.reuse ;  /* 0x00008f0004a47a23 */ /* 0x100fe400000108a6 */
[--C-:B------:R-:W-:Y:S02]  /*d130*/  FFMA.FTZ R163, R5, c[0x0][0x23c], -R166.reuse ;  /* 0x00008f0005a37a23 */ /* 0x100fe400000108a6 */
[--C-:B------:R-:W-:Y:S02]  /*d140*/  FFMA.FTZ R162, R8, c[0x0][0x23c], -R166.reuse ;  /* 0x00008f0008a27a23 */ /* 0x100fe400000108a6 */
[--C-:B------:R-:W-:Y:S01]  /*d150*/  FFMA.FTZ R161, R9, c[0x0][0x23c], -R166.reuse ;  /* 0x00008f0009a17a23 */ /* 0x100fe200000108a6 */
[----:B------:R-:W-:Y:S01]  /*d160*/  MUFU.EX2 R165, R165 ;  /* 0x000000a500a57308 */ /* 0x000fe20000000800 */
[----:B------:R-:W-:Y:S02]  /*d170*/  FMUL.FTZ R3, R134, c[0x0][0x23c] ;  /* 0x00008f0086037a20 */ /* 0x000fe40000410000 */
[--C-:B------:R-:W-:Y:S02]  /*d180*/  FFMA.FTZ R134, R11, c[0x0][0x23c], -R167.reuse ;  /* 0x00008f000b867a23 */ /* 0x100fe400000108a7 */
[--C-:B------:R-:W-:Y:S02]  /*d190*/  FFMA.FTZ R223, R30, c[0x0][0x23c], -R167.reuse ;  /* 0x00008f001edf7a23 */ /* 0x100fe400000108a7 */
[--C-:B------:R-:W-:Y:S02]  /*d1a0*/  FFMA.FTZ R224, R31, c[0x0][0x23c], -R167.reuse ;  /* 0x00008f001fe07a23 */ /* 0x100fe400000108a7 */
[--C-:B------:R-:W-:Y:S01]  /*d1b0*/  FFMA.FTZ R225, R34, c[0x0][0x23c], -R167.reuse ;  /* 0x00008f0022e17a23 */ /* 0x100fe200000108a7 */
[----:B------:R-:W3:Y:S01]  /*d1c0*/  MUFU.EX2 R3, R3 ;  /* 0x0000000300037308 */ /* 0x000ee20000000800 */
[--C-:B------:R-:W-:Y:S02]  /*d1d0*/  FFMA.FTZ R227, R28, c[0x0][0x23c], -R166.reuse ;  /* 0x00008f001ce37a23 */ /* 0x100fe400000108a6 */
[--C-:B------:R-:W-:Y:S02]  /*d1e0*/  FFMA.FTZ R228, R29, c[0x0][0x23c], -R166.reuse ;  /* 0x00008f001de47a23 */ /* 0x100fe400000108a6 */
[C---:B--2---:R-:W-:Y:S01]  /*d1f0*/  FMUL.FTZ R6, R2.reuse, R130 ;  /* 0x0000008202067220 */ /* 0x044fe20000410000 */
[----:B------:R-:W-:Y:S01]  /*d200*/  LDSM.16.MT88.4 R28, [R190+0xd800] ;  /* 0x00d80000be1c783b */ /* 0x000fe20000004200 */
[C---:B------:R-:W-:Y:S02]  /*d210*/  FMUL.FTZ R7, R2.reuse, R131 ;  /* 0x0000008302077220 */ /* 0x040fe40000410000 */
[C---:B------:R-:W-:Y:S01]  /*d220*/  FMUL.FTZ R10, R2.reuse, R126 ;  /* 0x0000007e020a7220 */ /* 0x040fe20000410000 */
[----:B------:R-:W2:Y:S01]  /*d230*/  MUFU.EX2 R160, R160 ;  /* 0x000000a000a07308 */ /* 0x000ea20000000800 */
[C---:B------:R-:W-:Y:S02]  /*d240*/  FMUL.FTZ R11, R2.reuse, R127 ;  /* 0x0000007f020b7220 */ /* 0x040fe40000410000 */
[C---:B------:R-:W-:Y:S02]  /*d250*/  FMUL.FTZ R38, R2.reuse, R38 ;  /* 0x0000002602267220 */ /* 0x040fe40000410000 */
[C---:B------:R-:W-:Y:S02]  /*d260*/  FMUL.FTZ R39, R2.reuse, R39 ;  /* 0x0000002702277220 */ /* 0x040fe40000410000 */
[C---:B------:R-:W-:Y:S02]  /*d270*/  FMUL.FTZ R42, R2.reuse, R42 ;  /* 0x0000002a022a7220 */ /* 0x040fe40000410000 */
[----:B------:R-:W-:Y:S01]  /*d280*/  FMUL.FTZ R43, R2, R43 ;  /* 0x0000002b022b7220 */ /* 0x000fe20000410000 */
[----:B------:R-:W-:Y:S01]  /*d290*/  MUFU.EX2 R135, R135 ;  /* 0x0000008700877308 */ /* 0x000fe20000000800 */
[--C-:B------:R-:W-:Y:S02]  /*d2a0*/  FFMA.FTZ R229, R32, c[0x0][0x23c], -R166.reuse ;  /* 0x00008f0020e57a23 */ /* 0x100fe400000108a6 */
[----:B------:R-:W-:Y:S02]  /*d2b0*/  FMUL.FTZ R46, R2, R46 ;  /* 0x0000002e022e7220 */ /* 0x000fe40000410000 */
[C---:B---3--:R-:W-:Y:S02]  /*d2c0*/  FMUL.FTZ R4, R3.reuse, R128 ;  /* 0x0000008003047220 */ /* 0x048fe40000410000 */
[C---:B------:R-:W-:Y:S02]  /*d2d0*/  FMUL.FTZ R5, R3.reuse, R129 ;  /* 0x0000008103057220 */ /* 0x040fe40000410000 */
[C---:B------:R-:W-:Y:S01]  /*d2e0*/  FMUL.FTZ R8, R3.reuse, R124 ;  /* 0x0000007c03087220 */ /* 0x040fe20000410000 */
[----:B------:R-:W3:Y:S01]  /*d2f0*/  MUFU.EX2 R134, R134 ;  /* 0x0000008600867308 */ /* 0x000ee20000000800 */
[C---:B------:R-:W-:Y:S02]  /*d300*/  FMUL.FTZ R9, R3.reuse, R125 ;  /* 0x0000007d03097220 */ /* 0x040fe40000410000 */
[----:B------:R-:W4:Y:S01]  /*d310*/  LDSM.16.MT88.4 R124, [R188+0xc000] ;  /* 0x00c00000bc7c783b */ /* 0x000f220000004200 */
[----:B--2---:R-:W-:Y:S01]  /*d320*/  F2FP.BF16.PACK_AB R129, R160, R165 ;  /* 0x000000a5a081723e */ /* 0x004fe200000010ff */
[C---:B------:R-:W-:Y:S02]  /*d330*/  FMUL.FTZ R36, R3.reuse, R36 ;  /* 0x0000002403247220 */ /* 0x040fe40000410000 */
[C---:B------:R-:W-:Y:S02]  /*d340*/  FMUL.FTZ R37, R3.reuse, R37 ;  /* 0x0000002503257220 */ /* 0x040fe40000410000 */
[C---:B------:R-:W-:Y:S01]  /*d350*/  FMUL.FTZ R40, R3.reuse, R40 ;  /* 0x0000002803287220 */ /* 0x040fe20000410000 */
[----:B------:R-:W-:Y:S01]  /*d360*/  MUFU.EX2 R164, R164 ;  /* 0x000000a400a47308 */ /* 0x000fe20000000800 */
[C---:B------:R-:W-:Y:S02]  /*d370*/  FMUL.FTZ R41, R3.reuse, R41 ;  /* 0x0000002903297220 */ /* 0x040fe40000410000 */
[C---:B------:R-:W-:Y:S02]  /*d380*/  FMUL.FTZ R47, R2.reuse, R47 ;  /* 0x0000002f022f7220 */ /* 0x040fe40000410000 */
[C---:B------:R-:W-:Y:S02]  /*d390*/  FMUL.FTZ R44, R3.reuse, R44 ;  /* 0x0000002c032c7220 */ /* 0x040fe40000410000 */
[C---:B------:R-:W-:Y:S02]  /*d3a0*/  FMUL.FTZ R45, R3.reuse, R45 ;  /* 0x0000002d032d7220 */ /* 0x040fe40000410000 */
[C---:B------:R-:W-:Y:S01]  /*d3b0*/  FMUL.FTZ R50, R2.reuse, R50 ;  /* 0x0000003202327220 */ /* 0x040fe20000410000 */
[----:B------:R-:W2:Y:S01]  /*d3c0*/  MUFU.EX2 R163, R163 ;  /* 0x000000a300a37308 */ /* 0x000ea20000000800 */
[----:B------:R-:W-:Y:S02]  /*d3d0*/  FMUL.FTZ R51, R2, R51 ;  /* 0x0000003302337220 */ /* 0x000fe40000410000 */
[C---:B------:R-:W-:Y:S01]  /*d3e0*/  FMUL.FTZ R48, R3.reuse, R48 ;  /* 0x0000003003307220 */ /* 0x040fe20000410000 */
[----:B---3--:R-:W-:Y:S01]  /*d3f0*/  F2FP.BF16.PACK_AB R131, R134, R135 ;  /* 0x000000878683723e */ /* 0x008fe200000010ff */
        /* <DEDUP_REMOVED lines=9> */
[----:B------:R-:W3:Y:S01]  /*d490*/  MUFU.EX2 R161, R161 ;  /* 0x000000a100a17308 */ /* 0x000ee20000000800 */
[----:B------:R-:W-:Y:S02]  /*d4a0*/  FMUL.FTZ R57, R3, R57 ;  /* 0x0000003903397220 */ /* 0x000fe40000410000 */
[C---:B------:R-:W-:Y:S01]  /*d4b0*/  FMUL.FTZ R62, R2.reuse, R62 ;  /* 0x0000003e023e7220 */ /* 0x040fe20000410000 */
        /* <DEDUP_REMOVED lines=13> */
[----:B---3--:R-:W-:Y:S01]  /*d590*/  F2FP.BF16.PACK_AB R130, R161, R162 ;  /* 0x000000a2a182723e */ /* 0x008fe200000010ff */
[C---:B------:R-:W-:Y:S02]  /*d5a0*/  FMUL.FTZ R69, R3.reuse, R69 ;  /* 0x0000004503457220 */ /* 0x040fe40000410000 */
[C---:B------:R-:W-:Y:S02]  /*d5b0*/  FMUL.FTZ R74, R2.reuse, R74 ;  /* 0x0000004a024a7220 */ /* 0x040fe40000410000 */
[C---:B------:R-:W-:Y:S01]  /*d5c0*/  FMUL.FTZ R75, R2.reuse, R75 ;  /* 0x0000004b024b7220 */ /* 0x040fe20000410000 */
[----:B------:R-:W-:Y:S01]  /*d5d0*/  MUFU.EX2 R225, R225 ;  /* 0x000000e100e17308 */ /* 0x000fe20000000800 */
[C---:B-1----:R-:W-:Y:S05]  /*d5e0*/  HMMA.16816.F32.BF16 R4, R128.reuse, R136, R4 ;  /* 0x000000888004723c */ /* 0x042fea0000041804 */
[C---:B------:R-:W-:Y:S02]  /*d5f0*/  FMUL.FTZ R72, R3.reuse, R72 ;  /* 0x0000004803487220 */ /* 0x040fe40000410000 */
[C---:B------:R-:W-:Y:S01]  /*d600*/  FMUL.FTZ R73, R3.reuse, R73 ;  /* 0x0000004903497220 */ /* 0x040fe20000410000 */
[C---:B------:R-:W-:Y:S01]  /*d610*/  HMMA.16816.F32.BF16 R8, R128.reuse, R138, R8 ;  /* 0x0000008a8008723c */ /* 0x040fe20000041808 */
[----:B------:R-:W1:Y:S01]  /*d620*/  LDSM.16.MT88.4 R136, [R192+0xe000] ;  /* 0x00e00000c088783b */ /* 0x000e620000004200 */
[----:B------:R-:W-:Y:S02]  /*d630*/  MUFU.EX2 R227, R227 ;  /* 0x000000e300e37308 */ /* 0x000fe40000000800 */
[C---:B------:R-:W-:Y:S02]  /*d640*/  FMUL.FTZ R78, R2.reuse, R78 ;  /* 0x0000004e024e7220 */ /* 0x040fe40000410000 */
[C---:B------:R-:W-:Y:S02]  /*d650*/  FMUL.FTZ R79, R2.reuse, R79 ;  /* 0x0000004f024f7220 */ /* 0x040fe40000410000 */
[C---:B------:R-:W-:Y:S04]  /*d660*/  HMMA.16816.F32.BF16 R36, R128.reuse, R140, R36 ;  /* 0x0000008c8024723c */ /* 0x040fe80000041824 */
[C---:B------:R-:W-:Y:S01]  /*d670*/  FMUL.FTZ R76, R3.reuse, R76 ;  /* 0x0000004c034c7220 */ /* 0x040fe20000410000 */
[----:B------:R-:W-:Y:S01]  /*d680*/  MUFU.EX2 R228, R228 ;  /* 0x000000e400e47308 */ /* 0x000fe20000000800 */
[C---:B------:R-:W-:Y:S02]  /*d690*/  FMUL.FTZ R77, R3.reuse, R77 ;  /* 0x0000004d034d7220 */ /* 0x040fe40000410000 */
[C---:B------:R-:W-:Y:S01]  /*d6a0*/  HMMA.16816.F32.BF16 R40, R128.reuse, R142, R40 ;  /* 0x0000008e8028723c */ /* 0x040fe20000041828 */
[----:B------:R-:W2:Y:S03]  /*d6b0*/  LDSM.16.MT88.4 R140, [R190+0xe000] ;  /* 0x00e00000be8c783b */ /* 0x000ea60000004200 */
[C---:B------:R-:W-:Y:S02]  /*d6c0*/  FMUL.FTZ R82, R2.reuse, R82 ;  /* 0x0000005202527220 */ /* 0x040fe40000410000 */
[C---:B------:R-:W-:Y:S01]  /*d6d0*/  FMUL.FTZ R83, R2.reuse, R83 ;  /* 0x0000005302537220 */ /* 0x040fe20000410000 */
[----:B------:R-:W-:Y:S01]  /*d6e0*/  MUFU.EX2 R229, R229 ;  /* 0x000000e500e57308 */ /* 0x000fe20000000800 */
[C---:B------:R-:W-:Y:S04]  /*d6f0*/  HMMA.16816.F32.BF16 R44, R128.reuse, R144, R44 ;  /* 0x00000090802c723c */ /* 0x040fe8000004182c */
[C---:B------:R-:W-:Y:S02]  /*d700*/  FMUL.FTZ R80, R3.reuse, R80 ;  /* 0x0000005003507220 */ /* 0x040fe40000410000 */
[C---:B------:R-:W-:Y:S02]  /*d710*/  FMUL.FTZ R81, R3.reuse, R81 ;  /* 0x0000005103517220 */ /* 0x040fe40000410000 */
[C---:B------:R-:W-:Y:S01]  /*d720*/  HMMA.16816.F32.BF16 R48, R128.reuse, R146, R48 ;  /* 0x000000928030723c */ /* 0x040fe20000041830 */
[----:B------:R-:W-:Y:S03]  /*d730*/  LDSM.16.MT88.4 R144, [R188+0xc800] ;  /* 0x00c80000bc90783b */ /* 0x000fe60000004200 */
[C---:B------:R-:W-:Y:S02]  /*d740*/  FMUL.FTZ R86, R2.reuse, R86 ;  /* 0x0000005602567220 */ /* 0x040fe40000410000 */
[C---:B------:R-:W-:Y:S02]  /*d750*/  FMUL.FTZ R87, R2.reuse, R87 ;  /* 0x0000005702577220 */ /* 0x040fe40000410000 */
[C---:B----4-:R-:W-:Y:S04]  /*d760*/  HMMA.16816.F32.BF16 R52, R128.reuse, R124, R52 ;  /* 0x0000007c8034723c */ /* 0x050fe80000041834 */
[C---:B------:R-:W-:Y:S02]  /*d770*/  FMUL.FTZ R84, R3.reuse, R84 ;  /* 0x0000005403547220 */ /* 0x040fe40000410000 */
[C---:B------:R-:W-:Y:S02]  /*d780*/  FMUL.FTZ R85, R3.reuse, R85 ;  /* 0x0000005503557220 */ /* 0x040fe40000410000 */
[C---:B------:R-:W-:Y:S01]  /*d790*/  HMMA.16816.F32.BF16 R56, R128.reuse, R126, R56 ;  /* 0x0000007e8038723c */ /* 0x040fe20000041838 */
[----:B------:R-:W3:Y:S03]  /*d7a0*/  LDSM.16.MT88.4 R124, [R189+0xe000] ;  /* 0x00e00000bd7c783b */ /* 0x000ee60000004200 */
[C---:B------:R-:W-:Y:S02]  /*d7b0*/  FMUL.FTZ R90, R2.reuse, R90 ;  /* 0x0000005a025a7220 */ /* 0x040fe40000410000 */
[C---:B------:R-:W-:Y:S02]  /*d7c0*/  FMUL.FTZ R91, R2.reuse, R91 ;  /* 0x0000005b025b7220 */ /* 0x040fe40000410000 */
[C---:B-1----:R-:W-:Y:S04]  /*d7d0*/  HMMA.16816.F32.BF16 R60, R128.reuse, R136, R60 ;  /* 0x00000088803c723c */ /* 0x042fe8000004183c */
[C---:B------:R-:W-:Y:S02]  /*d7e0*/  FMUL.FTZ R88, R3.reuse, R88 ;  /* 0x0000005803587220 */ /* 0x040fe40000410000 */
[C---:B------:R-:W-:Y:S02]  /*d7f0*/  FMUL.FTZ R89, R3.reuse, R89 ;  /* 0x0000005903597220 */ /* 0x040fe40000410000 */
[C---:B------:R-:W-:Y:S01]  /*d800*/  HMMA.16816.F32.BF16 R64, R128.reuse, R138, R64 ;  /* 0x0000008a8040723c */ /* 0x040fe20000041840 */
[----:B------:R-:W1:Y:S03]  /*d810*/  LDSM.16.MT88.4 R136, [R188+0xe000] ;  /* 0x00e00000bc88783b */ /* 0x000e660000004200 */
[C---:B------:R-:W-:Y:S02]  /*d820*/  FMUL.FTZ R94, R2.reuse, R94 ;  /* 0x0000005e025e7220 */ /* 0x040fe40000410000 */
[C---:B------:R-:W-:Y:S02]  /*d830*/  FMUL.FTZ R95, R2.reuse, R95 ;  /* 0x0000005f025f7220 */ /* 0x040fe40000410000 */
[C---:B--2---:R-:W-:Y:S04]  /*d840*/  HMMA.16816.F32.BF16 R68, R128.reuse, R140, R68 ;  /* 0x0000008c8044723c */ /* 0x044fe80000041844 */
[C---:B------:R-:W-:Y:S02]  /*d850*/  FMUL.FTZ R92, R3.reuse, R92 ;  /* 0x0000005c035c7220 */ /* 0x040fe40000410000 */
[C---:B------:R-:W-:Y:S02]  /*d860*/  FMUL.FTZ R93, R3.reuse, R93 ;  /* 0x0000005d035d7220 */ /* 0x040fe40000410000 */
[C---:B------:R-:W-:Y:S01]  /*d870*/  HMMA.16816.F32.BF16 R72, R128.reuse, R142, R72 ;  /* 0x0000008e8048723c */ /* 0x040fe20000041848 */
[----:B------:R-:W2:Y:S03]  /*d880*/  LDSM.16.MT88.4 R140, [R192+0x10000] ;  /* 0x01000000c08c783b */ /* 0x000ea60000004200 */
[C---:B------:R-:W-:Y:S02]  /*d890*/  FMUL.FTZ R98, R2.reuse, R98 ;  /* 0x0000006202627220 */ /* 0x040fe40000410000 */
[C---:B------:R-:W-:Y:S02]  /*d8a0*/  FMUL.FTZ R99, R2.reuse, R99 ;  /* 0x0000006302637220 */ /* 0x040fe40000410000 */
[C---:B------:R-:W-:Y:S01]  /*d8b0*/  FMUL.FTZ R96, R3.reuse, R96 ;  /* 0x0000006003607220 */ /* 0x040fe20000410000 */
[C---:B---3--:R-:W-:Y:S03]  /*d8c0*/  HMMA.16816.F32.BF16 R76, R128.reuse, R124, R76 ;  /* 0x0000007c804c723c */ /* 0x048fe6000004184c */
[C---:B------:R-:W-:Y:S02]  /*d8d0*/  FMUL.FTZ R97, R3.reuse, R97 ;  /* 0x0000006103617220 */ /* 0x040fe40000410000 */
[C---:B------:R-:W-:Y:S02]  /*d8e0*/  FMUL.FTZ R102, R2.reuse, R102 ;  /* 0x0000006602667220 */ /* 0x040fe40000410000 */
[C---:B------:R-:W-:Y:S01]  /*d8f0*/  FMUL.FTZ R103, R2.reuse, R103 ;  /* 0x0000006702677220 */ /* 0x040fe20000410000 */
[C---:B------:R-:W-:Y:S01]  /*d900*/  HMMA.16816.F32.BF16 R80, R128.reuse, R126, R80 ;  /* 0x0000007e8050723c */ /* 0x040fe20000041850 */
[----:B------:R-:W3:Y:S03]  /*d910*/  LDSM.16.MT88.4 R124, [R190+0x10000] ;  /* 0x01000000be7c783b */ /* 0x000ee60000004200 */
[C---:B------:R-:W-:Y:S02]  /*d920*/  FMUL.FTZ R100, R3.reuse, R100 ;  /* 0x0000006403647220 */ /* 0x040fe40000410000 */
[C---:B------:R-:W-:Y:S02]  /*d930*/  FMUL.FTZ R101, R3.reuse, R101 ;  /* 0x0000006503657220 */ /* 0x040fe40000410000 */
[C---:B-1----:R-:W-:Y:S04]  /*d940*/  HMMA.16816.F32.BF16 R84, R128.reuse, R136, R84 ;  /* 0x000000888054723c */ /* 0x042fe80000041854 */
[C---:B------:R-:W-:Y:S02]  /*d950*/  FMUL.FTZ R106, R2.reuse, R106 ;  /* 0x0000006a026a7220 */ /* 0x040fe40000410000 */
[----:B------:R-:W-:Y:S02]  /*d960*/  FMUL.FTZ R107, R2, R107 ;  /* 0x0000006b026b7220 */ /* 0x000fe40000410000 */
[C---:B------:R-:W-:Y:S01]  /*d970*/  HMMA.16816.F32.BF16 R88, R128.reuse, R138, R88 ;  /* 0x0000008a8058723c */ /* 0x040fe20000041858 */
[----:B------:R-:W1:Y:S03]  /*d980*/  LDSM.16.MT88.4 R136, [R189+0x10000] ;  /* 0x01000000bd88783b */ /* 0x000e660000004200 */
[C---:B------:R-:W-:Y:S02]  /*d990*/  FMUL.FTZ R104, R3.reuse, R104 ;  /* 0x0000006803687220 */ /* 0x040fe40000410000 */
[----:B------:R-:W-:Y:S02]  /*d9a0*/  FMUL.FTZ R105, R3, R105 ;  /* 0x0000006903697220 */ /* 0x000fe40000410000 */
[C---:B--2---:R-:W-:Y:S04]  /*d9b0*/  HMMA.16816.F32.BF16 R92, R128.reuse, R140, R92 ;  /* 0x0000008c805c723c */ /* 0x044fe8000004185c */
[--C-:B------:R-:W-:Y:S02]  /*d9c0*/  FFMA.FTZ R168, R14, c[0x0][0x23c], -R167.reuse ;  /* 0x00008f000ea87a23 */ /* 0x100fe400000108a7 */
[C---:B------:R-:W-:Y:S02]  /*d9d0*/  FMUL.FTZ R14, R2.reuse, R122 ;  /* 0x0000007a020e7220 */ /* 0x040fe40000410000 */
[C---:B------:R-:W-:Y:S01]  /*d9e0*/  HMMA.16816.F32.BF16 R96, R128.reuse, R142, R96 ;  /* 0x0000008e8060723c */ /* 0x040fe20000041860 */
[----:B------:R-:W2:Y:S01]  /*d9f0*/  LDSM.16.MT88.4 R140, [R188+0x10000] ;  /* 0x01000000bc8c783b */ /* 0x000ea20000004200 */
[----:B------:R-:W-:Y:S02]  /*da00*/  MUFU.EX2 R168, R168 ;  /* 0x000000a800a87308 */ /* 0x000fe40000000800 */
[--C-:B------:R-:W-:Y:S02]  /*da10*/  FFMA.FTZ R169, R15, c[0x0][0x23c], -R167.reuse ;  /* 0x00008f000fa97a23 */ /* 0x100fe400000108a7 */
[----:B------:R-:W-:Y:S02]  /*da20*/  FMUL.FTZ R15, R2, R123 ;  /* 0x0000007b020f7220 */ /* 0x000fe40000410000 */
[--C-:B------:R-:W-:Y:S01]  /*da30*/  FFMA.FTZ R172, R12, c[0x0][0x23c], -R166.reuse ;  /* 0x00008f000cac7a23 */ /* 0x100fe200000108a6 */
[C---:B---3--:R-:W-:Y:S03]  /*da40*/  HMMA.16816.F32.BF16 R100, R128.reuse, R124, R100 ;  /* 0x0000007c8064723c */ /* 0x048fe60000041864 */
[----:B------:R-:W-:Y:S01]  /*da50*/  FMUL.FTZ R12, R3, R120 ;  /* 0x00000078030c7220 */ /* 0x000fe20000410000 */
[----:B------:R-:W3:Y:S01]  /*da60*/  MUFU.EX2 R169, R169 ;  /* 0x000000a900a97308 */ /* 0x000ee20000000800 */
[--C-:B------:R-:W-:Y:S02]  /*da70*/  FFMA.FTZ R173, R13, c[0x0][0x23c], -R166.reuse ;  /* 0x00008f000dad7a23 */ /* 0x100fe400000108a6 */
[C---:B------:R-:W-:Y:S01]  /*da80*/  FMUL.FTZ R13, R3.reuse, R121 ;  /* 0x00000079030d7220 */ /* 0x040fe20000410000 */
[C---:B------:R-:W-:Y:S01]  /*da90*/  HMMA.16816.F32.BF16 R104, R128.reuse, R126, R104 ;  /* 0x0000007e8068723c */ /* 0x040fe20000041868 */
[----:B------:R-:W4:Y:S03]  /*daa0*/  LDSM.16.MT88.4 R120, [R192+0xc800] ;  /* 0x00c80000c078783b */ /* 0x000f260000004200 */
[C---:B------:R-:W-:Y:S02]  /*dab0*/  FMUL.FTZ R110, R2.reuse, R110 ;  /* 0x0000006e026e7220 */ /* 0x040fe40000410000 */
[----:B------:R-:W-:Y:S01]  /*dac0*/  FMUL.FTZ R111, R2, R111 ;  /* 0x0000006f026f7220 */ /* 0x000fe20000410000 */
[----:B------:R-:W-:Y:S01]  /*dad0*/  MUFU.EX2 R172, R172 ;  /* 0x000000ac00ac7308 */ /* 0x000fe20000000800 */
[C---:B------:R-:W-:Y:S01]  /*dae0*/  FMUL.FTZ R108, R3.reuse, R108 ;  /* 0x0000006c036c7220 */ /* 0x040fe20000410000 */
[----:B------:R-:W5:Y:S03]  /*daf0*/  LDSM.16.MT88.4 R124, [R190+0xc800] ;  /* 0x00c80000be7c783b */ /* 0x000f660000004200 */
[----:B------:R-:W-:Y:S02]  /*db00*/  FMUL.FTZ R109, R3, R109 ;  /* 0x0000006d036d7220 */ /* 0x000fe40000410000 */
[--C-:B------:R-:W-:Y:S02]  /*db10*/  FFMA.FTZ R170, R18, c[0x0][0x23c], -R167.reuse ;  /* 0x00008f0012aa7a23 */ /* 0x100fe400000108a7 */
[----:B------:R-:W-:Y:S01]  /*db20*/  FFMA.FTZ R171, R19, c[0x0][0x23c], -R167 ;  /* 0x00008f0013ab7a23 */ /* 0x000fe200000108a7 */
[----:B------:R-:W4:Y:S01]  /*db30*/  MUFU.EX2 R173, R173 ;  /* 0x000000ad00ad7308 */ /* 0x000f220000000800 */
[--C-:B------:R-:W-:Y:S01]  /*db40*/  FFMA.FTZ R174, R16, c[0x0][0x23c], -R166.reuse ;  /* 0x00008f0010ae7a23 */ /* 0x100fe200000108a6 */
[C---:B-1----:R-:W-:Y:S03]  /*db50*/  HMMA.16816.F32.BF16 R108, R128.reuse, R136, R108 ;  /* 0x00000088806c723c */ /* 0x042fe6000004186c */
[----:B------:R-:W-:Y:S02]  /*db60*/  FFMA.FTZ R175, R17, c[0x0][0x23c], -R166 ;  /* 0x00008f0011af7a23 */ /* 0x000fe400000108a6 */
[C---:B------:R-:W-:Y:S02]  /*db70*/  FMUL.FTZ R18, R2.reuse, R118 ;  /* 0x0000007602127220 */ /* 0x040fe40000410000 */
[C---:B------:R-:W-:Y:S01]  /*db80*/  FMUL.FTZ R19, R2.reuse, R119 ;  /* 0x0000007702137220 */ /* 0x040fe20000410000 */
[C---:B------:R-:W-:Y:S01]  /*db90*/  HMMA.16816.F32.BF16 R12, R128.reuse, R138, R12 ;  /* 0x0000008a800c723c */ /* 0x040fe2000004180c */
[----:B------:R-:W-:Y:S01]  /*dba0*/  MUFU.EX2 R170, R170 ;  /* 0x000000aa00aa7308 */ /* 0x000fe20000000800 */
[----:B------:R-:W1:Y:S02]  /*dbb0*/  LDSM.16.MT88.4 R136, [R189+0xc800] ;  /* 0x00c80000bd88783b */ /* 0x000e640000004200 */
[C---:B------:R-:W-:Y:S02]  /*dbc0*/  FMUL.FTZ R16, R3.reuse, R116 ;  /* 0x0000007403107220 */ /* 0x040fe40000410000 */
[----:B------:R-:W-:Y:S01]  /*dbd0*/  FMUL.FTZ R17, R3, R117 ;  /* 0x0000007503117220 */ /* 0x000fe20000410000 */
[----:B---3--:R-:W-:Y:S01]  /*dbe0*/  F2FP.BF16.PACK_AB R117, R169, R168 ;  /* 0x000000a8a975723e */ /* 0x008fe200000010ff */
[C---:B------:R-:W-:Y:S03]  /*dbf0*/  FMUL.FTZ R114, R2.reuse, R114 ;  /* 0x0000007202727220 */ /* 0x040fe60000410000 */
[----:B------:R-:W3:Y:S01]  /*dc00*/  MUFU.EX2 R171, R171 ;  /* 0x000000ab00ab7308 */ /* 0x000ee20000000800 */
[C---:B------:R-:W-:Y:S01]  /*dc10*/  FMUL.FTZ R115, R2.reuse, R115 ;  /* 0x0000007302737220 */ /* 0x040fe20000410000 */
[C---:B--2---:R-:W-:Y:S03]  /*dc20*/  HMMA.16816.F32.BF16 R16, R128.reuse, R140, R16 ;  /* 0x0000008c8010723c */ /* 0x044fe60000041810 */
[----:B------:R-:W-:Y:S01]  /*dc30*/  FMUL.FTZ R112, R3, R112 ;  /* 0x0000007003707220 */ /* 0x000fe20000410000 */
[----:B----4-:R-:W-:Y:S01]  /*dc40*/  F2FP.BF16.PACK_AB R116, R173, R172 ;  /* 0x000000acad74723e */ /* 0x010fe200000010ff */
[C---:B------:R-:W-:Y:S02]  /*dc50*/  FMUL.FTZ R113, R3.reuse, R113 ;  /* 0x0000007103717220 */ /* 0x040fe40000410000 */
[----:B------:R-:W-:Y:S01]  /*dc60*/  FFMA.FTZ R165, R2, R219, R165 ;  /* 0x000000db02a57223 */ /* 0x000fe200000100a5 */
[----:B------:R-:W-:Y:S01]  /*dc70*/  MUFU.EX2 R174, R174 ;  /* 0x000000ae00ae7308 */ /* 0x000fe20000000800 */
[----:B------:R-:W-:Y:S03]  /*dc80*/  FFMA.FTZ R164, R3, R220, R164 ;  /* 0x000000dc03a47223 */ /* 0x000fe600000100a4 */
[----:B------:R-:W-:Y:S01]  /*dc90*/  HMMA.16816.F32.BF16 R112, R128, R142, R112 ;  /* 0x0000008e8070723c */ /* 0x000fe20000041870 */
[----:B------:R-:W-:Y:S02]  /*dca0*/  LDSM.16.MT88.4 R128, [R190+0x10800] ;  /* 0x01080000be80783b */ /* 0x000fe40000004200 */
[----:B------:R-:W-:Y:S01]  /*dcb0*/  MOV R3, R133 ;  /* 0x0000008500037202 */ /* 0x000fe20000000f00 */
[----:B------:R-:W-:Y:S02]  /*dcc0*/  FADD.FTZ R160, R160, R165 ;  /* 0x000000a5a0a07221 */ /* 0x000fe40000010000 */
[----:B------:R-:W2:Y:S01]  /*dcd0*/  MUFU.EX2 R175, R175 ;  /* 0x000000af00af7308 */ /* 0x000ea20000000800 */
[----:B------:R-:W-:Y:S02]  /*dce0*/  FADD.FTZ R163, R163, R164 ;  /* 0x000000a4a3a37221 */ /* 0x000fe40000010000 */
[----:B------:R-:W-:Y:S03]  /*dcf0*/  LDSM.16.MT88.4 R140, [R190+0xd000] ;  /* 0x00d00000be8c783b */ /* 0x000fe60000004200 */
[----:B---3--:R-:W-:Y:S01]  /*dd00*/  F2FP.BF16.PACK_AB R119, R171, R170 ;  /* 0x000000aaab77723e */ /* 0x008fe200000010ff */
[----:B------:R-:W-:Y:S02]  /*dd10*/  FADD.FTZ R135, R135, R160 ;  /* 0x000000a087877221 */ /* 0x000fe40000010000 */
[----:B------:R-:W-:Y:S02]  /*dd20*/  FADD.FTZ R162, R162, R163 ;  /* 0x000000a3a2a27221 */ /* 0x000fe40000010000 */
[----:B------:R-:W-:Y:S02]  /*dd30*/  FADD.FTZ R135, R134, R135 ;  /* 0x0000008786877221 */ /* 0x000fe40000010000 */
[----:B------:R-:W-:Y:S02]  /*dd40*/  FADD.FTZ R161, R161, R162 ;  /* 0x000000a2a1a17221 */ /* 0x000fe40000010000 */
[----:B------:R-:W-:Y:S01]  /*dd50*/  FADD.FTZ R168, R168, R135 ;  /* 0x00000087a8a87221 */ /* 0x000fe20000010000 */
[----:B------:R-:W-:Y:S01]  /*dd60*/  MOV R135, R132 ;  /* 0x0000008400877202 */ /* 0x000fe20000000f00 */
[----:B------:R-:W-:Y:S02]  /*dd70*/  FADD.FTZ R172, R172, R161 ;  /* 0x000000a1acac7221 */ /* 0x000fe40000010000 */
[----:B------:R-:W-:Y:S02]  /*dd80*/  FADD.FTZ R169, R169, R168 ;  /* 0x000000a8a9a97221 */ /* 0x000fe40000010000 */
[----:B------:R-:W-:Y:S02]  /*dd90*/  FADD.FTZ R173, R173, R172 ;  /* 0x000000acadad7221 */ /* 0x000fe40000010000 */
[----:B------:R-:W-:Y:S01]  /*dda0*/  FADD.FTZ R170, R170, R169 ;  /* 0x000000a9aaaa7221 */ /* 0x000fe20000010000 */
[----:B--2---:R-:W-:Y:S01]  /*ddb0*/  F2FP.BF16.PACK_AB R118, R175, R174 ;  /* 0x000000aeaf76723e */ /* 0x004fe200000010ff */
[----:B------:R-:W-:Y:S02]  /*ddc0*/  FADD.FTZ R174, R174, R173 ;  /* 0x000000adaeae7221 */ /* 0x000fe40000010000 */
[----:B------:R-:W-:Y:S02]  /*ddd0*/  FADD.FTZ R171, R171, R170 ;  /* 0x000000aaabab7221 */ /* 0x000fe40000010000 */
[----:B------:R-:W-:Y:S02]  /*dde0*/  FADD.FTZ R175, R175, R174 ;  /* 0x000000aeafaf7221 */ /* 0x000fe40000010000 */
[C---:B------:R-:W-:Y:S08]  /*ddf0*/  HMMA.16816.F32.BF16 R4, R116.reuse, R120, R4 ;  /* 0x000000787404723c */ /* 0x040ff00000041804 */
[C---:B------:R-:W-:Y:S01]  /*de00*/  HMMA.16816.F32.BF16 R8, R116.reuse, R122, R8 ;  /* 0x0000007a7408723c */ /* 0x040fe20000041808 */
[----:B------:R-:W2:Y:S07]  /*de10*/  LDSM.16.MT88.4 R120, [R188+0xe800] ;  /* 0x00e80000bc78783b */ /* 0x000eae0000004200 */
[C---:B-----5:R-:W-:Y:S08]  /*de20*/  HMMA.16816.F32.BF16 R36, R116.reuse, R124, R36 ;  /* 0x0000007c7424723c */ /* 0x060ff00000041824 */
        /* <DEDUP_REMOVED lines=19> */
[----:B------:R-:W-:Y:S01]  /*df60*/  FFMA.FTZ R167, R35, c[0x0][0x23c], -R167 ;  /* 0x00008f0023a77a23 */ /* 0x000fe200000108a7 */
[----:B------:R-:W4:Y:S01]  /*df70*/  MUFU.EX2 R153, R153 ;  /* 0x0000009900997308 */ /* 0x000f220000000800 */
[C---:B------:R-:W-:Y:S04]  /*df80*/  HMMA.16816.F32.BF16 R80, R116.reuse, R158, R80 ;  /* 0x0000009e7450723c */ /* 0x040fe80000041850 */
[--C-:B------:R-:W-:Y:S02]  /*df90*/  FFMA.FTZ R156, R20, c[0x0][0x23c], -R166.reuse ;  /* 0x00008f00149c7a23 */ /* 0x100fe400000108a6 */
[--C-:B------:R-:W-:Y:S02]  /*dfa0*/  FFMA.FTZ R157, R21, c[0x0][0x23c], -R166.reuse ;  /* 0x00008f00159d7a23 */ /* 0x100fe400000108a6 */
[C---:B--2---:R-:W-:Y:S01]  /*dfb0*/  HMMA.16816.F32.BF16 R84, R116.reuse, R120, R84 ;  /* 0x000000787454723c */ /* 0x044fe20000041854 */
[----:B------:R-:W-:Y:S03]  /*dfc0*/  MUFU.EX2 R154, R154 ;  /* 0x0000009a009a7308 */ /* 0x000fe60000000800 */
[--C-:B------:R-:W-:Y:S02]  /*dfd0*/  FFMA.FTZ R158, R24, c[0x0][0x23c], -R166.reuse ;  /* 0x00008f00189e7a23 */ /* 0x100fe400000108a6 */
[--C-:B------:R-:W-:Y:S02]  /*dfe0*/  FFMA.FTZ R159, R25, c[0x0][0x23c], -R166.reuse ;  /* 0x00008f00199f7a23 */ /* 0x100fe400000108a6 */
[C---:B------:R-:W-:Y:S01]  /*dff0*/  HMMA.16816.F32.BF16 R88, R116.reuse, R122, R88 ;  /* 0x0000007a7458723c */ /* 0x040fe20000041858 */
[----:B------:R-:W2:Y:S02]  /*e000*/  LDSM.16.MT88.4 R120, [R188+0x10800] ;  /* 0x01080000bc78783b */ /* 0x000ea40000004200 */
[----:B------:R-:W5:Y:S01]  /*e010*/  MUFU.EX2 R155, R155 ;  /* 0x0000009b009b7308 */ /* 0x000f620000000800 */
[----:B------:R-:W-:Y:S01]  /*e020*/  FFMA.FTZ R166, R33, c[0x0][0x23c], -R166 ;  /* 0x00008f0021a67a23 */ /* 0x000fe200000108a6 */
[C---:B----4-:R-:W-:Y:S03]  /*e030*/  F2FP.BF16.PACK_AB R21, R153.reuse, R152 ;  /* 0x000000989915723e */ /* 0x050fe600000010ff */
[C---:B---3--:R-:W-:Y:S01]  /*e040*/  HMMA.16816.F32.BF16 R92, R116.reuse, R124, R92 ;  /* 0x0000007c745c723c */ /* 0x048fe2000004185c */
[----:B------:R-:W-:Y:S03]  /*e050*/  LDSM.16.MT88.4 R24, [R189+0xd000] ;  /* 0x00d00000bd18783b */ /* 0x000fe60000004200 */
[----:B------:R-:W-:Y:S01]  /*e060*/  FADD.FTZ R152, R152, R171 ;  /* 0x000000ab98987221 */ /* 0x000fe20000010000 */
[----:B------:R-:W-:Y:S03]  /*e070*/  MUFU.EX2 R156, R156 ;  /* 0x0000009c009c7308 */ /* 0x000fe60000000800 */
[C---:B------:R-:W-:Y:S01]  /*e080*/  HMMA.16816.F32.BF16 R96, R116.reuse, R126, R96 ;  /* 0x0000007e7460723c */ /* 0x040fe20000041860 */
[----:B------:R-:W3:Y:S03]  /*e090*/  LDSM.16.MT88.4 R124, [R192+0xd000] ;  /* 0x00d00000c07c783b */ /* 0x000ee60000004200 */
[----:B------:R-:W-:Y:S03]  /*e0a0*/  FADD.FTZ R153, R153, R152 ;  /* 0x0000009899997221 */ /* 0x000fe60000010000 */
[----:B------:R-:W4:Y:S01]  /*e0b0*/  MUFU.EX2 R157, R157 ;  /* 0x0000009d009d7308 */ /* 0x000f220000000800 */
[C---:B------:R-:W-:Y:S01]  /*e0c0*/  HMMA.16816.F32.BF16 R100, R116.reuse, R128, R100 ;  /* 0x000000807464723c */ /* 0x040fe20000041864 */
[----:B------:R-:W-:Y:S03]  /*e0d0*/  LDSM.16.MT88.4 R32, [R189+0xd800] ;  /* 0x00d80000bd20783b */ /* 0x000fe60000004200 */
[C---:B-----5:R-:W-:Y:S01]  /*e0e0*/  F2FP.BF16.PACK_AB R23, R155.reuse, R154 ;  /* 0x0000009a9b17723e */ /* 0x060fe200000010ff */
[----:B------:R-:W-:Y:S03]  /*e0f0*/  FADD.FTZ R154, R154, R153 ;  /* 0x000000999a9a7221 */ /* 0x000fe60000010000 */
[C---:B------:R-:W-:Y:S01]  /*e100*/  HMMA.16816.F32.BF16 R104, R116.reuse, R130, R104 ;  /* 0x000000827468723c */ /* 0x040fe20000041868 */
[----:B------:R-:W5:Y:S01]  /*e110*/  LDSM.16.MT88.4 R128, [R188+0xd000] ;  /* 0x00d00000bc80783b */ /* 0x000f620000004200 */
[----:B------:R-:W-:Y:S02]  /*e120*/  MUFU.EX2 R158, R158 ;  /* 0x0000009e009e7308 */ /* 0x000fe40000000800 */
[----:B------:R-:W-:Y:S04]  /*e130*/  FADD.FTZ R154, R155, R154 ;  /* 0x0000009a9b9a7221 */ /* 0x000fe80000010000 */
[C---:B-1----:R-:W-:Y:S04]  /*e140*/  HMMA.16816.F32.BF16 R108, R116.reuse, R136, R108 ;  /* 0x00000088746c723c */ /* 0x042fe8000004186c */
[----:B------:R-:W1:Y:S01]  /*e150*/  MUFU.EX2 R159, R159 ;  /* 0x0000009f009f7308 */ /* 0x000e620000000800 */
[C---:B----4-:R-:W-:Y:S03]  /*e160*/  F2FP.BF16.PACK_AB R20, R157.reuse, R156 ;  /* 0x0000009c9d14723e */ /* 0x050fe600000010ff */
[C---:B------:R-:W-:Y:S01]  /*e170*/  HMMA.16816.F32.BF16 R12, R116.reuse, R138, R12 ;  /* 0x0000008a740c723c */ /* 0x040fe2000004180c */
[----:B------:R-:W4:Y:S03]  /*e180*/  LDSM.16.MT88.4 R136, [R192+0xf000] ;  /* 0x00f00000c088783b */ /* 0x000f260000004200 */
[----:B------:R-:W-:Y:S02]  /*e190*/  FADD.FTZ R156, R156, R175 ;  /* 0x000000af9c9c7221 */ /* 0x000fe40000010000 */
[----:B------:R-:W4:Y:S02]  /*e1a0*/  MUFU.EX2 R226, R167 ;  /* 0x000000a700e27308 */ /* 0x000f240000000800 */
[C---:B--2---:R-:W-:Y:S04]  /*e1b0*/  HMMA.16816.F32.BF16 R16, R116.reuse, R120, R16 ;  /* 0x000000787410723c */ /* 0x044fe80000041810 */
[----:B------:R-:W-:Y:S04]  /*e1c0*/  FADD.FTZ R157, R157, R156 ;  /* 0x0000009c9d9d7221 */ /* 0x000fe80000010000 */
[----:B------:R-:W-:Y:S01]  /*e1d0*/  HMMA.16816.F32.BF16 R112, R116, R122, R112 ;  /* 0x0000007a7470723c */ /* 0x000fe20000041870 */
[----:B------:R-:W2:Y:S01]  /*e1e0*/  LDSM.16.MT88.4 R116, [R188+0xf000] ;  /* 0x00f00000bc74783b */ /* 0x000ea20000004200 */
[----:B------:R-:W2:Y:S02]  /*e1f0*/  MUFU.EX2 R166, R166 ;  /* 0x000000a600a67308 */ /* 0x000ea40000000800 */
[C---:B-1----:R-:W-:Y:S01]  /*e200*/  F2FP.BF16.PACK_AB R22, R159.reuse, R158 ;  /* 0x0000009e9f16723e */ /* 0x042fe200000010ff */
[----:B------:R-:W-:Y:S04]  /*e210*/  FADD.FTZ R2, R158, R157 ;  /* 0x0000009d9e027221 */ /* 0x000fe80000010000 */
[----:B------:R-:W-:Y:S02]  /*e220*/  LDSM.16.MT88.4 R120, [R190+0x11000] ;  /* 0x01100000be78783b */ /* 0x000fe40000004200 */
[C---:B---3--:R-:W-:Y:S05]  /*e230*/  HMMA.16816.F32.BF16 R4, R20.reuse, R124, R4 ;  /* 0x0000007c1404723c */ /* 0x048fea0000041804 */
[----:B------:R-:W-:Y:S03]  /*e240*/  FADD.FTZ R2, R159, R2 ;  /* 0x000000029f027221 */ /* 0x000fe60000010000 */
        /* <DEDUP_REMOVED lines=8> */
[C---:B-----5:R-:W-:Y:S08]  /*e2d0*/  HMMA.16816.F32.BF16 R52, R20.reuse, R128, R52 ;  /* 0x000000801434723c */ /* 0x060ff00000041834 */
[C---:B------:R-:W-:Y:S08]  /*e2e0*/  HMMA.16816.F32.BF16 R56, R20.reuse, R130, R56 ;  /* 0x000000821438723c */ /* 0x040ff00000041838 */
[C---:B----4-:R-:W-:Y:S08]  /*e2f0*/  HMMA.16816.F32.BF16 R60, R20.reuse, R136, R60 ;  /* 0x00000088143c723c */ /* 0x050ff0000004183c */
        /* <DEDUP_REMOVED lines=17> */
[C---:B------:R-:W-:Y:S08]  /*e410*/  HMMA.16816.F32.BF16 R108, R20.reuse, R124, R108 ;  /* 0x0000007c146c723c */ /* 0x040ff0000004186c */
[C---:B------:R-:W-:Y:S08]  /*e420*/  HMMA.16816.F32.BF16 R12, R20.reuse, R126, R12 ;  /* 0x0000007e140c723c */ /* 0x040ff0000004180c */
[C---:B--2---:R-:W-:Y:S08]  /*e430*/  HMMA.16816.F32.BF16 R16, R20.reuse, R116, R16 ;  /* 0x000000741410723c */ /* 0x044ff00000041810 */
[----:B------:R-:W-:Y:S01]  /*e440*/  HMMA.16816.F32.BF16 R112, R20, R118, R112 ;  /* 0x000000761470723c */ /* 0x000fe20000041870 */
[----:B------:R-:W2:Y:S06]  /*e450*/  LDSM.16.MT88.4 R116, [R189+0xf800] ;  /* 0x00f80000bd74783b */ /* 0x000eac0000004200 */
[----:B------:R-:W-:Y:S01]  /*e460*/  F2FP.BF16.PACK_AB R21, R224, R223 ;  /* 0x000000dfe015723e */ /* 0x000fe200000010ff */
[----:B------:R-:W-:Y:S01]  /*e470*/  FADD.FTZ R223, R223, R154 ;  /* 0x0000009adfdf7221 */ /* 0x000fe20000010000 */
[----:B------:R-:W-:Y:S03]  /*e480*/  F2FP.BF16.PACK_AB R23, R226, R225 ;  /* 0x000000e1e217723e */ /* 0x000fe600000010ff */
[----:B------:R-:W-:Y:S01]  /*e490*/  F2FP.BF16.PACK_AB R20, R228, R227 ;  /* 0x000000e3e414723e */ /* 0x000fe200000010ff */
[----:B------:R-:W-:Y:S01]  /*e4a0*/  FADD.FTZ R227, R227, R2 ;  /* 0x00000002e3e37221 */ /* 0x000fe20000010000 */
[----:B------:R-:W-:Y:S01]  /*e4b0*/  F2FP.BF16.PACK_AB R22, R166, R229 ;  /* 0x000000e5a616723e */ /* 0x000fe200000010ff */
[----:B------:R-:W-:Y:S01]  /*e4c0*/  FADD.FTZ R224, R224, R223 ;  /* 0x000000dfe0e07221 */ /* 0x000fe20000010000 */
[----:B------:R-:W-:Y:S01]  /*e4d0*/  IADD3 R2, R207, -0x1, RZ ;  /* 0xffffffffcf027810 */ /* 0x000fe20007ffe0ff */
[----:B------:R-:W-:Y:S02]  /*e4e0*/  FADD.FTZ R228, R228, R227 ;  /* 0x000000e3e4e47221 */ /* 0x000fe40000010000 */
[----:B------:R-:W-:Y:S01]  /*e4f0*/  FADD.FTZ R219, R225, R224 ;  /* 0x000000e0e1db7221 */ /* 0x000fe20000010000 */
[----:B------:R-:W-:Y:S01]  /*e500*/  MOV R207, R2 ;  /* 0x0000000200cf7202 */ /* 0x000fe20000000f00 */
[C---:B-1----:R-:W-:Y:S01]  /*e510*/  HMMA.16816.F32.BF16 R128, R20.reuse, R24, R4 ;  /* 0x000000181480723c */ /* 0x042fe20000041804 */
[----:B------:R-:W1:Y:S02]  /*e520*/  LDSM.16.MT88.4 R4, [R190+0x11800] ;  /* 0x01180000be04783b */ /* 0x000e640000004200 */
[----:B------:R-:W-:Y:S02]  /*e530*/  FADD.FTZ R229, R229, R228 ;  /* 0x000000e4e5e57221 */ /* 0x000fe40000010000 */
[----:B------:R-:W-:Y:S02]  /*e540*/  FADD.FTZ R219, R226, R219 ;  /* 0x000000dbe2db7221 */ /* 0x000fe40000010000 */
[----:B------:R-:W-:Y:S01]  /*e550*/  FADD.FTZ R220, R166, R229 ;  /* 0x000000e5a6dc7221 */ /* 0x000fe20000010000 */
[C---:B------:R-:W-:Y:S01]  /*e560*/  HMMA.16816.F32.BF16 R124, R20.reuse, R26, R8 ;  /* 0x0000001a147c723c */ /* 0x040fe20000041808 */
[----:B------:R-:W-:Y:S07]  /*e570*/  LDSM.16.MT88.4 R8, [R188+0x11800] ;  /* 0x01180000bc08783b */ /* 0x000fee0000004200 */
[C---:B------:R-:W-:Y:S08]  /*e580*/  HMMA.16816.F32.BF16 R36, R20.reuse, R28, R36 ;  /* 0x0000001c1424723c */ /* 0x040ff00000041824 */
[C---:B------:R-:W-:Y:S08]  /*e590*/  HMMA.16816.F32.BF16 R40, R20.reuse, R30, R40 ;  /* 0x0000001e1428723c */ /* 0x040ff00000041828 */
[C---:B------:R-:W-:Y:S08]  /*e5a0*/  HMMA.16816.F32.BF16 R44, R20.reuse, R32, R44 ;  /* 0x00000020142c723c */ /* 0x040ff0000004182c */
[C---:B------:R-:W-:Y:S08]  /*e5b0*/  HMMA.16816.F32.BF16 R48, R20.reuse, R34, R48 ;  /* 0x000000221430723c */ /* 0x040ff00000041830 */
[C---:B---3--:R-:W-:Y:S08]  /*e5c0*/  HMMA.16816.F32.BF16 R52, R20.reuse, R120, R52 ;  /* 0x000000781434723c */ /* 0x048ff00000041834 */
        /* <DEDUP_REMOVED lines=16> */
[C---:B------:R-:W-:Y:S08]  /*e6d0*/  HMMA.16816.F32.BF16 R116, R20.reuse, R8, R16 ;  /* 0x000000081474723c */ /* 0x040ff00000041810 */
[----:B------:R-:W-:Y:S01]  /*e6e0*/  HMMA.16816.F32.BF16 R112, R20, R10, R112 ;  /* 0x0000000a1470723c */ /* 0x000fe20000041870 */
[----:B------:R-:W-:-:S07]  /*e6f0*/  @P1 BRA `(.L_x_2253) ;  /* 0xffffc4f000001947 */ /* 0x000fce000383ffff */
.L_x_2249:
[----:B------:R-:W1:Y:S01]  /*e700*/  SHFL.BFLY PT, R0, R219, 0x2, 0x1f ;  /* 0x0c401f00db007f89 */ /* 0x000e6200000e0000 */
[----:B------:R-:W-:Y:S01]  /*e710*/  MOV R3, 0x3f800000 ;  /* 0x3f80000000037802 */ /* 0x000fe20000000f00 */
[----:B------:R-:W-:Y:S01]  /*e720*/  ULDC.U8 UR4, c[0x0][0x328] ;  /* 0x0000ca0000047ab9 */ /* 0x000fe20000000000 */
[----:B------:R-:W-:Y:S01]  /*e730*/  MOV R4, 0x3f800000 ;  /* 0x3f80000000047802 */ /* 0x000fe20000000f00 */
[----:B------:R-:W2:Y:S01]  /*e740*/  SHFL.BFLY PT, R7, R220, 0x2, 0x1f ;  /* 0x0c401f00dc077f89 */ /* 0x000ea200000e0000 */
[----:B-1----:R-:W-:-:S02]  /*e750*/  FADD.FTZ R5, R0, R219 ;  /* 0x000000db00057221 */ /* 0x002fc40000010000 */
[----:B--2---:R-:W-:-:S03]  /*e760*/  FADD.FTZ R7, R7, R220 ;  /* 0x000000dc07077221 */ /* 0x004fc60000010000 */
[----:B------:R-:W1:Y:S04]  /*e770*/  SHFL.BFLY PT, R0, R5, 0x1, 0x1f ;  /* 0x0c201f0005007f89 */ /* 0x000e6800000e0000 */
[----:B------:R-:W2:Y:S01]  /*e780*/  SHFL.BFLY PT, R2, R7, 0x1, 0x1f ;  /* 0x0c201f0007027f89 */ /* 0x000ea200000e0000 */
[----:B-1----:R-:W-:-:S03]  /*e790*/  FADD.FTZ R0, R5, R0 ;  /* 0x0000000005007221 */ /* 0x002fc60000010000 */
[----:B------:R-:W1:Y:S01]  /*e7a0*/  S2R R5, SR_TID.X ;  /* 0x0000000000057919 */ /* 0x000e620000002100 */
[----:B--2---:R-:W-:Y:S01]  /*e7b0*/  FADD.FTZ R2, R7, R2 ;  /* 0x0000000207027221 */ /* 0x004fe20000010000 */
[----:B------:R-:W-:-:S04]  /*e7c0*/  FSETP.NE.FTZ.AND P3, PT, R0, RZ, PT ;  /* 0x000000ff0000720b */ /* 0x000fc80003f75000 */
[----:B------:R-:W-:-:S09]  /*e7d0*/  FSETP.NE.FTZ.AND P4, PT, R2, RZ, PT ;  /* 0x000000ff0200720b */ /* 0x000fd20003f95000 */
[----:B------:R-:W2:Y:S01]  /*e7e0*/  @P3 MUFU.RCP R4, R0 ;  /* 0x0000000000043308 */ /* 0x000ea20000001000 */
[----:B-1----:R-:W-:-:S07]  /*e7f0*/  SHF.R.S32.HI R6, RZ, 0x1f, R5 ;  /* 0x0000001fff067819 */ /* 0x002fce0000011405 */
[----:B------:R-:W1:Y:S01]  /*e800*/  @P4 MUFU.RCP R3, R2 ;  /* 0x0000000200034308 */ /* 0x000e620000001000 */
[----:B------:R-:W-:-:S04]  /*e810*/  LEA.HI R7, R6, R5, RZ, 0x2 ;  /* 0x0000000506077211 */ /* 0x000fc800078f10ff */
[--C-:B------:R-:W-:Y:S01]  /*e820*/  SHF.R.S32.HI R9, RZ, 0x2, R7.reuse ;  /* 0x00000002ff097819 */ /* 0x100fe20000011407 */
[C---:B--2---:R-:W-:Y:S01]  /*e830*/  FMUL.FTZ R131, R4.reuse, R131 ;  /* 0x0000008304837220 */ /* 0x044fe20000410000 */
[----:B------:R-:W-:Y:S01]  /*e840*/  SHF.R.S32.HI R8, RZ, 0x1f, R7 ;  /* 0x0000001fff087819 */ /* 0x000fe20000011407 */
[C---:B------:R-:W-:Y:S01]  /*e850*/  FMUL.FTZ R130, R4.reuse, R130 ;  /* 0x0000008204827220 */ /* 0x040fe20000410000 */
[----:B------:R-:W-:Y:S01]  /*e860*/  LOP3.LUT R10, R7, 0x3ffffffc, RZ, 0xc0, !PT ;  /* 0x3ffffffc070a7812 */ /* 0x000fe200078ec0ff */
[----:B------:R-:W-:Y:S01]  /*e870*/  FMUL.FTZ R127, R4, R127 ;  /* 0x0000007f047f7220 */ /* 0x000fe20000410000 */
[----:B------:R-:W-:Y:S01]  /*e880*/  LEA.HI R8, R8, R9, RZ, 0x3 ;  /* 0x0000000908087211 */ /* 0x000fe200078f18ff */
[----:B------:R-:W-:Y:S01]  /*e890*/  FMUL.FTZ R126, R4, R126 ;  /* 0x0000007e047e7220 */ /* 0x000fe20000410000 */
[----:B------:R-:W-:Y:S01]  /*e8a0*/  IADD3 R10, -R10, R5, RZ ;  /* 0x000000050a0a7210 */ /* 0x000fe20007ffe1ff */
[C---:B-1----:R-:W-:Y:S01]  /*e8b0*/  FMUL.FTZ R128, R3.reuse, R128 ;  /* 0x0000008003807220 */ /* 0x042fe20000410000 */
[----:B------:R-:W-:Y:S01]  /*e8c0*/  LOP3.LUT R8, R8, 0xfffffff8, RZ, 0xc0, !PT ;  /* 0xfffffff808087812 */ /* 0x000fe200078ec0ff */
[----:B------:R-:W-:Y:S01]  /*e8d0*/  FMUL.FTZ R129, R3, R129 ;  /* 0x0000008103817220 */ /* 0x000fe20000410000 */
[----:B------:R-:W-:Y:S01]  /*e8e0*/  F2FP.BF16.PACK_AB R130, R131, R130 ;  /* 0x000000828382723e */ /* 0x000fe200000010ff */
[----:B------:R-:W-:Y:S01]  /*e8f0*/  FMUL.FTZ R124, R3, R124 ;  /* 0x0000007c037c7220 */ /* 0x000fe20000410000 */
[----:B------:R-:W-:Y:S01]  /*e900*/  IADD3 R8, R9, -R8, RZ ;  /* 0x8000000809087210 */ /* 0x000fe20007ffe0ff */
[C---:B------:R-:W-:Y:S01]  /*e910*/  FMUL.FTZ R125, R3.reuse, R125 ;  /* 0x0000007d037d7220 */ /* 0x040fe20000410000 */
[----:B------:R-:W-:Y:S01]  /*e920*/  LEA.HI R9, R6, R5, RZ, 0x5 ;  /* 0x0000000506097211 */ /* 0x000fe200078f28ff */
[C---:B------:R-:W-:Y:S01]  /*e930*/  FMUL.FTZ R36, R3.reuse, R36 ;  /* 0x0000002403247220 */ /* 0x040fe20000410000 */
[C---:B------:R-:W-:Y:S01]  /*e940*/  SHF.L.U32 R11, R8.reuse, 0x6, RZ ;  /* 0x00000006080b7819 */ /* 0x040fe200000006ff */
[C---:B------:R-:W-:Y:S01]  /*e950*/  FMUL.FTZ R37, R3.reuse, R37 ;  /* 0x0000002503257220 */ /* 0x040fe20000410000 */
[----:B------:R-:W-:Y:S01]  /*e960*/  SHF.R.S32.HI R7, RZ, 0x5, R9 ;  /* 0x00000005ff077819 */ /* 0x000fe20000011409 */
[----:B------:R-:W-:Y:S01]  /*e970*/  FMUL.FTZ R40, R3, R40 ;  /* 0x0000002803287220 */ /* 0x000fe20000410000 */
[----:B------:R-:W-:Y:S01]  /*e980*/  LOP3.LUT R11, R11, 0x1c0, RZ, 0xc0, !PT ;  /* 0x000001c00b0b7812 */ /* 0x000fe200078ec0ff */
[C---:B------:R-:W-:Y:S01]  /*e990*/  FMUL.FTZ R41, R3.reuse, R41 ;  /* 0x0000002903297220 */ /* 0x040fe20000410000 */
[----:B------:R-:W-:Y:S01]  /*e9a0*/  LOP3.LUT R12, R8, 0x1, RZ, 0xc0, !PT ;  /* 0x00000001080c7812 */ /* 0x000fe200078ec0ff */
[----:B------:R-:W-:Y:S01]  /*e9b0*/  FMUL.FTZ R44, R3, R44 ;  /* 0x0000002c032c7220 */ /* 0x000fe20000410000 */
[----:B------:R-:W-:Y:S01]  /*e9c0*/  LEA R10, R7, R10, 0x9 ;  /* 0x0000000a070a7211 */ /* 0x000fe200078e48ff */
[----:B------:R-:W-:Y:S01]  /*e9d0*/  FMUL.FTZ R45, R3, R45 ;  /* 0x0000002d032d7220 */ /* 0x000fe20000410000 */
[----:B------:R-:W-:Y:S01]  /*e9e0*/  LEA.HI R11, R11, R11, RZ, 0x1d ;  /* 0x0000000b0b0b7211 */ /* 0x000fe200078fe8ff */
[C---:B------:R-:W-:Y:S01]  /*e9f0*/  FMUL.FTZ R48, R3.reuse, R48 ;  /* 0x0000003003307220 */ /* 0x040fe20000410000 */
[----:B------:R-:W-:Y:S01]  /*ea00*/  ISETP.NE.U32.AND P0, PT, R12, 0x1, PT ;  /* 0x000000010c00780c */ /* 0x000fe20003f05070 */
[C---:B------:R-:W-:Y:S01]  /*ea10*/  FMUL.FTZ R49, R3.reuse, R49 ;  /* 0x0000003103317220 */ /* 0x040fe20000410000 */
[----:B------:R-:W-:Y:S01]  /*ea20*/  LEA R10, R10, R11, 0x1 ;  /* 0x0000000b0a0a7211 */ /* 0x000fe200078e08ff */
[C---:B------:R-:W-:Y:S01]  /*ea30*/  FMUL.FTZ R52, R3.reuse, R52 ;  /* 0x0000003403347220 */ /* 0x040fe20000410000 */
[----:B------:R-:W-:Y:S01]  /*ea40*/  R2P PR, R8, 0x6 ;  /* 0x0000000608007804 */ /* 0x000fe20000000000 */
[C---:B------:R-:W-:Y:S01]  /*ea50*/  FMUL.FTZ R53, R3.reuse, R53 ;  /* 0x0000003503357220 */ /* 0x040fe20000410000 */
[----:B------:R-:W-:Y:S01]  /*ea60*/  SHF.L.U32 R11, R10, 0x1, RZ ;  /* 0x000000010a0b7819 */ /* 0x000fe200000006ff */
[C---:B------:R-:W-:Y:S01]  /*ea70*/  FMUL.FTZ R56, R3.reuse, R56 ;  /* 0x0000003803387220 */ /* 0x040fe20000410000 */
[----:B------:R-:W-:Y:S01]  /*ea80*/  MOV R8, 0x20 ;  /* 0x0000002000087802 */ /* 0x000fe20000000f00 */
[----:B------:R-:W-:Y:S01]  /*ea90*/  FMUL.FTZ R57, R3, R57 ;  /* 0x0000003903397220 */ /* 0x000fe20000410000 */
[----:B------:R-:W-:Y:S01]  /*eaa0*/  IADD3 R13, R11, -0x10, RZ ;  /* 0xfffffff00b0d7810 */ /* 0x000fe20007ffe0ff */
[C---:B------:R-:W-:Y:S01]  /*eab0*/  FMUL.FTZ R60, R3.reuse, R60 ;  /* 0x0000003c033c7220 */ /* 0x040fe20000410000 */
[----:B------:R-:W-:Y:S01]  /*eac0*/  SEL R8, R8, 0xffffffe0, !P1 ;  /* 0xffffffe008087807 */ /* 0x000fe20004800000 */
[----:B------:R-:W-:Y:S01]  /*ead0*/  FMUL.FTZ R61, R3, R61 ;  /* 0x0000003d033d7220 */ /* 0x000fe20000410000 */
[----:B------:R-:W-:Y:S01]  /*eae0*/  @P0 IADD3 R13, R11, 0x10, RZ ;  /* 0x000000100b0d0810 */ /* 0x000fe20007ffe0ff */
        /* <DEDUP_REMOVED lines=9> */
[----:B------:R-:W-:Y:S01]  /*eb80*/  IADD3 R15, R11, R8, RZ ;  /* 0x000000080b0f7210 */ /* 0x000fe20007ffe0ff */
[----:B------:R-:W-:Y:S01]  /*eb90*/  FMUL.FTZ R73, R3, R73 ;  /* 0x0000004903497220 */ /* 0x000fe20000410000 */
[----:B------:R-:W-:Y:S01]  /*eba0*/  F2FP.BF16.PACK_AB R40, R41, R40 ;  /* 0x000000282928723e */ /* 0x000fe200000010ff */
        /* <DEDUP_REMOVED lines=49> */
[----:B------:R-:W-:Y:S01]  /*eec0*/  @P3 MUFU.LG2 R0, R0 ;  /* 0x0000000000003308 */ /* 0x000fe20000000c00 */
[C---:B------:R-:W-:Y:S01]  /*eed0*/  FMUL.FTZ R38, R4.reuse, R38 ;  /* 0x0000002604267220 */ /* 0x040fe20000410000 */
[----:B------:R-:W-:Y:S01]  /*eee0*/  F2FP.BF16.PACK_AB R112, R3, R112 ;  /* 0x000000700370723e */ /* 0x000fe200000010ff */
[C---:B------:R-:W-:Y:S01]  /*eef0*/  FMUL.FTZ R43, R4.reuse, R43 ;  /* 0x0000002b042b7220 */ /* 0x040fe20000410000 */
[----:B------:R-:W-:Y:S01]  /*ef00*/  MOV R3, 0x40 ;  /* 0x0000004000037802 */ /* 0x000fe20000000f00 */
[C---:B------:R-:W-:Y:S01]  /*ef10*/  FMUL.FTZ R42, R4.reuse, R42 ;  /* 0x0000002a042a7220 */ /* 0x040fe20000410000 */
[----:B------:R-:W-:Y:S01]  /*ef20*/  F2FP.BF16.PACK_AB R38, R39, R38 ;  /* 0x000000262726723e */ /* 0x000fe200000010ff */
[C---:B------:R-:W-:Y:S01]  /*ef30*/  FMUL.FTZ R47, R4.reuse, R47 ;  /* 0x0000002f042f7220 */ /* 0x040fe20000410000 */
[----:B------:R-:W-:Y:S01]  /*ef40*/  SEL R10, R3, 0xffffffc0, !P2 ;  /* 0xffffffc0030a7807 */ /* 0x000fe20005000000 */
        /* <DEDUP_REMOVED lines=19> */
[----:B------:R-:W-:Y:S01]  /*f080*/  STS [R15+0x400], R38 ;  /* 0x000400260f007388 */ /* 0x000fe20000000800 */
[C---:B------:R-:W-:Y:S01]  /*f090*/  FMUL.FTZ R66, R4.reuse, R66 ;  /* 0x0000004204427220 */ /* 0x040fe20000410000 */
[----:B------:R-:W-:Y:S01]  /*f0a0*/  IADD3 R23, R3, R10, RZ ;  /* 0x0000000a03177210 */ /* 0x000fe20007ffe0ff */
        /* <DEDUP_REMOVED lines=54> */
[----:B------:R-:W-:Y:S01]  /*f410*/  FMUL.FTZ R4, R4, R114 ;  /* 0x0000007204047220 */ /* 0x000fe20000410000 */
[----:B------:R-:W-:Y:S01]  /*f420*/  STS [R13+0x2400], R66 ;  /* 0x002400420d007388 */ /* 0x000fe20000000800 */
[----:B------:R-:W-:Y:S01]  /*f430*/  F2FP.BF16.PACK_AB R118, R119, R118 ;  /* 0x000000767776723e */ /* 0x000fe200000010ff */
[----:B------:R-:W1:Y:S01]  /*f440*/  @P4 MUFU.LG2 R8, R2 ;  /* 0x0000000200084308 */ /* 0x000e620000000c00 */
[----:B------:R-:W-:Y:S01]  /*f450*/  ISETP.NE.AND P0, PT, RZ, UR4, PT ;  /* 0x00000004ff007c0c */ /* 0x000fe2000bf05270 */
[----:B------:R-:W-:Y:S01]  /*f460*/  STS [R15+0x2000], R68 ;  /* 0x002000440f007388 */ /* 0x000fe20000000800 */
[----:B------:R-:W-:-:S03]  /*f470*/  F2FP.BF16.PACK_AB R4, R115, R4 ;  /* 0x000000047304723e */ /* 0x000fc600000010ff */
[----:B------:R-:W-:Y:S04]  /*f480*/  STS [R15+0x2400], R70 ;  /* 0x002400460f007388 */ /* 0x000fe80000000800 */
[----:B------:R-:W-:Y:S04]  /*f490*/  STS [R3+0x2000], R72 ;  /* 0x0020004803007388 */ /* 0x000fe80000000800 */
[----:B------:R-:W-:Y:S01]  /*f4a0*/  STS [R3+0x2400], R74 ;  /* 0x0024004a03007388 */ /* 0x000fe20000000800 */
[----:B-1----:R-:W-:Y:S01]  /*f4b0*/  @P4 FMUL.FTZ R8, R8, 0.69314718246459960938 ;  /* 0x3f31721808084820 */ /* 0x002fe20000410000 */
[----:B------:R-:W-:-:S02]  /*f4c0*/  MOV R2, 0x7f800000 ;  /* 0x7f80000000027802 */ /* 0x000fc40000000f00 */
[----:B------:R-:W-:Y:S01]  /*f4d0*/  STS [R17+0x2000], R76 ;  /* 0x0020004c11007388 */ /* 0x000fe20000000800 */
[----:B------:R-:W-:-:S03]  /*f4e0*/  @P4 FFMA.FTZ R2, R133, c[0x0][0x238], R8 ;  /* 0x00008e0085024a23 */ /* 0x000fc60000010008 */
        /* <DEDUP_REMOVED lines=14> */
[----:B------:R2:W-:Y:S01]  /*f5d0*/  STS [R3+0x4400], R106 ;  /* 0x0044006a03007388 */ /* 0x0005e20000000800 */
[----:B-1----:R-:W-:-:S03]  /*f5e0*/  @P3 FMUL.FTZ R11, R0, 0.69314718246459960938 ;  /* 0x3f317218000b3820 */ /* 0x002fc60000410000 */
[----:B------:R1:W-:Y:S04]  /*f5f0*/  STS [R17+0x4000], R108 ;  /* 0x0040006c11007388 */ /* 0x0003e80000000800 */
[----:B------:R1:W-:Y:S04]  /*f600*/  STS [R17+0x4400], R110 ;  /* 0x0044006e11007388 */ /* 0x0003e80000000800 */
[----:B------:R1:W-:Y:S04]  /*f610*/  STS [R19+0x4000], R120 ;  /* 0x0040007813007388 */ /* 0x0003e80000000800 */
[----:B------:R1:W-:Y:S04]  /*f620*/  STS [R19+0x4400], R122 ;  /* 0x0044007a13007388 */ /* 0x0003e80000000800 */
[----:B------:R1:W-:Y:S04]  /*f630*/  STS [R21+0x4000], R116 ;  /* 0x0040007415007388 */ /* 0x0003e80000000800 */
[----:B------:R1:W-:Y:S01]  /*f640*/  STS [R21+0x4400], R118 ;  /* 0x0044007615007388 */ /* 0x0003e20000000800 */
[----:B--2---:R-:W-:Y:S01]  /*f650*/  MOV R3, 0x7f800000 ;  /* 0x7f80000000037802 */ /* 0x004fe20000000f00 */
[----:B------:R-:W-:-:S02]  /*f660*/  @P3 FFMA.FTZ R3, R132, c[0x0][0x238], R11 ;  /* 0x00008e0084033a23 */ /* 0x000fc4000001000b */
[----:B------:R1:W-:Y:S04]  /*f670*/  STS [R23+0x4000], R112 ;  /* 0x0040007017007388 */ /* 0x0003e80000000800 */
[----:B------:R1:W-:Y:S01]  /*f680*/  STS [R23+0x4400], R4 ;  /* 0x0044000417007388 */ /* 0x0003e20000000800 */
[----:B------:R-:W-:Y:S05]  /*f690*/  @!P0 BRA `(.L_x_2254) ;  /* 0x0000007000008947 */ /* 0x000fea0003800000 */
[----:B-1----:R-:W1:Y:S01]  /*f6a0*/  S2R R4, SR_CTAID.Y ;  /* 0x0000000000047919 */ /* 0x002e620000002600 */
[----:B------:R-:W-:-:S03]  /*f6b0*/  ISETP.NE.AND P0, PT, R210, -0x1, PT ;  /* 0xffffffffd200780c */ /* 0x000fc60003f05270 */
[----:B------:R-:W2:Y:S01]  /*f6c0*/  S2R R11, SR_CTAID.Z ;  /* 0x00000000000b7919 */ /* 0x000ea20000002700 */
[----:B-1----:R-:W-:-:S05]  /*f6d0*/  IMAD R13, R4, c[0x0][0x214], RZ ;  /* 0x00008500040d7a24 */ /* 0x002fca00078e02ff */
[----:B------:R-:W-:-:S05]  /*f6e0*/  SEL R8, R13, R210, !P0 ;  /* 0x000000d20d087207 */ /* 0x000fca0004000000 */
[----:B--2---:R-:W-:Y:S01]  /*f6f0*/  IMAD R8, R11, c[0x0][0x234], R8 ;  /* 0x00008d000b087a24 */ /* 0x004fe200078e0208 */
[----:B------:R-:W-:Y:S05]  /*f700*/  BRA `(.L_x_2255) ;  /* 0x0000004000007947 */ /* 0x000fea0003800000 */
.L_x_2254:
[----:B------:R-:W2:Y:S04]  /*f710*/  S2R R11, SR_CTAID.Z ;  /* 0x00000000000b7919 */ /* 0x000ea80000002700 */
[----:B-1----:R-:W2:Y:S02]  /*f720*/  S2R R4, SR_CTAID.Y ;  /* 0x0000000000047919 */ /* 0x002ea40000002600 */
[----:B--2---:R-:W-:-:S04]  /*f730*/  IMAD R8, R4, c[0x0][0x1c0], R11 ;  /* 0x0000700004087a24 */ /* 0x004fc800078e020b */
[----:B------:R-:W-:Y:S02]  /*f740*/  IMAD R8, R8, c[0x0][0x214], RZ ;  /* 0x0000850008087a24 */ /* 0x000fe400078e02ff */
.L_x_2255:
[----:B------:R-:W-:Y:S01]  /*f750*/  BAR.SYNC.DEFER_BLOCKING 0x0 ;  /* 0x0000000000007b1d */ /* 0x000fe20000010000 */
[----:B------:R-:W-:Y:S01]  /*f760*/  LOP3.LUT R10, R9, 0xffffffe0, RZ, 0xc0, !PT ;  /* 0xffffffe0090a7812 */ /* 0x000fe200078ec0ff */
[C---:B------:R-:W-:Y:S01]  /*f770*/  IMAD.WIDE.U32 R64, R210.reuse, c[0x0][0x1e8], RZ ;  /* 0x00007a00d2407a25 */ /* 0x040fe200078e00ff */
[----:B------:R-:W-:Y:S02]  /*f780*/  SHF.R.S32.HI R60, RZ, 0x1f, R7 ;  /* 0x0000001fff3c7819 */ /* 0x000fe40000011407 */
[----:B------:R-:W-:Y:S01]  /*f790*/  ISETP.NE.AND P0, PT, R210, -0x1, PT ;  /* 0xffffffffd200780c */ /* 0x000fe20003f05270 */
[----:B------:R-:W1:Y:S01]  /*f7a0*/  S2R R0, SR_TID.X ;  /* 0x0000000000007919 */ /* 0x000e620000002100 */
[----:B------:R-:W-:Y:S01]  /*f7b0*/  IMAD.IADD R9, R5, 0x1, -R10 ;  /* 0x0000000105097824 */ /* 0x000fe200078e0a0a */
[----:B------:R-:W-:Y:S01]  /*f7c0*/  LEA.HI R60, R60, R7, RZ, 0x2 ;  /* 0x000000073c3c7211 */ /* 0x000fe200078f10ff */
[----:B------:R-:W-:Y:S01]  /*f7d0*/  IMAD.WIDE.U32 R66, R4, c[0x0][0x1e0], RZ ;  /* 0x0000780004427a25 */ /* 0x000fe200078e00ff */
[----:B------:R-:W-:Y:S01]  /*f7e0*/  ULDC.64 UR4, c[0x0][0x118] ;  /* 0x0000460000047ab9 */ /* 0x000fe20000000a00 */
[----:B------:R-:W-:Y:S01]  /*f7f0*/  BSSY B0, `(.L_x_2256) ;  /* 0x000002b000007945 */ /* 0x000fe20003800000 */
[----:B------:R-:W-:Y:S01]  /*f800*/  LOP3.LUT P1, RZ, R9, 0x3, RZ, 0xc0, !PT ;  /* 0x0000000309ff7812 */ /* 0x000fe2000782c0ff */
[----:B------:R-:W-:Y:S01]  /*f810*/  IMAD R210, R210, c[0x0][0x1ec], R65 ;  /* 0x00007b00d2d27a24 */ /* 0x000fe200078e0241 */
[----:B------:R-:W-:-:S05]  /*f820*/  LOP3.LUT R60, R60, 0xffffffc, RZ, 0xc0, !PT ;  /* 0x0ffffffc3c3c7812 */ /* 0x000fca00078ec0ff */
[----:B------:R-:W-:Y:S01]  /*f830*/  IMAD.IADD R60, R7, 0x1, -R60 ;  /* 0x00000001073c7824 */ /* 0x000fe200078e0a3c */
[----:B------:R2:W3:Y:S04]  /*f840*/  LDS.128 R52, [R208] ;  /* 0x00000000d0347984 */ /* 0x0004e80000000c00 */
[----:B------:R2:W4:Y:S01]  /*f850*/  LDS.128 R48, [R208+0x800] ;  /* 0x00080000d0307984 */ /* 0x0005220000000c00 */
[----:B-1----:R-:W-:-:S03]  /*f860*/  SHF.R.S32.HI R61, RZ, 0x1f, R0 ;  /* 0x0000001fff3d7819 */ /* 0x002fc60000011400 */
[----:B------:R2:W1:Y:S01]  /*f870*/  LDS.128 R44, [R208+0x1000] ;  /* 0x00100000d02c7984 */ /* 0x0004620000000c00 */
[----:B------:R-:W-:-:S03]  /*f880*/  LEA.HI R63, R61, R0, RZ, 0x5 ;  /* 0x000000003d3f7211 */ /* 0x000fc600078f28ff */
[----:B------:R2:W1:Y:S01]  /*f890*/  LDS.128 R40, [R208+0x1800] ;  /* 0x00180000d0287984 */ /* 0x0004620000000c00 */
[----:B------:R-:W-:-:S03]  /*f8a0*/  LOP3.LUT R63, R63, 0xffffffe0, RZ, 0xc0, !PT ;  /* 0xffffffe03f3f7812 */ /* 0x000fc600078ec0ff */
[----:B------:R2:W1:Y:S02]  /*f8b0*/  LDS.128 R36, [R208+0x2000] ;  /* 0x00200000d0247984 */ /* 0x0004640000000c00 */
[----:B------:R-:W-:Y:S02]  /*f8c0*/  IMAD.IADD R10, R0, 0x1, -R63 ;  /* 0x00000001000a7824 */ /* 0x000fe400078e0a3f */
[----:B------:R2:W1:Y:S01]  /*f8d0*/  LDS.128 R32, [R208+0x2800] ;  /* 0x00280000d0207984 */ /* 0x0004620000000c00 */
[----:B------:R-:W-:-:S03]  /*f8e0*/  SHF.R.S32.HI R63, RZ, 0x1f, R4 ;  /* 0x0000001fff3f7819 */ /* 0x000fc60000011404 */
[----:B------:R2:W1:Y:S01]  /*f8f0*/  LDS.128 R28, [R208+0x3000] ;  /* 0x00300000d01c7984 */ /* 0x0004620000000c00 */
[----:B------:R-:W-:Y:S01]  /*f900*/  SHF.R.S32.HI R9, RZ, 0x1f, R10 ;  /* 0x0000001fff097819 */ /* 0x000fe2000001140a */
[----:B------:R-:W-:Y:S02]  /*f910*/  IMAD R63, R63, c[0x0][0x1e0], RZ ;  /* 0x000078003f3f7a24 */ /* 0x000fe400078e02ff */
[----:B------:R2:W1:Y:S01]  /*f920*/  LDS.128 R24, [R208+0x3800] ;  /* 0x00380000d0187984 */ /* 0x0004620000000c00 */
[----:B------:R-:W-:Y:S01]  /*f930*/  LEA.HI R9, R9, R10, RZ, 0x2 ;  /* 0x0000000a09097211 */ /* 0x000fe200078f10ff */
[----:B------:R-:W-:Y:S01]  /*f940*/  IMAD R63, R4, c[0x0][0x1e4], R63 ;  /* 0x00007900043f7a24 */ /* 0x000fe200078e023f */
[----:B------:R-:W-:Y:S01]  /*f950*/  SEL R4, R66, R64, !P0 ;  /* 0x0000004042047207 */ /* 0x000fe20004000000 */
[----:B------:R2:W1:Y:S01]  /*f960*/  LDS.128 R20, [R208+0x4000] ;  /* 0x00400000d0147984 */ /* 0x0004620000000c00 */
[----:B------:R-:W-:Y:S01]  /*f970*/  SHF.R.S32.HI R9, RZ, 0x2, R9 ;  /* 0x00000002ff097819 */ /* 0x000fe20000011409 */
[----:B------:R-:W-:-:S02]  /*f980*/  @!P0 IMAD.IADD R210, R67, 0x1, R63 ;  /* 0x0000000143d28824 */ /* 0x000fc400078e023f */
[----:B------:R2:W1:Y:S02]  /*f990*/  LDS.128 R16, [R208+0x4800] ;  /* 0x00480000d0107984 */ /* 0x0004640000000c00 */
[----:B------:R-:W-:Y:S02]  /*f9a0*/  IMAD R60, R60, 0x10, R9 ;  /* 0x000000103c3c7824 */ /* 0x000fe400078e0209 */
[----:B------:R2:W1:Y:S04]  /*f9b0*/  LDS.128 R12, [R208+0x5000] ;  /* 0x00500000d00c7984 */ /* 0x0004680000000c00 */
[----:B------:R2:W1:Y:S01]  /*f9c0*/  LDS.128 R56, [R208+0x5800] ;  /* 0x00580000d0387984 */ /* 0x0004620000000c00 */
[----:B------:R-:W-:Y:S05]  /*f9d0*/  @P1 BRA `(.L_x_2257) ;  /* 0x000000c000001947 */ /* 0x000fea0003800000 */
[----:B---34-:R-:W3:Y:S01]  /*f9e0*/  S2R R7, SR_CTAID.X ;  /* 0x0000000000077919 */ /* 0x018ee20000002500 */
[C---:B------:R-:W-:Y:S01]  /*f9f0*/  ISETP.GE.AND P2, PT, R60.reuse, R199, PT ;  /* 0x000000c73c00720c */ /* 0x040fe20003f46270 */
[----:B---3--:R-:W-:Y:S01]  /*fa00*/  IMAD R7, R7, 0x40, R8 ;  /* 0x0000004007077824 */ /* 0x008fe200078e0208 */
[----:B------:R-:W-:-:S04]  /*fa10*/  IADD3 R8, R60, 0x8, RZ ;  /* 0x000000083c087810 */ /* 0x000fc80007ffe0ff */
[----:B------:R-:W-:Y:S02]  /*fa20*/  SHF.R.S32.HI R9, RZ, 0x1f, R7 ;  /* 0x0000001fff097819 */ /* 0x000fe40000011407 */
[----:B------:R-:W-:Y:S02]  /*fa30*/  IADD3 R7, P0, R60, R7, RZ ;  /* 0x000000073c077210 */ /* 0x000fe40007f1e0ff */
[----:B------:R-:W-:Y:S02]  /*fa40*/  ISETP.GE.AND P1, PT, R8, R199, PT ;  /* 0x000000c70800720c */ /* 0x000fe40003f26270 */
[----:B------:R-:W-:Y:S02]  /*fa50*/  LEA.HI.X.SX32 R60, R60, R9, 0x1, P0 ;  /* 0x000000093c3c7211 */ /* 0x000fe400000f0eff */
[----:B------:R-:W-:-:S04]  /*fa60*/  LEA R8, P0, R7, c[0x0][0x200], 0x2 ;  /* 0x0000800007087a11 */ /* 0x000fc800078010ff */
[----:B------:R-:W-:-:S05]  /*fa70*/  LEA.HI.X R9, R7, c[0x0][0x204], R60, 0x2, P0 ;  /* 0x0000810007097a11 */ /* 0x000fca00000f143c */
[----:B------:R3:W-:Y:S04]  /*fa80*/  @!P2 STG.E [R8.64], R2 ;  /* 0x000000020800a986 */ /* 0x0007e8000c101904 */
[----:B------:R3:W-:Y:S02]  /*fa90*/  @!P1 STG.E [R8.64+0x20], R3 ;  /* 0x0000200308009986 */ /* 0x0007e4000c101904 */
.L_x_2257:
[----:B---34-:R-:W-:Y:S05]  /*faa0*/  BSYNC B0 ;  /* 0x0000000000007941 */ /* 0x018fea0003800000 */
.L_x_2256:
[----:B------:R-:W3:Y:S01]  /*fab0*/  S2R R3, SR_CTAID.X ;  /* 0x0000000000037919 */ /* 0x000ee20000002500 */
[----:B------:R-:W-:Y:S01]  /*fac0*/  SHF.R.S32.HI R213, RZ, 0x1f, R212 ;  /* 0x0000001fffd57819 */ /* 0x000fe200000114d4 */
[----:B------:R-:W-:Y:S01]  /*fad0*/  BSSY B0, `(.L_x_2258) ;  /* 0x0000022000007945 */ /* 0x000fe20003800000 */
[----:B------:R-:W-:Y:S02]  /*fae0*/  LEA.HI R5, R6, R5, RZ, 0x3 ;  /* 0x0000000506057211 */ /* 0x000fe400078f18ff */
[----:B------:R-:W-:-:S04]  /*faf0*/  LEA.HI R0, R61, R0, RZ, 0x3 ;  /* 0x000000003d007211 */ /* 0x000fc800078f18ff */
[----:B------:R-:W-:-:S04]  /*fb00*/  SHF.R.S32.HI R0, RZ, 0x3, R0 ;  /* 0x00000003ff007819 */ /* 0x000fc80000011400 */
[----:B------:R-:W-:Y:S01]  /*fb10*/  SHF.R.S32.HI R0, RZ, 0x1f, R0 ;  /* 0x0000001fff007819 */ /* 0x000fe20000011400 */
[----:B---3--:R-:W-:-:S04]  /*fb20*/  IMAD.SHL.U32 R3, R3, 0x40, RZ ;  /* 0x0000004003037824 */ /* 0x008fc800078e00ff */
[----:B------:R-:W-:Y:S01]  /*fb30*/  IMAD.WIDE.U32 R8, R3, c[0x0][0x1e8], R212 ;  /* 0x00007a0003087a25 */ /* 0x000fe200078e00d4 */
[----:B------:R-:W-:-:S04]  /*fb40*/  SHF.R.S32.HI R2, RZ, 0x1f, R3 ;  /* 0x0000001fff027819 */ /* 0x000fc80000011403 */
[----:B------:R-:W-:Y:S01]  /*fb50*/  IADD3 R6, P0, R4, R8, RZ ;  /* 0x0000000804067210 */ /* 0x000fe20007f1e0ff */
[----:B------:R-:W-:Y:S01]  /*fb60*/  IMAD R2, R2, c[0x0][0x1e8], RZ ;  /* 0x00007a0002027a24 */ /* 0x000fe200078e02ff */
[----:B------:R-:W-:-:S03]  /*fb70*/  SHF.R.S32.HI R4, RZ, 0x3, R5 ;  /* 0x00000003ff047819 */ /* 0x000fc60000011405 */
        /* <DEDUP_REMOVED lines=20> */
[----:B------:R3:W-:Y:S04]  /*fcc0*/  @!P2 STG.E.128 [R60.64], R52 ;  /* 0x000000343c00a986 */ /* 0x0007e8000c101d04 */
[----:B-1----:R3:W-:Y:S04]  /*fcd0*/  @!P1 STG.E.128 [R60.64+0x80], R36 ;  /* 0x000080243c009986 */ /* 0x0027e8000c101d04 */
[----:B------:R3:W-:Y:S02]  /*fce0*/  @!P0 STG.E.128 [R60.64+0x100], R20 ;  /* 0x000100143c008986 */ /* 0x0007e4000c101d04 */
.L_x_2259:
[----:B------:R-:W-:Y:S05]  /*fcf0*/  BSYNC B0 ;  /* 0x0000000000007941 */ /* 0x000fea0003800000 */
.L_x_2258:
        /* <DEDUP_REMOVED lines=13> */
[----:B-1-3--:R-:W-:-:S03]  /*fdd0*/  LEA R20, P3, R10, c[0x0][0x1d0], 0x1 ;  /* 0x000074000a147a11 */ /* 0x00afc600078608ff */
[----:B------:R-:W-:-:S04]  /*fde0*/  IMAD R2, R3, c[0x0][0x1ec], R2 ;  /* 0x00007b0003027a24 */ /* 0x000fc800078e0202 */
[----:B------:R-:W-:-:S05]  /*fdf0*/  IMAD.IADD R2, R2, 0x1, R11 ;  /* 0x0000000102027824 */ /* 0x000fca00078e020b */
[----:B------:R-:W-:-:S05]  /*fe00*/  LEA.HI.X R21, R10, c[0x0][0x1d4], R2, 0x1, P3 ;  /* 0x000075000a157a11 */ /* 0x000fca00018f0c02 */
[----:B------:R1:W-:Y:S04]  /*fe10*/  @!P2 STG.E.128 [R20.64], R48 ;  /* 0x000000301400a986 */ /* 0x0003e8000c101d04 */
[----:B------:R1:W-:Y:S04]  /*fe20*/  @!P1 STG.E.128 [R20.64+0x80], R32 ;  /* 0x0000802014009986 */ /* 0x0003e8000c101d04 */
[----:B------:R1:W-:Y:S02]  /*fe30*/  @!P0 STG.E.128 [R20.64+0x100], R16 ;  /* 0x0001001014008986 */ /* 0x0003e4000c101d04 */
.L_x_2261:
[----:B------:R-:W-:Y:S05]  /*fe40*/  BSYNC B0 ;  /* 0x0000000000007941 */ /* 0x000fea0003800000 */
.L_x_2260:
        /* <DEDUP_REMOVED lines=17> */
[----:B------:R1:W-:Y:S04]  /*ff60*/  @!P2 STG.E.128 [R16.64], R44 ;  /* 0x0000002c1000a986 */ /* 0x0003e8000c101d04 */
[----:B------:R1:W-:Y:S04]  /*ff70*/  @!P1 STG.E.128 [R16.64+0x80], R28 ;  /* 0x0000801c10009986 */ /* 0x0003e8000c101d04 */
[----:B------:R1:W-:Y:S02]  /*ff80*/  @!P0 STG.E.128 [R16.64+0x100], R12 ;  /* 0x0001000c10008986 */ /* 0x0003e4000c101d04 */
.L_x_2263:
[----:B------:R-:W-:Y:S05]  /*ff90*/  BSYNC B0 ;  /* 0x0000000000007941 */ /* 0x000fea0003800000 */
.L_x_2262:
        /* <DEDUP_REMOVED lines=20> */
.L_x_2264:
        /* <DEDUP_REMOVED lines=10> */
.L_x_4430:


//--------------------- .text._ZN5flash24flash_fwd_splitkv_kernelI23Flash_fwd_kernel_traitsILi192ELi64ELi64ELi4ELb0ELb0EN7cutlass10bfloat16_tE19Flash_kernel_traitsILi192ELi64ELi64ELi4ES3_EELb1ELb0ELb1ELb0ELb0ELb1ELb0ELb0EEEvNS_16Flash_fwd_paramsE --------------------------
	.section	.text._ZN5flash24flash_fwd_splitkv_kernelI23Flash_fwd_kernel_traitsILi192ELi64ELi64ELi4ELb0ELb0EN7cutlass10bfloat16_tE19Flash_kernel_traitsILi192ELi64ELi64ELi4ES3_EELb1ELb0ELb1ELb0ELb0ELb1ELb0ELb0EEEvNS_16Flash_fwd_paramsE,"ax",@progbits
	.sectioninfo	@"SHI_REGISTERS=254"
	.align	128
        .global         _ZN5flash24flash_fwd_splitkv_kernelI23Flash_fwd_kernel_traitsILi192ELi64ELi64ELi4ELb0ELb0EN7cutlass10bfloat16_tE19Flash_kernel_traitsILi192ELi64ELi64ELi4ES3_EELb1ELb0ELb1ELb0ELb0ELb1ELb0ELb0EEEvNS_16Flash_fwd_paramsE
        .type           _ZN5flash24flash_fwd_splitkv_kernelI23Flash_fwd_kernel_traitsILi192ELi64ELi64ELi4ELb0ELb0EN7cutlass10bfloat16_tE19Flash_kernel_traitsILi192ELi64ELi64ELi4ES3_EELb1ELb0ELb1ELb0ELb0ELb1ELb0ELb0EEEvNS_16Flash_fwd_paramsE,@function
        .size           _ZN5flash24flash_fwd_splitkv_kernelI23Flash_fwd_kernel_traitsILi192ELi64ELi64ELi4ELb0ELb0EN7cutlass10bfloat16_tE19Flash_kernel_traitsILi192ELi64ELi64ELi4ES3_EELb1ELb0ELb1ELb0ELb0ELb1ELb0ELb0EEEvNS_16Flash_fwd_paramsE,(.L_x_4431 - _ZN5flash24flash_fwd_splitkv_kernelI23Flash_fwd_kernel_traitsILi192ELi64ELi64ELi4ELb0ELb0EN7cutlass10bfloat16_tE19Flash_kernel_traitsILi192ELi64ELi64ELi4ES3_EELb1ELb0ELb1ELb0ELb0ELb1ELb0ELb0EEEvNS_16Flash_fwd_paramsE)
        .other          _ZN5flash24flash_fwd_splitkv_kernelI23Flash_fwd_kernel_traitsILi192ELi64ELi64ELi4ELb0ELb0EN7cutlass10bfloat16_tE19Flash_kernel_traitsILi192ELi64ELi64ELi4ES3_EELb1ELb0ELb1ELb0ELb0ELb1ELb0ELb0EEEvNS_16Flash_fwd_paramsE,@"STO_CUDA_ENTRY STV_DEFAULT"
_ZN5flash24flash_fwd_splitkv_kernelI23Flash_fwd_kernel_traitsILi192ELi64ELi64ELi4ELb0ELb0EN7cutlass10bfloat16_tE19Flash_kernel_traitsILi192ELi64ELi64ELi4ES3_EELb1ELb0ELb1ELb0ELb0ELb1ELb0ELb0EEEvNS_16Flash_fwd_paramsE:
.text._ZN5flash24flash_fwd_splitkv_kernelI23Flash_fwd_kernel_traitsILi192ELi64ELi64ELi4ELb0ELb0EN7cutlass10bfloat16_tE19Flash_kernel_traitsILi192ELi64ELi64ELi4ES3_EELb1ELb0ELb1ELb0ELb0ELb1ELb0ELb0EEEvNS_16Flash_fwd_paramsE:
        /* <DEDUP_REMOVED lines=33> */
.L_x_2265:
[----:B-1-34-:R-:W-:Y:S02]  /*0210*/  MOV R2, c[0x0][0x218] ;  /* 0x0000860000027a02 */ /* 0x01afe40000000f00 */
.L_x_2266:
        /* <DEDUP_REMOVED lines=80> */
.L_x_2269:
[----:B------:R-:W-:Y:S05]  /*0720*/  BSYNC B0 ;  /* 0x0000000000007941 */ /* 0x000fea0003800000 */
.L_x_2268:
        /* <DEDUP_REMOVED lines=20> */
.L_x_2271:
[----:B------:R-:W-:Y:S05]  /*0870*/  BSYNC B0 ;  /* 0x0000000000007941 */ /* 0x000fea0003800000 */
.L_x_2270:
        /* <DEDUP_REMOVED lines=20> */
.L_x_2273:
[----:B------:R-:W-:Y:S05]  /*09c0*/  BSYNC B0 ;  /* 0x0000000000007941 */ /* 0x000fea0003800000 */
.L_x_2272:
        /* <DEDUP_REMOVED lines=19> */
.L_x_2275:
[----:B------:R-:W-:Y:S05]  /*0b00*/  BSYNC B0 ;  /* 0x0000000000007941 */ /* 0x000fea0003800000 */
.L_x_2274:
        /* <DEDUP_REMOVED lines=19> */
.L_x_2267:
        /* <DEDUP_REMOVED lines=92> */
.L_x_2276:
        /* <DEDUP_REMOVED lines=16> */
.L_x_2278:
        /* <DEDUP_REMOVED lines=49> */
.L_x_2277:
        /* <DEDUP_REMOVED lines=116> */
.L_x_2280:
[----:B------:R-:W-:Y:S05]  /*1d50*/  BSYNC B0 ;  /* 0x0000000000007941 */ /* 0x000fea0003800000 */
.L_x_2279:
        /* <DEDUP_REMOVED lines=37> */
.L_x_2282:
[----:B------:R-:W-:Y:S05]  /*1fb0*/  BSYNC B0 ;  /* 0x0000000000007941 */ /* 0x000fea0003800000 */
.L_x_2281:
        /* <DEDUP_REMOVED lines=37> */
.L_x_2284:
[----:B------:R-:W-:Y:S05]  /*2210*/  BSYNC B0 ;  /* 0x0000000000007941 */ /* 0x000fea0003800000 */
.L_x_2283:
        /* <DEDUP_REMOVED lines=36> */
.L_x_2286:
[----:B------:R-:W-:Y:S05]  /*2460*/  BSYNC B0 ;  /* 0x0000000000007941 */ /* 0x000fea0003800000 */
.L_x_2285:
        /* <DEDUP_REMOVED lines=31> */
.L_x_2288:
[----:B------:R-:W-:Y:S05]  /*2660*/  BSYNC B0 ;  /* 0x0000000000007941 */ /* 0x000fea0003800000 */
.L_x_2287:
        /* <DEDUP_REMOVED lines=33> */
.L_x_2290:
[----:B------:R-:W-:Y:S05]  /*2880*/  BSYNC B0 ;  /* 0x0000000000007941 */ /* 0x000fea0003800000 */
.L_x_2289:
        /* <DEDUP_REMOVED lines=31> */
.L_x_2292:
[----:B------:R-:W-:Y:S05]  /*2a80*/  BSYNC B0 ;  /* 0x0000000000007941 */ /* 0x000fea0003800000 */
.L_x_2291:
        /* <DEDUP_REMOVED lines=32> */
.L_x_2294:
[----:B------:R-:W-:Y:S05]  /*2c90*/  BSYNC B0 ;  /* 0x0000000000007941 */ /* 0x000fea0003800000 */
.L_x_2293:
        /* <DEDUP_REMOVED lines=48> */
.L_x_2296:
[----:B-1----:R-:W-:Y:S05]  /*2fa0*/  BSYNC B0 ;  /* 0x0000000000007941 */ /* 0x002fea0003800000 */
.L_x_2295:
        /* <DEDUP_REMOVED lines=34> */
.L_x_2298:
[----:B------:R-:W-:Y:S05]  /*31d0*/  BSYNC B0 ;  /* 0x0000000000007941 */ /* 0x000fea0003800000 */
.L_x_2297:
        /* <DEDUP_REMOVED lines=34> */
.L_x_2300:
[----:B------:R-:W-:Y:S05]  /*3400*/  BSYNC B0 ;  /* 0x0000000000007941 */ /* 0x000fea0003800000 */
.L_x_2299:
        /* <DEDUP_REMOVED lines=40> */
.L_x_2302:
[----:B------:R-:W-:Y:S05]  /*3690*/  BSYNC B0 ;  /* 0x0000000000007941 */ /* 0x000fea0003800000 */
.L_x_2301:
        /* <DEDUP_REMOVED lines=18> */
[----:B------:R-:W-:Y:S03]  /*37c0*/  LDSM.16.M88.4 R44, [R206] ;  /* 0x00000000ce2c783b */ /* 0x000fe60000000200 */
[----:B------:R-:W-:Y:S01]  /*37d0*/  IMAD.SHL.U32 R209, R209, 0x2, RZ ;  /* 0x00000002d1d17824 */ /* 0x000fe200078e00ff */
[----:B------:R-:W-:Y:S04]  /*37e0*/  LDSM.16.M88.4 R72, [R205] ;  /* 0x00000000cd48783b */ /* 0x000fe80000000200 */
[----:B------:R-:W2:Y:S01]  /*37f0*/  LDSM.16.M88.4 R20, [R209+0x6000] ;  /* 0x00600000d114783b */ /* 0x000ea20000000200 */
[----:B------:R-:W-:-:S02]  /*3800*/  IADD3 R4, R209, 0x6000, RZ ;  /* 0x00006000d1047810 */ /* 0x000fc40007ffe0ff */
[----:B------:R-:W-:Y:S01]  /*3810*/  IADD3 R207, R209, 0x6020, RZ ;  /* 0x00006020d1cf7810 */ /* 0x000fe20007ffe0ff */
[----:B-1----:R-:W1:Y:S01]  /*3820*/  LDSM.16.M88.4 R12, [R209+0x6800] ;  /* 0x00680000d10c783b */ /* 0x002e620000000200 */
[----:B------:R-:W-:Y:S01]  /*3830*/  @P1 IADD3 R207, R4, -0x20, RZ ;  /* 0xffffffe004cf1810 */ /* 0x000fe20007ffe0ff */
[----:B------:R-:W-:Y:S02]  /*3840*/  IMAD.MOV.U32 R4, RZ, RZ, 0x40 ;  /* 0x00000040ff047424 */ /* 0x000fe400078e00ff */
[----:B------:R-:W5:Y:S01]  /*3850*/  LDSM.16.M88.4 R76, [R209+0x7000] ;  /* 0x00700000d14c783b */ /* 0x000f620000000200 */
[C---:B------:R-:W-:Y:S02]  /*3860*/  IADD3 R199, R207.reuse, 0x800, RZ ;  /* 0x00000800cfc77810 */ /* 0x040fe40007ffe0ff */
[----:B------:R-:W-:Y:S01]  /*3870*/  SEL R4, R4, 0xffffffc0, !P2 ;  /* 0xffffffc004047807 */ /* 0x000fe20005000000 */
[----:B------:R-:W3:Y:S01]  /*3880*/  LDSM.16.M88.4 R36, [R209+0x7800] ;  /* 0x00780000d124783b */ /* 0x000ee20000000200 */
[----:B------:R-:W-:-:S02]  /*3890*/  IADD3 R198, R207, 0x1000, RZ ;  /* 0x00001000cfc67810 */ /* 0x000fc40007ffe0ff */
[----:B------:R-:W-:Y:S01]  /*38a0*/  IADD3 R197, R207, 0x1800, RZ ;  /* 0x00001800cfc57810 */ /* 0x000fe20007ffe0ff */
[----:B------:R-:W4:Y:S01]  /*38b0*/  LDSM.16.M88.4 R32, [R207] ;  /* 0x00000000cf20783b */ /* 0x000f220000000200 */
[----:B------:R-:W-:Y:S01]  /*38c0*/  IMAD.IADD R203, R209, 0x1, R4 ;  /* 0x00000001d1cb7824 */ /* 0x000fe200078e0204 */
[----:B------:R-:W-:Y:S01]  /*38d0*/  IADD3 R195, R207, 0x2000, RZ ;  /* 0x00002000cfc37810 */ /* 0x000fe20007ffe0ff */
[----:B------:R-:W-:Y:S01]  /*38e0*/  IMAD.IADD R196, R4, 0x1, R207 ;  /* 0x0000000104c47824 */ /* 0x000fe200078e02cf */
[----:B------:R-:W3:Y:S01]  /*38f0*/  LDSM.16.M88.4 R28, [R207+0x800] ;  /* 0x00080000cf1c783b */ /* 0x000ee20000000200 */
[----:B------:R-:W-:Y:S01]  /*3900*/  IMAD.IADD R4, R7, 0x1, R218 ;  /* 0x0000000107047824 */ /* 0x000fe200078e02da */
[----:B------:R-:W-:Y:S02]  /*3910*/  IADD3 R194, R207, 0x2800, RZ ;  /* 0x00002800cfc27810 */ /* 0x000fe40007ffe0ff */
[----:B------:R-:W3:Y:S01]  /*3920*/  LDSM.16.M88.4 R64, [R207+0x1000] ;  /* 0x00100000cf40783b */ /* 0x000ee20000000200 */
[----:B------:R-:W-:Y:S01]  /*3930*/  I2F R89, R4 ;  /* 0x0000000400597306 */ /* 0x000fe20000201400 */
[----:B------:R-:W-:-:S02]  /*3940*/  IADD3 R90, R4, 0x1, RZ ;  /* 0x00000001045a7810 */ /* 0x000fc40007ffe0ff */
[----:B------:R-:W3:Y:S01]  /*3950*/  LDSM.16.M88.4 R56, [R207+0x1800] ;  /* 0x00180000cf38783b */ /* 0x000ee20000000200 */
[C---:B------:R-:W-:Y:S02]  /*3960*/  IADD3 R92, R4.reuse, 0x8, RZ ;  /* 0x00000008045c7810 */ /* 0x040fe40007ffe0ff */
[C---:B------:R-:W-:Y:S01]  /*3970*/  IADD3 R96, R4.reuse, 0x10, RZ ;  /* 0x0000001004607810 */ /* 0x040fe20007ffe0ff */
[----:B------:R-:W3:Y:S01]  /*3980*/  LDSM.16.M88.4 R40, [R203+0x6000] ;  /* 0x00600000cb28783b */ /* 0x000ee20000000200 */
[----:B------:R-:W-:Y:S01]  /*3990*/  I2F R91, R90 ;  /* 0x0000005a005b7306 */ /* 0x000fe20000201400 */
[C---:B------:R-:W-:Y:S02]  /*39a0*/  IADD3 R98, R4.reuse, 0x11, RZ ;  /* 0x0000001104627810 */ /* 0x040fe40007ffe0ff */
[----:B------:R-:W-:Y:S01]  /*39b0*/  LDSM.16.M88.4 R68, [R196] ;  /* 0x00000000c444783b */ /* 0x000fe20000000200 */
[C---:B------:R-:W-:Y:S02]  /*39c0*/  IADD3 R106, R4.reuse, 0x21, RZ ;  /* 0x00000021046a7810 */ /* 0x040fe40007ffe0ff */
[C---:B------:R-:W-:Y:S01]  /*39d0*/  IADD3 R100, R4.reuse, 0x18, RZ ;  /* 0x0000001804647810 */ /* 0x040fe20007ffe0ff */
[----:B--2---:R-:W-:Y:S01]  /*39e0*/  HMMA.16816.F32.BF16 R24, R48, R20, RZ ;  /* 0x000000143018723c */ /* 0x004fe200000418ff */
[----:B------:R-:W-:Y:S01]  /*39f0*/  LDSM.16.M88.4 R84, [R209+0xb000] ;  /* 0x00b00000d154783b */ /* 0x000fe20000000200 */
[----:B------:R-:W-:Y:S01]  /*3a00*/  I2F R93, R92 ;  /* 0x0000005c005d7306 */ /* 0x000fe20000201400 */
[----:B------:R-:W-:-:S02]  /*3a10*/  IADD3 R102, R4, 0x19, RZ ;  /* 0x0000001904667810 */ /* 0x000fc40007ffe0ff */
[C---:B------:R-:W-:Y:S02]  /*3a20*/  IADD3 R104, R4.reuse, 0x20, RZ ;  /* 0x0000002004687810 */ /* 0x040fe40007ffe0ff */
[C---:B------:R-:W-:Y:S01]  /*3a30*/  IADD3 R94, R4.reuse, 0x9, RZ ;  /* 0x00000009045e7810 */ /* 0x040fe20007ffe0ff */
[C---:B------:R-:W-:Y:S01]  /*3a40*/  HMMA.16816.F32.BF16 R20, R48.reuse, R22, RZ ;  /* 0x000000163014723c */ /* 0x040fe200000418ff */
[C---:B------:R-:W-:Y:S01]  /*3a50*/  IADD3 R110, R4.reuse, 0x29, RZ ;  /* 0x00000029046e7810 */ /* 0x040fe20007ffe0ff */
[----:B------:R-:W-:Y:S01]  /*3a60*/  I2F R97, R96 ;  /* 0x0000006000617306 */ /* 0x000fe20000201400 */
[C---:B------:R-:W-:Y:S02]  /*3a70*/  IADD3 R116, R4.reuse, 0x38, RZ ;  /* 0x0000003804747810 */ /* 0x040fe40007ffe0ff */
[C---:B------:R-:W-:Y:S02]  /*3a80*/  IADD3 R108, R4.reuse, 0x28, RZ ;  /* 0x00000028046c7810 */ /* 0x040fe40007ffe0ff */
[C---:B------:R-:W-:Y:S01]  /*3a90*/  IADD3 R112, R4.reuse, 0x30, RZ ;  /* 0x0000003004707810 */ /* 0x040fe20007ffe0ff */
[----:B-1----:R-:W-:Y:S01]  /*3aa0*/  HMMA.16816.F32.BF16 R16, R48, R12, RZ ;  /* 0x0000000c3010723c */ /* 0x002fe200000418ff */
[----:B------:R-:W-:Y:S01]  /*3ab0*/  IADD3 R114, R4, 0x31, RZ ;  /* 0x0000003104727810 */ /* 0x000fe20007ffe0ff */
[----:B------:R-:W-:Y:S01]  /*3ac0*/  I2F R99, R98 ;  /* 0x0000006200637306 */ /* 0x000fe20000201400 */
[----:B------:R-:W-:-:S02]  /*3ad0*/  IADD3 R193, R207, 0x3000, RZ ;  /* 0x00003000cfc17810 */ /* 0x000fc40007ffe0ff */
[C---:B------:R-:W-:Y:S02]  /*3ae0*/  IADD3 R192, R207.reuse, 0x3800, RZ ;  /* 0x00003800cfc07810 */ /* 0x040fe40007ffe0ff */
[C---:B------:R-:W-:Y:S01]  /*3af0*/  IADD3 R191, R207.reuse, 0x4000, RZ ;  /* 0x00004000cfbf7810 */ /* 0x040fe20007ffe0ff */
[----:B------:R-:W-:Y:S01]  /*3b00*/  HMMA.16816.F32.BF16 R12, R48, R14, RZ ;  /* 0x0000000e300c723c */ /* 0x000fe200000418ff */
[C---:B------:R-:W-:Y:S01]  /*3b10*/  IADD3 R190, R207.reuse, 0x4800, RZ ;  /* 0x00004800cfbe7810 */ /* 0x040fe20007ffe0ff */
[----:B------:R-:W-:Y:S01]  /*3b20*/  I2F R107, R106 ;  /* 0x0000006a006b7306 */ /* 0x000fe20000201400 */
[C---:B------:R-:W-:Y:S02]  /*3b30*/  IADD3 R189, R207.reuse, 0x5000, RZ ;  /* 0x00005000cfbd7810 */ /* 0x040fe40007ffe0ff */
[----:B------:R-:W-:-:S03]  /*3b40*/  IADD3 R188, R207, 0x5800, RZ ;  /* 0x00005800cfbc7810 */ /* 0x000fc60007ffe0ff */
[C---:B-----5:R-:W-:Y:S02]  /*3b50*/  HMMA.16816.F32.BF16 R8, R48.reuse, R76, RZ ;  /* 0x0000004c3008723c */ /* 0x060fe400000418ff */
[----:B------:R-:W-:Y:S06]  /*3b60*/  I2F R101, R100 ;  /* 0x0000006400657306 */ /* 0x000fec0000201400 */
[C---:B------:R-:W-:Y:S02]  /*3b70*/  HMMA.16816.F32.BF16 R76, R48.reuse, R78, RZ ;  /* 0x0000004e304c723c */ /* 0x040fe400000418ff */
[----:B------:R-:W-:Y:S06]  /*3b80*/  I2F R103, R102 ;  /* 0x0000006600677306 */ /* 0x000fec0000201400 */
[C---:B---3--:R-:W-:Y:S02]  /*3b90*/  HMMA.16816.F32.BF16 R52, R48.reuse, R36, RZ ;  /* 0x000000243034723c */ /* 0x048fe400000418ff */
[----:B------:R-:W-:Y:S06]  /*3ba0*/  I2F R105, R104 ;  /* 0x0000006800697306 */ /* 0x000fec0000201400 */
[----:B------:R-:W-:Y:S01]  /*3bb0*/  HMMA.16816.F32.BF16 R48, R48, R38, RZ ;  /* 0x000000263030723c */ /* 0x000fe200000418ff */
[----:B------:R-:W1:Y:S01]  /*3bc0*/  LDSM.16.M88.4 R36, [R203+0x6800] ;  /* 0x00680000cb24783b */ /* 0x000e620000000200 */
[----:B------:R-:W-:Y:S06]  /*3bd0*/  I2F R95, R94 ;  /* 0x0000005e005f7306 */ /* 0x000fec0000201400 */
[C---:B----4-:R-:W-:Y:S02]  /*3be0*/  HMMA.16816.F32.BF16 R24, R60.reuse, R32, R24 ;  /* 0x000000203c18723c */ /* 0x050fe40000041818 */
[----:B------:R-:W-:Y:S06]  /*3bf0*/  I2F R111, R110 ;  /* 0x0000006e006f7306 */ /* 0x000fec0000201400 */
[C---:B------:R-:W-:Y:S01]  /*3c00*/  HMMA.16816.F32.BF16 R20, R60.reuse, R34, R20 ;  /* 0x000000223c14723c */ /* 0x040fe20000041814 */
[----:B------:R-:W2:Y:S01]  /*3c10*/  LDSM.16.M88.4 R32, [R203+0x7000] ;  /* 0x00700000cb20783b */ /* 0x000ea20000000200 */
[----:B------:R-:W-:Y:S06]  /*3c20*/  I2F R117, R116 ;  /* 0x0000007400757306 */ /* 0x000fec0000201400 */
[C---:B------:R-:W-:Y:S02]  /*3c30*/  HMMA.16816.F32.BF16 R16, R60.reuse, R28, R16 ;  /* 0x0000001c3c10723c */ /* 0x040fe40000041810 */
[----:B------:R-:W-:Y:S06]  /*3c40*/  I2F R109, R108 ;  /* 0x0000006c006d7306 */ /* 0x000fec0000201400 */
[C---:B------:R-:W-:Y:S01]  /*3c50*/  HMMA.16816.F32.BF16 R12, R60.reuse, R30, R12 ;  /* 0x0000001e3c0c723c */ /* 0x040fe2000004180c */
[----:B------:R-:W3:Y:S01]  /*3c60*/  LDSM.16.M88.4 R28, [R203+0x7800] ;  /* 0x00780000cb1c783b */ /* 0x000ee20000000200 */
[----:B------:R-:W-:Y:S06]  /*3c70*/  I2F R113, R112 ;  /* 0x0000007000717306 */ /* 0x000fec0000201400 */
[C---:B------:R-:W-:Y:S02]  /*3c80*/  HMMA.16816.F32.BF16 R8, R60.reuse, R64, R8 ;  /* 0x000000403c08723c */ /* 0x040fe40000041808 */
[----:B------:R-:W-:Y:S06]  /*3c90*/  I2F R115, R114 ;  /* 0x0000007200737306 */ /* 0x000fec0000201400 */
[C---:B------:R-:W-:Y:S01]  /*3ca0*/  HMMA.16816.F32.BF16 R76, R60.reuse, R66, R76 ;  /* 0x000000423c4c723c */ /* 0x040fe2000004184c */
[----:B------:R-:W4:Y:S07]  /*3cb0*/  LDSM.16.M88.4 R64, [R196+0x800] ;  /* 0x00080000c440783b */ /* 0x000f2e0000000200 */
[C---:B------:R-:W-:Y:S08]  /*3cc0*/  HMMA.16816.F32.BF16 R52, R60.reuse, R56, R52 ;  /* 0x000000383c34723c */ /* 0x040ff00000041834 */
[----:B------:R-:W-:Y:S01]  /*3cd0*/  HMMA.16816.F32.BF16 R48, R60, R58, R48 ;  /* 0x0000003a3c30723c */ /* 0x000fe20000041830 */
[----:B------:R-:W-:Y:S04]  /*3ce0*/  LDSM.16.M88.4 R56, [R210+0x2000] ;  /* 0x00200000d238783b */ /* 0x000fe80000000200 */
[----:B------:R-:W-:Y:S03]  /*3cf0*/  LDSM.16.M88.4 R60, [R209+0x9800] ;  /* 0x00980000d13c783b */ /* 0x000fe60000000200 */
[C---:B------:R-:W-:Y:S08]  /*3d00*/  HMMA.16816.F32.BF16 R24, R44.reuse, R40, R24 ;  /* 0x000000282c18723c */ /* 0x040ff00000041818 */
[C---:B------:R-:W-:Y:S01]  /*3d10*/  HMMA.16816.F32.BF16 R20, R44.reuse, R42, R20 ;  /* 0x0000002a2c14723c */ /* 0x040fe20000041814 */
[----:B------:R-:W5:Y:S07]  /*3d20*/  LDSM.16.M88.4 R40, [R196+0x1000] ;  /* 0x00100000c428783b */ /* 0x000f6e0000000200 */
[C---:B-1----:R-:W-:Y:S08]  /*3d30*/  HMMA.16816.F32.BF16 R16, R44.reuse, R36, R16 ;  /* 0x000000242c10723c */ /* 0x042ff00000041810 */
[C---:B------:R-:W-:Y:S01]  /*3d40*/  HMMA.16816.F32.BF16 R12, R44.reuse, R38, R12 ;  /* 0x000000262c0c723c */ /* 0x040fe2000004180c */
[----:B------:R-:W1:Y:S07]  /*3d50*/  LDSM.16.M88.4 R36, [R196+0x1800] ;  /* 0x00180000c424783b */ /* 0x000e6e0000000200 */
[C---:B--2---:R-:W-:Y:S08]  /*3d60*/  HMMA.16816.F32.BF16 R8, R44.reuse, R32, R8 ;  /* 0x000000202c08723c */ /* 0x044ff00000041808 */
[C---:B------:R-:W-:Y:S01]  /*3d70*/  HMMA.16816.F32.BF16 R76, R44.reuse, R34, R76 ;  /* 0x000000222c4c723c */ /* 0x040fe2000004184c */
[----:B------:R-:W2:Y:S07]  /*3d80*/  LDSM.16.M88.4 R32, [R209+0x8000] ;  /* 0x00800000d120783b */ /* 0x000eae0000000200 */
[C---:B---3--:R-:W-:Y:S08]  /*3d90*/  HMMA.16816.F32.BF16 R52, R44.reuse, R28, R52 ;  /* 0x0000001c2c34723c */ /* 0x048ff00000041834 */
[----:B------:R-:W-:Y:S01]  /*3da0*/  HMMA.16816.F32.BF16 R48, R44, R30, R48 ;  /* 0x0000001e2c30723c */ /* 0x000fe20000041830 */
[----:B------:R-:W3:Y:S04]  /*3db0*/  LDSM.16.M88.4 R44, [R209+0x8800] ;  /* 0x00880000d12c783b */ /* 0x000ee80000000200 */
[----:B------:R-:W1:Y:S03]  /*3dc0*/  LDSM.16.M88.4 R28, [R209+0x9000] ;  /* 0x00900000d11c783b */ /* 0x000e660000000200 */
[C---:B------:R-:W-:Y:S08]  /*3dd0*/  HMMA.16816.F32.BF16 R24, R72.reuse, R68, R24 ;  /* 0x000000444818723c */ /* 0x040ff00000041818 */
[C---:B------:R-:W-:Y:S01]  /*3de0*/  HMMA.16816.F32.BF16 R20, R72.reuse, R70, R20 ;  /* 0x000000464814723c */ /* 0x040fe20000041814 */
[----:B------:R-:W-:Y:S07]  /*3df0*/  LDSM.16.M88.4 R68, [R203+0x9000] ;  /* 0x00900000cb44783b */ /* 0x000fee0000000200 */
[C---:B----4-:R-:W-:Y:S08]  /*3e00*/  HMMA.16816.F32.BF16 R16, R72.reuse, R64, R16 ;  /* 0x000000404810723c */ /* 0x050ff00000041810 */
[C---:B------:R-:W-:Y:S08]  /*3e10*/  HMMA.16816.F32.BF16 R12, R72.reuse, R66, R12 ;  /* 0x00000042480c723c */ /* 0x040ff0000004180c */
[C---:B-----5:R-:W-:Y:S08]  /*3e20*/  HMMA.16816.F32.BF16 R8, R72.reuse, R40, R8 ;  /* 0x000000284808723c */ /* 0x060ff00000041808 */
[C---:B------:R-:W-:Y:S01]  /*3e30*/  HMMA.16816.F32.BF16 R76, R72.reuse, R42, R76 ;  /* 0x0000002a484c723c */ /* 0x040fe2000004184c */
[----:B------:R-:W-:Y:S07]  /*3e40*/  LDSM.16.M88.4 R40, [R207+0x2000] ;  /* 0x00200000cf28783b */ /* 0x000fee0000000200 */
[C---:B-1----:R-:W-:Y:S01]  /*3e50*/  HMMA.16816.F32.BF16 R64, R72.reuse, R36, R52 ;  /* 0x000000244840723c */ /* 0x042fe20000041834 */
[----:B------:R-:W1:Y:S07]  /*3e60*/  LDSM.16.M88.4 R52, [R208+0x2000] ;  /* 0x00200000d034783b */ /* 0x000e6e0000000200 */
[----:B------:R-:W-:Y:S01]  /*3e70*/  HMMA.16816.F32.BF16 R48, R72, R38, R48 ;  /* 0x000000264830723c */ /* 0x000fe20000041830 */
[----:B------:R-:W4:Y:S04]  /*3e80*/  LDSM.16.M88.4 R36, [R207+0x2800] ;  /* 0x00280000cf24783b */ /* 0x000f280000000200 */
[----:B------:R-:W-:Y:S03]  /*3e90*/  LDSM.16.M88.4 R72, [R203+0x9800] ;  /* 0x00980000cb48783b */ /* 0x000fe60000000200 */
        /* <DEDUP_REMOVED lines=12> */
[----:B------:R-:W5:Y:S03]  /*3f60*/  LDSM.16.M88.4 R60, [R207+0x3800] ;  /* 0x00380000cf3c783b */ /* 0x000f660000000200 */
[C---:B-1----:R-:W-:Y:S08]  /*3f70*/  HMMA.16816.F32.BF16 R24, R52.reuse, R40, R24 ;  /* 0x000000283418723c */ /* 0x042ff00000041818 */
[C---:B------:R-:W-:Y:S08]  /*3f80*/  HMMA.16816.F32.BF16 R20, R52.reuse, R42, R20 ;  /* 0x0000002a3414723c */ /* 0x040ff00000041814 */
[C---:B----4-:R-:W-:Y:S08]  /*3f90*/  HMMA.16816.F32.BF16 R16, R52.reuse, R36, R16 ;  /* 0x000000243410723c */ /* 0x050ff00000041810 */
[C---:B------:R-:W-:Y:S01]  /*3fa0*/  HMMA.16816.F32.BF16 R12, R52.reuse, R38, R12 ;  /* 0x00000026340c723c */ /* 0x040fe2000004180c */
[----:B------:R-:W-:Y:S07]  /*3fb0*/  LDSM.16.M88.4 R36, [R205+0x2000] ;  /* 0x00200000cd24783b */ /* 0x000fee0000000200 */
[----:B--2---:R-:W-:Y:S01]  /*3fc0*/  HMMA.16816.F32.BF16 R40, R52, R32, R8 ;  /* 0x000000203428723c */ /* 0x004fe20000041808 */
[----:B------:R-:W1:Y:S07]  /*3fd0*/  LDSM.16.M88.4 R8, [R196+0x2000] ;  /* 0x00200000c408783b */ /* 0x000e6e0000000200 */
[C---:B---3--:R-:W-:Y:S08]  /*3fe0*/  HMMA.16816.F32.BF16 R24, R48.reuse, R44, R24 ;  /* 0x0000002c3018723c */ /* 0x048ff00000041818 */
[C---:B------:R-:W-:Y:S08]  /*3ff0*/  HMMA.16816.F32.BF16 R20, R48.reuse, R46, R20 ;  /* 0x0000002e3014723c */ /* 0x040ff00000041814 */
[C---:B------:R-:W-:Y:S08]  /*4000*/  HMMA.16816.F32.BF16 R16, R48.reuse, R28, R16 ;  /* 0x0000001c3010723c */ /* 0x040ff00000041810 */
[----:B------:R-:W-:Y:S01]  /*4010*/  HMMA.16816.F32.BF16 R12, R48, R30, R12 ;  /* 0x0000001e300c723c */ /* 0x000fe2000004180c */
[----:B------:R-:W2:Y:S07]  /*4020*/  LDSM.16.M88.4 R28, [R196+0x2800] ;  /* 0x00280000c41c783b */ /* 0x000eae0000000200 */
[----:B------:R-:W-:Y:S01]  /*4030*/  HMMA.16816.F32.BF16 R76, R52, R34, R76 ;  /* 0x00000022344c723c */ /* 0x000fe2000004184c */
[----:B------:R-:W-:Y:S07]  /*4040*/  LDSM.16.M88.4 R32, [R209+0xa000] ;  /* 0x00a00000d120783b */ /* 0x000fee0000000200 */
[----:B------:R-:W-:Y:S01]  /*4050*/  HMMA.16816.F32.BF16 R44, R48, R68, R40 ;  /* 0x00000044302c723c */ /* 0x000fe20000041828 */
[----:B------:R-:W3:Y:S07]  /*4060*/  LDSM.16.M88.4 R40, [R210+0x4000] ;  /* 0x00400000d228783b */ /* 0x000eee0000000200 */
[C---:B-----5:R-:W-:Y:S08]  /*4070*/  HMMA.16816.F32.BF16 R64, R52.reuse, R60, R64 ;  /* 0x0000003c3440723c */ /* 0x060ff00000041840 */
[----:B------:R-:W-:Y:S01]  /*4080*/  HMMA.16816.F32.BF16 R56, R52, R62, R56 ;  /* 0x0000003e3438723c */ /* 0x000fe20000041838 */
[----:B------:R-:W-:Y:S07]  /*4090*/  LDSM.16.M88.4 R52, [R196+0x3000] ;  /* 0x00300000c434783b */ /* 0x000fee0000000200 */
[C---:B-1----:R-:W-:Y:S08]  /*40a0*/  HMMA.16816.F32.BF16 R24, R36.reuse, R8, R24 ;  /* 0x000000082418723c */ /* 0x042ff00000041818 */
[C---:B------:R-:W-:Y:S01]  /*40b0*/  HMMA.16816.F32.BF16 R20, R36.reuse, R10, R20 ;  /* 0x0000000a2414723c */ /* 0x040fe20000041814 */
[----:B------:R-:W1:Y:S07]  /*40c0*/  LDSM.16.M88.4 R8, [R209+0xa800] ;  /* 0x00a80000d108783b */ /* 0x000e6e0000000200 */
[C---:B--2---:R-:W-:Y:S08]  /*40d0*/  HMMA.16816.F32.BF16 R16, R36.reuse, R28, R16 ;  /* 0x0000001c2410723c */ /* 0x044ff00000041810 */
[----:B------:R-:W-:Y:S01]  /*40e0*/  HMMA.16816.F32.BF16 R12, R36, R30, R12 ;  /* 0x0000001e240c723c */ /* 0x000fe2000004180c */
[----:B------:R-:W-:Y:S07]  /*40f0*/  LDSM.16.M88.4 R28, [R206+0x4000] ;  /* 0x00400000ce1c783b */ /* 0x000fee0000000200 */
[C---:B------:R-:W-:Y:S08]  /*4100*/  HMMA.16816.F32.BF16 R64, R48.reuse, R72, R64 ;  /* 0x000000483040723c */ /* 0x040ff00000041840 */
[C---:B------:R-:W-:Y:S01]  /*4110*/  HMMA.16816.F32.BF16 R76, R48.reuse, R70, R76 ;  /* 0x00000046304c723c */ /* 0x040fe2000004184c */
[----:B------:R-:W-:Y:S07]  /*4120*/  LDSM.16.M88.4 R68, [R196+0x4000] ;  /* 0x00400000c444783b */ /* 0x000fee0000000200 */
[----:B------:R-:W-:Y:S01]  /*4130*/  HMMA.16816.F32.BF16 R72, R48, R74, R56 ;  /* 0x0000004a3048723c */ /* 0x000fe20000041838 */
[----:B------:R-:W-:Y:S04]  /*4140*/  LDSM.16.M88.4 R56, [R208+0x4000] ;  /* 0x00400000d038783b */ /* 0x000fe80000000200 */
[----:B------:R-:W2:Y:S03]  /*4150*/  LDSM.16.M88.4 R48, [R207+0x4000] ;  /* 0x00400000cf30783b */ /* 0x000ea60000000200 */
[C---:B---3--:R-:W-:Y:S08]  /*4160*/  HMMA.16816.F32.BF16 R24, R40.reuse, R32, R24 ;  /* 0x000000202818723c */ /* 0x048ff00000041818 */
[C---:B------:R-:W-:Y:S01]  /*4170*/  HMMA.16816.F32.BF16 R20, R40.reuse, R34, R20 ;  /* 0x000000222814723c */ /* 0x040fe20000041814 */
[----:B------:R-:W3:Y:S07]  /*4180*/  LDSM.16.M88.4 R32, [R207+0x4800] ;  /* 0x00480000cf20783b */ /* 0x000eee0000000200 */
[C---:B-1----:R-:W-:Y:S08]  /*4190*/  HMMA.16816.F32.BF16 R16, R40.reuse, R8, R16 ;  /* 0x000000082810723c */ /* 0x042ff00000041810 */
[----:B------:R-:W-:Y:S01]  /*41a0*/  HMMA.16816.F32.BF16 R12, R40, R10, R12 ;  /* 0x0000000a280c723c */ /* 0x000fe2000004180c */
[----:B------:R-:W-:Y:S07]  /*41b0*/  LDSM.16.M88.4 R8, [R207+0x5000] ;  /* 0x00500000cf08783b */ /* 0x000fee0000000200 */
[----:B------:R-:W-:Y:S01]  /*41c0*/  HMMA.16816.F32.BF16 R60, R36, R52, R44 ;  /* 0x00000034243c723c */ /* 0x000fe2000004182c */
[----:B------:R-:W1:Y:S07]  /*41d0*/  LDSM.16.M88.4 R44, [R203+0xa000] ;  /* 0x00a00000cb2c783b */ /* 0x000e6e0000000200 */
[C---:B--2---:R-:W-:Y:S08]  /*41e0*/  HMMA.16816.F32.BF16 R20, R56.reuse, R50, R20 ;  /* 0x000000323814723c */ /* 0x044ff00000041814 */
[----:B------:R-:W-:Y:S01]  /*41f0*/  HMMA.16816.F32.BF16 R24, R56, R48, R24 ;  /* 0x000000303818723c */ /* 0x000fe20000041818 */
[----:B------:R-:W2:Y:S07]  /*4200*/  LDSM.16.M88.4 R48, [R203+0xa800] ;  /* 0x00a80000cb30783b */ /* 0x000eae0000000200 */
[----:B------:R-:W-:Y:S01]  /*4210*/  HMMA.16816.F32.BF16 R76, R36, R54, R76 ;  /* 0x00000036244c723c */ /* 0x000fe2000004184c */
[----:B------:R-:W-:Y:S07]  /*4220*/  LDSM.16.M88.4 R52, [R205+0x4000] ;  /* 0x00400000cd34783b */ /* 0x000fee0000000200 */
[C---:B---3--:R-:W-:Y:S08]  /*4230*/  HMMA.16816.F32.BF16 R16, R56.reuse, R32, R16 ;  /* 0x000000203810723c */ /* 0x048ff00000041810 */
[----:B------:R-:W-:Y:S01]  /*4240*/  HMMA.16816.F32.BF16 R12, R56, R34, R12 ;  /* 0x00000022380c723c */ /* 0x000fe2000004180c */
[----:B------:R-:W3:Y:S07]  /*4250*/  LDSM.16.M88.4 R32, [R196+0x3800] ;  /* 0x00380000c420783b */ /* 0x000eee0000000200 */
[C---:B-1----:R-:W-:Y:S08]  /*4260*/  HMMA.16816.F32.BF16 R20, R28.reuse, R46, R20 ;  /* 0x0000002e1c14723c */ /* 0x042ff00000041814 */
[----:B------:R-:W-:Y:S01]  /*4270*/  HMMA.16816.F32.BF16 R24, R28, R44, R24 ;  /* 0x0000002c1c18723c */ /* 0x000fe20000041818 */
[----:B------:R-:W-:Y:S07]  /*4280*/  LDSM.16.M88.4 R44, [R196+0x4800] ;  /* 0x00480000c42c783b */ /* 0x000fee0000000200 */
[C---:B------:R-:W-:Y:S08]  /*4290*/  HMMA.16816.F32.BF16 R60, R40.reuse, R84, R60 ;  /* 0x00000054283c723c */ /* 0x040ff0000004183c */
[----:B------:R-:W-:Y:S01]  /*42a0*/  HMMA.16816.F32.BF16 R76, R40, R86, R76 ;  /* 0x00000056284c723c */ /* 0x000fe2000004184c */
[----:B------:R-:W1:Y:S07]  /*42b0*/  LDSM.16.M88.4 R84, [R209+0xb800] ;  /* 0x00b80000d154783b */ /* 0x000e6e0000000200 */
[----:B--2---:R-:W-:Y:S07]  /*42c0*/  HMMA.16816.F32.BF16 R16, R28, R48, R16 ;  /* 0x000000301c10723c */ /* 0x004fee0000041810 */
[----:B------:R-:W-:Y:S01]  /*42d0*/  IADD3 R48, R4, 0x39, RZ ;  /* 0x0000003904307810 */ /* 0x000fe20007ffe0ff */
[----:B---3--:R-:W-:Y:S03]  /*42e0*/  HMMA.16816.F32.BF16 R72, R36, R34, R72 ;  /* 0x000000222448723c */ /* 0x008fe60000041848 */
[----:B------:R-:W-:Y:S05]  /*42f0*/  I2F R49, R48 ;  /* 0x0000003000317306 */ /* 0x000fea0000201400 */
[C---:B------:R-:W-:Y:S08]  /*4300*/  HMMA.16816.F32.BF16 R20, R52.reuse, R70, R20 ;  /* 0x000000463414723c */ /* 0x040ff00000041814 */
[----:B------:R-:W-:Y:S01]  /*4310*/  HMMA.16816.F32.BF16 R24, R52, R68, R24 ;  /* 0x000000443418723c */ /* 0x000fe20000041818 */
[----:B------:R-:W-:Y:S07]  /*4320*/  LDSM.16.M88.4 R68, [R203+0xb000] ;  /* 0x00b00000cb44783b */ /* 0x000fee0000000200 */
[----:B------:R-:W-:Y:S08]  /*4330*/  HMMA.16816.F32.BF16 R60, R56, R8, R60 ;  /* 0x00000008383c723c */ /* 0x000ff0000004183c */
[----:B------:R-:W-:Y:S01]  /*4340*/  HMMA.16816.F32.BF16 R64, R36, R32, R64 ;  /* 0x000000202440723c */ /* 0x000fe20000041840 */
[----:B------:R-:W-:-:S02]  /*4350*/  FMUL.FTZ R20, R20, c[0x0][0x2ec] ;  /* 0x0000bb0014147a20 */ /* 0x000fc40000410000 */
[----:B------:R-:W-:Y:S02]  /*4360*/  FMUL.FTZ R21, R21, c[0x0][0x2ec] ;  /* 0x0000bb0015157a20 */ /* 0x000fe40000410000 */
[----:B------:R-:W-:Y:S02]  /*4370*/  FMUL.FTZ R22, R22, c[0x0][0x2ec] ;  /* 0x0000bb0016167a20 */ /* 0x000fe40000410000 */
[----:B------:R-:W-:Y:S01]  /*4380*/  MUFU.TANH R32, R21 ;  /* 0x0000001500207308 */ /* 0x000fe20000002400 */
[----:B------:R-:W-:Y:S01]  /*4390*/  HMMA.16816.F32.BF16 R76, R56, R10, R76 ;  /* 0x0000000a384c723c */ /* 0x000fe2000004184c */
[----:B------:R-:W2:Y:S01]  /*43a0*/  LDSM.16.M88.4 R8, [R207+0x5800] ;  /* 0x00580000cf08783b */ /* 0x000ea20000000200 */
[----:B------:R-:W-:Y:S02]  /*43b0*/  FMUL.FTZ R24, R24, c[0x0][0x2ec] ;  /* 0x0000bb0018187a20 */ /* 0x000fe40000410000 */
[----:B------:R-:W-:Y:S02]  /*43c0*/  FMUL.FTZ R25, R25, c[0x0][0x2ec] ;  /* 0x0000bb0019197a20 */ /* 0x000fe40000410000 */
[----:B------:R-:W-:Y:S01]  /*43d0*/  FMUL.FTZ R119, R26, c[0x0][0x2ec] ;  /* 0x0000bb001a777a20 */ /* 0x000fe20000410000 */
[----:B------:R-:W-:Y:S01]  /*43e0*/  MUFU.TANH R33, R22 ;  /* 0x0000001600217308 */ /* 0x000fe20000002400 */
[----:B-1----:R-:W-:Y:S07]  /*43f0*/  HMMA.16816.F32.BF16 R72, R40, R86, R72 ;  /* 0x000000562848723c */ /* 0x002fee0000041848 */
[----:B------:R-:W-:Y:S01]  /*4400*/  MUFU.TANH R118, R24 ;  /* 0x0000001800767308 */ /* 0x000fe20000002400 */
[----:B------:R-:W-:Y:S07]  /*4410*/  HMMA.16816.F32.BF16 R16, R52, R44, R16 ;  /* 0x0000002c3410723c */ /* 0x000fee0000041810 */
[----:B------:R1:W-:Y:S01]  /*4420*/  MUFU.TANH R44, R20 ;  /* 0x00000014002c7308 */ /* 0x0003e20000002400 */
[----:B------:R-:W-:Y:S01]  /*4430*/  HMMA.16816.F32.BF16 R12, R28, R50, R12 ;  /* 0x000000321c0c723c */ /* 0x000fe2000004180c */
[----:B------:R-:W-:-:S06]  /*4440*/  FMUL.FTZ R45, R23, c[0x0][0x2ec] ;  /* 0x0000bb00172d7a20 */ /* 0x000fcc0000410000 */
[----:B------:R3:W4:Y:S01]  /*4450*/  MUFU.TANH R120, R25 ;  /* 0x0000001900787308 */ /* 0x0007220000002400 */
[----:B------:R-:W-:Y:S01]  /*4460*/  HMMA.16816.F32.BF16 R64, R40, R84, R64 ;  /* 0x000000542840723c */ /* 0x000fe20000041840 */
[----:B------:R-:W-:Y:S01]  /*4470*/  FMUL.FTZ R50, R27, c[0x0][0x2ec] ;  /* 0x0000bb001b327a20 */ /* 0x000fe20000410000 */
[----:B-1----:R-:W1:Y:S06]  /*4480*/  LDSM.16.M88.4 R20, [R203+0xb800] ;  /* 0x00b80000cb14783b */ /* 0x002e6c0000000200 */
[----:B------:R-:W-:Y:S01]  /*4490*/  FMUL.FTZ R16, R16, c[0x0][0x2ec] ;  /* 0x0000bb0010107a20 */ /* 0x000fe20000410000 */
[----:B--2---:R-:W-:Y:S01]  /*44a0*/  HMMA.16816.F32.BF16 R72, R56, R10, R72 ;  /* 0x0000000a3848723c */ /* 0x004fe20000041848 */
[----:B------:R-:W-:Y:S01]  /*44b0*/  FMUL.FTZ R17, R17, c[0x0][0x2ec] ;  /* 0x0000bb0011117a20 */ /* 0x000fe20000410000 */
[----:B------:R-:W-:Y:S01]  /*44c0*/  MUFU.TANH R50, R50 ;  /* 0x0000003200327308 */ /* 0x000fe20000002400 */
[----:B------:R-:W-:-:S02]  /*44d0*/  FMUL.FTZ R18, R18, c[0x0][0x2ec] ;  /* 0x0000bb0012127a20 */ /* 0x000fc40000410000 */
[----:B------:R-:W-:Y:S01]  /*44e0*/  FMUL.FTZ R35, R19, c[0x0][0x2ec] ;  /* 0x0000bb0013237a20 */ /* 0x000fe20000410000 */
[----:B---3--:R-:W2:Y:S01]  /*44f0*/  LDSM.16.M88.4 R24, [R196+0x5000] ;  /* 0x00500000c418783b */ /* 0x008ea20000000200 */
[C---:B----4-:R-:W-:Y:S01]  /*4500*/  FFMA.FTZ R120, R0.reuse, R91, R120 ;  /* 0x0000005b00787223 */ /* 0x050fe20000010078 */
[----:B------:R-:W-:Y:S01]  /*4510*/  HMMA.16816.F32.BF16 R60, R28, R68, R60 ;  /* 0x000000441c3c723c */ /* 0x000fe2000004183c */
[C---:B------:R-:W-:Y:S01]  /*4520*/  FFMA.FTZ R44, R0.reuse, R93, R44 ;  /* 0x0000005d002c7223 */ /* 0x040fe2000001002c */
[----:B------:R-:W-:Y:S06]  /*4530*/  MUFU.TANH R34, R18 ;  /* 0x0000001200227308 */ /* 0x000fec0000002400 */
[----:B------:R-:W-:Y:S02]  /*4540*/  HMMA.16816.F32.BF16 R12, R52, R46, R12 ;  /* 0x0000002e340c723c */ /* 0x000fe4000004180c */
[----:B------:R-:W3:Y:S06]  /*4550*/  MUFU.TANH R46, R16 ;  /* 0x00000010002e7308 */ /* 0x000eec0000002400 */
[----:B------:R-:W-:Y:S02]  /*4560*/  HMMA.16816.F32.BF16 R64, R56, R8, R64 ;  /* 0x000000083840723c */ /* 0x000fe40000041840 */
[----:B------:R4:W-:Y:S06]  /*4570*/  MUFU.TANH R47, R17 ;  /* 0x00000011002f7308 */ /* 0x0009ec0000002400 */
[----:B------:R-:W-:Y:S02]  /*4580*/  HMMA.16816.F32.BF16 R76, R28, R70, R76 ;  /* 0x000000461c4c723c */ /* 0x000fe4000004184c */
[----:B------:R-:W5:Y:S01]  /*4590*/  MUFU.TANH R45, R45 ;  /* 0x0000002d002d7308 */ /* 0x000f620000002400 */
[----:B---3--:R-:W-:-:S05]  /*45a0*/  FFMA.FTZ R8, R0, R97, R46 ;  /* 0x0000006100087223 */ /* 0x008fca000001002e */
[----:B-1----:R-:W-:Y:S01]  /*45b0*/  HMMA.16816.F32.BF16 R72, R28, R22, R72 ;  /* 0x000000161c48723c */ /* 0x002fe20000041848 */
[----:B------:R-:W-:Y:S01]  /*45c0*/  FMUL.FTZ R13, R13, c[0x0][0x2ec] ;  /* 0x0000bb000d0d7a20 */ /* 0x000fe20000410000 */
[----:B----4-:R-:W1:Y:S01]  /*45d0*/  LDSM.16.M88.4 R16, [R196+0x5800] ;  /* 0x00580000c410783b */ /* 0x010e620000000200 */
[----:B------:R-:W-:Y:S01]  /*45e0*/  FMUL.FTZ R14, R14, c[0x0][0x2ec] ;  /* 0x0000bb000e0e7a20 */ /* 0x000fe20000410000 */
[----:B------:R-:W-:Y:S01]  /*45f0*/  MUFU.TANH R35, R35 ;  /* 0x0000002300237308 */ /* 0x000fe20000002400 */
[----:B------:R-:W-:Y:S01]  /*4600*/  FMUL.FTZ R15, R15, c[0x0][0x2ec] ;  /* 0x0000bb000f0f7a20 */ /* 0x000fe20000410000 */
[----:B------:R-:W-:-:S04]  /*4610*/  DEPBAR.LE SB0, 0x0 ;  /* 0x000080000000791a */ /* 0x000fc80000000000 */
[----:B--2---:R-:W-:Y:S01]  /*4620*/  HMMA.16816.F32.BF16 R60, R52, R24, R60 ;  /* 0x00000018343c723c */ /* 0x004fe2000004183c */
[----:B------:R-:W-:Y:S01]  /*4630*/  FMUL.FTZ R12, R12, c[0x0][0x2ec] ;  /* 0x0000bb000c0c7a20 */ /* 0x000fe20000410000 */
[----:B------:R2:W3:Y:S01]  /*4640*/  MUFU.TANH R9, R13 ;  /* 0x0000000d00097308 */ /* 0x0004e20000002400 */
[----:B------:R-:W-:-:S05]  /*4650*/  FFMA.FTZ R23, R0, R93, R33 ;  /* 0x0000005d00177223 */ /* 0x000fca0000010021 */
[----:B------:R-:W-:Y:S02]  /*4660*/  HMMA.16816.F32.BF16 R64, R28, R20, R64 ;  /* 0x000000141c40723c */ /* 0x000fe40000041840 */
[----:B------:R4:W-:Y:S05]  /*4670*/  MUFU.TANH R24, R14 ;  /* 0x0000000e00187308 */ /* 0x0009ea0000002400 */
[CC--:B------:R-:W-:Y:S01]  /*4680*/  FFMA.FTZ R28, R0.reuse, R95.reuse, R32 ;  /* 0x0000005f001c7223 */ /* 0x0c0fe20000010020 */
[----:B------:R-:W-:Y:S01]  /*4690*/  HMMA.16816.F32.BF16 R76, R52, R26, R76 ;  /* 0x0000001a344c723c */ /* 0x000fe2000004184c */
[----:B-----5:R-:W-:Y:S01]  /*46a0*/  FFMA.FTZ R21, R0, R95, R45 ;  /* 0x0000005f00157223 */ /* 0x020fe2000001002d */
[----:B--2---:R-:W-:Y:S01]  /*46b0*/  IADD3 R13, R82, R81, -R221 ;  /* 0x00000051520d7210 */ /* 0x004fe20007ffe8dd */
[----:B------:R-:W-:Y:S01]  /*46c0*/  MUFU.TANH R25, R15 ;  /* 0x0000000f00197308 */ /* 0x000fe20000002400 */
[----:B---3--:R-:W-:-:S02]  /*46d0*/  FFMA.FTZ R9, R0, R103, R9 ;  /* 0x0000006700097223 */ /* 0x008fc40000010009 */
[----:B------:R-:W-:Y:S02]  /*46e0*/  IADD3 R13, R13, c[0x0][0x2e8], RZ ;  /* 0x0000ba000d0d7a10 */ /* 0x000fe40007ffe0ff */
[----:B------:R-:W-:Y:S02]  /*46f0*/  FMUL.FTZ R20, R61, c[0x0][0x2ec] ;  /* 0x0000bb003d147a20 */ /* 0x000fe40000410000 */
[----:B------:R-:W-:Y:S01]  /*4700*/  FMUL.FTZ R26, R60, c[0x0][0x2ec] ;  /* 0x0000bb003c1a7a20 */ /* 0x000fe20000410000 */
[----:B------:R-:W-:Y:S01]  /*4710*/  IADD3 R181, R13, 0x8, RZ ;  /* 0x000000080db57810 */ /* 0x000fe20007ffe0ff */
[----:B------:R-:W-:Y:S01]  /*4720*/  FMUL.FTZ R36, R63, c[0x0][0x2ec] ;  /* 0x0000bb003f247a20 */ /* 0x000fe20000410000 */
[-C--:B------:R-:W-:Y:S01]  /*4730*/  IMNMX R182, R13, R82.reuse, PT ;  /* 0x000000520db67217 */ /* 0x080fe20003800200 */
[----:B------:R-:W2:Y:S01]  /*4740*/  MUFU.TANH R20, R20 ;  /* 0x0000001400147308 */ /* 0x000ea20000002400 */
[----:B------:R-:W-:Y:S01]  /*4750*/  IMNMX R181, R181, R82, PT ;  /* 0x00000052b5b57217 */ /* 0x000fe20003800200 */
[C---:B-1----:R-:W-:Y:S01]  /*4760*/  HMMA.16816.F32.BF16 R72, R52.reuse, R18, R72 ;  /* 0x000000123448723c */ /* 0x042fe20000041848 */
[-C--:B------:R-:W-:Y:S01]  /*4770*/  ISETP.GE.AND P4, PT, R90, R182.reuse, PT ;  /* 0x000000b65a00720c */ /* 0x080fe20003f86270 */
[----:B----4-:R-:W-:Y:S01]  /*4780*/  FFMA.FTZ R14, R0, R99, R47 ;  /* 0x00000063000e7223 */ /* 0x010fe2000001002f */
[-C--:B------:R-:W-:Y:S01]  /*4790*/  ISETP.GE.AND P6, PT, R92, R182.reuse, PT ;  /* 0x000000b65c00720c */ /* 0x080fe20003fc6270 */
[----:B------:R-:W-:Y:S01]  /*47a0*/  FMUL.FTZ R27, R62, c[0x0][0x2ec] ;  /* 0x0000bb003e1b7a20 */ /* 0x000fe20000410000 */
[----:B------:R-:W-:Y:S01]  /*47b0*/  ISETP.GE.AND P1, PT, R90, R181, PT ;  /* 0x000000b55a00720c */ /* 0x000fe20003f26270 */
[----:B------:R-:W1:Y:S01]  /*47c0*/  MUFU.TANH R26, R26 ;  /* 0x0000001a001a7308 */ /* 0x000e620000002400 */
[----:B------:R-:W-:Y:S01]  /*47d0*/  FSEL R22, R44, -INF , !P6 ;  /* 0xff8000002c167808 */ /* 0x000fe20007000000 */
[----:B------:R-:W-:Y:S01]  /*47e0*/  HMMA.16816.F32.BF16 R64, R52, R16, R64 ;  /* 0x000000103440723c */ /* 0x000fe20000041840 */
[----:B------:R-:W-:Y:S01]  /*47f0*/  FMUL.FTZ R77, R77, c[0x0][0x2ec] ;  /* 0x0000bb004d4d7a20 */ /* 0x000fe20000410000 */
[-C--:B------:R-:W-:Y:S01]  /*4800*/  ISETP.GE.AND P6, PT, R98, R182.reuse, PT ;  /* 0x000000b66200720c */ /* 0x080fe20003fc6270 */
[----:B------:R-:W-:Y:S01]  /*4810*/  FMUL.FTZ R37, R76, c[0x0][0x2ec] ;  /* 0x0000bb004c257a20 */ /* 0x000fe20000410000 */
[-C--:B------:R-:W-:Y:S01]  /*4820*/  ISETP.GE.AND P5, PT, R94, R182.reuse, PT ;  /* 0x000000b65e00720c */ /* 0x080fe20003fa6270 */
[----:B------:R-:W-:Y:S01]  /*4830*/  FMUL.FTZ R30, R78, c[0x0][0x2ec] ;  /* 0x0000bb004e1e7a20 */ /* 0x000fe20000410000 */
[----:B------:R-:W3:Y:S01]  /*4840*/  MUFU.TANH R29, R77 ;  /* 0x0000004d001d7308 */ /* 0x000ee20000002400 */
[----:B------:R-:W-:Y:S01]  /*4850*/  FFMA.FTZ R17, R0, R91, R50 ;  /* 0x0000005b00117223 */ /* 0x000fe20000010032 */
[----:B------:R-:W-:Y:S01]  /*4860*/  FSEL R16, R120, -INF , !P4 ;  /* 0xff80000078107808 */ /* 0x000fe20006000000 */
[----:B--2---:R-:W-:Y:S01]  /*4870*/  FFMA.FTZ R164, R0, R107, R20 ;  /* 0x0000006b00a47223 */ /* 0x004fe20000010014 */
[-C--:B------:R-:W-:Y:S01]  /*4880*/  ISETP.GE.AND P4, PT, R96, R182.reuse, PT ;  /* 0x000000b66000720c */ /* 0x080fe20003f86270 */
[C---:B------:R-:W-:Y:S01]  /*4890*/  FFMA.FTZ R13, R0.reuse, R97, R34 ;  /* 0x00000061000d7223 */ /* 0x040fe20000010022 */
[----:B------:R-:W-:Y:S01]  /*48a0*/  FSEL R17, R17, -INF , !P1 ;  /* 0xff80000011117808 */ /* 0x000fe20004800000 */
[----:B------:R-:W-:Y:S01]  /*48b0*/  FFMA.FTZ R11, R0, R101, R24 ;  /* 0x00000065000b7223 */ /* 0x000fe20000010018 */
[----:B------:R-:W2:Y:S01]  /*48c0*/  MUFU.TANH R12, R12 ;  /* 0x0000000c000c7308 */ /* 0x000ea20000002400 */
[----:B------:R-:W-:Y:S01]  /*48d0*/  ISETP.GE.AND P1, PT, R96, R181, PT ;  /* 0x000000b56000720c */ /* 0x000fe20003f26270 */
[----:B------:R-:W-:Y:S01]  /*48e0*/  FMUL.FTZ R72, R72, c[0x0][0x2ec] ;  /* 0x0000bb0048487a20 */ /* 0x000fe20000410000 */
[----:B------:R-:W-:Y:S01]  /*48f0*/  FSEL R8, R8, -INF , !P4 ;  /* 0xff80000008087808 */ /* 0x000fe20006000000 */
[----:B-1----:R-:W-:Y:S01]  /*4900*/  FFMA.FTZ R26, R0, R105, R26 ;  /* 0x00000069001a7223 */ /* 0x002fe2000001001a */
[----:B------:R-:W-:Y:S01]  /*4910*/  FSEL R14, R14, -INF , !P6 ;  /* 0xff8000000e0e7808 */ /* 0x000fe20007000000 */
[----:B------:R-:W-:Y:S01]  /*4920*/  FMUL.FTZ R31, R79, c[0x0][0x2ec] ;  /* 0x0000bb004f1f7a20 */ /* 0x000fe20000410000 */
[-C--:B------:R-:W-:Y:S01]  /*4930*/  ISETP.GE.AND P4, PT, R102, R182.reuse, PT ;  /* 0x000000b66600720c */ /* 0x080fe20003f86270 */
[----:B------:R-:W1:Y:S01]  /*4940*/  MUFU.TANH R20, R72 ;  /* 0x0000004800147308 */ /* 0x000e620000002400 */
[----:B------:R-:W-:Y:S01]  /*4950*/  FSEL R13, R13, -INF , !P1 ;  /* 0xff8000000d0d7808 */ /* 0x000fe20004800000 */
[----:B------:R-:W-:Y:S01]  /*4960*/  FMUL.FTZ R24, R66, c[0x0][0x2ec] ;  /* 0x0000bb0042187a20 */ /* 0x000fe20000410000 */
[-C--:B------:R-:W-:Y:S01]  /*4970*/  ISETP.GE.AND P6, PT, R104, R182.reuse, PT ;  /* 0x000000b66800720c */ /* 0x080fe20003fc6270 */
[----:B------:R-:W-:Y:S01]  /*4980*/  FMUL.FTZ R64, R64, c[0x0][0x2ec] ;  /* 0x0000bb0040407a20 */ /* 0x000fe20000410000 */
[----:B------:R-:W-:Y:S01]  /*4990*/  ISETP.GE.AND P1, PT, R102, R181, PT ;  /* 0x000000b56600720c */ /* 0x000fe20003f26270 */
[----:B------:R-:W-:Y:S01]  /*49a0*/  FMUL.FTZ R19, R65, c[0x0][0x2ec] ;  /* 0x0000bb0041137a20 */ /* 0x000fe20000410000 */
[----:B------:R-:W-:Y:S01]  /*49b0*/  FSEL R10, R9, -INF , !P4 ;  /* 0xff800000090a7808 */ /* 0x000fe20006000000 */
[----:B------:R-:W4:Y:S01]  /*49c0*/  MUFU.TANH R36, R36 ;  /* 0x0000002400247308 */ /* 0x000f220000002400 */
[----:B------:R-:W-:Y:S01]  /*49d0*/  FFMA.FTZ R25, R0, R103, R25 ;  /* 0x0000006700197223 */ /* 0x000fe20000010019 */
[----:B------:R-:W-:Y:S01]  /*49e0*/  FSEL R170, R26, -INF , !P6 ;  /* 0xff8000001aaa7808 */ /* 0x000fe20007000000 */
[----:B------:R-:W-:Y:S01]  /*49f0*/  FMUL.FTZ R67, R67, c[0x0][0x2ec] ;  /* 0x0000bb0043437a20 */ /* 0x000fe20000410000 */
[----:B------:R-:W-:Y:S01]  /*4a00*/  ISETP.GE.AND P3, PT, R94, R181, PT ;  /* 0x000000b55e00720c */ /* 0x000fe20003f66270 */
[----:B------:R-:W-:Y:S01]  /*4a10*/  FMUL.FTZ R26, R73, c[0x0][0x2ec] ;  /* 0x0000bb00491a7a20 */ /* 0x000fe20000410000 */
[----:B------:R-:W-:Y:S01]  /*4a20*/  FSEL R9, R25, -INF , !P1 ;  /* 0xff80000019097808 */ /* 0x000fe20004800000 */
[----:B---3--:R-:W-:Y:S01]  /*4a30*/  FFMA.FTZ R29, R0, R111, R29 ;  /* 0x0000006f001d7223 */ /* 0x008fe2000001001d */
[----:B------:R-:W3:Y:S01]  /*4a40*/  MUFU.TANH R27, R27 ;  /* 0x0000001b001b7308 */ /* 0x000ee20000002400 */
[-C--:B------:R-:W-:Y:S01]  /*4a50*/  ISETP.GE.AND P6, PT, R110, R182.reuse, PT ;  /* 0x000000b66e00720c */ /* 0x080fe20003fc6270 */
[----:B------:R-:W-:Y:S01]  /*4a60*/  FMUL.FTZ R74, R74, c[0x0][0x2ec] ;  /* 0x0000bb004a4a7a20 */ /* 0x000fe20000410000 */
[----:B------:R-:W-:Y:S01]  /*4a70*/  ISETP.GE.AND P2, PT, R92, R181, PT ;  /* 0x000000b55c00720c */ /* 0x000fe20003f46270 */
[----:B------:R-:W-:Y:S01]  /*4a80*/  FMUL.FTZ R75, R75, c[0x0][0x2ec] ;  /* 0x0000bb004b4b7a20 */ /* 0x000fe20000410000 */
[----:B------:R-:W-:Y:S01]  /*4a90*/  FSEL R28, R28, -INF , !P5 ;  /* 0xff8000001c1c7808 */ /* 0x000fe20006800000 */
[----:B--2---:R-:W-:Y:S01]  /*4aa0*/  FFMA.FTZ R12, R0, R101, R12 ;  /* 0x00000065000c7223 */ /* 0x004fe2000001000c */
[----:B------:R-:W-:Y:S01]  /*4ab0*/  FSEL R21, R21, -INF , !P3 ;  /* 0xff80000015157808 */ /* 0x000fe20005800000 */
[----:B------:R-:W2:Y:S01]  /*4ac0*/  MUFU.TANH R37, R37 ;  /* 0x0000002500257308 */ /* 0x000ea20000002400 */
[-C--:B------:R-:W-:Y:S01]  /*4ad0*/  ISETP.GE.AND P5, PT, R100, R182.reuse, PT ;  /* 0x000000b66400720c */ /* 0x080fe20003fa6270 */
[----:B-1----:R-:W-:Y:S01]  /*4ae0*/  FFMA.FTZ R20, R0, R117, R20 ;  /* 0x0000007500147223 */ /* 0x002fe20000010014 */
[----:B------:R-:W-:Y:S01]  /*4af0*/  ISETP.GE.AND P3, PT, R100, R181, PT ;  /* 0x000000b56400720c */ /* 0x000fe20003f66270 */
[C---:B------:R-:W-:Y:S01]  /*4b00*/  FFMA.FTZ R15, R0.reuse, R99, R35 ;  /* 0x00000063000f7223 */ /* 0x040fe20000010023 */
[----:B------:R-:W-:Y:S01]  /*4b10*/  FSEL R168, R29, -INF , !P6 ;  /* 0xff8000001da87808 */ /* 0x000fe20007000000 */
[----:B----4-:R-:W-:Y:S01]  /*4b20*/  FFMA.FTZ R36, R0, R107, R36 ;  /* 0x0000006b00247223 */ /* 0x010fe20000010024 */
[----:B------:R-:W-:Y:S01]  /*4b30*/  FSEL R23, R23, -INF , !P2 ;  /* 0xff80000017177808 */ /* 0x000fe20005000000 */
[----:B------:R-:W1:Y:S01]  /*4b40*/  MUFU.TANH R30, R30 ;  /* 0x0000001e001e7308 */ /* 0x000e620000002400 */
[----:B------:R-:W-:Y:S01]  /*4b50*/  ISETP.GE.AND P6, PT, R116, R182, PT ;  /* 0x000000b67400720c */ /* 0x000fe20003fc6270 */
[----:B---3--:R-:W-:Y:S01]  /*4b60*/  FFMA.FTZ R27, R0, R105, R27 ;  /* 0x00000069001b7223 */ /* 0x008fe2000001001b */
[----:B------:R-:W-:-:S02]  /*4b70*/  ISETP.GE.AND P2, PT, R98, R181, PT ;  /* 0x000000b56200720c */ /* 0x000fc40003f46270 */
[----:B------:R-:W-:Y:S02]  /*4b80*/  FSEL R12, R12, -INF , !P5 ;  /* 0xff8000000c0c7808 */ /* 0x000fe40006800000 */
[----:B------:R-:W-:Y:S01]  /*4b90*/  FSEL R11, R11, -INF , !P3 ;  /* 0xff8000000b0b7808 */ /* 0x000fe20005800000 */
[----:B------:R-:W3:Y:S01]  /*4ba0*/  MUFU.TANH R18, R64 ;  /* 0x0000004000127308 */ /* 0x000ee20000002400 */
[----:B------:R-:W-:Y:S01]  /*4bb0*/  ISETP.GE.AND P5, PT, R106, R182, PT ;  /* 0x000000b66a00720c */ /* 0x000fe20003fa6270 */
[----:B--2---:R-:W-:Y:S01]  /*4bc0*/  FFMA.FTZ R37, R0, R109, R37 ;  /* 0x0000006d00257223 */ /* 0x004fe20000010025 */
[----:B------:R-:W-:Y:S02]  /*4bd0*/  ISETP.GE.AND P3, PT, R106, R181, PT ;  /* 0x000000b56a00720c */ /* 0x000fe40003f66270 */
[----:B------:R-:W-:Y:S02]  /*4be0*/  FSEL R142, R20, -INF , !P6 ;  /* 0xff800000148e7808 */ /* 0x000fe40007000000 */
[----:B------:R-:W-:Y:S01]  /*4bf0*/  FSEL R15, R15, -INF , !P2 ;  /* 0xff8000000f0f7808 */ /* 0x000fe20005000000 */
[----:B------:R-:W2:Y:S01]  /*4c00*/  MUFU.TANH R24, R24 ;  /* 0x0000001800187308 */ /* 0x000ea20000002400 */
[----:B-1----:R-:W-:Y:S01]  /*4c10*/  FFMA.FTZ R30, R0, R109, R30 ;  /* 0x0000006d001e7223 */ /* 0x002fe2000001001e */
[----:B------:R-:W-:-:S02]  /*4c20*/  ISETP.GE.AND P6, PT, R134, 0x2, PT ;  /* 0x000000028600780c */ /* 0x000fc40003fc6270 */
[-C--:B------:R-:W-:Y:S02]  /*4c30*/  ISETP.GE.AND P2, PT, R104, R181.reuse, PT ;  /* 0x000000b56800720c */ /* 0x080fe40003f46270 */
[CC--:B------:R-:W-:Y:S02]  /*4c40*/  ISETP.GE.AND P4, PT, R108.reuse, R182.reuse, PT ;  /* 0x000000b66c00720c */ /* 0x0c0fe40003f86270 */
[----:B------:R-:W1:Y:S01]  /*4c50*/  MUFU.TANH R31, R31 ;  /* 0x0000001f001f7308 */ /* 0x000e620000002400 */
[----:B------:R-:W-:Y:S01]  /*4c60*/  ISETP.GE.AND P1, PT, R108, R181, PT ;  /* 0x000000b56c00720c */ /* 0x000fe20003f26270 */
[-C--:B---3--:R-:W-:Y:S01]  /*4c70*/  FFMA.FTZ R18, R0, R113.reuse, R18 ;  /* 0x0000007100127223 */ /* 0x088fe20000010012 */
[----:B------:R-:W-:Y:S02]  /*4c80*/  FSEL R164, R164, -INF , !P5 ;  /* 0xff800000a4a47808 */ /* 0x000fe40006800000 */
[----:B------:R-:W-:Y:S02]  /*4c90*/  FSEL R177, R36, -INF , !P3 ;  /* 0xff80000024b17808 */ /* 0x000fe40005800000 */
[----:B------:R-:W-:Y:S01]  /*4ca0*/  ISETP.GE.AND P5, PT, R112, R182, PT ;  /* 0x000000b67000720c */ /* 0x000fe20003fa6270 */
[----:B------:R-:W3:Y:S01]  /*4cb0*/  MUFU.TANH R19, R19 ;  /* 0x0000001300137308 */ /* 0x000ee20000002400 */
[----:B--2---:R-:W-:Y:S01]  /*4cc0*/  FFMA.FTZ R24, R0, R113, R24 ;  /* 0x0000007100187223 */ /* 0x004fe20000010018 */
[----:B------:R-:W-:-:S02]  /*4cd0*/  ISETP.GE.AND P3, PT, R112, R181, PT ;  /* 0x000000b57000720c */ /* 0x000fc40003f66270 */
[----:B------:R-:W-:Y:S02]  /*4ce0*/  FSEL R167, R27, -INF , !P2 ;  /* 0xff8000001ba77808 */ /* 0x000fe40005000000 */
[----:B------:R-:W-:Y:S02]  /*4cf0*/  FSEL R162, R37, -INF , !P4 ;  /* 0xff80000025a27808 */ /* 0x000fe40006000000 */
[----:B------:R-:W2:Y:S01]  /*4d00*/  MUFU.TANH R25, R67 ;  /* 0x0000004300197308 */ /* 0x000ea20000002400 */
[----:B------:R-:W-:Y:S01]  /*4d10*/  FSEL R175, R30, -INF , !P1 ;  /* 0xff8000001eaf7808 */ /* 0x000fe20004800000 */
[----:B-1----:R-:W-:Y:S01]  /*4d20*/  FFMA.FTZ R31, R0, R111, R31 ;  /* 0x0000006f001f7223 */ /* 0x002fe2000001001f */
[-C--:B------:R-:W-:Y:S02]  /*4d30*/  ISETP.GE.AND P2, PT, R110, R181.reuse, PT ;  /* 0x000000b56e00720c */ /* 0x080fe40003f46270 */
[C---:B------:R-:W-:Y:S02]  /*4d40*/  ISETP.GE.AND P4, PT, R114.reuse, R182, PT ;  /* 0x000000b67200720c */ /* 0x040fe40003f86270 */
[----:B------:R-:W-:Y:S01]  /*4d50*/  ISETP.GE.AND P1, PT, R114, R181, PT ;  /* 0x000000b57200720c */ /* 0x000fe20003f26270 */
[----:B------:R-:W1:Y:S01]  /*4d60*/  MUFU.TANH R119, R119 ;  /* 0x0000007700777308 */ /* 0x000e620000002400 */
[----:B---3--:R-:W-:Y:S01]  /*4d70*/  FFMA.FTZ R19, R0, R115, R19 ;  /* 0x0000007300137223 */ /* 0x008fe20000010013 */
[----:B------:R-:W-:Y:S01]  /*4d80*/  FSEL R174, R18, -INF , !P5 ;  /* 0xff80000012ae7808 */ /* 0x000fe20006800000 */
[----:B------:R-:W-:Y:S01]  /*4d90*/  FFMA.FTZ R18, R0, R89, R118 ;  /* 0x0000005900127223 */ /* 0x000fe20000010076 */
[----:B------:R-:W-:-:S02]  /*4da0*/  FSEL R169, R24, -INF , !P3 ;  /* 0xff80000018a97808 */ /* 0x000fc40005800000 */
[-C--:B------:R-:W-:Y:S02]  /*4db0*/  ISETP.GE.AND P5, PT, R4, R182.reuse, PT ;  /* 0x000000b60400720c */ /* 0x080fe40003fa6270 */
[----:B------:R-:W3:Y:S01]  /*4dc0*/  MUFU.TANH R26, R26 ;  /* 0x0000001a001a7308 */ /* 0x000ee20000002400 */
[----:B--2---:R-:W-:Y:S01]  /*4dd0*/  FFMA.FTZ R25, R0, R115, R25 ;  /* 0x0000007300197223 */ /* 0x004fe20000010019 */
[----:B------:R-:W-:Y:S02]  /*4de0*/  ISETP.GE.AND P3, PT, R4, R181, PT ;  /* 0x000000b50400720c */ /* 0x000fe40003f66270 */
[----:B------:R-:W-:Y:S02]  /*4df0*/  FSEL R173, R31, -INF , !P2 ;  /* 0xff8000001fad7808 */ /* 0x000fe40005000000 */
[----:B------:R-:W-:Y:S02]  /*4e00*/  FSEL R172, R19, -INF , !P4 ;  /* 0xff80000013ac7808 */ /* 0x000fe40006000000 */
[----:B------:R-:W2:Y:S01]  /*4e10*/  MUFU.TANH R141, R74 ;  /* 0x0000004a008d7308 */ /* 0x000ea20000002400 */
[----:B------:R-:W-:Y:S01]  /*4e20*/  FSEL R143, R25, -INF , !P1 ;  /* 0xff800000198f7808 */ /* 0x000fe20004800000 */
[----:B-1----:R-:W-:Y:S01]  /*4e30*/  FFMA.FTZ R4, R0, R89, R119 ;  /* 0x0000005900047223 */ /* 0x002fe20000010077 */
[----:B------:R-:W-:Y:S01]  /*4e40*/  ISETP.GE.AND P2, PT, R116, R181, PT ;  /* 0x000000b57400720c */ /* 0x000fe20003f46270 */
[----:B------:R-:W-:Y:S01]  /*4e50*/  BAR.SYNC.DEFER_BLOCKING 0x0 ;  /* 0x0000000000007b1d */ /* 0x000fe20000010000 */
[----:B------:R-:W-:-:S02]  /*4e60*/  ISETP.GE.AND P4, PT, R48, R182, PT ;  /* 0x000000b63000720c */ /* 0x000fc40003f86270 */
[----:B------:R-:W-:Y:S01]  /*4e70*/  ISETP.GE.AND P1, PT, R48, R181, PT ;  /* 0x000000b53000720c */ /* 0x000fe20003f26270 */
[----:B---3--:R-:W-:Y:S01]  /*4e80*/  FFMA.FTZ R26, R0, R49, R26 ;  /* 0x00000031001a7223 */ /* 0x008fe2000001001a */
[----:B------:R-:W-:Y:S01]  /*4e90*/  FSEL R18, R18, -INF , !P5 ;  /* 0xff80000012127808 */ /* 0x000fe20006800000 */
[----:B------:R-:W1:Y:S01]  /*4ea0*/  MUFU.TANH R165, R75 ;  /* 0x0000004b00a57308 */ /* 0x000e620000002400 */
[----:B------:R-:W-:Y:S02]  /*4eb0*/  FSEL R4, R4, -INF , !P3 ;  /* 0xff80000004047808 */ /* 0x000fe40005800000 */
[----:B------:R-:W-:Y:S01]  /*4ec0*/  FSEL R140, R26, -INF , !P4 ;  /* 0xff8000001a8c7808 */ /* 0x000fe20006000000 */
[----:B--2---:R-:W-:-:S05]  /*4ed0*/  FFMA.FTZ R141, R0, R117, R141 ;  /* 0x00000075008d7223 */ /* 0x004fca000001008d */
[----:B------:R-:W-:Y:S01]  /*4ee0*/  FSEL R141, R141, -INF , !P2 ;  /* 0xff8000008d8d7808 */ /* 0x000fe20005000000 */
[----:B-1----:R-:W-:-:S05]  /*4ef0*/  FFMA.FTZ R165, R0, R49, R165 ;  /* 0x0000003100a57223 */ /* 0x002fca00000100a5 */
[----:B------:R-:W-:Y:S01]  /*4f00*/  FSEL R165, R165, -INF , !P1 ;  /* 0xff800000a5a57808 */ /* 0x000fe20004800000 */
[----:B------:R-:W-:Y:S05]  /*4f10*/  @!P6 BRA `(.L_x_2303) ;  /* 0x00000b700000e947 */ /* 0x000fea0003800000 */
[----:B------:R-:W-:Y:S05]  /*4f20*/  @!P0 BRA `(.L_x_2304) ;  /* 0x0000039000008947 */ /* 0x000fea0003800000 */
[----:B------:R-:W1:Y:S01]  /*4f30*/  I2F.RP R27, R80 ;  /* 0x00000050001b7306 */ /* 0x000e620000209400 */
[C---:B------:R-:W-:Y:S02]  /*4f40*/  IADD3 R26, R7.reuse, -0x40, RZ ;  /* 0xffffffc0071a7810 */ /* 0x040fe40007ffe0ff */
[----:B------:R-:W-:Y:S02]  /*4f50*/  IABS R20, R7 ;  /* 0x0000000700147213 */ /* 0x000fe40000000000 */
[----:B------:R-:W-:Y:S02]  /*4f60*/  IABS R6, R26 ;  /* 0x0000001a00067213 */ /* 0x000fe40000000000 */
[----:B------:R-:W-:Y:S02]  /*4f70*/  LOP3.LUT R7, R7, c[0x0][0x2d0], RZ, 0x3c, !PT ;  /* 0x0000b40007077a12 */ /* 0x000fe400078e3cff */
[----:B------:R-:W-:-:S02]  /*4f80*/  LOP3.LUT R26, R26, c[0x0][0x2d0], RZ, 0x3c, !PT ;  /* 0x0000b4001a1a7a12 */ /* 0x000fc400078e3cff */
        /* <DEDUP_REMOVED lines=51> */
.L_x_2304:
[----:B------:R-:W-:-:S04]  /*52c0*/  LEA R25, -R6, RZ, 0x6 ;  /* 0x000000ff06197211 */ /* 0x000fc800078e31ff */
[----:B------:R-:W-:Y:S02]  /*52d0*/  SHF.R.S32.HI R26, RZ, 0x1f, R25 ;  /* 0x0000001fff1a7819 */ /* 0x000fe40000011419 */
.L_x_2305:
        /* <DEDUP_REMOVED lines=119> */
.L_x_2307:
[----:B------:R-:W-:Y:S05]  /*5a50*/  BSYNC B0 ;  /* 0x0000000000007941 */ /* 0x000fea0003800000 */
.L_x_2306:
[----:B------:R-:W0:Y:S01]  /*5a60*/  LDGDEPBAR ;  /* 0x00000000000079af */ /* 0x000e220000000000 */
[----:B------:R-:W-:-:S04]  /*5a70*/  IADD3 R180, P1, R25, R180, RZ ;  /* 0x000000b419b47210 */ /* 0x000fc80007f3e0ff */
[----:B------:R-:W-:Y:S02]  /*5a80*/  IADD3.X R135, R26, R135, RZ, P1, !PT ;  /* 0x000000871a877210 */ /* 0x000fe40000ffe4ff */
.L_x_2303:
        /* <DEDUP_REMOVED lines=31> */
[----:B--2---:R-:W2:Y:S03]  /*5c80*/  SHFL.BFLY PT, R6, R19, 0x2, 0x1f ;  /* 0x0c401f0013067f89 */ /* 0x004ea600000e0000 */
[-C--:B------:R-:W-:Y:S01]  /*5c90*/  LEA R202, R5, R204.reuse, 0x1 ;  /* 0x000000cc05ca7211 */ /* 0x080fe200078e08ff */
[----:B------:R-:W3:Y:S01]  /*5ca0*/  SHFL.BFLY PT, R7, R20, 0x2, 0x1f ;  /* 0x0c401f0014077f89 */ /* 0x000ee200000e0000 */
[C---:B------:R-:W-:Y:S02]  /*5cb0*/  LEA R201, R3.reuse, R204, 0x1 ;  /* 0x000000cc03c97211 */ /* 0x040fe400078e08ff */
[----:B------:R-:W-:Y:S01]  /*5cc0*/  LEA R200, R3, R202, 0x1 ;  /* 0x000000ca03c87211 */ /* 0x000fe200078e08ff */
[----:B-1----:R-:W-:Y:S04]  /*5cd0*/  LDSM.16.MT88.4 R40, [R204+0xe000] ;  /* 0x00e00000cc28783b */ /* 0x002fe80000004200 */
[----:B------:R-:W-:Y:S04]  /*5ce0*/  LDSM.16.MT88.4 R124, [R204+0xc000] ;  /* 0x00c00000cc7c783b */ /* 0x000fe80000004200 */
[----:B------:R-:W-:Y:S04]  /*5cf0*/  LDSM.16.MT88.4 R116, [R202+0xc000] ;  /* 0x00c00000ca74783b */ /* 0x000fe80000004200 */
[----:B------:R-:W-:Y:S01]  /*5d00*/  LDSM.16.MT88.4 R108, [R201+0xc000] ;  /* 0x00c00000c96c783b */ /* 0x000fe20000004200 */
[----:B--2---:R-:W-:-:S03]  /*5d10*/  FMNMX.FTZ R6, R19, R6, !PT ;  /* 0x0000000613067209 */ /* 0x004fc60007810000 */
[----:B------:R-:W-:Y:S01]  /*5d20*/  LDSM.16.MT88.4 R100, [R200+0xc000] ;  /* 0x00c00000c864783b */ /* 0x000fe20000004200 */
[----:B---3--:R-:W-:-:S03]  /*5d30*/  FMNMX.FTZ R7, R20, R7, !PT ;  /* 0x0000000714077209 */ /* 0x008fc60007810000 */
        /* <DEDUP_REMOVED lines=21> */
[----:B------:R-:W-:Y:S01]  /*5e90*/  LEA R230, P1, R180, c[0x0][0x168], 0x1 ;  /* 0x00005a00b4e67a11 */ /* 0x000fe200078208ff */
[----:B------:R-:W-:Y:S01]  /*5ea0*/  FFMA.FTZ R154, R28, c[0x0][0x23c], -R171 ;  /* 0x00008f001c9a7a23 */ /* 0x000fe200000108ab */
[----:B------:R-:W-:Y:S01]  /*5eb0*/  MUFU.EX2 R160, R160 ;  /* 0x000000a000a07308 */ /* 0x000fe20000000800 */
[--C-:B------:R-:W-:Y:S01]  /*5ec0*/  FFMA.FTZ R156, R4, c[0x0][0x23c], -R166.reuse ;  /* 0x00008f00049c7a23 */ /* 0x100fe200000108a6 */
[----:B------:R-:W-:Y:S01]  /*5ed0*/  LDSM.16.MT88.4 R28, [R200+0xc800] ;  /* 0x00c80000c81c783b */ /* 0x000fe20000004200 */
[--C-:B------:R-:W-:Y:S01]  /*5ee0*/  FFMA.FTZ R157, R17, c[0x0][0x23c], -R166.reuse ;  /* 0x00008f00119d7a23 */ /* 0x100fe200000108a6 */
[----:B------:R-:W-:Y:S01]  /*5ef0*/  LEA.HI.X R229, R180, c[0x0][0x16c], R135, 0x1, P1 ;  /* 0x00005b00b4e57a11 */ /* 0x000fe200008f0c87 */
[--C-:B------:R-:W-:Y:S01]  /*5f00*/  FFMA.FTZ R158, R23, c[0x0][0x23c], -R166.reuse ;  /* 0x00008f00179e7a23 */ /* 0x100fe200000108a6 */
[----:B------:R-:W1:Y:S01]  /*5f10*/  LDSM.16.MT88.4 R4, [R200+0x10000] ;  /* 0x01000000c804783b */ /* 0x000e620000004200 */
[----:B------:R-:W-:Y:S01]  /*5f20*/  FFMA.FTZ R151, R21, c[0x0][0x23c], -R166 ;  /* 0x00008f0015977a23 */ /* 0x000fe200000108a6 */
[----:B------:R-:W2:Y:S01]  /*5f30*/  MUFU.EX2 R159, R159 ;  /* 0x0000009f009f7308 */ /* 0x000ea20000000800 */
[--C-:B------:R-:W-:Y:S01]  /*5f40*/  FFMA.FTZ R153, R8, c[0x0][0x23c], -R171.reuse ;  /* 0x00008f0008997a23 */ /* 0x100fe200000108ab */
[----:B------:R-:W-:Y:S01]  /*5f50*/  LDSM.16.MT88.4 R16, [R201+0xe800] ;  /* 0x00e80000c910783b */ /* 0x000fe20000004200 */
[----:B------:R-:W-:-:S02]  /*5f60*/  FFMA.FTZ R145, R10, c[0x0][0x23c], -R171 ;  /* 0x00008f000a917a23 */ /* 0x000fc400000108ab */
[--C-:B------:R-:W-:Y:S01]  /*5f70*/  FFMA.FTZ R149, R11, c[0x0][0x23c], -R166.reuse ;  /* 0x00008f000b957a23 */ /* 0x100fe200000108a6 */
[----:B------:R-:W-:Y:S01]  /*5f80*/  LDSM.16.MT88.4 R20, [R204+0xc800] ;  /* 0x00c80000cc14783b */ /* 0x000fe20000004200 */
[--C-:B------:R-:W-:Y:S01]  /*5f90*/  FFMA.FTZ R2, R9, c[0x0][0x23c], -R166.reuse ;  /* 0x00008f0009027a23 */ /* 0x100fe200000108a6 */
[----:B------:R-:W-:Y:S01]  /*5fa0*/  MUFU.EX2 R155, R155 ;  /* 0x0000009b009b7308 */ /* 0x000fe20000000800 */
[--C-:B------:R-:W-:Y:S01]  /*5fb0*/  FFMA.FTZ R152, R14, c[0x0][0x23c], -R171.reuse ;  /* 0x00008f000e987a23 */ /* 0x100fe200000108ab */
[----:B------:R-:W1:Y:S01]  /*5fc0*/  LDSM.16.MT88.4 R8, [R204+0xe800] ;  /* 0x00e80000cc08783b */ /* 0x000e620000004200 */
[--C-:B------:R-:W-:Y:S02]  /*5fd0*/  FFMA.FTZ R148, R12, c[0x0][0x23c], -R171.reuse ;  /* 0x00008f000c947a23 */ /* 0x100fe400000108ab */
[--C-:B------:R-:W-:Y:S01]  /*5fe0*/  FFMA.FTZ R150, R13, c[0x0][0x23c], -R166.reuse ;  /* 0x00008f000d967a23 */ /* 0x100fe200000108a6 */
[----:B------:R-:W-:Y:S01]  /*5ff0*/  LDSM.16.MT88.4 R24, [R202+0xe800] ;  /* 0x00e80000ca18783b */ /* 0x000fe20000004200 */
[----:B------:R-:W-:Y:S01]  /*6000*/  FFMA.FTZ R3, R15, c[0x0][0x23c], -R166 ;  /* 0x00008f000f037a23 */ /* 0x000fe200000108a6 */
[----:B------:R-:W3:Y:S01]  /*6010*/  MUFU.EX2 R154, R154 ;  /* 0x0000009a009a7308 */ /* 0x000ee20000000800 */
[----:B--2---:R-:W-:Y:S01]  /*6020*/  F2FP.BF16.PACK_AB R96, R159, R160 ;  /* 0x000000a09f60723e */ /* 0x004fe200000010ff */
[----:B------:R-:W2:Y:S01]  /*6030*/  LDSM.16.MT88.4 R12, [R200+0xe800] ;  /* 0x00e80000c80c783b */ /* 0x000ea20000004200 */
[----:B------:R-:W-:-:S02]  /*6040*/  FFMA.FTZ R161, R170, c[0x0][0x23c], -R171 ;  /* 0x00008f00aaa17a23 */ /* 0x000fc400000108ab */
[--C-:B------:R-:W-:Y:S02]  /*6050*/  FFMA.FTZ R163, R168, c[0x0][0x23c], -R171.reuse ;  /* 0x00008f00a8a37a23 */ /* 0x100fe400000108ab */
[--C-:B------:R-:W-:Y:S01]  /*6060*/  FFMA.FTZ R164, R164, c[0x0][0x23c], -R171.reuse ;  /* 0x00008f00a4a47a23 */ /* 0x100fe200000108ab */
[----:B------:R-:W-:Y:S01]  /*6070*/  MUFU.EX2 R156, R156 ;  /* 0x0000009c009c7308 */ /* 0x000fe20000000800 */
[----:B------:R-:W-:Y:S02]  /*6080*/  FFMA.FTZ R162, R162, c[0x0][0x23c], -R171 ;  /* 0x00008f00a2a27a23 */ /* 0x000fe400000108ab */
[--C-:B------:R-:W-:Y:S02]  /*6090*/  FFMA.FTZ R167, R167, c[0x0][0x23c], -R166.reuse ;  /* 0x00008f00a7a77a23 */ /* 0x100fe400000108a6 */
[--C-:B------:R-:W-:Y:S02]  /*60a0*/  FFMA.FTZ R168, R177, c[0x0][0x23c], -R166.reuse ;  /* 0x00008f00b1a87a23 */ /* 0x100fe400000108a6 */
[--C-:B------:R-:W-:Y:S01]  /*60b0*/  FFMA.FTZ R170, R175, c[0x0][0x23c], -R166.reuse ;  /* 0x00008f00afaa7a23 */ /* 0x100fe200000108a6 */
[----:B------:R-:W4:Y:S01]  /*60c0*/  MUFU.EX2 R157, R157 ;  /* 0x0000009d009d7308 */ /* 0x000f220000000800 */
        /* <DEDUP_REMOVED lines=43> */
[C---:B-1----:R-:W-:Y:S02]  /*6380*/  HMMA.16816.F32.BF16 R76, R96.reuse, R80, RZ ;  /* 0x00000050604c723c */ /* 0x042fe400000418ff */
[----:B------:R-:W-:Y:S06]  /*6390*/  MUFU.EX2 R167, R167 ;  /* 0x000000a700a77308 */ /* 0x000fec0000000800 */
[C---:B------:R-:W-:Y:S02]  /*63a0*/  HMMA.16816.F32.BF16 R84, R96.reuse, R88, RZ ;  /* 0x000000586054723c */ /* 0x040fe400000418ff */
[----:B------:R-:W1:Y:S06]  /*63b0*/  MUFU.EX2 R168, R168 ;  /* 0x000000a800a87308 */ /* 0x000e6c0000000800 */
        /* <DEDUP_REMOVED lines=27> */
[----:B------:R-:W-:Y:S01]  /*6570*/  F2FP.BF16.PACK_AB R7, R2, R149 ;  /* 0x000000950207723e */ /* 0x000fe200000010ff */
[----:B------:R-:W-:-:S04]  /*6580*/  FADD.FTZ R149, R149, R150 ;  /* 0x0000009695957221 */ /* 0x000fc80000010000 */
[----:B------:R-:W-:Y:S02]  /*6590*/  FADD.FTZ R2, R2, R149 ;  /* 0x0000009502027221 */ /* 0x000fe40000010000 */
        /* <DEDUP_REMOVED lines=32> */
[----:B------:R-:W-:Y:S07]  /*67a0*/  LDSM.16.MT88.4 R20, [R204+0x11000] ;  /* 0x01100000cc14783b */ /* 0x000fee0000004200 */
[C---:B--2---:R-:W-:Y:S08]  /*67b0*/  HMMA.16816.F32.BF16 R92, R4.reuse, R12, R92 ;  /* 0x0000000c045c723c */ /* 0x044ff0000004185c */
[----:B------:R-:W-:Y:S01]  /*67c0*/  HMMA.16816.F32.BF16 R96, R4, R14, R96 ;  /* 0x0000000e0460723c */ /* 0x000fe20000041860 */
[----:B------:R-:W1:Y:S06]  /*67d0*/  LDSM.16.MT88.4 R12, [R204+0xf000] ;  /* 0x00f00000cc0c783b */ /* 0x000e6c0000004200 */
[----:B------:R-:W-:-:S02]  /*67e0*/  F2FP.BF16.PACK_AB R4, R164, R161 ;  /* 0x000000a1a404723e */ /* 0x000fc400000010ff */
[C---:B------:R-:W-:Y:S01]  /*67f0*/  F2FP.BF16.PACK_AB R5, R168.reuse, R167 ;  /* 0x000000a7a805723e */ /* 0x040fe200000010ff */
[----:B------:R-:W-:Y:S01]  /*6800*/  FADD.FTZ R167, R167, R2 ;  /* 0x00000002a7a77221 */ /* 0x000fe20000010000 */
[----:B------:R-:W-:Y:S02]  /*6810*/  F2FP.BF16.PACK_AB R6, R163, R162 ;  /* 0x000000a2a306723e */ /* 0x000fe400000010ff */
[----:B-----5:R-:W-:Y:S01]  /*6820*/  F2FP.BF16.PACK_AB R7, R173, R170 ;  /* 0x000000aaad07723e */ /* 0x020fe200000010ff */
[----:B------:R-:W-:-:S04]  /*6830*/  FADD.FTZ R167, R168, R167 ;  /* 0x000000a7a8a77221 */ /* 0x000fc80000010000 */
[----:B------:R-:W-:Y:S02]  /*6840*/  FADD.FTZ R170, R170, R167 ;  /* 0x000000a7aaaa7221 */ /* 0x000fe40000010000 */
[----:B---3--:R-:W-:Y:S02]  /*6850*/  HMMA.16816.F32.BF16 R128, R4, R8, R128 ;  /* 0x000000080480723c */ /* 0x008fe40000041880 */
[----:B------:R-:W-:-:S06]  /*6860*/  FADD.FTZ R170, R173, R170 ;  /* 0x000000aaadaa7221 */ /* 0x000fcc0000010000 */
[C---:B------:R-:W-:Y:S01]  /*6870*/  HMMA.16816.F32.BF16 R124, R4.reuse, R10, R124 ;  /* 0x0000000a047c723c */ /* 0x040fe2000004187c */
[----:B------:R-:W2:Y:S07]  /*6880*/  LDSM.16.MT88.4 R8, [R201+0xf000] ;  /* 0x00f00000c908783b */ /* 0x000eae0000004200 */
[C---:B----4-:R-:W-:Y:S08]  /*6890*/  HMMA.16816.F32.BF16 R120, R4.reuse, R16, R120 ;  /* 0x000000100478723c */ /* 0x050ff00000041878 */
        /* <DEDUP_REMOVED lines=14> */
[----:B------:R-:W1:Y:S07]  /*6980*/  LDSM.16.MT88.4 R12, [R204+0xd800] ;  /* 0x00d80000cc0c783b */ /* 0x000e6e0000004200 */
        /* <DEDUP_REMOVED lines=22> */
[----:B------:R-:W-:-:S04]  /*6af0*/  FADD.FTZ R176, R176, R169 ;  /* 0x000000a9b0b07221 */ /* 0x000fc80000010000 */
[----:B------:R-:W-:Y:S02]  /*6b00*/  FADD.FTZ R177, R177, R176 ;  /* 0x000000b0b1b17221 */ /* 0x000fe40000010000 */
[----:B-1----:R-:W-:Y:S02]  /*6b10*/  HMMA.16816.F32.BF16 R128, R4, R12, R128 ;  /* 0x0000000c0480723c */ /* 0x002fe40000041880 */
[----:B------:R-:W-:-:S06]  /*6b20*/  FADD.FTZ R231, R166, R177 ;  /* 0x000000b1a6e77221 */ /* 0x000fcc0000010000 */
        /* <DEDUP_REMOVED lines=8> */
[C---:B------:R-:W-:Y:S08]  /*6bb0*/  HMMA.16816.F32.BF16 R120, R4.reuse, R140, R120 ;  /* 0x0000008c0478723c */ /* 0x040ff00000041878 */
[C---:B-1----:R-:W-:Y:S07]  /*6bc0*/  HMMA.16816.F32.BF16 R76, R4.reuse, R12, R76 ;  /* 0x0000000c044c723c */ /* 0x042fee000004184c */
[----:B------:R-:W-:Y:S01]  /*6bd0*/  FADD.FTZ R13, R153, R154 ;  /* 0x0000009a990d7221 */ /* 0x000fe20000010000 */
[----:B------:R-:W-:Y:S03]  /*6be0*/  HMMA.16816.F32.BF16 R116, R4, R142, R116 ;  /* 0x0000008e0474723c */ /* 0x000fe60000041874 */
[----:B------:R-:W-:-:S05]  /*6bf0*/  FADD.FTZ R13, R152, R13 ;  /* 0x0000000d980d7221 */ /* 0x000fca0000010000 */
[C---:B--2---:R-:W-:Y:S07]  /*6c00*/  HMMA.16816.F32.BF16 R84, R4.reuse, R8, R84 ;  /* 0x000000080454723c */ /* 0x044fee0000041854 */
        /* <DEDUP_REMOVED lines=88> */
.L_x_2309:
[----:B------:R-:W-:-:S05]  /*7190*/  IMAD.MOV.U32 R8, RZ, RZ, c[0x0][0x1a0] ;  /* 0x00006800ff087624 */ /* 0x000fca00078e00ff */
[----:B------:R-:W-:-:S04]  /*71a0*/  LEA R8, -R8, RZ, 0x6 ;  /* 0x000000ff08087211 */ /* 0x000fc800078e31ff */
[----:B------:R-:W-:Y:S02]  /*71b0*/  SHF.R.S32.HI R5, RZ, 0x1f, R8 ;  /* 0x0000001fff057819 */ /* 0x000fe40000011408 */
.L_x_2310:
        /* <DEDUP_REMOVED lines=62> */
[--C-:B------:R-:W-:Y:S01]  /*75a0*/  @!P4 LEA.HI.X R23, R6, R233, R5.reuse, 0x1, P5 ;  /* 0x000000e90617c211 */ /* 0x100fe200028f0c05 */
        /* <DEDUP_REMOVED lines=10> */
[----:B------:R-:W-:-:S02]  /*7650*/  @!P3 LEA R30, P5, R3, c[0x0][0x170], 0x1 ;  /* 0x00005c00031eba11 */ /* 0x000fc400078a08ff */
[----:B------:R-:W-:Y:S01]  /*7660*/  @!P4 LEA.HI.X R7, R7, R233, R5, 0x1, P6 ;  /* 0x000000e90707c211 */ /* 0x000fe200030f0c05 */
[----:B------:R-:W-:Y:S01]  /*7670*/  @P4 STS.128 [R220+0xd000], RZ ;  /* 0x00d000ffdc004388 */ /* 0x000fe20000000c00 */
[----:B------:R-:W-:Y:S01]  /*7680*/  @!P2 IMAD.X R5, R5, 0x1, R144, P1 ;  /* 0x000000010505a824 */ /* 0x000fe200008e0690 */
[C---:B------:R-:W-:Y:S02]  /*7690*/  @!P2 LEA R28, P1, R146.reuse, c[0x0][0x170], 0x1 ;  /* 0x00005c00921caa11 */ /* 0x040fe400078208ff */
[----:B------:R-:W-:Y:S01]  /*76a0*/  @!PT LDS RZ, [RZ] ;  /* 0x00000000fffff984 */ /* 0x000fe20000000800 */
[----:B------:R-:W-:Y:S01]  /*76b0*/  @!PT LDS RZ, [RZ] ;  /* 0x00000000fffff984 */ /* 0x000fe20000000800 */
[----:B------:R-:W-:Y:S01]  /*76c0*/  @!PT LDS RZ, [RZ] ;  /* 0x00000000fffff984 */ /* 0x000fe20000000800 */
[----:B------:R5:W-:Y:S01]  /*76d0*/  @!P4 LDGSTS.E.BYPASS.LTC128B.128 [R220+0xd000], [R22.64] ;  /* 0x0d00000016dccfae */ /* 0x000be2000b901d44 */
[----:B------:R-:W-:Y:S02]  /*76e0*/  @!P3 LEA.HI.X R31, R3, c[0x0][0x174], R4, 0x1, P5 ;  /* 0x00005d00031fba11 */ /* 0x000fe400028f0c04 */
        /* <DEDUP_REMOVED lines=27> */
[----:B------:R-:W5:Y:S04]  /*78a0*/  LDSM.16.M88.4 R140, [R209+0x6000] ;  /* 0x00600000d18c783b */ /* 0x000f680000000200 */
[----:B------:R-:W5:Y:S04]  /*78b0*/  LDSM.16.M88.4 R32, [R209+0x6800] ;  /* 0x00680000d120783b */ /* 0x000f680000000200 */
[----:B------:R-:W5:Y:S04]  /*78c0*/  LDSM.16.M88.4 R24, [R209+0x7000] ;  /* 0x00700000d118783b */ /* 0x000f680000000200 */
[----:B------:R-:W5:Y:S04]  /*78d0*/  LDSM.16.M88.4 R148, [R209+0x7800] ;  /* 0x00780000d194783b */ /* 0x000f680000000200 */
[----:B------:R-:W-:Y:S04]  /*78e0*/  LDSM.16.M88.4 R164, [R208] ;  /* 0x00000000d0a4783b */ /* 0x000fe80000000200 */
[----:B----4-:R-:W4:Y:S04]  /*78f0*/  LDSM.16.M88.4 R12, [R207] ;  /* 0x00000000cf0c783b */ /* 0x010f280000000200 */
[----:B---3--:R-:W3:Y:S04]  /*7900*/  LDSM.16.M88.4 R8, [R199] ;  /* 0x00000000c708783b */ /* 0x008ee80000000200 */
[----:B-1----:R-:W1:Y:S04]  /*7910*/  LDSM.16.M88.4 R4, [R198] ;  /* 0x00000000c604783b */ /* 0x002e680000000200 */
[----:B------:R-:W1:Y:S04]  /*7920*/  LDSM.16.M88.4 R176, [R197] ;  /* 0x00000000c5b0783b */ /* 0x000e680000000200 */
[----:B--2---:R-:W-:Y:S01]  /*7930*/  LDSM.16.M88.4 R16, [R206] ;  /* 0x00000000ce10783b */ /* 0x004fe20000000200 */
[C---:B-----5:R-:W-:Y:S03]  /*7940*/  HMMA.16816.F32.BF16 R144, R168.reuse, R140, RZ ;  /* 0x0000008ca890723c */ /* 0x060fe600000418ff */
[----:B------:R-:W2:Y:S04]  /*7950*/  LDSM.16.M88.4 R160, [R203+0x6000] ;  /* 0x00600000cba0783b */ /* 0x000ea80000000200 */
[----:B------:R-:W5:Y:S01]  /*7960*/  LDSM.16.M88.4 R156, [R203+0x6800] ;  /* 0x00680000cb9c783b */ /* 0x000f620000000200 */
[C---:B------:R-:W-:Y:S03]  /*7970*/  HMMA.16816.F32.BF16 R136, R168.reuse, R32, RZ ;  /* 0x00000020a888723c */ /* 0x040fe600000418ff */
[----:B------:R-:W1:Y:S04]  /*7980*/  LDSM.16.M88.4 R152, [R203+0x7000] ;  /* 0x00700000cb98783b */ /* 0x000e680000000200 */
[----:B------:R-:W-:Y:S01]  /*7990*/  LDSM.16.M88.4 R172, [R205] ;  /* 0x00000000cdac783b */ /* 0x000fe20000000200 */
[C---:B------:R-:W-:Y:S03]  /*79a0*/  HMMA.16816.F32.BF16 R28, R168.reuse, R24, RZ ;  /* 0x00000018a81c723c */ /* 0x040fe600000418ff */
[----:B------:R-:W0:Y:S05]  /*79b0*/  LDGDEPBAR ;  /* 0x00000000000079af */ /* 0x000e2a0000000000 */
[C---:B------:R-:W-:Y:S08]  /*79c0*/  HMMA.16816.F32.BF16 R140, R168.reuse, R142, RZ ;  /* 0x0000008ea88c723c */ /* 0x040ff000000418ff */
[C---:B------:R-:W-:Y:S08]  /*79d0*/  HMMA.16816.F32.BF16 R32, R168.reuse, R34, RZ ;  /* 0x00000022a820723c */ /* 0x040ff000000418ff */
[C---:B------:R-:W-:Y:S08]  /*79e0*/  HMMA.16816.F32.BF16 R24, R168.reuse, R26, RZ ;  /* 0x0000001aa818723c */ /* 0x040ff000000418ff */
[C---:B------:R-:W-:Y:S08]  /*79f0*/  HMMA.16816.F32.BF16 R20, R168.reuse, R148, RZ ;  /* 0x00000094a814723c */ /* 0x040ff000000418ff */
[----:B------:R-:W-:Y:S01]  /*7a00*/  HMMA.16816.F32.BF16 R168, R168, R150, RZ ;  /* 0x00000096a8a8723c */ /* 0x000fe200000418ff */
[----:B------:R-:W2:Y:S07]  /*7a10*/  LDSM.16.M88.4 R148, [R203+0x7800] ;  /* 0x00780000cb94783b */ /* 0x000eae0000000200 */
[C---:B----4-:R-:W-:Y:S08]  /*7a20*/  HMMA.16816.F32.BF16 R144, R164.reuse, R12, R144 ;  /* 0x0000000ca490723c */ /* 0x050ff00000041890 */
[C---:B------:R-:W-:Y:S01]  /*7a30*/  HMMA.16816.F32.BF16 R140, R164.reuse, R14, R140 ;  /* 0x0000000ea48c723c */ /* 0x040fe2000004188c */
[----:B------:R-:W4:Y:S07]  /*7a40*/  LDSM.16.M88.4 R12, [R196] ;  /* 0x00000000c40c783b */ /* 0x000f2e0000000200 */
[C---:B---3--:R-:W-:Y:S08]  /*7a50*/  HMMA.16816.F32.BF16 R136, R164.reuse, R8, R136 ;  /* 0x00000008a488723c */ /* 0x048ff00000041888 */
        /* <DEDUP_REMOVED lines=12> */
[C---:B-----5:R-:W-:Y:S08]  /*7b20*/  HMMA.16816.F32.BF16 R136, R16.reuse, R156, R136 ;  /* 0x0000009c1088723c */ /* 0x060ff00000041888 */
[C---:B------:R-:W-:Y:S01]  /*7b30*/  HMMA.16816.F32.BF16 R32, R16.reuse, R158, R32 ;  /* 0x0000009e1020723c */ /* 0x040fe20000041820 */
[----:B------:R-:W5:Y:S07]  /*7b40*/  LDSM.16.M88.4 R156, [R209+0x8800] ;  /* 0x00880000d19c783b */ /* 0x000f6e0000000200 */
[C---:B------:R-:W-:Y:S08]  /*7b50*/  HMMA.16816.F32.BF16 R28, R16.reuse, R152, R28 ;  /* 0x00000098101c723c */ /* 0x040ff0000004181c */
[C---:B------:R-:W-:Y:S01]  /*7b60*/  HMMA.16816.F32.BF16 R24, R16.reuse, R154, R24 ;  /* 0x0000009a1018723c */ /* 0x040fe20000041818 */
[----:B------:R-:W1:Y:S07]  /*7b70*/  LDSM.16.M88.4 R152, [R209+0x9000] ;  /* 0x00900000d198783b */ /* 0x000e6e0000000200 */
[C---:B------:R-:W-:Y:S08]  /*7b80*/  HMMA.16816.F32.BF16 R20, R16.reuse, R148, R20 ;  /* 0x000000941014723c */ /* 0x040ff00000041814 */
[----:B------:R-:W-:Y:S01]  /*7b90*/  HMMA.16816.F32.BF16 R168, R16, R150, R168 ;  /* 0x0000009610a8723c */ /* 0x000fe200000418a8 */
[----:B------:R-:W2:Y:S04]  /*7ba0*/  LDSM.16.M88.4 R148, [R209+0x9800] ;  /* 0x00980000d194783b */ /* 0x000ea80000000200 */
[----:B------:R-:W-:Y:S03]  /*7bb0*/  LDSM.16.M88.4 R16, [R208+0x2000] ;  /* 0x00200000d010783b */ /* 0x000fe60000000200 */
[C---:B----4-:R-:W-:Y:S08]  /*7bc0*/  HMMA.16816.F32.BF16 R144, R172.reuse, R12, R144 ;  /* 0x0000000cac90723c */ /* 0x050ff00000041890 */
[C---:B------:R-:W-:Y:S01]  /*7bd0*/  HMMA.16816.F32.BF16 R140, R172.reuse, R14, R140 ;  /* 0x0000000eac8c723c */ /* 0x040fe2000004188c */
[----:B------:R-:W4:Y:S07]  /*7be0*/  LDSM.16.M88.4 R12, [R195] ;  /* 0x00000000c30c783b */ /* 0x000f2e0000000200 */
[C---:B---3--:R-:W-:Y:S08]  /*7bf0*/  HMMA.16816.F32.BF16 R136, R172.reuse, R8, R136 ;  /* 0x00000008ac88723c */ /* 0x048ff00000041888 */
[C---:B------:R-:W-:Y:S01]  /*7c00*/  HMMA.16816.F32.BF16 R32, R172.reuse, R10, R32 ;  /* 0x0000000aac20723c */ /* 0x040fe20000041820 */
[----:B------:R-:W3:Y:S07]  /*7c10*/  LDSM.16.M88.4 R8, [R194] ;  /* 0x00000000c208783b */ /* 0x000eee0000000200 */
[C---:B-1----:R-:W-:Y:S08]  /*7c20*/  HMMA.16816.F32.BF16 R28, R172.reuse, R4, R28 ;  /* 0x00000004ac1c723c */ /* 0x042ff0000004181c */
[C---:B------:R-:W-:Y:S01]  /*7c30*/  HMMA.16816.F32.BF16 R24, R172.reuse, R6, R24 ;  /* 0x00000006ac18723c */ /* 0x040fe20000041818 */
[----:B------:R-:W1:Y:S07]  /*7c40*/  LDSM.16.M88.4 R4, [R193] ;  /* 0x00000000c104783b */ /* 0x000e6e0000000200 */
[C---:B------:R-:W-:Y:S08]  /*7c50*/  HMMA.16816.F32.BF16 R20, R172.reuse, R176, R20 ;  /* 0x000000b0ac14723c */ /* 0x040ff00000041814 */
[----:B------:R-:W-:Y:S07]  /*7c60*/  HMMA.16816.F32.BF16 R168, R172, R178, R168 ;  /* 0x000000b2aca8723c */ /* 0x000fee00000418a8 */
[----:B------:R-:W-:Y:S01]  /*7c70*/  IMAD R174, R219, 0x40, R218 ;  /* 0x00000040dbae7824 */ /* 0x000fe200078e02da */
[----:B--2---:R-:W-:Y:S03]  /*7c80*/  HMMA.16816.F32.BF16 R144, R164, R160, R144 ;  /* 0x000000a0a490723c */ /* 0x004fe60000041890 */
[----:B------:R-:W-:Y:S01]  /*7c90*/  I2F R3, R174 ;  /* 0x000000ae00037306 */ /* 0x000fe20000201400 */
[----:B------:R-:W-:-:S02]  /*7ca0*/  IADD3 R172, R174, 0x1, RZ ;  /* 0x00000001aeac7810 */ /* 0x000fc40007ffe0ff */
[C---:B------:R-:W-:Y:S02]  /*7cb0*/  IADD3 R176, R174.reuse, 0x8, RZ ;  /* 0x00000008aeb07810 */ /* 0x040fe40007ffe0ff */
[C---:B------:R-:W-:Y:S01]  /*7cc0*/  HMMA.16816.F32.BF16 R140, R164.reuse, R162, R140 ;  /* 0x000000a2a48c723c */ /* 0x040fe2000004188c */
[----:B------:R-:W-:Y:S01]  /*7cd0*/  LDSM.16.M88.4 R160, [R203+0x9000] ;  /* 0x00900000cba0783b */ /* 0x000fe20000000200 */
[C---:B------:R-:W-:Y:S01]  /*7ce0*/  IADD3 R183, R174.reuse, 0x10, RZ ;  /* 0x00000010aeb77810 */ /* 0x040fe20007ffe0ff */
[----:B------:R-:W-:Y:S01]  /*7cf0*/  I2F R173, R172 ;  /* 0x000000ac00ad7306 */ /* 0x000fe20000201400 */
[C---:B------:R-:W-:Y:S02]  /*7d00*/  IADD3 R178, R174.reuse, 0x9, RZ ;  /* 0x00000009aeb27810 */ /* 0x040fe40007ffe0ff */
[C---:B------:R-:W-:Y:S02]  /*7d10*/  IADD3 R186, R174.reuse, 0x11, RZ ;  /* 0x00000011aeba7810 */ /* 0x040fe40007ffe0ff */
[----:B-----5:R-:W-:Y:S01]  /*7d20*/  HMMA.16816.F32.BF16 R136, R164, R156, R136 ;  /* 0x0000009ca488723c */ /* 0x020fe20000041888 */
[----:B------:R-:W-:-:S02]  /*7d30*/  IADD3 R236, R174, 0x19, RZ ;  /* 0x00000019aeec7810 */ /* 0x000fc40007ffe0ff */
[----:B------:R-:W-:Y:S01]  /*7d40*/  I2F R175, R176 ;  /* 0x000000b000af7306 */ /* 0x000fe20000201400 */
[-C--:B------:R-:W-:Y:S02]  /*7d50*/  ISETP.GE.AND P1, PT, R172, R182.reuse, PT ;  /* 0x000000b6ac00720c */ /* 0x080fe40003f26270 */
[C---:B------:R-:W-:Y:S02]  /*7d60*/  IADD3 R228, R174.reuse, 0x18, RZ ;  /* 0x00000018aee47810 */ /* 0x040fe40007ffe0ff */
[----:B------:R-:W-:Y:S01]  /*7d70*/  HMMA.16816.F32.BF16 R32, R164, R158, R32 ;  /* 0x0000009ea420723c */ /* 0x000fe20000041820 */
[----:B------:R-:W-:Y:S01]  /*7d80*/  LDSM.16.M88.4 R156, [R206+0x2000] ;  /* 0x00200000ce9c783b */ /* 0x000fe20000000200 */
[C---:B------:R-:W-:Y:S01]  /*7d90*/  IADD3 R234, R174.reuse, 0x20, RZ ;  /* 0x00000020aeea7810 */ /* 0x040fe20007ffe0ff */
[----:B------:R-:W-:Y:S01]  /*7da0*/  I2F R179, R183 ;  /* 0x000000b700b37306 */ /* 0x000fe20000201400 */
[----:B------:R-:W-:Y:S02]  /*7db0*/  IADD3 R240, R174, 0x28, RZ ;  /* 0x00000028aef07810 */ /* 0x000fe40007ffe0ff */
[----:B------:R-:W-:-:S02]  /*7dc0*/  ISETP.GE.AND P5, PT, R176, R182, PT ;  /* 0x000000b6b000720c */ /* 0x000fc40003fa6270 */
[C---:B------:R-:W-:Y:S01]  /*7dd0*/  HMMA.16816.F32.BF16 R28, R164.reuse, R152, R28 ;  /* 0x00000098a41c723c */ /* 0x040fe2000004181c */
[----:B------:R-:W-:Y:S02]  /*7de0*/  IADD3 R238, R174, 0x21, RZ ;  /* 0x00000021aeee7810 */ /* 0x000fe40007ffe0ff */
[----:B------:R-:W-:Y:S01]  /*7df0*/  I2F R177, R178 ;  /* 0x000000b200b17306 */ /* 0x000fe20000201400 */
[----:B------:R-:W-:Y:S02]  /*7e00*/  ISETP.GE.AND P6, PT, R172, R181, PT ;  /* 0x000000b5ac00720c */ /* 0x000fe40003fc6270 */
[C---:B------:R-:W-:Y:S02]  /*7e10*/  IADD3 R242, R174.reuse, 0x31, RZ ;  /* 0x00000031aef27810 */ /* 0x040fe40007ffe0ff */
[C---:B------:R-:W-:Y:S01]  /*7e20*/  HMMA.16816.F32.BF16 R24, R164.reuse, R154, R24 ;  /* 0x0000009aa418723c */ /* 0x040fe20000041818 */
[----:B------:R-:W2:Y:S01]  /*7e30*/  LDSM.16.M88.4 R152, [R192] ;  /* 0x00000000c098783b */ /* 0x000ea20000000200 */
[C---:B------:R-:W-:Y:S01]  /*7e40*/  IADD3 R244, R174.reuse, 0x38, RZ ;  /* 0x00000038aef47810 */ /* 0x040fe20007ffe0ff */
[----:B------:R-:W-:Y:S05]  /*7e50*/  I2F R187, R186 ;  /* 0x000000ba00bb7306 */ /* 0x000fea0000201400 */
[C---:B------:R-:W-:Y:S03]  /*7e60*/  HMMA.16816.F32.BF16 R20, R164.reuse, R148, R20 ;  /* 0x00000094a414723c */ /* 0x040fe60000041814 */
[----:B------:R-:W-:Y:S05]  /*7e70*/  I2F R233, R236 ;  /* 0x000000ec00e97306 */ /* 0x000fea0000201400 */
[----:B------:R-:W-:Y:S01]  /*7e80*/  HMMA.16816.F32.BF16 R168, R164, R150, R168 ;  /* 0x00000096a4a8723c */ /* 0x000fe200000418a8 */
[----:B------:R-:W5:Y:S02]  /*7e90*/  LDSM.16.M88.4 R148, [R203+0x8000] ;  /* 0x00800000cb94783b */ /* 0x000f640000000200 */
[----:B------:R-:W-:Y:S05]  /*7ea0*/  I2F R223, R228 ;  /* 0x000000e400df7306 */ /* 0x000fea0000201400 */
[C---:B----4-:R-:W-:Y:S03]  /*7eb0*/  HMMA.16816.F32.BF16 R144, R16.reuse, R12, R144 ;  /* 0x0000000c1090723c */ /* 0x050fe60000041890 */
[----:B------:R-:W-:Y:S05]  /*7ec0*/  I2F R235, R234 ;  /* 0x000000ea00eb7306 */ /* 0x000fea0000201400 */
[C---:B------:R-:W-:Y:S01]  /*7ed0*/  HMMA.16816.F32.BF16 R140, R16.reuse, R14, R140 ;  /* 0x0000000e108c723c */ /* 0x040fe2000004188c */
[----:B------:R-:W-:Y:S02]  /*7ee0*/  LDSM.16.M88.4 R12, [R203+0x9800] ;  /* 0x00980000cb0c783b */ /* 0x000fe40000000200 */
[----:B------:R-:W-:Y:S05]  /*7ef0*/  I2F R239, R240 ;  /* 0x000000f000ef7306 */ /* 0x000fea0000201400 */
[C---:B---3--:R-:W-:Y:S03]  /*7f00*/  HMMA.16816.F32.BF16 R136, R16.reuse, R8, R136 ;  /* 0x000000081088723c */ /* 0x048fe60000041888 */
[----:B------:R-:W-:Y:S05]  /*7f10*/  I2F R237, R238 ;  /* 0x000000ee00ed7306 */ /* 0x000fea0000201400 */
[C---:B------:R-:W-:Y:S01]  /*7f20*/  HMMA.16816.F32.BF16 R32, R16.reuse, R10, R32 ;  /* 0x0000000a1020723c */ /* 0x040fe20000041820 */
[----:B------:R-:W3:Y:S02]  /*7f30*/  LDSM.16.M88.4 R8, [R203+0x8800] ;  /* 0x00880000cb08783b */ /* 0x000ee40000000200 */
[----:B------:R-:W-:Y:S05]  /*7f40*/  I2F R241, R242 ;  /* 0x000000f200f17306 */ /* 0x000fea0000201400 */
[C---:B-1----:R-:W-:Y:S03]  /*7f50*/  HMMA.16816.F32.BF16 R28, R16.reuse, R4, R28 ;  /* 0x00000004101c723c */ /* 0x042fe6000004181c */
[----:B------:R-:W-:Y:S05]  /*7f60*/  I2F R243, R244 ;  /* 0x000000f400f37306 */ /* 0x000fea0000201400 */
[C---:B------:R-:W-:Y:S01]  /*7f70*/  HMMA.16816.F32.BF16 R164, R16.reuse, R6, R24 ;  /* 0x0000000610a4723c */ /* 0x040fe20000041818 */
[----:B------:R-:W-:Y:S04]  /*7f80*/  LDSM.16.M88.4 R24, [R205+0x2000] ;  /* 0x00200000cd18783b */ /* 0x000fe80000000200 */
[----:B------:R-:W1:Y:S03]  /*7f90*/  LDSM.16.M88.4 R4, [R196+0x2000] ;  /* 0x00200000c404783b */ /* 0x000e660000000200 */
[C---:B--2---:R-:W-:Y:S08]  /*7fa0*/  HMMA.16816.F32.BF16 R20, R16.reuse, R152, R20 ;  /* 0x000000981014723c */ /* 0x044ff00000041814 */
[----:B------:R-:W-:Y:S01]  /*7fb0*/  HMMA.16816.F32.BF16 R168, R16, R154, R168 ;  /* 0x0000009a10a8723c */ /* 0x000fe200000418a8 */
[----:B------:R-:W2:Y:S04]  /*7fc0*/  LDSM.16.M88.4 R16, [R196+0x2800] ;  /* 0x00280000c410783b */ /* 0x000ea80000000200 */
[----:B------:R-:W-:Y:S03]  /*7fd0*/  LDSM.16.M88.4 R152, [R210+0x4000] ;  /* 0x00400000d298783b */ /* 0x000fe60000000200 */
        /* <DEDUP_REMOVED lines=8> */
[----:B------:R-:W3:Y:S07]  /*8060*/  LDSM.16.M88.4 R12, [R196+0x3000] ;  /* 0x00300000c40c783b */ /* 0x000eee0000000200 */
[C---:B-1----:R-:W-:Y:S08]  /*8070*/  HMMA.16816.F32.BF16 R144, R24.reuse, R4, R144 ;  /* 0x000000041890723c */ /* 0x042ff00000041890 */
[----:B------:R-:W-:Y:S01]  /*8080*/  HMMA.16816.F32.BF16 R140, R24, R6, R140 ;  /* 0x00000006188c723c */ /* 0x000fe2000004188c */
[----:B------:R-:W1:Y:S07]  /*8090*/  LDSM.16.M88.4 R4, [R209+0xa800] ;  /* 0x00a80000d104783b */ /* 0x000e6e0000000200 */
[C---:B------:R-:W-:Y:S08]  /*80a0*/  HMMA.16816.F32.BF16 R28, R156.reuse, R160, R28 ;  /* 0x000000a09c1c723c */ /* 0x040ff0000004181c */
[----:B------:R-:W-:Y:S01]  /*80b0*/  HMMA.16816.F32.BF16 R164, R156, R162, R164 ;  /* 0x000000a29ca4723c */ /* 0x000fe200000418a4 */
[----:B------:R-:W-:Y:S07]  /*80c0*/  LDSM.16.M88.4 R156, [R209+0xb000] ;  /* 0x00b00000d19c783b */ /* 0x000fee0000000200 */
[C---:B--2---:R-:W-:Y:S08]  /*80d0*/  HMMA.16816.F32.BF16 R136, R24.reuse, R16, R136 ;  /* 0x000000101888723c */ /* 0x044ff00000041888 */
[C---:B------:R-:W-:Y:S01]  /*80e0*/  HMMA.16816.F32.BF16 R160, R24.reuse, R18, R32 ;  /* 0x0000001218a0723c */ /* 0x040fe20000041820 */
[----:B------:R-:W-:Y:S04]  /*80f0*/  LDSM.16.M88.4 R32, [R208+0x4000] ;  /* 0x00400000d020783b */ /* 0x000fe80000000200 */
[----:B------:R-:W2:Y:S03]  /*8100*/  LDSM.16.M88.4 R16, [R191] ;  /* 0x00000000bf10783b */ /* 0x000ea60000000200 */
[C---:B---3--:R-:W-:Y:S08]  /*8110*/  HMMA.16816.F32.BF16 R28, R24.reuse, R12, R28 ;  /* 0x0000000c181c723c */ /* 0x048ff0000004181c */
[C---:B------:R-:W-:Y:S01]  /*8120*/  HMMA.16816.F32.BF16 R164, R24.reuse, R14, R164 ;  /* 0x0000000e18a4723c */ /* 0x040fe200000418a4 */
[----:B------:R-:W-:Y:S07]  /*8130*/  LDSM.16.M88.4 R12, [R206+0x4000] ;  /* 0x00400000ce0c783b */ /* 0x000fee0000000200 */
[C---:B------:R-:W-:Y:S08]  /*8140*/  HMMA.16816.F32.BF16 R20, R24.reuse, R8, R20 ;  /* 0x000000081814723c */ /* 0x040ff00000041814 */
[----:B------:R-:W-:Y:S01]  /*8150*/  HMMA.16816.F32.BF16 R168, R24, R10, R168 ;  /* 0x0000000a18a8723c */ /* 0x000fe200000418a8 */
[----:B------:R-:W3:Y:S04]  /*8160*/  LDSM.16.M88.4 R24, [R190] ;  /* 0x00000000be18783b */ /* 0x000ee80000000200 */
[----:B------:R-:W4:Y:S03]  /*8170*/  LDSM.16.M88.4 R8, [R209+0xb800] ;  /* 0x00b80000d108783b */ /* 0x000f260000000200 */
[C---:B------:R-:W-:Y:S08]  /*8180*/  HMMA.16816.F32.BF16 R144, R152.reuse, R148, R144 ;  /* 0x000000949890723c */ /* 0x040ff00000041890 */
[C---:B------:R-:W-:Y:S01]  /*8190*/  HMMA.16816.F32.BF16 R140, R152.reuse, R150, R140 ;  /* 0x00000096988c723c */ /* 0x040fe2000004188c */
[----:B------:R-:W-:Y:S07]  /*81a0*/  LDSM.16.M88.4 R148, [R205+0x4000] ;  /* 0x00400000cd94783b */ /* 0x000fee0000000200 */
[C---:B-1----:R-:W-:Y:S08]  /*81b0*/  HMMA.16816.F32.BF16 R136, R152.reuse, R4, R136 ;  /* 0x000000049888723c */ /* 0x042ff00000041888 */
[----:B------:R-:W-:Y:S01]  /*81c0*/  HMMA.16816.F32.BF16 R160, R152, R6, R160 ;  /* 0x0000000698a0723c */ /* 0x000fe200000418a0 */
[----:B------:R-:W1:Y:S07]  /*81d0*/  LDSM.16.M88.4 R4, [R203+0xa000] ;  /* 0x00a00000cb04783b */ /* 0x000e6e0000000200 */
[C---:B--2---:R-:W-:Y:S08]  /*81e0*/  HMMA.16816.F32.BF16 R144, R32.reuse, R16, R144 ;  /* 0x000000102090723c */ /* 0x044ff00000041890 */
[C---:B------:R-:W-:Y:S01]  /*81f0*/  HMMA.16816.F32.BF16 R140, R32.reuse, R18, R140 ;  /* 0x00000012208c723c */ /* 0x040fe2000004188c */
[----:B------:R-:W2:Y:S07]  /*8200*/  LDSM.16.M88.4 R16, [R203+0xa800] ;  /* 0x00a80000cb10783b */ /* 0x000eae0000000200 */
[C---:B---3--:R-:W-:Y:S08]  /*8210*/  HMMA.16816.F32.BF16 R136, R32.reuse, R24, R136 ;  /* 0x000000182088723c */ /* 0x048ff00000041888 */
[----:B------:R-:W-:Y:S08]  /*8220*/  HMMA.16816.F32.BF16 R160, R32, R26, R160 ;  /* 0x0000001a20a0723c */ /* 0x000ff000000418a0 */
[C---:B------:R-:W-:Y:S08]  /*8230*/  HMMA.16816.F32.BF16 R28, R152.reuse, R156, R28 ;  /* 0x0000009c981c723c */ /* 0x040ff0000004181c */
[C---:B------:R-:W-:Y:S08]  /*8240*/  HMMA.16816.F32.BF16 R164, R152.reuse, R158, R164 ;  /* 0x0000009e98a4723c */ /* 0x040ff000000418a4 */
[----:B----4-:R-:W-:Y:S01]  /*8250*/  HMMA.16816.F32.BF16 R156, R152, R8, R20 ;  /* 0x00000008989c723c */ /* 0x010fe20000041814 */
[----:B------:R-:W3:Y:S07]  /*8260*/  LDSM.16.M88.4 R20, [R196+0x4000] ;  /* 0x00400000c414783b */ /* 0x000eee0000000200 */
[C---:B-1----:R-:W-:Y:S08]  /*8270*/  HMMA.16816.F32.BF16 R144, R12.reuse, R4, R144 ;  /* 0x000000040c90723c */ /* 0x042ff00000041890 */
[----:B------:R-:W-:Y:S01]  /*8280*/  HMMA.16816.F32.BF16 R140, R12, R6, R140 ;  /* 0x000000060c8c723c */ /* 0x000fe2000004188c */
[----:B------:R-:W1:Y:S07]  /*8290*/  LDSM.16.M88.4 R4, [R189] ;  /* 0x00000000bd04783b */ /* 0x000e6e0000000200 */
[----:B------:R-:W-:Y:S01]  /*82a0*/  HMMA.16816.F32.BF16 R168, R152, R10, R168 ;  /* 0x0000000a98a8723c */ /* 0x000fe200000418a8 */
[----:B------:R-:W4:Y:S06]  /*82b0*/  LDSM.16.M88.4 R8, [R196+0x4800] ;  /* 0x00480000c408783b */ /* 0x000f2c0000000200 */
[C---:B------:R-:W-:Y:S01]  /*82c0*/  IADD3 R152, R174.reuse, 0x29, RZ ;  /* 0x00000029ae987810 */ /* 0x040fe20007ffe0ff */
[----:B--2---:R-:W-:Y:S01]  /*82d0*/  HMMA.16816.F32.BF16 R136, R12, R16, R136 ;  /* 0x000000100c88723c */ /* 0x004fe20000041888 */
[----:B------:R-:W-:-:S02]  /*82e0*/  IADD3 R154, R174, 0x30, RZ ;  /* 0x00000030ae9a7810 */ /* 0x000fc40007ffe0ff */
[----:B------:R-:W-:Y:S05]  /*82f0*/  I2F R153, R152 ;  /* 0x0000009800997306 */ /* 0x000fea0000201400 */
[----:B------:R-:W-:Y:S01]  /*8300*/  HMMA.16816.F32.BF16 R160, R12, R18, R160 ;  /* 0x000000120ca0723c */ /* 0x000fe200000418a0 */
[----:B------:R-:W2:Y:S02]  /*8310*/  LDSM.16.M88.4 R16, [R203+0xb000] ;  /* 0x00b00000cb10783b */ /* 0x000ea40000000200 */
[----:B------:R-:W-:Y:S05]  /*8320*/  I2F R155, R154 ;  /* 0x0000009a009b7306 */ /* 0x000fea0000201400 */
[C---:B---3--:R-:W-:Y:S08]  /*8330*/  HMMA.16816.F32.BF16 R144, R148.reuse, R20, R144 ;  /* 0x000000149490723c */ /* 0x048ff00000041890 */
[----:B------:R-:W-:Y:S08]  /*8340*/  HMMA.16816.F32.BF16 R140, R148, R22, R140 ;  /* 0x00000016948c723c */ /* 0x000ff0000004188c */
[----:B-1----:R-:W-:Y:S08]  /*8350*/  HMMA.16816.F32.BF16 R28, R32, R4, R28 ;  /* 0x00000004201c723c */ /* 0x002ff0000004181c */
[----:B----4-:R-:W-:Y:S01]  /*8360*/  HMMA.16816.F32.BF16 R136, R148, R8, R136 ;  /* 0x000000089488723c */ /* 0x010fe20000041888 */
[----:B------:R-:W-:-:S02]  /*8370*/  FMUL.FTZ R20, R145, c[0x0][0x2ec] ;  /* 0x0000bb0091147a20 */ /* 0x000fc40000410000 */
[----:B------:R-:W-:Y:S02]  /*8380*/  FMUL.FTZ R21, R147, c[0x0][0x2ec] ;  /* 0x0000bb0093157a20 */ /* 0x000fe40000410000 */
[----:B------:R-:W-:Y:S02]  /*8390*/  FMUL.FTZ R144, R144, c[0x0][0x2ec] ;  /* 0x0000bb0090907a20 */ /* 0x000fe40000410000 */
[----:B------:R-:W-:Y:S01]  /*83a0*/  MUFU.TANH R20, R20 ;  /* 0x0000001400147308 */ /* 0x000fe20000002400 */
[----:B------:R-:W-:Y:S01]  /*83b0*/  HMMA.16816.F32.BF16 R164, R32, R6, R164 ;  /* 0x0000000620a4723c */ /* 0x000fe200000418a4 */
[----:B------:R-:W1:Y:S01]  /*83c0*/  LDSM.16.M88.4 R4, [R196+0x5000] ;  /* 0x00500000c404783b */ /* 0x000e620000000200 */
[----:B------:R-:W-:Y:S02]  /*83d0*/  FMUL.FTZ R24, R142, c[0x0][0x2ec] ;  /* 0x0000bb008e187a20 */ /* 0x000fe40000410000 */
[----:B------:R-:W-:Y:S02]  /*83e0*/  FMUL.FTZ R22, R140, c[0x0][0x2ec] ;  /* 0x0000bb008c167a20 */ /* 0x000fe40000410000 */
[----:B------:R-:W-:Y:S01]  /*83f0*/  FMUL.FTZ R25, R143, c[0x0][0x2ec] ;  /* 0x0000bb008f197a20 */ /* 0x000fe20000410000 */
[----:B------:R-:W-:Y:S01]  /*8400*/  MUFU.TANH R21, R21 ;  /* 0x0000001500157308 */ /* 0x000fe20000002400 */
[----:B------:R-:W-:Y:S01]  /*8410*/  HMMA.16816.F32.BF16 R160, R148, R10, R160 ;  /* 0x0000000a94a0723c */ /* 0x000fe200000418a0 */
[----:B------:R-:W3:Y:S01]  /*8420*/  LDSM.16.M88.4 R8, [R188] ;  /* 0x00000000bc08783b */ /* 0x000ee20000000200 */
[----:B------:R-:W-:-:S02]  /*8430*/  FMUL.FTZ R23, R141, c[0x0][0x2ec] ;  /* 0x0000bb008d177a20 */ /* 0x000fc40000410000 */
[----:B------:R-:W-:-:S03]  /*8440*/  FMUL.FTZ R146, R146, c[0x0][0x2ec] ;  /* 0x0000bb0092927a20 */ /* 0x000fc60000410000 */
[----:B------:R-:W4:Y:S01]  /*8450*/  MUFU.TANH R24, R24 ;  /* 0x0000001800187308 */ /* 0x000f220000002400 */
[C---:B--2---:R-:W-:Y:S01]  /*8460*/  HMMA.16816.F32.BF16 R28, R12.reuse, R16, R28 ;  /* 0x000000100c1c723c */ /* 0x044fe2000004181c */
[----:B------:R-:W-:Y:S02]  /*8470*/  FMUL.FTZ R27, R136, c[0x0][0x2ec] ;  /* 0x0000bb00881b7a20 */ /* 0x000fe40000410000 */
[----:B------:R-:W-:Y:S02]  /*8480*/  FMUL.FTZ R136, R138, c[0x0][0x2ec] ;  /* 0x0000bb008a887a20 */ /* 0x000fe40000410000 */
[----:B------:R-:W-:Y:S02]  /*8490*/  FMUL.FTZ R138, R139, c[0x0][0x2ec] ;  /* 0x0000bb008b8a7a20 */ /* 0x000fe40000410000 */
[----:B------:R-:W-:Y:S01]  /*84a0*/  MUFU.TANH R22, R22 ;  /* 0x0000001600167308 */ /* 0x000fe20000002400 */
[----:B------:R-:W-:Y:S01]  /*84b0*/  HMMA.16816.F32.BF16 R164, R12, R18, R164 ;  /* 0x000000120ca4723c */ /* 0x000fe200000418a4 */
[----:B------:R-:W2:Y:S01]  /*84c0*/  LDSM.16.M88.4 R16, [R203+0xb800] ;  /* 0x00b80000cb10783b */ /* 0x000ea20000000200 */
[----:B------:R-:W-:-:S05]  /*84d0*/  FMUL.FTZ R26, R137, c[0x0][0x2ec] ;  /* 0x0000bb00891a7a20 */ /* 0x000fca0000410000 */
[----:B------:R-:W5:Y:S01]  /*84e0*/  MUFU.TANH R27, R27 ;  /* 0x0000001b001b7308 */ /* 0x000f620000002400 */
[----:B------:R-:W-:Y:S02]  /*84f0*/  FMUL.FTZ R137, R161, c[0x0][0x2ec] ;  /* 0x0000bb00a1897a20 */ /* 0x000fe40000410000 */
[----:B------:R-:W-:Y:S02]  /*8500*/  FMUL.FTZ R139, R162, c[0x0][0x2ec] ;  /* 0x0000bb00a28b7a20 */ /* 0x000fe40000410000 */
[----:B----4-:R-:W-:Y:S02]  /*8510*/  FFMA.FTZ R24, R0, R175, R24 ;  /* 0x000000af00187223 */ /* 0x010fe40000010018 */
[----:B------:R-:W-:Y:S01]  /*8520*/  FMUL.FTZ R140, R160, c[0x0][0x2ec] ;  /* 0x0000bb00a08c7a20 */ /* 0x000fe20000410000 */
[----:B------:R-:W4:Y:S01]  /*8530*/  MUFU.TANH R25, R25 ;  /* 0x0000001900197308 */ /* 0x000f220000002400 */
[----:B------:R-:W-:Y:S01]  /*8540*/  FMUL.FTZ R141, R163, c[0x0][0x2ec] ;  /* 0x0000bb00a38d7a20 */ /* 0x000fe20000410000 */
[----:B-1----:R-:W-:Y:S06]  /*8550*/  HMMA.16816.F32.BF16 R28, R148, R4, R28 ;  /* 0x00000004941c723c */ /* 0x002fec000004181c */
[----:B------:R-:W-:Y:S01]  /*8560*/  MUFU.TANH R138, R138 ;  /* 0x0000008a008a7308 */ /* 0x000fe20000002400 */
[C---:B-----5:R-:W-:Y:S01]  /*8570*/  FFMA.FTZ R27, R0.reuse, R179, R27 ;  /* 0x000000b3001b7223 */ /* 0x060fe2000001001b */
[C---:B---3--:R-:W-:Y:S06]  /*8580*/  HMMA.16816.F32.BF16 R156, R32.reuse, R8, R156 ;  /* 0x00000008209c723c */ /* 0x048fec000004189c */
[----:B------:R-:W1:Y:S01]  /*8590*/  MUFU.TANH R23, R23 ;  /* 0x0000001700177308 */ /* 0x000e620000002400 */
[----:B----4-:R-:W-:Y:S01]  /*85a0*/  FFMA.FTZ R25, R0, R177, R25 ;  /* 0x000000b100197223 */ /* 0x010fe20000010019 */
[----:B------:R-:W-:Y:S01]  /*85b0*/  HMMA.16816.F32.BF16 R168, R32, R10, R168 ;  /* 0x0000000a20a8723c */ /* 0x000fe200000418a8 */
[----:B------:R-:W-:-:S05]  /*85c0*/  IADD3 R8, R174, 0x39, RZ ;  /* 0x00000039ae087810 */ /* 0x000fca0007ffe0ff */
[----:B------:R-:W-:Y:S01]  /*85d0*/  MUFU.TANH R26, R26 ;  /* 0x0000001a001a7308 */ /* 0x000fe20000002400 */
[----:B------:R-:W-:Y:S01]  /*85e0*/  FFMA.FTZ R11, R0, R173, R20 ;  /* 0x000000ad000b7223 */ /* 0x000fe20000010014 */
[----:B------:R-:W-:Y:S01]  /*85f0*/  HMMA.16816.F32.BF16 R164, R148, R6, R164 ;  /* 0x0000000694a4723c */ /* 0x000fe200000418a4 */
[----:B------:R-:W3:Y:S01]  /*8600*/  LDSM.16.M88.4 R4, [R196+0x5800] ;  /* 0x00580000c404783b */ /* 0x000ee20000000200 */
[----:B------:R-:W-:Y:S01]  /*8610*/  FMUL.FTZ R142, R28, c[0x0][0x2ec] ;  /* 0x0000bb001c8e7a20 */ /* 0x000fe20000410000 */
[----:B------:R-:W-:-:S04]  /*8620*/  DEPBAR.LE SB0, 0x0 ;  /* 0x000080000000791a */ /* 0x000fc80000000000 */
[----:B------:R-:W4:Y:S01]  /*8630*/  MUFU.TANH R137, R137 ;  /* 0x0000008900897308 */ /* 0x000f220000002400 */
[C---:B--2---:R-:W-:Y:S01]  /*8640*/  HMMA.16816.F32.BF16 R156, R12.reuse, R16, R156 ;  /* 0x000000100c9c723c */ /* 0x044fe2000004189c */
[----:B------:R-:W-:Y:S01]  /*8650*/  FSEL R11, R11, -INF , !P1 ;  /* 0xff8000000b0b7808 */ /* 0x000fe20004800000 */
[----:B------:R-:W-:Y:S01]  /*8660*/  FMUL.FTZ R28, R29, c[0x0][0x2ec] ;  /* 0x0000bb001d1c7a20 */ /* 0x000fe20000410000 */
[----:B------:R-:W-:Y:S01]  /*8670*/  ISETP.GE.AND P1, PT, R176, R181, PT ;  /* 0x000000b5b000720c */ /* 0x000fe20003f26270 */
[----:B------:R-:W-:Y:S02]  /*8680*/  FMUL.FTZ R29, R31, c[0x0][0x2ec] ;  /* 0x0000bb001f1d7a20 */ /* 0x000fe40000410000 */
[----:B------:R-:W-:Y:S01]  /*8690*/  FFMA.FTZ R10, R0, R173, R21 ;  /* 0x000000ad000a7223 */ /* 0x000fe20000010015 */
[----:B------:R-:W2:Y:S01]  /*86a0*/  MUFU.TANH R136, R136 ;  /* 0x0000008800887308 */ /* 0x000ea20000002400 */
[----:B------:R-:W-:Y:S01]  /*86b0*/  HMMA.16816.F32.BF16 R168, R12, R18, R168 ;  /* 0x000000120ca8723c */ /* 0x000fe200000418a8 */
[----:B------:R-:W-:-:S02]  /*86c0*/  FMUL.FTZ R16, R30, c[0x0][0x2ec] ;  /* 0x0000bb001e107a20 */ /* 0x000fc40000410000 */
[----:B------:R-:W-:Y:S01]  /*86d0*/  FFMA.FTZ R17, R0, R175, R22 ;  /* 0x000000af00117223 */ /* 0x000fe20000010016 */
[----:B------:R-:W-:Y:S01]  /*86e0*/  FSEL R10, R10, -INF , !P6 ;  /* 0xff8000000a0a7808 */ /* 0x000fe20007000000 */
[----:B-1----:R-:W-:Y:S01]  /*86f0*/  FFMA.FTZ R23, R0, R177, R23 ;  /* 0x000000b100177223 */ /* 0x002fe20000010017 */
[-C--:B------:R-:W-:Y:S01]  /*8700*/  ISETP.GE.AND P6, PT, R178, R182.reuse, PT ;  /* 0x000000b6b200720c */ /* 0x080fe20003fc6270 */
[----:B------:R-:W1:Y:S01]  /*8710*/  MUFU.TANH R139, R139 ;  /* 0x0000008b008b7308 */ /* 0x000e620000002400 */
[----:B------:R-:W-:Y:S01]  /*8720*/  FMUL.FTZ R13, R166, c[0x0][0x2ec] ;  /* 0x0000bb00a60d7a20 */ /* 0x000fe20000410000 */
[----:B------:R-:W-:Y:S01]  /*8730*/  FSEL R17, R17, -INF , !P5 ;  /* 0xff80000011117808 */ /* 0x000fe20006800000 */
[----:B------:R-:W-:Y:S01]  /*8740*/  FMUL.FTZ R30, R164, c[0x0][0x2ec] ;  /* 0x0000bb00a41e7a20 */ /* 0x000fe20000410000 */
[----:B------:R-:W-:Y:S01]  /*8750*/  ISETP.GE.AND P5, PT, R178, R181, PT ;  /* 0x000000b5b200720c */ /* 0x000fe20003fa6270 */
[----:B------:R-:W-:Y:S02]  /*8760*/  FMUL.FTZ R14, R167, c[0x0][0x2ec] ;  /* 0x0000bb00a70e7a20 */ /* 0x000fe40000410000 */
[C---:B----4-:R-:W-:Y:S01]  /*8770*/  FFMA.FTZ R21, R0.reuse, R233, R137 ;  /* 0x000000e900157223 */ /* 0x050fe20000010089 */
[----:B------:R-:W4:Y:S01]  /*8780*/  MUFU.TANH R16, R16 ;  /* 0x0000001000107308 */ /* 0x000f220000002400 */
[----:B------:R-:W-:Y:S01]  /*8790*/  FSEL R12, R25, -INF , !P5 ;  /* 0xff800000190c7808 */ /* 0x000fe20006800000 */
[----:B------:R-:W-:Y:S01]  /*87a0*/  FFMA.FTZ R25, R0, R187, R26 ;  /* 0x000000bb00197223 */ /* 0x000fe2000001001a */
[----:B------:R-:W-:Y:S01]  /*87b0*/  ISETP.GE.AND P5, PT, R186, R182, PT ;  /* 0x000000b6ba00720c */ /* 0x000fe20003fa6270 */
[----:B------:R-:W-:-:S02]  /*87c0*/  FMUL.FTZ R31, R165, c[0x0][0x2ec] ;  /* 0x0000bb00a51f7a20 */ /* 0x000fc40000410000 */
[C---:B--2---:R-:W-:Y:S01]  /*87d0*/  FFMA.FTZ R136, R0.reuse, R179, R136 ;  /* 0x000000b300887223 */ /* 0x044fe20000010088 */
[----:B------:R-:W-:Y:S01]  /*87e0*/  FSEL R25, R25, -INF , !P5 ;  /* 0xff80000019197808 */ /* 0x000fe20006800000 */
[----:B------:R-:W2:Y:S01]  /*87f0*/  MUFU.TANH R140, R140 ;  /* 0x0000008c008c7308 */ /* 0x000ea20000002400 */
[----:B-1----:R-:W-:Y:S01]  /*8800*/  FFMA.FTZ R22, R0, R223, R139 ;  /* 0x000000df00167223 */ /* 0x002fe2000001008b */
[----:B---3--:R-:W-:Y:S01]  /*8810*/  HMMA.16816.F32.BF16 R156, R148, R4, R156 ;  /* 0x00000004949c723c */ /* 0x008fe2000004189c */
[----:B------:R-:W-:-:S04]  /*8820*/  ISETP.GE.AND P5, PT, R228, R181, PT ;  /* 0x000000b5e400720c */ /* 0x000fc80003fa6270 */
[----:B------:R-:W-:Y:S01]  /*8830*/  FSEL R22, R22, -INF , !P5 ;  /* 0xff80000016167808 */ /* 0x000fe20006800000 */
[----:B------:R-:W1:Y:S01]  /*8840*/  MUFU.TANH R142, R142 ;  /* 0x0000008e008e7308 */ /* 0x000e620000002400 */
[----:B------:R-:W-:Y:S01]  /*8850*/  FSEL R4, R24, -INF , !P1 ;  /* 0xff80000018047808 */ /* 0x000fe20004800000 */
[----:B------:R-:W-:Y:S01]  /*8860*/  HMMA.16816.F32.BF16 R168, R148, R6, R168 ;  /* 0x0000000694a8723c */ /* 0x000fe200000418a8 */
[----:B------:R-:W-:Y:S01]  /*8870*/  ISETP.GE.AND P1, PT, R183, R182, PT ;  /* 0x000000b6b700720c */ /* 0x000fe20003f26270 */
[C---:B------:R-:W-:Y:S01]  /*8880*/  FFMA.FTZ R24, R0.reuse, R187, R138 ;  /* 0x000000bb00187223 */ /* 0x040fe2000001008a */
[----:B------:R-:W-:Y:S01]  /*8890*/  FSEL R5, R23, -INF , !P6 ;  /* 0xff80000017057808 */ /* 0x000fe20007000000 */
[----:B----4-:R-:W-:Y:S01]  /*88a0*/  FFMA.FTZ R16, R0, R235, R16 ;  /* 0x000000eb00107223 */ /* 0x010fe20000010010 */
[----:B------:R-:W-:Y:S01]  /*88b0*/  FSEL R27, R27, -INF , !P1 ;  /* 0xff8000001b1b7808 */ /* 0x000fe20004800000 */
[----:B------:R-:W3:Y:S01]  /*88c0*/  MUFU.TANH R13, R13 ;  /* 0x0000000d000d7308 */ /* 0x000ee20000002400 */
[----:B------:R-:W-:Y:S01]  /*88d0*/  ISETP.GE.AND P1, PT, R186, R181, PT ;  /* 0x000000b5ba00720c */ /* 0x000fe20003f26270 */
[----:B--2---:R-:W-:Y:S01]  /*88e0*/  FFMA.FTZ R23, R0, R223, R140 ;  /* 0x000000df00177223 */ /* 0x004fe2000001008c */
[----:B------:R-:W-:-:S02]  /*88f0*/  ISETP.GE.AND P6, PT, R183, R181, PT ;  /* 0x000000b5b700720c */ /* 0x000fc40003fc6270 */
[----:B------:R-:W-:Y:S02]  /*8900*/  FSEL R24, R24, -INF , !P1 ;  /* 0xff80000018187808 */ /* 0x000fe40004800000 */
[-C--:B------:R-:W-:Y:S01]  /*8910*/  ISETP.GE.AND P1, PT, R236, R182.reuse, PT ;  /* 0x000000b6ec00720c */ /* 0x080fe20003f26270 */
[----:B------:R-:W2:Y:S01]  /*8920*/  MUFU.TANH R30, R30 ;  /* 0x0000001e001e7308 */ /* 0x000ea20000002400 */
[----:B------:R-:W-:Y:S01]  /*8930*/  FSEL R26, R136, -INF , !P6 ;  /* 0xff800000881a7808 */ /* 0x000fe20007000000 */
[----:B------:R-:W-:Y:S01]  /*8940*/  FMUL.FTZ R7, R158, c[0x0][0x2ec] ;  /* 0x0000bb009e077a20 */ /* 0x000fe20000410000 */
[----:B------:R-:W-:Y:S01]  /*8950*/  FSEL R21, R21, -INF , !P1 ;  /* 0xff80000015157808 */ /* 0x000fe20004800000 */
[----:B------:R-:W-:Y:S01]  /*8960*/  FMUL.FTZ R6, R157, c[0x0][0x2ec] ;  /* 0x0000bb009d067a20 */ /* 0x000fe20000410000 */
[----:B------:R-:W-:Y:S01]  /*8970*/  ISETP.GE.AND P1, PT, R234, R181, PT ;  /* 0x000000b5ea00720c */ /* 0x000fe20003f26270 */
[----:B------:R-:W-:Y:S01]  /*8980*/  FMUL.FTZ R15, R156, c[0x0][0x2ec] ;  /* 0x0000bb009c0f7a20 */ /* 0x000fe20000410000 */
[-C--:B------:R-:W-:Y:S01]  /*8990*/  ISETP.GE.AND P6, PT, R228, R182.reuse, PT ;  /* 0x000000b6e400720c */ /* 0x080fe20003fc6270 */
[----:B------:R-:W4:Y:S01]  /*89a0*/  MUFU.TANH R141, R141 ;  /* 0x0000008d008d7308 */ /* 0x000f220000002400 */
[----:B-1----:R-:W-:Y:S01]  /*89b0*/  FFMA.FTZ R142, R0, R235, R142 ;  /* 0x000000eb008e7223 */ /* 0x002fe2000001008e */
[-C--:B------:R-:W-:Y:S01]  /*89c0*/  ISETP.GE.AND P5, PT, R234, R182.reuse, PT ;  /* 0x000000b6ea00720c */ /* 0x080fe20003fa6270 */
[----:B------:R-:W-:Y:S01]  /*89d0*/  FMUL.FTZ R19, R170, c[0x0][0x2ec] ;  /* 0x0000bb00aa137a20 */ /* 0x000fe20000410000 */
[----:B------:R-:W-:Y:S01]  /*89e0*/  FSEL R172, R16, -INF , !P1 ;  /* 0xff80000010ac7808 */ /* 0x000fe20004800000 */
[----:B------:R-:W-:Y:S01]  /*89f0*/  FMUL.FTZ R18, R168, c[0x0][0x2ec] ;  /* 0x0000bb00a8127a20 */ /* 0x000fe20000410000 */
[----:B------:R-:W-:Y:S01]  /*8a00*/  ISETP.GE.AND P1, PT, R240, R182, PT ;  /* 0x000000b6f000720c */ /* 0x000fe20003f26270 */
[CC--:B---3--:R-:W-:Y:S01]  /*8a10*/  FFMA.FTZ R166, R0.reuse, R239.reuse, R13 ;  /* 0x000000ef00a67223 */ /* 0x0c8fe2000001000d */
[----:B------:R-:W1:Y:S01]  /*8a20*/  MUFU.TANH R29, R29 ;  /* 0x0000001d001d7308 */ /* 0x000e620000002400 */
[----:B--2---:R-:W-:Y:S01]  /*8a30*/  FFMA.FTZ R30, R0, R239, R30 ;  /* 0x000000ef001e7223 */ /* 0x004fe2000001001e */
[----:B------:R-:W-:Y:S01]  /*8a40*/  FSEL R23, R23, -INF , !P6 ;  /* 0xff80000017177808 */ /* 0x000fe20007000000 */
[----:B------:R-:W-:Y:S01]  /*8a50*/  FMUL.FTZ R159, R159, c[0x0][0x2ec] ;  /* 0x0000bb009f9f7a20 */ /* 0x000fe20000410000 */
[----:B------:R-:W-:Y:S01]  /*8a60*/  ISETP.GE.AND P6, PT, R236, R181, PT ;  /* 0x000000b5ec00720c */ /* 0x000fe20003fc6270 */
[----:B------:R-:W-:Y:S01]  /*8a70*/  FMUL.FTZ R171, R171, c[0x0][0x2ec] ;  /* 0x0000bb00abab7a20 */ /* 0x000fe20000410000 */
[----:B------:R-:W-:Y:S01]  /*8a80*/  FSEL R173, R142, -INF , !P5 ;  /* 0xff8000008ead7808 */ /* 0x000fe20006800000 */
[----:B------:R-:W-:Y:S01]  /*8a90*/  IMAD.MOV.U32 R234, RZ, RZ, R184 ;  /* 0x000000ffffea7224 */ /* 0x000fe200078e00b8 */
[----:B------:R-:W2:Y:S01]  /*8aa0*/  MUFU.TANH R14, R14 ;  /* 0x0000000e000e7308 */ /* 0x000ea20000002400 */
[----:B----4-:R-:W-:Y:S01]  /*8ab0*/  FFMA.FTZ R20, R0, R233, R141 ;  /* 0x000000e900147223 */ /* 0x010fe2000001008d */
[----:B------:R-:W-:Y:S01]  /*8ac0*/  ISETP.GE.AND P5, PT, R238, R181, PT ;  /* 0x000000b5ee00720c */ /* 0x000fe20003fa6270 */
[----:B------:R-:W-:Y:S01]  /*8ad0*/  IMAD.MOV.U32 R233, RZ, RZ, R185 ;  /* 0x000000ffffe97224 */ /* 0x000fe200078e00b9 */
[----:B------:R-:W-:-:S02]  /*8ae0*/  FSEL R167, R30, -INF , !P1 ;  /* 0xff8000001ea77808 */ /* 0x000fc40004800000 */
[----:B------:R-:W-:Y:S02]  /*8af0*/  ISETP.GE.AND P1, PT, R152, R181, PT ;  /* 0x000000b59800720c */ /* 0x000fe40003f26270 */
[----:B------:R-:W3:Y:S01]  /*8b00*/  MUFU.TANH R28, R28 ;  /* 0x0000001c001c7308 */ /* 0x000ee20000002400 */
[----:B-1----:R-:W-:Y:S01]  /*8b10*/  FFMA.FTZ R29, R0, R237, R29 ;  /* 0x000000ed001d7223 */ /* 0x002fe2000001001d */
[----:B------:R-:W-:Y:S02]  /*8b20*/  FSEL R20, R20, -INF , !P6 ;  /* 0xff80000014147808 */ /* 0x000fe40007000000 */
[-C--:B------:R-:W-:Y:S02]  /*8b30*/  ISETP.GE.AND P6, PT, R238, R182.reuse, PT ;  /* 0x000000b6ee00720c */ /* 0x080fe40003fc6270 */
[----:B------:R-:W-:Y:S02]  /*8b40*/  FSEL R168, R29, -INF , !P5 ;  /* 0xff8000001da87808 */ /* 0x000fe40006800000 */
[----:B------:R-:W1:Y:S01]  /*8b50*/  MUFU.TANH R7, R7 ;  /* 0x0000000700077308 */ /* 0x000e620000002400 */
[----:B--2---:R-:W-:Y:S01]  /*8b60*/  FFMA.FTZ R14, R0, R153, R14 ;  /* 0x00000099000e7223 */ /* 0x004fe2000001000e */
[----:B------:R-:W-:-:S04]  /*8b70*/  ISETP.GE.AND P5, PT, R152, R182, PT ;  /* 0x000000b69800720c */ /* 0x000fc80003fa6270 */
[----:B------:R-:W-:Y:S01]  /*8b80*/  FSEL R164, R14, -INF , !P1 ;  /* 0xff8000000ea47808 */ /* 0x000fe20004800000 */
[----:B------:R-:W-:Y:S01]  /*8b90*/  FMUL.FTZ R14, R169, c[0x0][0x2ec] ;  /* 0x0000bb00a90e7a20 */ /* 0x000fe20000410000 */
[----:B------:R-:W2:Y:S01]  /*8ba0*/  MUFU.TANH R6, R6 ;  /* 0x0000000600067308 */ /* 0x000ea20000002400 */
[----:B---3--:R-:W-:Y:S01]  /*8bb0*/  FFMA.FTZ R28, R0, R237, R28 ;  /* 0x000000ed001c7223 */ /* 0x008fe2000001001c */
[----:B------:R-:W-:-:S04]  /*8bc0*/  ISETP.GE.AND P1, PT, R242, R182, PT ;  /* 0x000000b6f200720c */ /* 0x000fc80003f26270 */
[----:B------:R-:W-:Y:S02]  /*8bd0*/  FSEL R175, R28, -INF , !P6 ;  /* 0xff8000001caf7808 */ /* 0x000fe40007000000 */
[----:B------:R-:W3:Y:S01]  /*8be0*/  MUFU.TANH R31, R31 ;  /* 0x0000001f001f7308 */ /* 0x000ee20000002400 */
[----:B-1----:R-:W-:Y:S01]  /*8bf0*/  FFMA.FTZ R152, R0, R155, R7 ;  /* 0x0000009b00987223 */ /* 0x002fe20000010007 */
[----:B------:R-:W-:-:S04]  /*8c00*/  ISETP.GE.AND P6, PT, R240, R181, PT ;  /* 0x000000b5f000720c */ /* 0x000fc80003fc6270 */
[----:B------:R-:W-:Y:S02]  /*8c10*/  FSEL R166, R166, -INF , !P6 ;  /* 0xff800000a6a67808 */ /* 0x000fe40007000000 */
[----:B------:R-:W1:Y:S01]  /*8c20*/  MUFU.TANH R13, R18 ;  /* 0x00000012000d7308 */ /* 0x000e620000002400 */
[----:B--2---:R-:W-:Y:S01]  /*8c30*/  FFMA.FTZ R6, R0, R241, R6 ;  /* 0x000000f100067223 */ /* 0x004fe20000010006 */
[----:B------:R-:W-:-:S06]  /*8c40*/  ISETP.GE.AND P6, PT, R154, R182, PT ;  /* 0x000000b69a00720c */ /* 0x000fcc0003fc6270 */
[----:B------:R-:W2:Y:S01]  /*8c50*/  MUFU.TANH R19, R19 ;  /* 0x0000001300137308 */ /* 0x000ea20000002400 */
[----:B---3--:R-:W-:Y:S01]  /*8c60*/  FFMA.FTZ R31, R0, R153, R31 ;  /* 0x00000099001f7223 */ /* 0x008fe2000001001f */
[----:B------:R-:W-:Y:S02]  /*8c70*/  FSEL R153, R6, -INF , !P1 ;  /* 0xff80000006997808 */ /* 0x000fe40004800000 */
[----:B------:R-:W-:Y:S02]  /*8c80*/  ISETP.GE.AND P1, PT, R244, R181, PT ;  /* 0x000000b5f400720c */ /* 0x000fe40003f26270 */
[----:B------:R-:W-:Y:S02]  /*8c90*/  FSEL R165, R31, -INF , !P5 ;  /* 0xff8000001fa57808 */ /* 0x000fe40006800000 */
[----:B------:R-:W3:Y:S01]  /*8ca0*/  MUFU.TANH R15, R15 ;  /* 0x0000000f000f7308 */ /* 0x000ee20000002400 */
[----:B-1----:R-:W-:Y:S01]  /*8cb0*/  FFMA.FTZ R137, R0, R243, R13 ;  /* 0x000000f300897223 */ /* 0x002fe2000001000d */
[----:B------:R-:W-:-:S04]  /*8cc0*/  ISETP.GE.AND P5, PT, R154, R181, PT ;  /* 0x000000b59a00720c */ /* 0x000fc80003fa6270 */
[----:B------:R-:W-:Y:S02]  /*8cd0*/  FSEL R152, R152, -INF , !P5 ;  /* 0xff80000098987808 */ /* 0x000fe40006800000 */
[----:B------:R-:W1:Y:S01]  /*8ce0*/  MUFU.TANH R16, R159 ;  /* 0x0000009f00107308 */ /* 0x000e620000002400 */
[----:B--2---:R-:W-:Y:S01]  /*8cf0*/  FFMA.FTZ R19, R0, R243, R19 ;  /* 0x000000f300137223 */ /* 0x004fe20000010013 */
[----:B------:R-:W-:-:S04]  /*8d00*/  ISETP.GE.AND P5, PT, R244, R182, PT ;  /* 0x000000b6f400720c */ /* 0x000fc80003fa6270 */
[----:B------:R-:W-:Y:S02]  /*8d10*/  FSEL R136, R19, -INF , !P1 ;  /* 0xff80000013887808 */ /* 0x000fe40004800000 */
[----:B------:R-:W2:Y:S01]  /*8d20*/  MUFU.TANH R144, R144 ;  /* 0x0000009000907308 */ /* 0x000ea20000002400 */
[----:B---3--:R-:W-:Y:S01]  /*8d30*/  FFMA.FTZ R15, R0, R155, R15 ;  /* 0x0000009b000f7223 */ /* 0x008fe2000001000f */
[----:B------:R-:W-:Y:S02]  /*8d40*/  ISETP.GE.AND P1, PT, R134, 0x3, PT ;  /* 0x000000038600780c */ /* 0x000fe40003f26270 */
[----:B------:R-:W-:Y:S02]  /*8d50*/  FSEL R137, R137, -INF , !P5 ;  /* 0xff80000089897808 */ /* 0x000fe40006800000 */
[----:B------:R-:W-:Y:S02]  /*8d60*/  FSEL R155, R15, -INF , !P6 ;  /* 0xff8000000f9b7808 */ /* 0x000fe40007000000 */
[----:B------:R-:W3:Y:S01]  /*8d70*/  MUFU.TANH R7, R146 ;  /* 0x0000009200077308 */ /* 0x000ee20000002400 */
[----:B-1----:R-:W-:Y:S01]  /*8d80*/  FFMA.FTZ R16, R0, R241, R16 ;  /* 0x000000f100107223 */ /* 0x002fe20000010010 */
[----:B------:R-:W-:Y:S01]  /*8d90*/  BAR.SYNC.DEFER_BLOCKING 0x0 ;  /* 0x0000000000007b1d */ /* 0x000fe20000010000 */
[----:B------:R-:W-:-:S02]  /*8da0*/  ISETP.GE.AND P6, PT, R242, R181, PT ;  /* 0x000000b5f200720c */ /* 0x000fc40003fc6270 */
[----:B------:R-:W-:Y:S02]  /*8db0*/  ISETP.GE.AND P5, PT, R174, R181, PT ;  /* 0x000000b5ae00720c */ /* 0x000fe40003fa6270 */
[----:B------:R-:W-:Y:S01]  /*8dc0*/  FSEL R138, R16, -INF , !P6 ;  /* 0xff800000108a7808 */ /* 0x000fe20007000000 */
[----:B------:R-:W-:Y:S01]  /*8dd0*/  I2F R9, R8 ;  /* 0x0000000800097306 */ /* 0x000fe20000201400 */
[----:B--2---:R-:W-:Y:S01]  /*8de0*/  FFMA.FTZ R6, R0, R3, R144 ;  /* 0x0000000300067223 */ /* 0x004fe20000010090 */
[----:B------:R-:W-:-:S04]  /*8df0*/  ISETP.GE.AND P6, PT, R174, R182, PT ;  /* 0x000000b6ae00720c */ /* 0x000fc80003fc6270 */
[----:B------:R-:W-:Y:S02]  /*8e00*/  FSEL R6, R6, -INF , !P6 ;  /* 0xff80000006067808 */ /* 0x000fe40007000000 */
[----:B------:R-:W1:Y:S01]  /*8e10*/  MUFU.TANH R14, R14 ;  /* 0x0000000e000e7308 */ /* 0x000e620000002400 */
[----:B---3--:R-:W-:Y:S01]  /*8e20*/  FFMA.FTZ R3, R0, R3, R7 ;  /* 0x0000000300037223 */ /* 0x008fe20000010007 */
[----:B------:R-:W-:-:S04]  /*8e30*/  ISETP.GE.AND P6, PT, R8, R182, PT ;  /* 0x000000b60800720c */ /* 0x000fc80003fc6270 */
[----:B------:R-:W-:Y:S02]  /*8e40*/  FSEL R3, R3, -INF , !P5 ;  /* 0xff80000003037808 */ /* 0x000fe40006800000 */
[----:B------:R-:W2:Y:S01]  /*8e50*/  MUFU.TANH R13, R171 ;  /* 0x000000ab000d7308 */ /* 0x000ea20000002400 */
[----:B------:R-:W-:Y:S01]  /*8e60*/  ISETP.GE.AND P5, PT, R8, R181, PT ;  /* 0x000000b50800720c */ /* 0x000fe20003fa6270 */
[----:B-1----:R-:W-:-:S05]  /*8e70*/  FFMA.FTZ R14, R0, R9, R14 ;  /* 0x00000009000e7223 */ /* 0x002fca000001000e */
[----:B------:R-:W-:Y:S01]  /*8e80*/  FSEL R139, R14, -INF , !P6 ;  /* 0xff8000000e8b7808 */ /* 0x000fe20007000000 */
[----:B--2---:R-:W-:-:S05]  /*8e90*/  FFMA.FTZ R13, R0, R9, R13 ;  /* 0x00000009000d7223 */ /* 0x004fca000001000d */
        /* <DEDUP_REMOVED lines=61> */
.L_x_2312:
[----:B------:R-:W-:-:S05]  /*9270*/  IMAD.MOV.U32 R13, RZ, RZ, c[0x0][0x198] ;  /* 0x00006600ff0d7624 */ /* 0x000fca00078e00ff */
[----:B------:R-:W-:-:S04]  /*9280*/  LEA R13, -R13, RZ, 0x6 ;  /* 0x000000ff0d0d7211 */ /* 0x000fc800078e31ff */
[----:B------:R-:W-:Y:S02]  /*9290*/  SHF.R.S32.HI R14, RZ, 0x1f, R13 ;  /* 0x0000001fff0e7819 */ /* 0x000fe4000001140d */
.L_x_2313:
[CC--:B------:R-:W-:Y:S01]  /*92a0*/  @!P3 IADD3 R8, P1, R180.reuse, R13.reuse, RZ ;  /* 0x0000000db408b210 */ /* 0x0c0fe20007f3e0ff */
[----:B------:R1:W-:Y:S01]  /*92b0*/  @P4 STS.128 [R220+0x6000], RZ ;  /* 0x006000ffdc004388 */ /* 0x0003e20000000c00 */
[----:B------:R-:W-:Y:S01]  /*92c0*/  @!P2 IADD3 R9, P5, R180, R13, RZ ;  /* 0x0000000db409a210 */ /* 0x000fe20007fbe0ff */
[----:B------:R-:W-:Y:S02]  /*92d0*/  BSSY B0, `(.L_x_2314) ;  /* 0x0000069000007945 */ /* 0x000fe40003800000 */
[C-C-:B------:R-:W-:Y:S01]  /*92e0*/  @!P3 IMAD.X R7, R135.reuse, 0x1, R14.reuse, P1 ;  /* 0x000000018707b824 */ /* 0x140fe200008e060e */
[C---:B------:R-:W-:Y:S01]  /*92f0*/  @!P3 LEA R34, P1, R8.reuse, c[0x0][0x168], 0x1 ;  /* 0x00005a000822ba11 */ /* 0x040fe200078208ff */
        /* <DEDUP_REMOVED lines=42> */
[C---:B------:R-:W-:Y:S02]  /*95a0*/  @!P2 LEA R146, P5, R7.reuse, c[0x0][0x168], 0x1 ;  /* 0x00005a000792aa11 */ /* 0x040fe400078a08ff */
        /* <DEDUP_REMOVED lines=59> */
.L_x_2315:
[----:B------:R-:W-:Y:S05]  /*9960*/  BSYNC B0 ;  /* 0x0000000000007941 */ /* 0x000fea0003800000 */
.L_x_2314:
[----:B------:R-:W0:Y:S01]  /*9970*/  LDGDEPBAR ;  /* 0x00000000000079af */ /* 0x000e220000000000 */
[----:B------:R-:W-:-:S04]  /*9980*/  LEA R230, P1, R13, R230, 0x1 ;  /* 0x000000e60de67211 */ /* 0x000fc800078208ff */
[----:B------:R-:W-:Y:S02]  /*9990*/  LEA.HI.X R229, R13, R229, R14, 0x1, P1 ;  /* 0x000000e50de57211 */ /* 0x000fe400008f0c0e */
.L_x_2311:
        /* <DEDUP_REMOVED lines=62> */
[----:B------:R-:W-:Y:S02]  /*9d80*/  FFMA.FTZ R142, R17, c[0x0][0x23c], -R154 ;  /* 0x00008f00118e7a23 */ /* 0x000fe4000001089a */
[----:B------:R-:W-:Y:S01]  /*9d90*/  FFMA.FTZ R3, R10, c[0x0][0x23c], -R151 ;  /* 0x00008f000a037a23 */ /* 0x000fe20000010897 */
[----:B------:R-:W2:Y:S01]  /*9da0*/  LDSM.16.MT88.4 R16, [R204+0xc000] ;  /* 0x00c00000cc10783b */ /* 0x000ea20000004200 */
[----:B------:R-:W-:-:S02]  /*9db0*/  FMUL.FTZ R149, R4, c[0x0][0x23c] ;  /* 0x00008f0004957a20 */ /* 0x000fc40000410000 */
[----:B------:R-:W-:Y:S01]  /*9dc0*/  FMUL.FTZ R148, R5, c[0x0][0x23c] ;  /* 0x00008f0005947a20 */ /* 0x000fe20000410000 */
[----:B------:R-:W-:Y:S01]  /*9dd0*/  MUFU.EX2 R144, R144 ;  /* 0x0000009000907308 */ /* 0x000fe20000000800 */
[----:B------:R-:W3:Y:S01]  /*9de0*/  LDSM.16.MT88.4 R8, [R201+0xc000] ;  /* 0x00c00000c908783b */ /* 0x000ee20000004200 */
[--C-:B------:R-:W-:Y:S02]  /*9df0*/  FFMA.FTZ R156, R27, c[0x0][0x23c], -R154.reuse ;  /* 0x00008f001b9c7a23 */ /* 0x100fe4000001089a */
[--C-:B------:R-:W-:Y:S02]  /*9e00*/  FFMA.FTZ R157, R25, c[0x0][0x23c], -R154.reuse ;  /* 0x00008f00199d7a23 */ /* 0x100fe4000001089a */
[--C-:B------:R-:W-:Y:S02]  /*9e10*/  FFMA.FTZ R158, R23, c[0x0][0x23c], -R154.reuse ;  /* 0x00008f00179e7a23 */ /* 0x100fe4000001089a */
[----:B------:R-:W4:Y:S01]  /*9e20*/  MUFU.EX2 R143, R143 ;  /* 0x0000008f008f7308 */ /* 0x000f220000000800 */
[----:B------:R-:W-:-:S02]  /*9e30*/  FFMA.FTZ R159, R21, c[0x0][0x23c], -R154 ;  /* 0x00008f00159f7a23 */ /* 0x000fc4000001089a */
[--C-:B------:R-:W-:Y:S02]  /*9e40*/  FFMA.FTZ R160, R26, c[0x0][0x23c], -R151.reuse ;  /* 0x00008f001aa07a23 */ /* 0x100fe40000010897 */
[--C-:B------:R-:W-:Y:S02]  /*9e50*/  FFMA.FTZ R163, R24, c[0x0][0x23c], -R151.reuse ;  /* 0x00008f0018a37a23 */ /* 0x100fe40000010897 */
[--C-:B------:R-:W-:Y:S01]  /*9e60*/  FFMA.FTZ R161, R22, c[0x0][0x23c], -R151.reuse ;  /* 0x00008f0016a17a23 */ /* 0x100fe20000010897 */
[----:B------:R-:W5:Y:S01]  /*9e70*/  MUFU.EX2 R142, R142 ;  /* 0x0000008e008e7308 */ /* 0x000f620000000800 */
[----:B------:R-:W-:Y:S01]  /*9e80*/  FFMA.FTZ R162, R20, c[0x0][0x23c], -R151 ;  /* 0x00008f0014a27a23 */ /* 0x000fe20000010897 */
[----:B------:R-:W-:Y:S01]  /*9e90*/  LDSM.16.MT88.4 R24, [R204+0xe800] ;  /* 0x00e80000cc18783b */ /* 0x000fe20000004200 */
[--C-:B------:R-:W-:Y:S02]  /*9ea0*/  FFMA.FTZ R174, R165, c[0x0][0x23c], -R154.reuse ;  /* 0x00008f00a5ae7a23 */ /* 0x100fe4000001089a */
[--C-:B------:R-:W-:Y:S01]  /*9eb0*/  FFMA.FTZ R169, R173, c[0x0][0x23c], -R154.reuse ;  /* 0x00008f00ada97a23 */ /* 0x100fe2000001089a */
[----:B------:R-:W-:Y:S01]  /*9ec0*/  LDSM.16.MT88.4 R20, [R202+0xe800] ;  /* 0x00e80000ca14783b */ /* 0x000fe20000004200 */
[--C-:B------:R-:W-:Y:S01]  /*9ed0*/  FFMA.FTZ R170, R175, c[0x0][0x23c], -R154.reuse ;  /* 0x00008f00afaa7a23 */ /* 0x100fe2000001089a */
[----:B------:R-:W-:Y:S01]  /*9ee0*/  MUFU.EX2 R140, R140 ;  /* 0x0000008c008c7308 */ /* 0x000fe20000000800 */
[----:B----4-:R-:W-:Y:S01]  /*9ef0*/  F2FP.BF16.PACK_AB R4, R143, R144 ;  /* 0x000000908f04723e */ /* 0x010fe200000010ff */
[----:B------:R-:W-:-:S02]  /*9f00*/  FFMA.FTZ R167, R167, c[0x0][0x23c], -R154 ;  /* 0x00008f00a7a77a23 */ /* 0x000fc4000001089a */
[--C-:B------:R-:W-:Y:S02]  /*9f10*/  FFMA.FTZ R165, R172, c[0x0][0x23c], -R151.reuse ;  /* 0x00008f00aca57a23 */ /* 0x100fe40000010897 */
[--C-:B------:R-:W-:Y:S02]  /*9f20*/  FFMA.FTZ R168, R168, c[0x0][0x23c], -R151.reuse ;  /* 0x00008f00a8a87a23 */ /* 0x100fe40000010897 */
[----:B------:R-:W4:Y:S01]  /*9f30*/  MUFU.EX2 R3, R3 ;  /* 0x0000000300037308 */ /* 0x000f220000000800 */
[----:B-----5:R-:W-:Y:S01]  /*9f40*/  F2FP.BF16.PACK_AB R6, R141, R142 ;  /* 0x0000008e8d06723e */ /* 0x020fe200000010ff */
[--C-:B------:R-:W-:Y:S02]  /*9f50*/  FFMA.FTZ R166, R166, c[0x0][0x23c], -R151.reuse ;  /* 0x00008f00a6a67a23 */ /* 0x100fe40000010897 */
[----:B------:R-:W-:Y:S02]  /*9f60*/  FFMA.FTZ R171, R164, c[0x0][0x23c], -R151 ;  /* 0x00008f00a4ab7a23 */ /* 0x000fe40000010897 */
[----:B------:R-:W-:-:S02]  /*9f70*/  FFMA.FTZ R164, R153, c[0x0][0x23c], -R154 ;  /* 0x00008f0099a47a23 */ /* 0x000fc4000001089a */
[----:B------:R-:W5:Y:S01]  /*9f80*/  MUFU.EX2 R2, R2 ;  /* 0x0000000200027308 */ /* 0x000f620000000800 */
[--C-:B------:R-:W-:Y:S02]  /*9f90*/  FFMA.FTZ R155, R155, c[0x0][0x23c], -R154.reuse ;  /* 0x00008f009b9b7a23 */ /* 0x100fe4000001089a */
[----:B------:R-:W-:Y:S02]  /*9fa0*/  FFMA.FTZ R153, R137, c[0x0][0x23c], -R154 ;  /* 0x00008f0089997a23 */ /* 0x000fe4000001089a */
[--C-:B------:R-:W-:Y:S02]  /*9fb0*/  FFMA.FTZ R152, R152, c[0x0][0x23c], -R151.reuse ;  /* 0x00008f0098987a23 */ /* 0x100fe40000010897 */
[--C-:B------:R-:W-:Y:S01]  /*9fc0*/  FFMA.FTZ R173, R138, c[0x0][0x23c], -R151.reuse ;  /* 0x00008f008aad7a23 */ /* 0x100fe20000010897 */
[----:B------:R-:W1:Y:S01]  /*9fd0*/  MUFU.EX2 R149, R149 ;  /* 0x0000009500957308 */ /* 0x000e620000000800 */
[----:B----4-:R-:W-:Y:S01]  /*9fe0*/  F2FP.BF16.PACK_AB R5, R3, R140 ;  /* 0x0000008c0305723e */ /* 0x010fe200000010ff */
[----:B------:R-:W-:-:S02]  /*9ff0*/  FFMA.FTZ R172, R136, c[0x0][0x23c], -R151 ;  /* 0x00008f0088ac7a23 */ /* 0x000fc40000010897 */
[----:B------:R-:W-:Y:S02]  /*a000*/  FFMA.FTZ R154, R139, c[0x0][0x23c], -R154 ;  /* 0x00008f008b9a7a23 */ /* 0x000fe4000001089a */
[----:B------:R-:W-:Y:S01]  /*a010*/  FFMA.FTZ R151, R150, c[0x0][0x23c], -R151 ;  /* 0x00008f0096977a23 */ /* 0x000fe20000010897 */
[----:B------:R-:W-:Y:S01]  /*a020*/  LDSM.16.MT88.4 R136, [R202+0xd800] ;  /* 0x00d80000ca88783b */ /* 0x000fe20000004200 */
[----:B------:R-:W4:Y:S01]  /*a030*/  MUFU.EX2 R148, R148 ;  /* 0x0000009400947308 */ /* 0x000f220000000800 */
[----:B-----5:R-:W-:Y:S01]  /*a040*/  F2FP.BF16.PACK_AB R7, R147, R2 ;  /* 0x000000029307723e */ /* 0x020fe200000010ff */
[----:B-1----:R-:W-:-:S06]  /*a050*/  FMUL.FTZ R120, R120, R149 ;  /* 0x0000009578787220 */ /* 0x002fcc0000410000 */
[----:B------:R-:W-:Y:S01]  /*a060*/  MUFU.EX2 R156, R156 ;  /* 0x0000009c009c7308 */ /* 0x000fe20000000800 */
[-C--:B------:R-:W-:Y:S02]  /*a070*/  FMUL.FTZ R121, R121, R149.reuse ;  /* 0x0000009579797220 */ /* 0x080fe40000410000 */
[-C--:B------:R-:W-:Y:S02]  /*a080*/  FMUL.FTZ R116, R116, R149.reuse ;  /* 0x0000009574747220 */ /* 0x080fe40000410000 */
[----:B------:R-:W-:Y:S02]  /*a090*/  FMUL.FTZ R117, R117, R149 ;  /* 0x0000009575757220 */ /* 0x000fe40000410000 */
[-C--:B----4-:R-:W-:Y:S01]  /*a0a0*/  FMUL.FTZ R122, R122, R148.reuse ;  /* 0x000000947a7a7220 */ /* 0x090fe20000410000 */
[----:B------:R-:W1:Y:S01]  /*a0b0*/  MUFU.EX2 R157, R157 ;  /* 0x0000009d009d7308 */ /* 0x000e620000000800 */
        /* <DEDUP_REMOVED lines=11> */
[----:B------:R-:W4:Y:S01]  /*a170*/  LDSM.16.MT88.4 R12, [R204+0xe000] ;  /* 0x00e00000cc0c783b */ /* 0x000f220000004200 */
        /* <DEDUP_REMOVED lines=15> */
[----:B------:R-:W5:Y:S01]  /*a270*/  MUFU.EX2 R163, R163 ;  /* 0x000000a300a37308 */ /* 0x000f620000000800 */
        /* <DEDUP_REMOVED lines=12> */
[----:B------:R-:W1:Y:S01]  /*a340*/  MUFU.EX2 R162, R162 ;  /* 0x000000a200a27308 */ /* 0x000e620000000800 */
[-C--:B------:R-:W-:Y:S02]  /*a350*/  FMUL.FTZ R43, R43, R148.reuse ;  /* 0x000000942b2b7220 */ /* 0x080fe40000410000 */
[C---:B----4-:R-:W-:Y:S01]  /*a360*/  HMMA.16816.F32.BF16 R36, R4.reuse, R12, R36 ;  /* 0x0000000c0424723c */ /* 0x050fe20000041824 */
[-C--:B------:R-:W-:Y:S02]  /*a370*/  FMUL.FTZ R104, R104, R149.reuse ;  /* 0x0000009568687220 */ /* 0x080fe40000410000 */
[-C--:B------:R-:W-:Y:S02]  /*a380*/  FMUL.FTZ R105, R105, R149.reuse ;  /* 0x0000009569697220 */ /* 0x080fe40000410000 */
[-C--:B------:R-:W-:Y:S01]  /*a390*/  FMUL.FTZ R106, R106, R148.reuse ;  /* 0x000000946a6a7220 */ /* 0x080fe20000410000 */
[----:B------:R-:W-:Y:S01]  /*a3a0*/  MUFU.EX2 R169, R169 ;  /* 0x000000a900a97308 */ /* 0x000fe20000000800 */
[----:B------:R-:W-:Y:S01]  /*a3b0*/  FMUL.FTZ R107, R107, R148 ;  /* 0x000000946b6b7220 */ /* 0x000fe20000410000 */
[----:B------:R-:W-:Y:S01]  /*a3c0*/  HMMA.16816.F32.BF16 R40, R4, R14, R40 ;  /* 0x0000000e0428723c */ /* 0x000fe20000041828 */
[----:B------:R-:W4:Y:S01]  /*a3d0*/  LDSM.16.MT88.4 R12, [R200+0xe000] ;  /* 0x00e00000c80c783b */ /* 0x000f220000004200 */
[----:B------:R-:W-:-:S02]  /*a3e0*/  FMUL.FTZ R100, R100, R149 ;  /* 0x0000009564647220 */ /* 0x000fc40000410000 */
[-C--:B------:R-:W-:Y:S02]  /*a3f0*/  FMUL.FTZ R101, R101, R149.reuse ;  /* 0x0000009565657220 */ /* 0x080fe40000410000 */
[-C--:B------:R-:W-:Y:S01]  /*a400*/  FMUL.FTZ R102, R102, R148.reuse ;  /* 0x0000009466667220 */ /* 0x080fe20000410000 */
[----:B------:R-:W-:Y:S01]  /*a410*/  MUFU.EX2 R170, R170 ;  /* 0x000000aa00aa7308 */ /* 0x000fe20000000800 */
        /* <DEDUP_REMOVED lines=15> */
[----:B---3--:R-:W-:Y:S01]  /*a510*/  HMMA.16816.F32.BF16 R44, R4, R8, R44 ;  /* 0x00000008042c723c */ /* 0x008fe2000004182c */
[----:B------:R-:W-:-:S02]  /*a520*/  FMUL.FTZ R61, R61, R149 ;  /* 0x000000953d3d7220 */ /* 0x000fc40000410000 */
[-C--:B------:R-:W-:Y:S01]  /*a530*/  FMUL.FTZ R62, R62, R148.reuse ;  /* 0x000000943e3e7220 */ /* 0x080fe20000410000 */
[----:B------:R-:W3:Y:S01]  /*a540*/  MUFU.EX2 R165, R165 ;  /* 0x000000a500a57308 */ /* 0x000ee20000000800 */
        /* <DEDUP_REMOVED lines=96> */
[----:B------:R-:W-:-:S04]  /*ab50*/  FADD.FTZ R162, R162, R161 ;  /* 0x000000a1a2a27221 */ /* 0x000fc80000010000 */
[----:B---3--:R-:W-:Y:S01]  /*ab60*/  FADD.FTZ R3, R165, R162 ;  /* 0x000000a2a5037221 */ /* 0x008fe20000010000 */
[----:B------:R-:W-:Y:S01]  /*ab70*/  HMMA.16816.F32.BF16 R124, R4, R14, R124 ;  /* 0x0000000e047c723c */ /* 0x000fe2000004187c */
[----:B------:R-:W1:Y:S02]  /*ab80*/  LDSM.16.MT88.4 R12, [R204+0x10800] ;  /* 0x01080000cc0c783b */ /* 0x000e640000004200 */
[----:B------:R-:W-:-:S05]  /*ab90*/  FADD.FTZ R3, R168, R3 ;  /* 0x00000003a8037221 */ /* 0x000fca0000010000 */
        /* <DEDUP_REMOVED lines=119> */
[----:B------:R-:W-:Y:S02]  /*b310*/  MOV R133, R146 ;  /* 0x0000009200857202 */ /* 0x000fe40000000f00 */
.L_x_2308:
        /* <DEDUP_REMOVED lines=13> */
.L_x_2320:
        /* <DEDUP_REMOVED lines=64> */
.L_x_2317:
[----:B------:R-:W-:Y:S02]  /*b7f0*/  ISETP.GE.AND P5, PT, R224, c[0x0][0x220], PT ;  /* 0x00008800e0007a0c */ /* 0x000fe40003fa6270 */
[C---:B------:R-:W-:Y:S02]  /*b800*/  LEA R138, P1, R134.reuse, R234, 0x1 ;  /* 0x000000ea868a7211 */ /* 0x040fe400078208ff */
[----:B------:R-:W-:Y:S02]  /*b810*/  ISETP.GE.AND P4, PT, R213, c[0x0][0x220], PT ;  /* 0x00008800d5007a0c */ /* 0x000fe40003f86270 */
[-C--:B------:R-:W-:Y:S02]  /*b820*/  LEA.HI.X R139, R134, R233.reuse, R2, 0x1, P1 ;  /* 0x000000e9868b7211 */ /* 0x080fe400008f0c02 */
[----:B------:R-:W-:Y:S02]  /*b830*/  ISETP.GE.AND P3, PT, R212, c[0x0][0x220], PT ;  /* 0x00008800d4007a0c */ /* 0x000fe40003f66270 */
[----:B------:R-:W-:Y:S03]  /*b840*/  IADD3 R135, P2, R217, R134, RZ ;  /* 0x00000086d9877210 */ /* 0x000fe60007f5e0ff */
[----:B------:R-:W-:Y:S01]  /*b850*/  @P5 STS.128 [R220+0xc000], RZ ;  /* 0x00c000ffdc005388 */ /* 0x000fe20000000c00 */
[C---:B------:R-:W-:Y:S02]  /*b860*/  @!P5 LEA R238, P6, R135.reuse, R234, 0x1 ;  /* 0x000000ea87eed211 */ /* 0x040fe400078c08ff */
[C---:B------:R-:W-:Y:S02]  /*b870*/  IADD3.X R132, R216.reuse, R2, RZ, P2, !PT ;  /* 0x00000002d8847210 */ /* 0x040fe400017fe4ff */
[CC--:B------:R-:W-:Y:S01]  /*b880*/  @!P4 LEA R236, P2, R135.reuse, R234.reuse, 0x1 ;  /* 0x000000ea87ecc211 */ /* 0x0c0fe200078408ff */
[----:B------:R-:W-:Y:S01]  /*b890*/  @!PT LDS RZ, [RZ] ;  /* 0x00000000fffff984 */ /* 0x000fe20000000800 */
[----:B------:R-:W-:Y:S01]  /*b8a0*/  @!PT LDS RZ, [RZ] ;  /* 0x00000000fffff984 */ /* 0x000fe20000000800 */
[----:B------:R-:W-:Y:S01]  /*b8b0*/  @!PT LDS RZ, [RZ] ;  /* 0x00000000fffff984 */ /* 0x000fe20000000800 */
[----:B------:R1:W-:Y:S01]  /*b8c0*/  @!P5 LDGSTS.E.BYPASS.LTC128B.128 [R220+0xc000], [R138.64] ;  /* 0x0c0000008adcdfae */ /* 0x0003e2000b901d48 */
[CCC-:B------:R-:W-:Y:S02]  /*b8d0*/  @!P5 LEA.HI.X R239, R135.reuse, R233.reuse, R132.reuse, 0x1, P6 ;  /* 0x000000e987efd211 */ /* 0x1c0fe400030f0c84 */
[C-C-:B------:R-:W-:Y:S02]  /*b8e0*/  @!P4 LEA.HI.X R237, R135.reuse, R233, R132.reuse, 0x1, P2 ;  /* 0x000000e987edc211 */ /* 0x140fe400010f0c84 */
[----:B------:R-:W-:Y:S01]  /*b8f0*/  @!P3 LEA R134, P1, R135, R234, 0x1 ;  /* 0x000000ea8786b211 */ /* 0x000fe200078208ff */
[----:B------:R-:W-:Y:S01]  /*b900*/  @P4 STS.128 [R220+0xe000], RZ ;  /* 0x00e000ffdc004388 */ /* 0x000fe20000000c00 */
[----:B------:R-:W-:Y:S02]  /*b910*/  IADD3 R133, P6, R217, R135, RZ ;  /* 0x00000087d9857210 */ /* 0x000fe40007fde0ff */
[-C--:B------:R-:W-:Y:S02]  /*b920*/  @!P3 LEA.HI.X R135, R135, R233.reuse, R132, 0x1, P1 ;  /* 0x000000e98787b211 */ /* 0x080fe400008f0c84 */
[C---:B------:R-:W-:Y:S01]  /*b930*/  IADD3.X R132, R216.reuse, R132, RZ, P6, !PT ;  /* 0x00000084d8847210 */ /* 0x040fe200037fe4ff */
[----:B------:R-:W-:Y:S01]  /*b940*/  @!PT LDS RZ, [RZ] ;  /* 0x00000000fffff984 */ /* 0x000fe20000000800 */
[----:B------:R-:W-:Y:S01]  /*b950*/  @!PT LDS RZ, [RZ] ;  /* 0x00000000fffff984 */ /* 0x000fe20000000800 */
[----:B------:R-:W-:Y:S01]  /*b960*/  @!PT LDS RZ, [RZ] ;  /* 0x00000000fffff984 */ /* 0x000fe20000000800 */
[----:B------:R1:W-:Y:S01]  /*b970*/  @!P4 LDGSTS.E.BYPASS.LTC128B.128 [R220+0xe000], [R138.64+0x80] ;  /* 0x0e0000808adccfae */ /* 0x0003e2000b901d48 */
[CC--:B------:R-:W-:Y:S02]  /*b980*/  @!P5 LEA R244, P6, R133.reuse, R234.reuse, 0x1 ;  /* 0x000000ea85f4d211 */ /* 0x0c0fe400078c08ff */
        /* <DEDUP_REMOVED lines=65> */
[----:B------:R-:W1:Y:S06]  /*bda0*/  LDSM.16.M88.4 R144, [R209+0x6000] ;  /* 0x00600000d190783b */ /* 0x000e6c0000000200 */
[----:B------:R-:W2:Y:S06]  /*bdb0*/  LDSM.16.M88.4 R148, [R209+0x6800] ;  /* 0x00680000d194783b */ /* 0x000eac0000000200 */
[----:B------:R-:W2:Y:S06]  /*bdc0*/  LDSM.16.M88.4 R152, [R209+0x7000] ;  /* 0x00700000d198783b */ /* 0x000eac0000000200 */
[----:B------:R-:W0:Y:S06]  /*bdd0*/  LDGDEPBAR ;  /* 0x00000000000079af */ /* 0x000e2c0000000000 */
[----:B------:R-:W3:Y:S06]  /*bde0*/  LDSM.16.M88.4 R156, [R209+0x7800] ;  /* 0x00780000d19c783b */ /* 0x000eec0000000200 */
[----:B------:R-:W-:Y:S06]  /*bdf0*/  LDSM.16.M88.4 R160, [R208] ;  /* 0x00000000d0a0783b */ /* 0x000fec0000000200 */
[----:B------:R-:W3:Y:S01]  /*be00*/  LDSM.16.M88.4 R164, [R207] ;  /* 0x00000000cfa4783b */ /* 0x000ee20000000200 */
[C---:B-1----:R-:W-:Y:S05]  /*be10*/  HMMA.16816.F32.BF16 R4, R140.reuse, R144, RZ ;  /* 0x000000908c04723c */ /* 0x042fea00000418ff */
[----:B------:R-:W1:Y:S03]  /*be20*/  LDSM.16.M88.4 R168, [R199] ;  /* 0x00000000c7a8783b */ /* 0x000e660000000200 */
[C---:B------:R-:W-:Y:S03]  /*be30*/  HMMA.16816.F32.BF16 R8, R140.reuse, R146, RZ ;  /* 0x000000928c08723c */ /* 0x040fe600000418ff */
[----:B------:R-:W1:Y:S06]  /*be40*/  LDSM.16.M88.4 R172, [R198] ;  /* 0x00000000c6ac783b */ /* 0x000e6c0000000200 */
[----:B------:R-:W1:Y:S01]  /*be50*/  LDSM.16.M88.4 R176, [R197] ;  /* 0x00000000c5b0783b */ /* 0x000e620000000200 */
[C---:B--2---:R-:W-:Y:S05]  /*be60*/  HMMA.16816.F32.BF16 R12, R140.reuse, R148, RZ ;  /* 0x000000948c0c723c */ /* 0x044fea00000418ff */
[----:B------:R-:W-:Y:S03]  /*be70*/  LDSM.16.M88.4 R180, [R206] ;  /* 0x00000000ceb4783b */ /* 0x000fe60000000200 */
[C---:B------:R-:W-:Y:S03]  /*be80*/  HMMA.16816.F32.BF16 R16, R140.reuse, R150, RZ ;  /* 0x000000968c10723c */ /* 0x040fe600000418ff */
[----:B------:R-:W2:Y:S05]  /*be90*/  LDSM.16.M88.4 R184, [R203+0x6000] ;  /* 0x00600000cbb8783b */ /* 0x000eaa0000000200 */
[C---:B------:R-:W-:Y:S01]  /*bea0*/  HMMA.16816.F32.BF16 R20, R140.reuse, R152, RZ ;  /* 0x000000988c14723c */ /* 0x040fe200000418ff */
[----:B------:R-:W-:Y:S06]  /*beb0*/  LDSM.16.M88.4 R144, [R203+0x7000] ;  /* 0x00700000cb90783b */ /* 0x000fec0000000200 */
[----:B------:R-:W-:Y:S01]  /*bec0*/  LDSM.16.M88.4 R148, [R203+0x7800] ;  /* 0x00780000cb94783b */ /* 0x000fe20000000200 */
[C---:B------:R-:W-:Y:S05]  /*bed0*/  HMMA.16816.F32.BF16 R24, R140.reuse, R154, RZ ;  /* 0x0000009a8c18723c */ /* 0x040fea00000418ff */
[----:B------:R-:W-:Y:S03]  /*bee0*/  LDSM.16.M88.4 R152, [R205] ;  /* 0x00000000cd98783b */ /* 0x000fe60000000200 */
[C---:B---3--:R-:W-:Y:S03]  /*bef0*/  HMMA.16816.F32.BF16 R28, R140.reuse, R156, RZ ;  /* 0x0000009c8c1c723c */ /* 0x048fe600000418ff */
[----:B----4-:R-:W-:Y:S05]  /*bf00*/  LDSM.16.M88.4 R132, [R196+0x800] ;  /* 0x00080000c484783b */ /* 0x010fea0000000200 */
[----:B------:R-:W-:Y:S01]  /*bf10*/  HMMA.16816.F32.BF16 R32, R140, R158, RZ ;  /* 0x0000009e8c20723c */ /* 0x000fe200000418ff */
[----:B------:R-:W3:Y:S06]  /*bf20*/  LDSM.16.M88.4 R140, [R203+0x6800] ;  /* 0x00680000cb8c783b */ /* 0x000eec0000000200 */
[----:B------:R-:W4:Y:S01]  /*bf30*/  LDSM.16.M88.4 R156, [R196] ;  /* 0x00000000c49c783b */ /* 0x000f220000000200 */
[C---:B------:R-:W-:Y:S08]  /*bf40*/  HMMA.16816.F32.BF16 R4, R160.reuse, R164, R4 ;  /* 0x000000a4a004723c */ /* 0x040ff00000041804 */
[C---:B------:R-:W-:Y:S01]  /*bf50*/  HMMA.16816.F32.BF16 R8, R160.reuse, R166, R8 ;  /* 0x000000a6a008723c */ /* 0x040fe20000041808 */
[----:B------:R-:W-:Y:S07]  /*bf60*/  LDSM.16.M88.4 R164, [R196+0x1800] ;  /* 0x00180000c4a4783b */ /* 0x000fee0000000200 */
[C---:B-1----:R-:W-:Y:S08]  /*bf70*/  HMMA.16816.F32.BF16 R12, R160.reuse, R168, R12 ;  /* 0x000000a8a00c723c */ /* 0x042ff0000004180c */
[C---:B------:R-:W-:Y:S01]  /*bf80*/  HMMA.16816.F32.BF16 R16, R160.reuse, R170, R16 ;  /* 0x000000aaa010723c */ /* 0x040fe20000041810 */
[----:B------:R-:W-:Y:S07]  /*bf90*/  LDSM.16.M88.4 R168, [R210+0x2000] ;  /* 0x00200000d2a8783b */ /* 0x000fee0000000200 */
[C---:B------:R-:W-:Y:S08]  /*bfa0*/  HMMA.16816.F32.BF16 R20, R160.reuse, R172, R20 ;  /* 0x000000aca014723c */ /* 0x040ff00000041814 */
[C---:B------:R-:W-:Y:S01]  /*bfb0*/  HMMA.16816.F32.BF16 R24, R160.reuse, R174, R24 ;  /* 0x000000aea018723c */ /* 0x040fe20000041818 */
[----:B------:R-:W-:Y:S07]  /*bfc0*/  LDSM.16.M88.4 R172, [R209+0x8000] ;  /* 0x00800000d1ac783b */ /* 0x000fee0000000200 */
[C---:B------:R-:W-:Y:S08]  /*bfd0*/  HMMA.16816.F32.BF16 R28, R160.reuse, R176, R28 ;  /* 0x000000b0a01c723c */ /* 0x040ff0000004181c */
[----:B------:R-:W-:Y:S01]  /*bfe0*/  HMMA.16816.F32.BF16 R32, R160, R178, R32 ;  /* 0x000000b2a020723c */ /* 0x000fe20000041820 */
[----:B------:R-:W1:Y:S06]  /*bff0*/  LDSM.16.M88.4 R160, [R196+0x1000] ;  /* 0x00100000c4a0783b */ /* 0x000e6c0000000200 */
[----:B------:R-:W-:Y:S01]  /*c000*/  LDSM.16.M88.4 R176, [R208+0x2000] ;  /* 0x00200000d0b0783b */ /* 0x000fe20000000200 */
[C---:B--2---:R-:W-:Y:S08]  /*c010*/  HMMA.16816.F32.BF16 R4, R180.reuse, R184, R4 ;  /* 0x000000b8b404723c */ /* 0x044ff00000041804 */
[C---:B------:R-:W-:Y:S08]  /*c020*/  HMMA.16816.F32.BF16 R8, R180.reuse, R186, R8 ;  /* 0x000000bab408723c */ /* 0x040ff00000041808 */
        /* <DEDUP_REMOVED lines=8> */
[----:B------:R-:W2:Y:S06]  /*c0b0*/  LDSM.16.M88.4 R148, [R209+0x9800] ;  /* 0x00980000d194783b */ /* 0x000eac0000000200 */
[----:B------:R-:W2:Y:S01]  /*c0c0*/  LDSM.16.M88.4 R180, [R195] ;  /* 0x00000000c3b4783b */ /* 0x000ea20000000200 */
[C---:B----4-:R-:W-:Y:S08]  /*c0d0*/  HMMA.16816.F32.BF16 R4, R152.reuse, R156, R4 ;  /* 0x0000009c9804723c */ /* 0x050ff00000041804 */
[C---:B------:R-:W-:Y:S01]  /*c0e0*/  HMMA.16816.F32.BF16 R8, R152.reuse, R158, R8 ;  /* 0x0000009e9808723c */ /* 0x040fe20000041808 */
[----:B------:R-:W-:Y:S07]  /*c0f0*/  LDSM.16.M88.4 R156, [R192] ;  /* 0x00000000c09c783b */ /* 0x000fee0000000200 */
[C---:B------:R-:W-:Y:S08]  /*c100*/  HMMA.16816.F32.BF16 R12, R152.reuse, R132, R12 ;  /* 0x00000084980c723c */ /* 0x040ff0000004180c */
[C---:B------:R-:W-:Y:S01]  /*c110*/  HMMA.16816.F32.BF16 R16, R152.reuse, R134, R16 ;  /* 0x000000869810723c */ /* 0x040fe20000041810 */
[----:B------:R-:W4:Y:S07]  /*c120*/  LDSM.16.M88.4 R132, [R194] ;  /* 0x00000000c284783b */ /* 0x000f2e0000000200 */
[C---:B-1----:R-:W-:Y:S08]  /*c130*/  HMMA.16816.F32.BF16 R20, R152.reuse, R160, R20 ;  /* 0x000000a09814723c */ /* 0x042ff00000041814 */
[C---:B------:R-:W-:Y:S01]  /*c140*/  HMMA.16816.F32.BF16 R24, R152.reuse, R162, R24 ;  /* 0x000000a29818723c */ /* 0x040fe20000041818 */
[----:B------:R-:W-:Y:S07]  /*c150*/  LDSM.16.M88.4 R160, [R206+0x2000] ;  /* 0x00200000cea0783b */ /* 0x000fee0000000200 */
[C---:B------:R-:W-:Y:S08]  /*c160*/  HMMA.16816.F32.BF16 R28, R152.reuse, R164, R28 ;  /* 0x000000a4981c723c */ /* 0x040ff0000004181c */
[----:B------:R-:W-:Y:S01]  /*c170*/  HMMA.16816.F32.BF16 R32, R152, R166, R32 ;  /* 0x000000a69820723c */ /* 0x000fe20000041820 */
[----:B------:R-:W1:Y:S06]  /*c180*/  LDSM.16.M88.4 R152, [R193] ;  /* 0x00000000c198783b */ /* 0x000e6c0000000200 */
[----:B------:R-:W1:Y:S01]  /*c190*/  LDSM.16.M88.4 R164, [R203+0x8000] ;  /* 0x00800000cba4783b */ /* 0x000e620000000200 */
[C---:B------:R-:W-:Y:S08]  /*c1a0*/  HMMA.16816.F32.BF16 R4, R168.reuse, R172, R4 ;  /* 0x000000aca804723c */ /* 0x040ff00000041804 */
[C---:B------:R-:W-:Y:S01]  /*c1b0*/  HMMA.16816.F32.BF16 R8, R168.reuse, R174, R8 ;  /* 0x000000aea808723c */ /* 0x040fe20000041808 */
[----:B------:R-:W-:Y:S07]  /*c1c0*/  LDSM.16.M88.4 R172, [R196+0x2000] ;  /* 0x00200000c4ac783b */ /* 0x000fee0000000200 */
[C---:B--2---:R-:W-:Y:S08]  /*c1d0*/  HMMA.16816.F32.BF16 R12, R168.reuse, R140, R12 ;  /* 0x0000008ca80c723c */ /* 0x044ff0000004180c */
[C---:B------:R-:W-:Y:S01]  /*c1e0*/  HMMA.16816.F32.BF16 R16, R168.reuse, R142, R16 ;  /* 0x0000008ea810723c */ /* 0x040fe20000041810 */
[----:B------:R-:W2:Y:S07]  /*c1f0*/  LDSM.16.M88.4 R140, [R203+0x8800] ;  /* 0x00880000cb8c783b */ /* 0x000eae0000000200 */
[C---:B---3--:R-:W-:Y:S08]  /*c200*/  HMMA.16816.F32.BF16 R20, R168.reuse, R144, R20 ;  /* 0x00000090a814723c */ /* 0x048ff00000041814 */
[C---:B------:R-:W-:Y:S01]  /*c210*/  HMMA.16816.F32.BF16 R24, R168.reuse, R146, R24 ;  /* 0x00000092a818723c */ /* 0x040fe20000041818 */
[----:B------:R-:W3:Y:S07]  /*c220*/  LDSM.16.M88.4 R144, [R203+0x9000] ;  /* 0x00900000cb90783b */ /* 0x000eee0000000200 */
[C---:B------:R-:W-:Y:S08]  /*c230*/  HMMA.16816.F32.BF16 R28, R168.reuse, R148, R28 ;  /* 0x00000094a81c723c */ /* 0x040ff0000004181c */
[----:B------:R-:W-:Y:S01]  /*c240*/  HMMA.16816.F32.BF16 R32, R168, R150, R32 ;  /* 0x00000096a820723c */ /* 0x000fe20000041820 */
[----:B------:R-:W2:Y:S06]  /*c250*/  LDSM.16.M88.4 R148, [R203+0x9800] ;  /* 0x00980000cb94783b */ /* 0x000eac0000000200 */
[----:B------:R-:W2:Y:S01]  /*c260*/  LDSM.16.M88.4 R168, [R205+0x2000] ;  /* 0x00200000cda8783b */ /* 0x000ea20000000200 */
[C---:B------:R-:W-:Y:S08]  /*c270*/  HMMA.16816.F32.BF16 R4, R176.reuse, R180, R4 ;  /* 0x000000b4b004723c */ /* 0x040ff00000041804 */
[C---:B------:R-:W-:Y:S01]  /*c280*/  HMMA.16816.F32.BF16 R8, R176.reuse, R182, R8 ;  /* 0x000000b6b008723c */ /* 0x040fe20000041808 */
[----:B------:R-:W-:Y:S07]  /*c290*/  LDSM.16.M88.4 R180, [R209+0xa000] ;  /* 0x00a00000d1b4783b */ /* 0x000fee0000000200 */
[C---:B----4-:R-:W-:Y:S08]  /*c2a0*/  HMMA.16816.F32.BF16 R12, R176.reuse, R132, R12 ;  /* 0x00000084b00c723c */ /* 0x050ff0000004180c */
[C---:B------:R-:W-:Y:S01]  /*c2b0*/  HMMA.16816.F32.BF16 R16, R176.reuse, R134, R16 ;  /* 0x00000086b010723c */ /* 0x040fe20000041810 */
[----:B------:R-:W4:Y:S07]  /*c2c0*/  LDSM.16.M88.4 R132, [R196+0x2800] ;  /* 0x00280000c484783b */ /* 0x000f2e0000000200 */
[C---:B-1----:R-:W-:Y:S08]  /*c2d0*/  HMMA.16816.F32.BF16 R20, R176.reuse, R152, R20 ;  /* 0x00000098b014723c */ /* 0x042ff00000041814 */
[C---:B------:R-:W-:Y:S01]  /*c2e0*/  HMMA.16816.F32.BF16 R24, R176.reuse, R154, R24 ;  /* 0x0000009ab018723c */ /* 0x040fe20000041818 */
[----:B------:R-:W1:Y:S07]  /*c2f0*/  LDSM.16.M88.4 R152, [R196+0x3000] ;  /* 0x00300000c498783b */ /* 0x000e6e0000000200 */
        /* <DEDUP_REMOVED lines=22> */
[----:B------:R-:W4:Y:S07]  /*c460*/  LDSM.16.M88.4 R132, [R190] ;  /* 0x00000000be84783b */ /* 0x000f2e0000000200 */
[C---:B-1----:R-:W-:Y:S08]  /*c470*/  HMMA.16816.F32.BF16 R20, R168.reuse, R152, R20 ;  /* 0x00000098a814723c */ /* 0x042ff00000041814 */
[C---:B------:R-:W-:Y:S01]  /*c480*/  HMMA.16816.F32.BF16 R24, R168.reuse, R154, R24 ;  /* 0x0000009aa818723c */ /* 0x040fe20000041818 */
[----:B------:R-:W1:Y:S07]  /*c490*/  LDSM.16.M88.4 R152, [R189] ;  /* 0x00000000bd98783b */ /* 0x000e6e0000000200 */
        /* <DEDUP_REMOVED lines=18> */
[C---:B------:R-:W-:Y:S08]  /*c5c0*/  HMMA.16816.F32.BF16 R8, R160.reuse, R166, R8 ;  /* 0x000000a6a008723c */ /* 0x040ff00000041808 */
[C---:B----4-:R-:W-:Y:S08]  /*c5d0*/  HMMA.16816.F32.BF16 R12, R160.reuse, R132, R12 ;  /* 0x00000084a00c723c */ /* 0x050ff0000004180c */
[C---:B------:R-:W-:Y:S01]  /*c5e0*/  HMMA.16816.F32.BF16 R16, R160.reuse, R134, R16 ;  /* 0x00000086a010723c */ /* 0x040fe20000041810 */
[----:B------:R-:W4:Y:S07]  /*c5f0*/  LDSM.16.M88.4 R132, [R196+0x4800] ;  /* 0x00480000c484783b */ /* 0x000f2e0000000200 */
[C---:B-1----:R-:W-:Y:S08]  /*c600*/  HMMA.16816.F32.BF16 R20, R160.reuse, R152, R20 ;  /* 0x00000098a014723c */ /* 0x042ff00000041814 */
[C---:B------:R-:W-:Y:S08]  /*c610*/  HMMA.16816.F32.BF16 R24, R160.reuse, R154, R24 ;  /* 0x0000009aa018723c */ /* 0x040ff00000041818 */
[C---:B------:R-:W-:Y:S08]  /*c620*/  HMMA.16816.F32.BF16 R28, R160.reuse, R156, R28 ;  /* 0x0000009ca01c723c */ /* 0x040ff0000004181c */
[----:B------:R-:W-:Y:S08]  /*c630*/  HMMA.16816.F32.BF16 R32, R160, R158, R32 ;  /* 0x0000009ea020723c */ /* 0x000ff00000041820 */
[C---:B------:R-:W-:Y:S08]  /*c640*/  HMMA.16816.F32.BF16 R4, R168.reuse, R172, R4 ;  /* 0x000000aca804723c */ /* 0x040ff00000041804 */
[C---:B------:R-:W-:Y:S08]  /*c650*/  HMMA.16816.F32.BF16 R8, R168.reuse, R174, R8 ;  /* 0x000000aea808723c */ /* 0x040ff00000041808 */
[C---:B--2---:R-:W-:Y:S08]  /*c660*/  HMMA.16816.F32.BF16 R12, R168.reuse, R140, R12 ;  /* 0x0000008ca80c723c */ /* 0x044ff0000004180c */
[C---:B------:R-:W-:Y:S01]  /*c670*/  HMMA.16816.F32.BF16 R16, R168.reuse, R142, R16 ;  /* 0x0000008ea810723c */ /* 0x040fe20000041810 */
[----:B------:R-:W1:Y:S07]  /*c680*/  LDSM.16.M88.4 R140, [R196+0x5000] ;  /* 0x00500000c48c783b */ /* 0x000e6e0000000200 */
[C---:B---3--:R-:W-:Y:S08]  /*c690*/  HMMA.16816.F32.BF16 R20, R168.reuse, R144, R20 ;  /* 0x00000090a814723c */ /* 0x048ff00000041814 */
[C---:B------:R-:W-:Y:S08]  /*c6a0*/  HMMA.16816.F32.BF16 R24, R168.reuse, R146, R24 ;  /* 0x00000092a818723c */ /* 0x040ff00000041818 */
[C---:B------:R-:W-:Y:S08]  /*c6b0*/  HMMA.16816.F32.BF16 R28, R168.reuse, R148, R28 ;  /* 0x00000094a81c723c */ /* 0x040ff0000004181c */
[----:B------:R-:W-:Y:S08]  /*c6c0*/  HMMA.16816.F32.BF16 R32, R168, R150, R32 ;  /* 0x00000096a820723c */ /* 0x000ff00000041820 */
[C---:B------:R-:W-:Y:S08]  /*c6d0*/  HMMA.16816.F32.BF16 R4, R176.reuse, R180, R4 ;  /* 0x000000b4b004723c */ /* 0x040ff00000041804 */
[C---:B------:R-:W-:Y:S08]  /*c6e0*/  HMMA.16816.F32.BF16 R8, R176.reuse, R182, R8 ;  /* 0x000000b6b008723c */ /* 0x040ff00000041808 */
[C---:B----4-:R-:W-:Y:S08]  /*c6f0*/  HMMA.16816.F32.BF16 R12, R176.reuse, R132, R12 ;  /* 0x00000084b00c723c */ /* 0x050ff0000004180c */
[C---:B------:R-:W-:Y:S04]  /*c700*/  HMMA.16816.F32.BF16 R16, R176.reuse, R134, R16 ;  /* 0x00000086b010723c */ /* 0x040fe80000041810 */
[----:B------:R-:W-:Y:S02]  /*c710*/  FMUL.FTZ R235, R4, c[0x0][0x2ec] ;  /* 0x0000bb0004eb7a20 */ /* 0x000fe40000410000 */
[----:B------:R-:W-:Y:S02]  /*c720*/  FMUL.FTZ R237, R5, c[0x0][0x2ec] ;  /* 0x0000bb0005ed7a20 */ /* 0x000fe40000410000 */
[C---:B-1----:R-:W-:Y:S02]  /*c730*/  HMMA.16816.F32.BF16 R20, R176.reuse, R140, R20 ;  /* 0x0000008cb014723c */ /* 0x042fe40000041814 */
[----:B------:R-:W1:Y:S02]  /*c740*/  MUFU.TANH R235, R235 ;  /* 0x000000eb00eb7308 */ /* 0x000e640000002400 */
[----:B------:R-:W-:Y:S02]  /*c750*/  FMUL.FTZ R239, R6, c[0x0][0x2ec] ;  /* 0x0000bb0006ef7a20 */ /* 0x000fe40000410000 */
[----:B------:R-:W-:Y:S02]  /*c760*/  FMUL.FTZ R241, R7, c[0x0][0x2ec] ;  /* 0x0000bb0007f17a20 */ /* 0x000fe40000410000 */
[----:B------:R-:W-:Y:S01]  /*c770*/  FMUL.FTZ R132, R12, c[0x0][0x2ec] ;  /* 0x0000bb000c847a20 */ /* 0x000fe20000410000 */
[C---:B------:R-:W-:Y:S03]  /*c780*/  HMMA.16816.F32.BF16 R24, R176.reuse, R142, R24 ;  /* 0x0000008eb018723c */ /* 0x040fe60000041818 */
[----:B------:R2:W3:Y:S01]  /*c790*/  MUFU.TANH R162, R132 ;  /* 0x0000008400a27308 */ /* 0x0004e20000002400 */
[----:B------:R-:W-:Y:S02]  /*c7a0*/  FMUL.FTZ R243, R8, c[0x0][0x2ec] ;  /* 0x0000bb0008f37a20 */ /* 0x000fe40000410000 */
[----:B-----5:R-:W-:Y:S02]  /*c7b0*/  FMUL.FTZ R245, R9, c[0x0][0x2ec] ;  /* 0x0000bb0009f57a20 */ /* 0x020fe40000410000 */
[----:B------:R-:W-:Y:S04]  /*c7c0*/  FMUL.FTZ R247, R10, c[0x0][0x2ec] ;  /* 0x0000bb000af77a20 */ /* 0x000fe80000410000 */
[----:B------:R-:W-:Y:S01]  /*c7d0*/  FMUL.FTZ R249, R11, c[0x0][0x2ec] ;  /* 0x0000bb000bf97a20 */ /* 0x000fe20000410000 */
[----:B------:R-:W4:Y:S01]  /*c7e0*/  MUFU.TANH R237, R237 ;  /* 0x000000ed00ed7308 */ /* 0x000f220000002400 */
[----:B------:R-:W-:Y:S02]  /*c7f0*/  FMUL.FTZ R251, R13, c[0x0][0x2ec] ;  /* 0x0000bb000dfb7a20 */ /* 0x000fe40000410000 */
[----:B------:R-:W-:Y:S02]  /*c800*/  FMUL.FTZ R233, R20, c[0x0][0x2ec] ;  /* 0x0000bb0014e97a20 */ /* 0x000fe40000410000 */
[----:B------:R-:W-:Y:S02]  /*c810*/  FMUL.FTZ R234, R23, c[0x0][0x2ec] ;  /* 0x0000bb0017ea7a20 */ /* 0x000fe40000410000 */
[----:B------:R-:W-:Y:S02]  /*c820*/  FMUL.FTZ R244, R22, c[0x0][0x2ec] ;  /* 0x0000bb0016f47a20 */ /* 0x000fe40000410000 */
[----:B------:R-:W-:Y:S01]  /*c830*/  FMUL.FTZ R238, R14, c[0x0][0x2ec] ;  /* 0x0000bb000eee7a20 */ /* 0x000fe20000410000 */
[----:B------:R5:W1:Y:S01]  /*c840*/  MUFU.TANH R160, R233 ;  /* 0x000000e900a07308 */ /* 0x000a620000002400 */
[----:B------:R-:W-:Y:S02]  /*c850*/  FMUL.FTZ R236, R15, c[0x0][0x2ec] ;  /* 0x0000bb000fec7a20 */ /* 0x000fe40000410000 */
[----:B------:R-:W-:Y:S01]  /*c860*/  FMUL.FTZ R2, R16, c[0x0][0x2ec] ;  /* 0x0000bb0010027a20 */ /* 0x000fe20000410000 */
[----:B--2---:R-:W2:Y:S01]  /*c870*/  LDSM.16.M88.4 R132, [R196+0x5800] ;  /* 0x00580000c484783b */ /* 0x004ea20000000200 */
[----:B------:R-:W-:Y:S04]  /*c880*/  DEPBAR.LE SB0, 0x0 ;  /* 0x000080000000791a */ /* 0x000fe80000000000 */
[----:B------:R-:W-:Y:S01]  /*c890*/  FMUL.FTZ R240, R17, c[0x0][0x2ec] ;  /* 0x0000bb0011f07a20 */ /* 0x000fe20000410000 */
[----:B------:R-:W1:Y:S01]  /*c8a0*/  MUFU.TANH R155, R234 ;  /* 0x000000ea009b7308 */ /* 0x000e620000002400 */
[----:B------:R-:W-:Y:S01]  /*c8b0*/  BAR.SYNC.DEFER_BLOCKING 0x0 ;  /* 0x0000000000007b1d */ /* 0x000fe20000010000 */
[----:B------:R-:W-:Y:S02]  /*c8c0*/  FMUL.FTZ R242, R18, c[0x0][0x2ec] ;  /* 0x0000bb0012f27a20 */ /* 0x000fe40000410000 */
[----:B------:R-:W-:Y:S02]  /*c8d0*/  FMUL.FTZ R137, R19, c[0x0][0x2ec] ;  /* 0x0000bb0013897a20 */ /* 0x000fe40000410000 */
[----:B------:R-:W-:Y:S02]  /*c8e0*/  FMUL.FTZ R246, R21, c[0x0][0x2ec] ;  /* 0x0000bb0015f67a20 */ /* 0x000fe40000410000 */
[----:B------:R-:W-:Y:S02]  /*c8f0*/  FMUL.FTZ R250, R24, c[0x0][0x2ec] ;  /* 0x0000bb0018fa7a20 */ /* 0x000fe40000410000 */
[----:B------:R-:W1:Y:S01]  /*c900*/  MUFU.TANH R157, R244 ;  /* 0x000000f4009d7308 */ /* 0x000e620000002400 */
[----:B------:R-:W-:Y:S02]  /*c910*/  FMUL.FTZ R248, R25, c[0x0][0x2ec] ;  /* 0x0000bb0019f87a20 */ /* 0x000fe40000410000 */
[----:B-----5:R-:W-:Y:S07]  /*c920*/  FMUL.FTZ R233, R26, c[0x0][0x2ec] ;  /* 0x0000bb001ae97a20 */ /* 0x020fee0000410000 */
[----:B------:R5:W1:Y:S10]  /*c930*/  MUFU.TANH R153, R233 ;  /* 0x000000e900997308 */ /* 0x000a740000002400 */
[----:B------:R-:W1:Y:S01]  /*c940*/  MUFU.TANH R239, R239 ;  /* 0x000000ef00ef7308 */ /* 0x000e620000002400 */
[C---:B--2---:R-:W-:Y:S09]  /*c950*/  HMMA.16816.F32.BF16 R28, R176.reuse, R132, R28 ;  /* 0x00000084b01c723c */ /* 0x044ff2000004181c */
[----:B------:R-:W2:Y:S03]  /*c960*/  MUFU.TANH R241, R241 ;  /* 0x000000f100f17308 */ /* 0x000ea60000002400 */
[----:B------:R-:W-:Y:S01]  /*c970*/  FMUL.FTZ R133, R27, c[0x0][0x2ec] ;  /* 0x0000bb001b857a20 */ /* 0x000fe20000410000 */
[----:B------:R-:W-:Y:S03]  /*c980*/  HMMA.16816.F32.BF16 R32, R176, R134, R32 ;  /* 0x00000086b020723c */ /* 0x000fe60000041820 */
[----:B-----5:R-:W-:Y:S03]  /*c990*/  MOV R233, R139 ;  /* 0x0000008b00e97202 */ /* 0x020fe60000000f00 */
[----:B------:R5:W1:Y:S06]  /*c9a0*/  MUFU.TANH R151, R133 ;  /* 0x0000008500977308 */ /* 0x000a6c0000002400 */
[----:B------:R-:W-:Y:S04]  /*c9b0*/  FMUL.FTZ R134, R29, c[0x0][0x2ec] ;  /* 0x0000bb001d867a20 */ /* 0x000fe80000410000 */
[----:B------:R-:W1:Y:S01]  /*c9c0*/  MUFU.TANH R243, R243 ;  /* 0x000000f300f37308 */ /* 0x000e620000002400 */
[----:B------:R-:W-:Y:S02]  /*c9d0*/  FMUL.FTZ R132, R28, c[0x0][0x2ec] ;  /* 0x0000bb001c847a20 */ /* 0x000fe40000410000 */
[----:B------:R-:W-:Y:S02]  /*c9e0*/  FMUL.FTZ R234, R31, c[0x0][0x2ec] ;  /* 0x0000bb001fea7a20 */ /* 0x000fe40000410000 */
[----:B------:R-:W-:Y:S03]  /*c9f0*/  FMUL.FTZ R244, R30, c[0x0][0x2ec] ;  /* 0x0000bb001ef47a20 */ /* 0x000fe60000410000 */
[----:B------:R-:W-:Y:S02]  /*ca00*/  FMUL.FTZ R135, R34, c[0x0][0x2ec] ;  /* 0x0000bb0022877a20 */ /* 0x000fe40000410000 */
[----:B------:R1:W1:Y:S01]  /*ca10*/  MUFU.TANH R148, R134 ;  /* 0x0000008600947308 */ /* 0x0002620000002400 */
[----:B-----5:R-:W-:Y:S09]  /*ca20*/  FMUL.FTZ R133, R32, c[0x0][0x2ec] ;  /* 0x0000bb0020857a20 */ /* 0x020ff20000410000 */
[----:B------:R5:W2:Y:S10]  /*ca30*/  MUFU.TANH R150, R132 ;  /* 0x0000008400967308 */ /* 0x000ab40000002400 */
[----:B------:R2:W2:Y:S01]  /*ca40*/  MUFU.TANH R147, R234 ;  /* 0x000000ea00937308 */ /* 0x0004a20000002400 */
[----:B-1----:R-:W-:Y:S09]  /*ca50*/  FMUL.FTZ R134, R35, c[0x0][0x2ec] ;  /* 0x0000bb0023867a20 */ /* 0x002ff20000410000 */
[----:B------:R-:W1:Y:S01]  /*ca60*/  MUFU.TANH R245, R245 ;  /* 0x000000f500f57308 */ /* 0x000e620000002400 */
[----:B-----5:R-:W-:Y:S09]  /*ca70*/  FMUL.FTZ R132, R33, c[0x0][0x2ec] ;  /* 0x0000bb0021847a20 */ /* 0x020ff20000410000 */
[----:B------:R-:W1:Y:S01]  /*ca80*/  MUFU.TANH R247, R247 ;  /* 0x000000f700f77308 */ /* 0x000e620000002400 */
[----:B--2---:R-:W-:Y:S09]  /*ca90*/  MOV R234, R138 ;  /* 0x0000008a00ea7202 */ /* 0x004ff20000000f00 */
[----:B------:R-:W2:Y:S10]  /*caa0*/  MUFU.TANH R249, R249 ;  /* 0x000000f900f97308 */ /* 0x000eb40000002400 */
[----:B------:R-:W1:Y:S10]  /*cab0*/  MUFU.TANH R251, R251 ;  /* 0x000000fb00fb7308 */ /* 0x000e740000002400 */
[----:B------:R-:W1:Y:S10]  /*cac0*/  MUFU.TANH R238, R238 ;  /* 0x000000ee00ee7308 */ /* 0x000e740000002400 */
[----:B------:R-:W1:Y:S10]  /*cad0*/  MUFU.TANH R236, R236 ;  /* 0x000000ec00ec7308 */ /* 0x000e740000002400 */
[----:B------:R-:W1:Y:S10]  /*cae0*/  MUFU.TANH R2, R2 ;  /* 0x0000000200027308 */ /* 0x000e740000002400 */
[----:B------:R-:W1:Y:S10]  /*caf0*/  MUFU.TANH R240, R240 ;  /* 0x000000f000f07308 */ /* 0x000e740000002400 */
[----:B------:R-:W1:Y:S10]  /*cb00*/  MUFU.TANH R242, R242 ;  /* 0x000000f200f27308 */ /* 0x000e740000002400 */
[----:B------:R-:W1:Y:S10]  /*cb10*/  MUFU.TANH R137, R137 ;  /* 0x0000008900897308 */ /* 0x000e740000002400 */
[----:B------:R1:W1:Y:S10]  /*cb20*/  MUFU.TANH R158, R246 ;  /* 0x000000f6009e7308 */ /* 0x0002740000002400 */
[----:B------:R1:W1:Y:S10]  /*cb30*/  MUFU.TANH R156, R250 ;  /* 0x000000fa009c7308 */ /* 0x0002740000002400 */
[----:B------:R1:W1:Y:S10]  /*cb40*/  MUFU.TANH R154, R248 ;  /* 0x000000f8009a7308 */ /* 0x0002740000002400 */
[----:B------:R1:W1:Y:S10]  /*cb50*/  MUFU.TANH R149, R244 ;  /* 0x000000f400957308 */ /* 0x0002740000002400 */
[----:B------:R1:W1:Y:S10]  /*cb60*/  MUFU.TANH R146, R133 ;  /* 0x0000008500927308 */ /* 0x0002740000002400 */
[----:B------:R1:W1:Y:S10]  /*cb70*/  MUFU.TANH R144, R132 ;  /* 0x0000008400907308 */ /* 0x0002740000002400 */
[----:B------:R-:W1:Y:S10]  /*cb80*/  MUFU.TANH R135, R135 ;  /* 0x0000008700877308 */ /* 0x000e740000002400 */
[----:B------:R-:W1:Y:S01]  /*cb90*/  MUFU.TANH R134, R134 ;  /* 0x0000008600867308 */ /* 0x000e620000002400 */
        /* <DEDUP_REMOVED lines=64> */
.L_x_2319:
        /* <DEDUP_REMOVED lines=89> */
.L_x_2318:
[----:B--234-:R-:W-:Y:S01]  /*d530*/  IADD3 R5, R219, -0x1, RZ ;  /* 0xffffffffdb057810 */ /* 0x01cfe20007ffe0ff */
[----:B------:R-:W-:Y:S03]  /*d540*/  LDSM.16.MT88.4 R28, [R201+0xc000] ;  /* 0x00c00000c91c783b */ /* 0x000fe60000004200 */
        /* <DEDUP_REMOVED lines=10> */
[C---:B------:R-:W-:Y:S02]  /*d5f0*/  IADD3 R5, R4.reuse, 0x19, RZ ;  /* 0x0000001904057810 */ /* 0x040fe40007ffe0ff */
        /* <DEDUP_REMOVED lines=15> */
[----:B------:R-:W2:Y:S02]  /*d6f0*/  I2F R9, R9 ;  /* 0x0000000900097306 */ /* 0x000ea40000201400 */
[C---:B-12---:R-:W-:Y:S02]  /*d700*/  FFMA.FTZ R149, R0.reuse, R9, R149 ;  /* 0x0000000900957223 */ /* 0x046fe40000010095 */
[CC--:B------:R-:W-:Y:S02]  /*d710*/  FFMA.FTZ R239, R0.reuse, R12.reuse, R239 ;  /* 0x0000000c00ef7223 */ /* 0x0c0fe400000100ef */
[----:B------:R-:W-:Y:S01]  /*d720*/  FFMA.FTZ R235, R0, R12, R235 ;  /* 0x0000000c00eb7223 */ /* 0x000fe200000100eb */
[----:B------:R-:W-:Y:S01]  /*d730*/  IADD3 R12, R4, 0x38, RZ ;  /* 0x00000038040c7810 */ /* 0x000fe20007ffe0ff */
[C---:B------:R-:W-:Y:S02]  /*d740*/  FFMA.FTZ R241, R0.reuse, R10, R241 ;  /* 0x0000000a00f17223 */ /* 0x040fe400000100f1 */
[CC--:B------:R-:W-:Y:S02]  /*d750*/  FFMA.FTZ R243, R0.reuse, R8.reuse, R243 ;  /* 0x0000000800f37223 */ /* 0x0c0fe400000100f3 */
[C---:B------:R-:W-:Y:S01]  /*d760*/  FFMA.FTZ R247, R0.reuse, R8, R247 ;  /* 0x0000000800f77223 */ /* 0x040fe200000100f7 */
[----:B------:R-:W-:Y:S01]  /*d770*/  FMNMX.FTZ R8, R239, R3, !PT ;  /* 0x00000003ef087209 */ /* 0x000fe20007810000 */
[C---:B------:R-:W-:Y:S01]  /*d780*/  FFMA.FTZ R237, R0.reuse, R10, R237 ;  /* 0x0000000a00ed7223 */ /* 0x040fe200000100ed */
[----:B------:R-:W-:Y:S01]  /*d790*/  FMNMX.FTZ R10, R235, R136, !PT ;  /* 0x00000088eb0a7209 */ /* 0x000fe20007810000 */
[C---:B------:R-:W-:Y:S01]  /*d7a0*/  FFMA.FTZ R249, R0.reuse, R6, R249 ;  /* 0x0000000600f97223 */ /* 0x040fe200000100f9 */
[----:B------:R-:W-:Y:S01]  /*d7b0*/  FMNMX.FTZ R8, R241, R8, !PT ;  /* 0x00000008f1087209 */ /* 0x000fe20007810000 */
[CC--:B------:R-:W-:Y:S01]  /*d7c0*/  FFMA.FTZ R143, R0.reuse, R15.reuse, R238 ;  /* 0x0000000f008f7223 */ /* 0x0c0fe200000100ee */
        /* <DEDUP_REMOVED lines=9> */
[CC--:B------:R-:W-:Y:S01]  /*d860*/  FFMA.FTZ R139, R0.reuse, R17.reuse, R242 ;  /* 0x00000011008b7223 */ /* 0x0c0fe200000100f2 */
[----:B------:R-:W-:Y:S01]  /*d870*/  FMNMX.FTZ R8, R143, R8, !PT ;  /* 0x000000088f087209 */ /* 0x000fe20007810000 */
[----:B------:R-:W-:Y:S01]  /*d880*/  FFMA.FTZ R140, R0, R17, R2 ;  /* 0x00000011008c7223 */ /* 0x000fe20000010002 */
[----:B------:R-:W-:Y:S01]  /*d890*/  IADD3 R6, R4, 0x31, RZ ;  /* 0x0000003104067810 */ /* 0x000fe20007ffe0ff */
[CC--:B------:R-:W-:Y:S01]  /*d8a0*/  FFMA.FTZ R137, R0.reuse, R5.reuse, R137 ;  /* 0x0000000500897223 */ /* 0x0c0fe20000010089 */
[----:B------:R-:W-:Y:S01]  /*d8b0*/  FMNMX.FTZ R8, R141, R8, !PT ;  /* 0x000000088d087209 */ /* 0x000fe20007810000 */
[----:B------:R-:W-:Y:S01]  /*d8c0*/  FFMA.FTZ R138, R0, R5, R240 ;  /* 0x00000005008a7223 */ /* 0x000fe200000100f0 */
[----:B------:R-:W-:Y:S01]  /*d8d0*/  FMNMX.FTZ R21, R162, R21, !PT ;  /* 0x00000015a2157209 */ /* 0x000fe20007810000 */
[----:B------:R-:W1:Y:S01]  /*d8e0*/  I2F R15, R6 ;  /* 0x00000006000f7306 */ /* 0x000e620000201400 */
[----:B------:R-:W-:Y:S01]  /*d8f0*/  FMNMX.FTZ R8, R139, R8, !PT ;  /* 0x000000088b087209 */ /* 0x000fe20007810000 */
[----:B------:R-:W-:Y:S01]  /*d900*/  FFMA.FTZ R157, R0, R19, R157 ;  /* 0x00000013009d7223 */ /* 0x000fe2000001009d */
[----:B------:R-:W-:Y:S01]  /*d910*/  FMNMX.FTZ R21, R142, R21, !PT ;  /* 0x000000158e157209 */ /* 0x000fe20007810000 */
[----:B------:R-:W-:Y:S01]  /*d920*/  FFMA.FTZ R155, R0, R13, R155 ;  /* 0x0000000d009b7223 */ /* 0x000fe2000001009b */
[----:B------:R-:W-:Y:S01]  /*d930*/  IADD3 R5, R4, 0x39, RZ ;  /* 0x0000003904057810 */ /* 0x000fe20007ffe0ff */
[C---:B------:R-:W-:Y:S01]  /*d940*/  FFMA.FTZ R160, R0.reuse, R19, R160 ;  /* 0x0000001300a07223 */ /* 0x040fe200000100a0 */
[----:B------:R-:W-:Y:S01]  /*d950*/  FMNMX.FTZ R8, R137, R8, !PT ;  /* 0x0000000889087209 */ /* 0x000fe20007810000 */
[----:B------:R-:W-:Y:S01]  /*d960*/  FFMA.FTZ R153, R0, R11, R153 ;  /* 0x0000000b00997223 */ /* 0x000fe20000010099 */
[----:B------:R-:W-:Y:S01]  /*d970*/  FMNMX.FTZ R21, R140, R21, !PT ;  /* 0x000000158c157209 */ /* 0x000fe20007810000 */
[----:B------:R-:W2:Y:S01]  /*d980*/  I2F R17, R12 ;  /* 0x0000000c00117306 */ /* 0x000ea20000201400 */
[----:B------:R-:W-:Y:S01]  /*d990*/  FMNMX.FTZ R8, R157, R8, !PT ;  /* 0x000000089d087209 */ /* 0x000fe20007810000 */
[----:B------:R-:W-:Y:S01]  /*d9a0*/  FFMA.FTZ R158, R0, R13, R158 ;  /* 0x0000000d009e7223 */ /* 0x000fe2000001009e */
[----:B------:R-:W-:Y:S01]  /*d9b0*/  FMNMX.FTZ R21, R138, R21, !PT ;  /* 0x000000158a157209 */ /* 0x000fe20007810000 */
[C---:B------:R-:W-:Y:S01]  /*d9c0*/  FFMA.FTZ R151, R0.reuse, R7, R151 ;  /* 0x0000000700977223 */ /* 0x040fe20000010097 */
[----:B------:R-:W-:Y:S01]  /*d9d0*/  FMNMX.FTZ R8, R155, R8, !PT ;  /* 0x000000089b087209 */ /* 0x000fe20007810000 */
[----:B------:R-:W-:Y:S01]  /*d9e0*/  FFMA.FTZ R156, R0, R11, R156 ;  /* 0x0000000b009c7223 */ /* 0x000fe2000001009c */
[----:B------:R-:W-:Y:S01]  /*d9f0*/  FMNMX.FTZ R21, R160, R21, !PT ;  /* 0x00000015a0157209 */ /* 0x000fe20007810000 */
[----:B------:R-:W-:Y:S01]  /*da00*/  FFMA.FTZ R154, R0, R7, R154 ;  /* 0x00000007009a7223 */ /* 0x000fe2000001009a */
[----:B------:R-:W-:Y:S01]  /*da10*/  FMNMX.FTZ R8, R153, R8, !PT ;  /* 0x0000000899087209 */ /* 0x000fe20007810000 */
[----:B------:R-:W3:Y:S01]  /*da20*/  I2F R5, R5 ;  /* 0x0000000500057306 */ /* 0x000ee20000201400 */
[----:B------:R-:W-:Y:S01]  /*da30*/  FMNMX.FTZ R21, R158, R21, !PT ;  /* 0x000000159e157209 */ /* 0x000fe20007810000 */
[C---:B------:R-:W-:Y:S01]  /*da40*/  FFMA.FTZ R150, R0.reuse, R9, R150 ;  /* 0x0000000900967223 */ /* 0x040fe20000010096 */
[----:B------:R-:W-:Y:S01]  /*da50*/  FMNMX.FTZ R8, R151, R8, !PT ;  /* 0x0000000897087209 */ /* 0x000fe20007810000 */
[----:B-1----:R-:W-:Y:S01]  /*da60*/  FFMA.FTZ R147, R0, R15, R147 ;  /* 0x0000000f00937223 */ /* 0x002fe20000010093 */
[----:B------:R-:W-:Y:S01]  /*da70*/  FMNMX.FTZ R21, R156, R21, !PT ;  /* 0x000000159c157209 */ /* 0x000fe20007810000 */
[----:B------:R-:W-:Y:S01]  /*da80*/  FFMA.FTZ R148, R0, R15, R148 ;  /* 0x0000000f00947223 */ /* 0x000fe20000010094 */
[----:B------:R-:W-:Y:S02]  /*da90*/  FMNMX.FTZ R2, R149, R8, !PT ;  /* 0x0000000895027209 */ /* 0x000fe40007810000 */
[----:B------:R-:W-:Y:S02]  /*daa0*/  FMNMX.FTZ R21, R154, R21, !PT ;  /* 0x000000159a157209 */ /* 0x000fe40007810000 */
[----:B------:R-:W-:Y:S02]  /*dab0*/  FMNMX.FTZ R2, R147, R2, !PT ;  /* 0x0000000293027209 */ /* 0x000fe40007810000 */
[----:B------:R-:W-:Y:S01]  /*dac0*/  FMNMX.FTZ R21, R150, R21, !PT ;  /* 0x0000001596157209 */ /* 0x000fe20007810000 */
[CC--:B--2---:R-:W-:Y:S01]  /*dad0*/  FFMA.FTZ R135, R0.reuse, R17.reuse, R135 ;  /* 0x0000001100877223 */ /* 0x0c4fe20000010087 */
[----:B------:R-:W-:Y:S01]  /*dae0*/  LDSM.16.MT88.4 R12, [R204+0xc000] ;  /* 0x00c00000cc0c783b */ /* 0x000fe20000004200 */
[----:B------:R-:W-:Y:S01]  /*daf0*/  FFMA.FTZ R146, R0, R17, R146 ;  /* 0x0000001100927223 */ /* 0x000fe20000010092 */
[----:B------:R-:W-:Y:S02]  /*db00*/  FMNMX.FTZ R21, R148, R21, !PT ;  /* 0x0000001594157209 */ /* 0x000fe40007810000 */
[----:B------:R-:W-:Y:S02]  /*db10*/  FMNMX.FTZ R7, R135, R2, !PT ;  /* 0x0000000287077209 */ /* 0x000fe40007810000 */
[----:B------:R-:W-:Y:S01]  /*db20*/  FMNMX.FTZ R21, R146, R21, !PT ;  /* 0x0000001592157209 */ /* 0x000fe20007810000 */
[CC--:B---3--:R-:W-:Y:S02]  /*db30*/  FFMA.FTZ R134, R0.reuse, R5.reuse, R134 ;  /* 0x0000000500867223 */ /* 0x0c8fe40000010086 */
[----:B------:R-:W-:Y:S03]  /*db40*/  FFMA.FTZ R144, R0, R5, R144 ;  /* 0x0000000500907223 */ /* 0x000fe60000010090 */
[----:B------:R-:W-:Y:S02]  /*db50*/  FMNMX.FTZ R4, R134, R7, !PT ;  /* 0x0000000786047209 */ /* 0x000fe40007810000 */
[----:B------:R-:W-:Y:S02]  /*db60*/  FMNMX.FTZ R9, R144, R21, !PT ;  /* 0x0000001590097209 */ /* 0x000fe40007810000 */
[----:B------:R-:W-:Y:S08]  /*db70*/  LDSM.16.MT88.4 R20, [R202+0xc000] ;  /* 0x00c00000ca14783b */ /* 0x000ff00000004200 */
[----:B------:R-:W1:Y:S08]  /*db80*/  SHFL.BFLY PT, R7, R4, 0x2, 0x1f ;  /* 0x0c401f0004077f89 */ /* 0x000e7000000e0000 */
        /* <DEDUP_REMOVED lines=13> */
[C---:B------:R-:W-:Y:S02]  /*dc60*/  FMUL.FTZ R145, R133.reuse, c[0x0][0x23c] ;  /* 0x00008f0085917a20 */ /* 0x040fe40000410000 */
[----:B------:R-:W-:Y:S02]  /*dc70*/  FADD.FTZ R3, -R133, R136 ;  /* 0x0000008885037221 */ /* 0x000fe40000010100 */
[--C-:B------:R-:W-:Y:S01]  /*dc80*/  FFMA.FTZ R175, R239, c[0x0][0x23c], -R152.reuse ;  /* 0x00008f00efaf7a23 */ /* 0x100fe20000010898 */
[----:B------:R-:W-:Y:S01]  /*dc90*/  FSEL R145, R145, RZ, P1 ;  /* 0x000000ff91917208 */ /* 0x000fe20000800000 */
[--C-:B------:R-:W-:Y:S01]  /*dca0*/  FFMA.FTZ R170, R241, c[0x0][0x23c], -R152.reuse ;  /* 0x00008f00f1aa7a23 */ /* 0x100fe20000010898 */
[----:B------:R-:W1:Y:S01]  /*dcb0*/  MUFU.EX2 R2, R2 ;  /* 0x0000000200027308 */ /* 0x000e620000000800 */
[--C-:B------:R-:W-:Y:S01]  /*dcc0*/  FFMA.FTZ R169, R247, c[0x0][0x23c], -R152.reuse ;  /* 0x00008f00f7a97a23 */ /* 0x100fe20000010898 */
[----:B------:R-:W-:Y:S01]  /*dcd0*/  ISETP.GT.AND P1, PT, R219, 0x1, PT ;  /* 0x00000001db00780c */ /* 0x000fe20003f24270 */
[--C-:B------:R-:W-:Y:S02]  /*dce0*/  FFMA.FTZ R168, R249, c[0x0][0x23c], -R152.reuse ;  /* 0x00008f00f9a87a23 */ /* 0x100fe40000010898 */
[--C-:B------:R-:W-:Y:S02]  /*dcf0*/  FFMA.FTZ R174, R235, c[0x0][0x23c], -R145.reuse ;  /* 0x00008f00ebae7a23 */ /* 0x100fe40000010891 */
[--C-:B------:R-:W-:Y:S02]  /*dd00*/  FFMA.FTZ R173, R237, c[0x0][0x23c], -R145.reuse ;  /* 0x00008f00edad7a23 */ /* 0x100fe40000010891 */
[--C-:B------:R-:W-:Y:S01]  /*dd10*/  FFMA.FTZ R172, R243, c[0x0][0x23c], -R145.reuse ;  /* 0x00008f00f3ac7a23 */ /* 0x100fe20000010891 */
[----:B------:R-:W-:Y:S01]  /*dd20*/  MUFU.EX2 R175, R175 ;  /* 0x000000af00af7308 */ /* 0x000fe20000000800 */
[--C-:B------:R-:W-:Y:S02]  /*dd30*/  FFMA.FTZ R171, R245, c[0x0][0x23c], -R145.reuse ;  /* 0x00008f00f5ab7a23 */ /* 0x100fe40000010891 */
[----:B------:R-:W-:Y:S02]  /*dd40*/  FMUL.FTZ R4, R3, c[0x0][0x23c] ;  /* 0x00008f0003047a20 */ /* 0x000fe40000410000 */
[--C-:B------:R-:W-:Y:S02]  /*dd50*/  FFMA.FTZ R176, R143, c[0x0][0x23c], -R152.reuse ;  /* 0x00008f008fb07a23 */ /* 0x100fe40000010898 */
[--C-:B------:R-:W-:Y:S02]  /*dd60*/  FFMA.FTZ R177, R141, c[0x0][0x23c], -R152.reuse ;  /* 0x00008f008db17a23 */ /* 0x100fe40000010898 */
        /* <DEDUP_REMOVED lines=15> */
[----:B------:R-:W-:Y:S02]  /*de60*/  FMUL.FTZ R35, R2, R103 ;  /* 0x0000006702237220 */ /* 0x000fe40000410000 */
[C---:B--2---:R-:W-:Y:S02]  /*de70*/  FMUL.FTZ R4, R3.reuse, R128 ;  /* 0x0000008003047220 */ /* 0x044fe40000410000 */
[C---:B------:R-:W-:Y:S02]  /*de80*/  FMUL.FTZ R5, R3.reuse, R129 ;  /* 0x0000008103057220 */ /* 0x040fe40000410000 */
[C---:B------:R-:W-:Y:S01]  /*de90*/  FMUL.FTZ R8, R3.reuse, R124 ;  /* 0x0000007c03087220 */ /* 0x040fe20000410000 */
[----:B------:R-:W2:Y:S01]  /*dea0*/  MUFU.EX2 R168, R168 ;  /* 0x000000a800a87308 */ /* 0x000ea20000000800 */
[C---:B------:R-:W-:Y:S02]  /*deb0*/  FMUL.FTZ R9, R3.reuse, R125 ;  /* 0x0000007d03097220 */ /* 0x040fe40000410000 */
[C---:B------:R-:W-:Y:S01]  /*dec0*/  FMUL.FTZ R16, R3.reuse, R116 ;  /* 0x0000007403107220 */ /* 0x040fe20000410000 */
[----:B-1----:R-:W-:Y:S01]  /*ded0*/  F2FP.BF16.PACK_AB R129, R170, R175 ;  /* 0x000000afaa81723e */ /* 0x002fe200000010ff */
[C---:B------:R-:W-:Y:S01]  /*dee0*/  FMUL.FTZ R17, R3.reuse, R117 ;  /* 0x0000007503117220 */ /* 0x040fe20000410000 */
[----:B------:R-:W-:Y:S01]  /*def0*/  LDSM.16.MT88.4 R124, [R204+0xe800] ;  /* 0x00e80000cc7c783b */ /* 0x000fe20000004200 */
[C---:B------:R-:W-:Y:S02]  /*df00*/  FMUL.FTZ R24, R3.reuse, R108 ;  /* 0x0000006c03187220 */ /* 0x040fe40000410000 */
[C---:B------:R-:W-:Y:S01]  /*df10*/  FMUL.FTZ R25, R3.reuse, R109 ;  /* 0x0000006d03197220 */ /* 0x040fe20000410000 */
[----:B------:R-:W-:Y:S01]  /*df20*/  MUFU.EX2 R174, R174 ;  /* 0x000000ae00ae7308 */ /* 0x000fe20000000800 */
[C---:B------:R-:W-:Y:S02]  /*df30*/  FMUL.FTZ R32, R3.reuse, R100 ;  /* 0x0000006403207220 */ /* 0x040fe40000410000 */
[----:B------:R-:W-:Y:S01]  /*df40*/  FMUL.FTZ R33, R3, R101 ;  /* 0x0000006503217220 */ /* 0x000fe20000410000 */
[----:B------:R-:W-:Y:S01]  /*df50*/  LDSM.16.MT88.4 R108, [R200+0xe000] ;  /* 0x00e00000c86c783b */ /* 0x000fe20000004200 */
[--C-:B------:R-:W-:Y:S02]  /*df60*/  FFMA.FTZ R181, R142, c[0x0][0x23c], -R145.reuse ;  /* 0x00008f008eb57a23 */ /* 0x100fe40000010891 */
[--C-:B------:R-:W-:Y:S02]  /*df70*/  FFMA.FTZ R182, R140, c[0x0][0x23c], -R145.reuse ;  /* 0x00008f008cb67a23 */ /* 0x100fe40000010891 */
[--C-:B------:R-:W-:Y:S01]  /*df80*/  FFMA.FTZ R183, R138, c[0x0][0x23c], -R145.reuse ;  /* 0x00008f008ab77a23 */ /* 0x100fe20000010891 */
[----:B------:R-:W1:Y:S01]  /*df90*/  MUFU.EX2 R173, R173 ;  /* 0x000000ad00ad7308 */ /* 0x000e620000000800 */
[--C-:B------:R-:W-:Y:S01]  /*dfa0*/  FFMA.FTZ R184, R157, c[0x0][0x23c], -R152.reuse ;  /* 0x00008f009db87a23 */ /* 0x100fe20000010898 */
[----:B------:R-:W-:Y:S01]  /*dfb0*/  LDSM.16.MT88.4 R100, [R201+0xe000] ;  /* 0x00e00000c964783b */ /* 0x000fe20000004200 */
[--C-:B------:R-:W-:Y:S01]  /*dfc0*/  FFMA.FTZ R185, R155, c[0x0][0x23c], -R152.reuse ;  /* 0x00008f009bb97a23 */ /* 0x100fe20000010898 */
[----:B--2---:R-:W-:Y:S01]  /*dfd0*/  F2FP.BF16.PACK_AB R131, R168, R169 ;  /* 0x000000a9a883723e */ /* 0x004fe200000010ff */
[--C-:B------:R-:W-:Y:S02]  /*dfe0*/  FFMA.FTZ R186, R153, c[0x0][0x23c], -R152.reuse ;  /* 0x00008f0099ba7a23 */ /* 0x100fe40000010898 */
[--C-:B------:R-:W-:Y:S02]  /*dff0*/  FFMA.FTZ R187, R151, c[0x0][0x23c], -R152.reuse ;  /* 0x00008f0097bb7a23 */ /* 0x100fe40000010898 */
[--C-:B------:R-:W-:Y:S01]  /*e000*/  FFMA.FTZ R235, R160, c[0x0][0x23c], -R145.reuse ;  /* 0x00008f00a0eb7a23 */ /* 0x100fe20000010891 */
[----:B------:R-:W-:Y:S01]  /*e010*/  MUFU.EX2 R172, R172 ;  /* 0x000000ac00ac7308 */ /* 0x000fe20000000800 */
[----:B------:R-:W-:Y:S01]  /*e020*/  LDSM.16.MT88.4 R116, [R202+0xc800] ;  /* 0x00c80000ca74783b */ /* 0x000fe20000004200 */
[--C-:B------:R-:W-:Y:S02]  /*e030*/  FFMA.FTZ R236, R158, c[0x0][0x23c], -R145.reuse ;  /* 0x00008f009eec7a23 */ /* 0x100fe40000010891 */
[--C-:B------:R-:W-:Y:S02]  /*e040*/  FFMA.FTZ R237, R156, c[0x0][0x23c], -R145.reuse ;  /* 0x00008f009ced7a23 */ /* 0x100fe40000010891 */
[--C-:B------:R-:W-:Y:S02]  /*e050*/  FFMA.FTZ R238, R154, c[0x0][0x23c], -R145.reuse ;  /* 0x00008f009aee7a23 */ /* 0x100fe40000010891 */
[--C-:B------:R-:W-:Y:S01]  /*e060*/  FFMA.FTZ R239, R149, c[0x0][0x23c], -R152.reuse ;  /* 0x00008f0095ef7a23 */ /* 0x100fe20000010898 */
[----:B------:R-:W-:Y:S01]  /*e070*/  LDSM.16.MT88.4 R136, [R202+0xe800] ;  /* 0x00e80000ca88783b */ /* 0x000fe20000004200 */
[----:B------:R-:W2:Y:S01]  /*e080*/  MUFU.EX2 R171, R171 ;  /* 0x000000ab00ab7308 */ /* 0x000ea20000000800 */
[--C-:B------:R-:W-:Y:S02]  /*e090*/  FFMA.FTZ R240, R147, c[0x0][0x23c], -R152.reuse ;  /* 0x00008f0093f07a23 */ /* 0x100fe40000010898 */
[--C-:B------:R-:W-:Y:S01]  /*e0a0*/  FFMA.FTZ R241, R150, c[0x0][0x23c], -R145.reuse ;  /* 0x00008f0096f17a23 */ /* 0x100fe20000010891 */
[----:B-1----:R-:W-:Y:S01]  /*e0b0*/  F2FP.BF16.PACK_AB R128, R173, R174 ;  /* 0x000000aead80723e */ /* 0x002fe200000010ff */
[--C-:B------:R-:W-:Y:S02]  /*e0c0*/  FFMA.FTZ R242, R148, c[0x0][0x23c], -R145.reuse ;  /* 0x00008f0094f27a23 */ /* 0x100fe40000010891 */
[----:B------:R-:W-:Y:S01]  /*e0d0*/  LDSM.16.MT88.4 R140, [R201+0xe800] ;  /* 0x00e80000c98c783b */ /* 0x000fe20000004200 */
[--C-:B------:R-:W-:Y:S02]  /*e0e0*/  FFMA.FTZ R243, R146, c[0x0][0x23c], -R145.reuse ;  /* 0x00008f0092f37a23 */ /* 0x100fe40000010891 */
[----:B------:R-:W-:Y:S01]  /*e0f0*/  FFMA.FTZ R145, R144, c[0x0][0x23c], -R145 ;  /* 0x00008f0090917a23 */ /* 0x000fe20000010891 */
[----:B------:R-:W-:Y:S01]  /*e100*/  MUFU.EX2 R176, R176 ;  /* 0x000000b000b07308 */ /* 0x000fe20000000800 */
[C---:B------:R-:W-:Y:S02]  /*e110*/  FMUL.FTZ R38, R2.reuse, R38 ;  /* 0x0000002602267220 */ /* 0x040fe40000410000 */
[C---:B------:R-:W-:Y:S01]  /*e120*/  FMUL.FTZ R39, R2.reuse, R39 ;  /* 0x0000002702277220 */ /* 0x040fe20000410000 */
[----:B------:R-:W-:Y:S01]  /*e130*/  LDSM.16.MT88.4 R148, [R204+0xf800] ;  /* 0x00f80000cc94783b */ /* 0x000fe20000004200 */
[C---:B------:R-:W-:Y:S02]  /*e140*/  FMUL.FTZ R36, R3.reuse, R36 ;  /* 0x0000002403247220 */ /* 0x040fe40000410000 */
[----:B------:R-:W-:Y:S02]  /*e150*/  FMUL.FTZ R37, R3, R37 ;  /* 0x0000002503257220 */ /* 0x000fe40000410000 */
[C---:B------:R-:W-:Y:S01]  /*e160*/  FMUL.FTZ R42, R2.reuse, R42 ;  /* 0x0000002a022a7220 */ /* 0x040fe20000410000 */
[----:B------:R1:W-:Y:S01]  /*e170*/  MUFU.EX2 R244, R145 ;  /* 0x0000009100f47308 */ /* 0x0003e20000000800 */
[C---:B------:R-:W-:Y:S01]  /*e180*/  FMUL.FTZ R43, R2.reuse, R43 ;  /* 0x0000002b022b7220 */ /* 0x040fe20000410000 */
[----:B------:R-:W-:Y:S01]  /*e190*/  LDSM.16.MT88.4 R156, [R201+0xf800] ;  /* 0x00f80000c99c783b */ /* 0x000fe20000004200 */
[----:B--2---:R-:W-:Y:S01]  /*e1a0*/  F2FP.BF16.PACK_AB R130, R171, R172 ;  /* 0x000000acab82723e */ /* 0x004fe200000010ff */
[C---:B------:R-:W-:Y:S02]  /*e1b0*/  FMUL.FTZ R40, R3.reuse, R40 ;  /* 0x0000002803287220 */ /* 0x040fe40000410000 */
[C---:B------:R-:W-:Y:S02]  /*e1c0*/  FMUL.FTZ R41, R3.reuse, R41 ;  /* 0x0000002903297220 */ /* 0x040fe40000410000 */
[C---:B------:R-:W-:Y:S02]  /*e1d0*/  FMUL.FTZ R46, R2.reuse, R46 ;  /* 0x0000002e022e7220 */ /* 0x040fe40000410000 */
[C---:B------:R-:W-:Y:S01]  /*e1e0*/  HMMA.16816.F32.BF16 R4, R128.reuse, R12, R4 ;  /* 0x0000000c8004723c */ /* 0x040fe20000041804 */
[----:B------:R-:W-:Y:S01]  /*e1f0*/  LDSM.16.MT88.4 R160, [R200+0xf800] ;  /* 0x00f80000c8a0783b */ /* 0x000fe20000004200 */
[----:B------:R-:W2:Y:S03]  /*e200*/  MUFU.EX2 R177, R177 ;  /* 0x000000b100b17308 */ /* 0x000ea60000000800 */
[C---:B------:R-:W-:Y:S02]  /*e210*/  FMUL.FTZ R47, R2.reuse, R47 ;  /* 0x0000002f022f7220 */ /* 0x040fe40000410000 */
[C---:B------:R-:W-:Y:S01]  /*e220*/  FMUL.FTZ R12, R3.reuse, R120 ;  /* 0x00000078030c7220 */ /* 0x040fe20000410000 */
[C---:B------:R-:W-:Y:S04]  /*e230*/  HMMA.16816.F32.BF16 R8, R128.reuse, R14, R8 ;  /* 0x0000000e8008723c */ /* 0x040fe80000041808 */
[C---:B------:R-:W-:Y:S01]  /*e240*/  FMUL.FTZ R13, R3.reuse, R121 ;  /* 0x00000079030d7220 */ /* 0x040fe20000410000 */
[----:B------:R-:W-:Y:S01]  /*e250*/  MUFU.EX2 R178, R178 ;  /* 0x000000b200b27308 */ /* 0x000fe20000000800 */
[----:B-1----:R-:W-:Y:S01]  /*e260*/  LDSM.16.MT88.4 R144, [R200+0xd800] ;  /* 0x00d80000c890783b */ /* 0x002fe20000004200 */
[C---:B------:R-:W-:Y:S02]  /*e270*/  FMUL.FTZ R14, R2.reuse, R122 ;  /* 0x0000007a020e7220 */ /* 0x040fe40000410000 */
[C---:B------:R-:W-:Y:S03]  /*e280*/  FMUL.FTZ R15, R2.reuse, R123 ;  /* 0x0000007b020f7220 */ /* 0x040fe60000410000 */
[C---:B------:R-:W-:Y:S02]  /*e290*/  FMUL.FTZ R44, R3.reuse, R44 ;  /* 0x0000002c032c7220 */ /* 0x040fe40000410000 */
[----:B------:R-:W1:Y:S01]  /*e2a0*/  LDSM.16.MT88.4 R120, [R200+0xc000] ;  /* 0x00c00000c878783b */ /* 0x000e620000004200 */
[C---:B------:R-:W-:Y:S01]  /*e2b0*/  FMUL.FTZ R45, R3.reuse, R45 ;  /* 0x0000002d032d7220 */ /* 0x040fe20000410000 */
[C---:B------:R-:W-:Y:S01]  /*e2c0*/  HMMA.16816.F32.BF16 R12, R128.reuse, R20, R12 ;  /* 0x00000014800c723c */ /* 0x040fe2000004180c */
[----:B------:R-:W-:Y:S02]  /*e2d0*/  MUFU.EX2 R179, R179 ;  /* 0x000000b300b37308 */ /* 0x000fe40000000800 */
[C---:B------:R-:W-:Y:S02]  /*e2e0*/  FMUL.FTZ R50, R2.reuse, R50 ;  /* 0x0000003202327220 */ /* 0x040fe40000410000 */
[C---:B------:R-:W-:Y:S02]  /*e2f0*/  FMUL.FTZ R51, R2.reuse, R51 ;  /* 0x0000003302337220 */ /* 0x040fe40000410000 */
[C---:B------:R-:W-:Y:S01]  /*e300*/  FMUL.FTZ R20, R3.reuse, R112 ;  /* 0x0000007003147220 */ /* 0x040fe20000410000 */
[C---:B------:R-:W-:Y:S03]  /*e310*/  HMMA.16816.F32.BF16 R16, R128.reuse, R22, R16 ;  /* 0x000000168010723c */ /* 0x040fe60000041810 */
[----:B------:R-:W-:Y:S01]  /*e320*/  MUFU.EX2 R180, R180 ;  /* 0x000000b400b47308 */ /* 0x000fe20000000800 */
[C---:B------:R-:W-:Y:S02]  /*e330*/  FMUL.FTZ R21, R3.reuse, R113 ;  /* 0x0000007103157220 */ /* 0x040fe40000410000 */
[C---:B------:R-:W-:Y:S02]  /*e340*/  FMUL.FTZ R48, R3.reuse, R48 ;  /* 0x0000003003307220 */ /* 0x040fe40000410000 */
[C---:B------:R-:W-:Y:S04]  /*e350*/  FMUL.FTZ R22, R2.reuse, R114 ;  /* 0x0000007202167220 */ /* 0x040fe80000410000 */
[C---:B------:R-:W-:Y:S01]  /*e360*/  FMUL.FTZ R23, R2.reuse, R115 ;  /* 0x0000007302177220 */ /* 0x040fe20000410000 */
[----:B------:R-:W3:Y:S01]  /*e370*/  MUFU.EX2 R181, R181 ;  /* 0x000000b500b57308 */ /* 0x000ee20000000800 */
[----:B------:R-:W4:Y:S01]  /*e380*/  LDSM.16.MT88.4 R112, [R204+0xe000] ;  /* 0x00e00000cc70783b */ /* 0x000f220000004200 */
[C---:B------:R-:W-:Y:S02]  /*e390*/  FMUL.FTZ R49, R3.reuse, R49 ;  /* 0x0000003103317220 */ /* 0x040fe40000410000 */
[C---:B------:R-:W-:Y:S02]  /*e3a0*/  FMUL.FTZ R54, R2.reuse, R54 ;  /* 0x0000003602367220 */ /* 0x040fe40000410000 */
[C---:B------:R-:W-:Y:S03]  /*e3b0*/  HMMA.16816.F32.BF16 R20, R128.reuse, R28, R20 ;  /* 0x0000001c8014723c */ /* 0x040fe60000041814 */
[C---:B------:R-:W-:Y:S01]  /*e3c0*/  FMUL.FTZ R55, R2.reuse, R55 ;  /* 0x0000003702377220 */ /* 0x040fe20000410000 */
[----:B------:R-:W-:Y:S01]  /*e3d0*/  MUFU.EX2 R182, R182 ;  /* 0x000000b600b67308 */ /* 0x000fe20000000800 */
[C---:B------:R-:W-:Y:S02]  /*e3e0*/  FMUL.FTZ R52, R3.reuse, R52 ;  /* 0x0000003403347220 */ /* 0x040fe40000410000 */
[C---:B------:R-:W-:Y:S01]  /*e3f0*/  FMUL.FTZ R28, R3.reuse, R104 ;  /* 0x00000068031c7220 */ /* 0x040fe20000410000 */
[C---:B------:R-:W-:Y:S04]  /*e400*/  HMMA.16816.F32.BF16 R24, R128.reuse, R30, R24 ;  /* 0x0000001e8018723c */ /* 0x040fe80000041818 */
[C---:B------:R-:W-:Y:S02]  /*e410*/  FMUL.FTZ R29, R3.reuse, R105 ;  /* 0x00000069031d7220 */ /* 0x040fe40000410000 */
[C---:B------:R-:W-:Y:S01]  /*e420*/  FMUL.FTZ R53, R3.reuse, R53 ;  /* 0x0000003503357220 */ /* 0x040fe20000410000 */
[----:B------:R-:W5:Y:S01]  /*e430*/  MUFU.EX2 R183, R183 ;  /* 0x000000b700b77308 */ /* 0x000f620000000800 */
[C---:B------:R-:W-:Y:S04]  /*e440*/  FMUL.FTZ R30, R2.reuse, R106 ;  /* 0x0000006a021e7220 */ /* 0x040fe80000410000 */
[C---:B------:R-:W-:Y:S02]  /*e450*/  FMUL.FTZ R31, R2.reuse, R107 ;  /* 0x0000006b021f7220 */ /* 0x040fe40000410000 */
[----:B------:R-:W2:Y:S01]  /*e460*/  LDSM.16.MT88.4 R104, [R202+0xe000] ;  /* 0x00e00000ca68783b */ /* 0x000ea20000004200 */
[C---:B------:R-:W-:Y:S02]  /*e470*/  FMUL.FTZ R58, R2.reuse, R58 ;  /* 0x0000003a023a7220 */ /* 0x040fe40000410000 */
[C---:B------:R-:W-:Y:S01]  /*e480*/  FMUL.FTZ R59, R2.reuse, R59 ;  /* 0x0000003b023b7220 */ /* 0x040fe20000410000 */
[----:B------:R-:W-:Y:S01]  /*e490*/  MUFU.EX2 R184, R184 ;  /* 0x000000b800b87308 */ /* 0x000fe20000000800 */
[C---:B-1----:R-:W-:Y:S03]  /*e4a0*/  HMMA.16816.F32.BF16 R28, R128.reuse, R120, R28 ;  /* 0x00000078801c723c */ /* 0x042fe6000004181c */
[C---:B------:R-:W-:Y:S02]  /*e4b0*/  FMUL.FTZ R56, R3.reuse, R56 ;  /* 0x0000003803387220 */ /* 0x040fe40000410000 */
[C---:B------:R-:W-:Y:S02]  /*e4c0*/  FMUL.FTZ R57, R3.reuse, R57 ;  /* 0x0000003903397220 */ /* 0x040fe40000410000 */
[C---:B------:R-:W-:Y:S01]  /*e4d0*/  FMUL.FTZ R62, R2.reuse, R62 ;  /* 0x0000003e023e7220 */ /* 0x040fe20000410000 */
[C---:B------:R-:W-:Y:S01]  /*e4e0*/  HMMA.16816.F32.BF16 R32, R128.reuse, R122, R32 ;  /* 0x0000007a8020723c */ /* 0x040fe20000041820 */
[----:B------:R-:W-:Y:S01]  /*e4f0*/  LDSM.16.MT88.4 R120, [R200+0xc800] ;  /* 0x00c80000c878783b */ /* 0x000fe20000004200 */
[----:B------:R-:W1:Y:S02]  /*e500*/  MUFU.EX2 R185, R185 ;  /* 0x000000b900b97308 */ /* 0x000e640000000800 */
[C---:B------:R-:W-:Y:S02]  /*e510*/  FMUL.FTZ R63, R2.reuse, R63 ;  /* 0x0000003f023f7220 */ /* 0x040fe40000410000 */
[C---:B------:R-:W-:Y:S02]  /*e520*/  FMUL.FTZ R60, R3.reuse, R60 ;  /* 0x0000003c033c7220 */ /* 0x040fe40000410000 */
[C---:B----4-:R-:W-:Y:S04]  /*e530*/  HMMA.16816.F32.BF16 R36, R128.reuse, R112, R36 ;  /* 0x000000708024723c */ /* 0x050fe80000041824 */
[C---:B------:R-:W-:Y:S01]  /*e540*/  FMUL.FTZ R61, R3.reuse, R61 ;  /* 0x0000003d033d7220 */ /* 0x040fe20000410000 */
[----:B------:R-:W-:Y:S01]  /*e550*/  MUFU.EX2 R186, R186 ;  /* 0x000000ba00ba7308 */ /* 0x000fe20000000800 */
[C---:B------:R-:W-:Y:S02]  /*e560*/  FMUL.FTZ R66, R2.reuse, R66 ;  /* 0x0000004202427220 */ /* 0x040fe40000410000 */
[C---:B------:R-:W-:Y:S01]  /*e570*/  HMMA.16816.F32.BF16 R40, R128.reuse, R114, R40 ;  /* 0x000000728028723c */ /* 0x040fe20000041828 */
[----:B------:R-:W-:Y:S03]  /*e580*/  LDSM.16.MT88.4 R112, [R204+0xc800] ;  /* 0x00c80000cc70783b */ /* 0x000fe60000004200 */
[C---:B------:R-:W-:Y:S02]  /*e590*/  FMUL.FTZ R67, R2.reuse, R67 ;  /* 0x0000004302437220 */ /* 0x040fe40000410000 */
[C---:B------:R-:W-:Y:S01]  /*e5a0*/  FMUL.FTZ R64, R3.reuse, R64 ;  /* 0x0000004003407220 */ /* 0x040fe20000410000 */
[----:B------:R-:W4:Y:S01]  /*e5b0*/  MUFU.EX2 R187, R187 ;  /* 0x000000bb00bb7308 */ /* 0x000f220000000800 */
[C---:B------:R-:W-:Y:S01]  /*e5c0*/  FMUL.FTZ R65, R3.reuse, R65 ;  /* 0x0000004103417220 */ /* 0x040fe20000410000 */
[C---:B--2---:R-:W-:Y:S03]  /*e5d0*/  HMMA.16816.F32.BF16 R44, R128.reuse, R104, R44 ;  /* 0x00000068802c723c */ /* 0x044fe6000004182c */
[C---:B------:R-:W-:Y:S02]  /*e5e0*/  FMUL.FTZ R70, R2.reuse, R70 ;  /* 0x0000004602467220 */ /* 0x040fe40000410000 */
[C---:B------:R-:W-:Y:S03]  /*e5f0*/  FMUL.FTZ R71, R2.reuse, R71 ;  /* 0x0000004702477220 */ /* 0x040fe60000410000 */
[----:B------:R-:W-:Y:S01]  /*e600*/  MUFU.EX2 R235, R235 ;  /* 0x000000eb00eb7308 */ /* 0x000fe20000000800 */
[C---:B------:R-:W-:Y:S01]  /*e610*/  FMUL.FTZ R68, R3.reuse, R68 ;  /* 0x0000004403447220 */ /* 0x040fe20000410000 */
[C---:B------:R-:W-:Y:S01]  /*e620*/  HMMA.16816.F32.BF16 R48, R128.reuse, R106, R48 ;  /* 0x0000006a8030723c */ /* 0x040fe20000041830 */
[----:B------:R-:W2:Y:S02]  /*e630*/  LDSM.16.MT88.4 R104, [R204+0x10000] ;  /* 0x01000000cc68783b */ /* 0x000ea40000004200 */
[C---:B------:R-:W-:Y:S02]  /*e640*/  FMUL.FTZ R69, R3.reuse, R69 ;  /* 0x0000004503457220 */ /* 0x040fe40000410000 */
[C---:B------:R-:W-:Y:S03]  /*e650*/  FMUL.FTZ R74, R2.reuse, R74 ;  /* 0x0000004a024a7220 */ /* 0x040fe60000410000 */
[C---:B------:R-:W-:Y:S01]  /*e660*/  HMMA.16816.F32.BF16 R52, R128.reuse, R100, R52 ;  /* 0x000000648034723c */ /* 0x040fe20000041834 */
[----:B------:R-:W1:Y:S03]  /*e670*/  MUFU.EX2 R236, R236 ;  /* 0x000000ec00ec7308 */ /* 0x000e660000000800 */
[C---:B------:R-:W-:Y:S02]  /*e680*/  FMUL.FTZ R75, R2.reuse, R75 ;  /* 0x0000004b024b7220 */ /* 0x040fe40000410000 */
[C---:B------:R-:W-:Y:S02]  /*e690*/  FMUL.FTZ R72, R3.reuse, R72 ;  /* 0x0000004803487220 */ /* 0x040fe40000410000 */
[C---:B------:R-:W-:Y:S01]  /*e6a0*/  HMMA.16816.F32.BF16 R56, R128.reuse, R102, R56 ;  /* 0x000000668038723c */ /* 0x040fe20000041838 */
[----:B------:R-:W1:Y:S02]  /*e6b0*/  LDSM.16.MT88.4 R100, [R202+0x10000] ;  /* 0x01000000ca64783b */ /* 0x000e640000004200 */
[----:B------:R-:W-:Y:S01]  /*e6c0*/  MUFU.EX2 R237, R237 ;  /* 0x000000ed00ed7308 */ /* 0x000fe20000000800 */
[C---:B------:R-:W-:Y:S02]  /*e6d0*/  FMUL.FTZ R73, R3.reuse, R73 ;  /* 0x0000004903497220 */ /* 0x040fe40000410000 */
[C---:B------:R-:W-:Y:S02]  /*e6e0*/  FMUL.FTZ R78, R2.reuse, R78 ;  /* 0x0000004e024e7220 */ /* 0x040fe40000410000 */
[C---:B------:R-:W-:Y:S04]  /*e6f0*/  HMMA.16816.F32.BF16 R60, R128.reuse, R108, R60 ;  /* 0x0000006c803c723c */ /* 0x040fe8000004183c */
[C---:B------:R-:W-:Y:S01]  /*e700*/  FMUL.FTZ R79, R2.reuse, R79 ;  /* 0x0000004f024f7220 */ /* 0x040fe20000410000 */
[----:B------:R-:W1:Y:S01]  /*e710*/  MUFU.EX2 R238, R238 ;  /* 0x000000ee00ee7308 */ /* 0x000e620000000800 */
[C---:B------:R-:W-:Y:S02]  /*e720*/  FMUL.FTZ R76, R3.reuse, R76 ;  /* 0x0000004c034c7220 */ /* 0x040fe40000410000 */
[C---:B------:R-:W-:Y:S01]  /*e730*/  HMMA.16816.F32.BF16 R64, R128.reuse, R110, R64 ;  /* 0x0000006e8040723c */ /* 0x040fe20000041840 */
[----:B------:R-:W4:Y:S03]  /*e740*/  LDSM.16.MT88.4 R108, [R201+0x10000] ;  /* 0x01000000c96c783b */ /* 0x000f260000004200 */
[C---:B------:R-:W-:Y:S02]  /*e750*/  FMUL.FTZ R77, R3.reuse, R77 ;  /* 0x0000004d034d7220 */ /* 0x040fe40000410000 */
[C---:B------:R-:W-:Y:S01]  /*e760*/  FMUL.FTZ R82, R2.reuse, R82 ;  /* 0x0000005202527220 */ /* 0x040fe20000410000 */
[----:B------:R-:W-:Y:S01]  /*e770*/  MUFU.EX2 R239, R239 ;  /* 0x000000ef00ef7308 */ /* 0x000fe20000000800 */
[C---:B------:R-:W-:Y:S01]  /*e780*/  FMUL.FTZ R83, R2.reuse, R83 ;  /* 0x0000005302537220 */ /* 0x040fe20000410000 */
[C---:B--2---:R-:W-:Y:S03]  /*e790*/  HMMA.16816.F32.BF16 R68, R128.reuse, R104, R68 ;  /* 0x000000688044723c */ /* 0x044fe60000041844 */
[C---:B------:R-:W-:Y:S02]  /*e7a0*/  FMUL.FTZ R80, R3.reuse, R80 ;  /* 0x0000005003507220 */ /* 0x040fe40000410000 */
[C---:B------:R-:W-:Y:S02]  /*e7b0*/  FMUL.FTZ R81, R3.reuse, R81 ;  /* 0x0000005103517220 */ /* 0x040fe40000410000 */
[C---:B------:R-:W-:Y:S01]  /*e7c0*/  FMUL.FTZ R86, R2.reuse, R86 ;  /* 0x0000005602567220 */ /* 0x040fe20000410000 */
[C---:B------:R-:W-:Y:S01]  /*e7d0*/  HMMA.16816.F32.BF16 R72, R128.reuse, R106, R72 ;  /* 0x0000006a8048723c */ /* 0x040fe20000041848 */
[----:B------:R-:W2:Y:S01]  /*e7e0*/  LDSM.16.MT88.4 R104, [R200+0x10000] ;  /* 0x01000000c868783b */ /* 0x000ea20000004200 */
[----:B------:R-:W2:Y:S02]  /*e7f0*/  MUFU.EX2 R240, R240 ;  /* 0x000000f000f07308 */ /* 0x000ea40000000800 */
[C---:B------:R-:W-:Y:S02]  /*e800*/  FMUL.FTZ R87, R2.reuse, R87 ;  /* 0x0000005702577220 */ /* 0x040fe40000410000 */
[C---:B------:R-:W-:Y:S02]  /*e810*/  FMUL.FTZ R84, R3.reuse, R84 ;  /* 0x0000005403547220 */ /* 0x040fe40000410000 */
[C---:B-1----:R-:W-:Y:S04]  /*e820*/  HMMA.16816.F32.BF16 R76, R128.reuse, R100, R76 ;  /* 0x00000064804c723c */ /* 0x042fe8000004184c */
[----:B------:R-:W-:Y:S01]  /*e830*/  FMUL.FTZ R85, R3, R85 ;  /* 0x0000005503557220 */ /* 0x000fe20000410000 */
[----:B------:R-:W-:Y:S01]  /*e840*/  MUFU.EX2 R241, R241 ;  /* 0x000000f100f17308 */ /* 0x000fe20000000800 */
[C---:B------:R-:W-:Y:S01]  /*e850*/  FMUL.FTZ R90, R2.reuse, R90 ;  /* 0x0000005a025a7220 */ /* 0x040fe20000410000 */
[----:B------:R-:W-:Y:S01]  /*e860*/  F2FP.BF16.PACK_AB R101, R177, R176 ;  /* 0x000000b0b165723e */ /* 0x000fe200000010ff */
[C---:B------:R-:W-:Y:S04]  /*e870*/  HMMA.16816.F32.BF16 R80, R128.reuse, R102, R80 ;  /* 0x000000668050723c */ /* 0x040fe80000041850 */
[C---:B------:R-:W-:Y:S01]  /*e880*/  FMUL.FTZ R91, R2.reuse, R91 ;  /* 0x0000005b025b7220 */ /* 0x040fe20000410000 */
[----:B---3--:R-:W-:Y:S01]  /*e890*/  F2FP.BF16.PACK_AB R100, R181, R180 ;  /* 0x000000b4b564723e */ /* 0x008fe200000010ff */
[----:B------:R-:W-:Y:S01]  /*e8a0*/  FMUL.FTZ R88, R3, R88 ;  /* 0x0000005803587220 */ /* 0x000fe20000410000 */
[----:B------:R-:W-:Y:S01]  /*e8b0*/  F2FP.BF16.PACK_AB R103, R179, R178 ;  /* 0x000000b2b367723e */ /* 0x000fe200000010ff */
[C---:B----4-:R-:W-:Y:S01]  /*e8c0*/  HMMA.16816.F32.BF16 R84, R128.reuse, R108, R84 ;  /* 0x0000006c8054723c */ /* 0x050fe20000041854 */
[----:B------:R-:W1:Y:S03]  /*e8d0*/  MUFU.EX2 R242, R242 ;  /* 0x000000f200f27308 */ /* 0x000e660000000800 */
[----:B------:R-:W-:Y:S01]  /*e8e0*/  FMUL.FTZ R89, R3, R89 ;  /* 0x0000005903597220 */ /* 0x000fe20000410000 */
[----:B-----5:R-:W-:Y:S01]  /*e8f0*/  F2FP.BF16.PACK_AB R102, R183, R182 ;  /* 0x000000b6b766723e */ /* 0x020fe200000010ff */
[C---:B------:R-:W-:Y:S02]  /*e900*/  FMUL.FTZ R94, R2.reuse, R94 ;  /* 0x0000005e025e7220 */ /* 0x040fe40000410000 */
[C---:B------:R-:W-:Y:S03]  /*e910*/  FMUL.FTZ R95, R2.reuse, R95 ;  /* 0x0000005f025f7220 */ /* 0x040fe60000410000 */
[C---:B------:R-:W-:Y:S01]  /*e920*/  HMMA.16816.F32.BF16 R88, R128.reuse, R110, R88 ;  /* 0x0000006e8058723c */ /* 0x040fe20000041858 */
[----:B------:R-:W3:Y:S01]  /*e930*/  LDSM.16.MT88.4 R108, [R201+0xc800] ;  /* 0x00c80000c96c783b */ /* 0x000ee20000004200 */
[----:B------:R-:W-:Y:S01]  /*e940*/  MUFU.EX2 R243, R243 ;  /* 0x000000f300f37308 */ /* 0x000fe20000000800 */
[C---:B------:R-:W-:Y:S02]  /*e950*/  FMUL.FTZ R92, R3.reuse, R92 ;  /* 0x0000005c035c7220 */ /* 0x040fe40000410000 */
[C---:B------:R-:W-:Y:S02]  /*e960*/  FMUL.FTZ R93, R3.reuse, R93 ;  /* 0x0000005d035d7220 */ /* 0x040fe40000410000 */
[C---:B------:R-:W-:Y:S02]  /*e970*/  FMUL.FTZ R98, R2.reuse, R98 ;  /* 0x0000006202627220 */ /* 0x040fe40000410000 */
[----:B------:R-:W-:Y:S03]  /*e980*/  FMUL.FTZ R99, R2, R99 ;  /* 0x0000006302637220 */ /* 0x000fe60000410000 */
[C---:B--2---:R-:W-:Y:S03]  /*e990*/  HMMA.16816.F32.BF16 R92, R128.reuse, R104, R92 ;  /* 0x00000068805c723c */ /* 0x044fe6000004185c */
[C---:B------:R-:W-:Y:S02]  /*e9a0*/  FMUL.FTZ R96, R3.reuse, R96 ;  /* 0x0000006003607220 */ /* 0x040fe40000410000 */
[----:B------:R-:W-:Y:S02]  /*e9b0*/  FMUL.FTZ R97, R3, R97 ;  /* 0x0000006103617220 */ /* 0x000fe40000410000 */
[--C-:B------:R-:W-:Y:S02]  /*e9c0*/  FFMA.FTZ R135, R135, c[0x0][0x23c], -R152.reuse ;  /* 0x00008f0087877a23 */ /* 0x100fe40000010898 */
[----:B------:R-:W-:Y:S03]  /*e9d0*/  FFMA.FTZ R152, R134, c[0x0][0x23c], -R152 ;  /* 0x00008f0086987a23 */ /* 0x000fe60000010898 */
[----:B------:R-:W-:Y:S01]  /*e9e0*/  HMMA.16816.F32.BF16 R96, R128, R106, R96 ;  /* 0x0000006a8060723c */ /* 0x000fe20000041860 */
[----:B------:R-:W2:Y:S01]  /*e9f0*/  LDSM.16.MT88.4 R104, [R200+0xe800] ;  /* 0x00e80000c868783b */ /* 0x000ea20000004200 */
[----:B------:R4:W-:Y:S01]  /*ea00*/  MUFU.EX2 R134, R152 ;  /* 0x0000009800867308 */ /* 0x0009e20000000800 */
[----:B------:R-:W-:Y:S02]  /*ea10*/  FFMA.FTZ R175, R2, R231, R175 ;  /* 0x000000e702af7223 */ /* 0x000fe400000100af */
[----:B------:R-:W-:Y:S01]  /*ea20*/  FFMA.FTZ R174, R3, R232, R174 ;  /* 0x000000e803ae7223 */ /* 0x000fe200000100ae */
[----:B------:R-:W-:Y:S01]  /*ea30*/  MOV R3, R132 ;  /* 0x0000008400037202 */ /* 0x000fe20000000f00 */
[----:B------:R-:W-:Y:S01]  /*ea40*/  FADD.FTZ R170, R170, R175 ;  /* 0x000000afaaaa7221 */ /* 0x000fe20000010000 */
[C---:B------:R-:W-:Y:S01]  /*ea50*/  HMMA.16816.F32.BF16 R4, R100.reuse, R112, R4 ;  /* 0x000000706404723c */ /* 0x040fe20000041804 */
[----:B------:R-:W-:Y:S03]  /*ea60*/  LDSM.16.MT88.4 R128, [R202+0xf000] ;  /* 0x00f00000ca80783b */ /* 0x000fe60000004200 */
[----:B------:R-:W5:Y:S01]  /*ea70*/  MUFU.EX2 R135, R135 ;  /* 0x0000008700877308 */ /* 0x000f620000000800 */
[----:B------:R-:W-:Y:S02]  /*ea80*/  FADD.FTZ R173, R173, R174 ;  /* 0x000000aeadad7221 */ /* 0x000fe40000010000 */
[----:B------:R-:W-:Y:S01]  /*ea90*/  FADD.FTZ R169, R169, R170 ;  /* 0x000000aaa9a97221 */ /* 0x000fe20000010000 */
[C---:B------:R-:W-:Y:S01]  /*eaa0*/  HMMA.16816.F32.BF16 R8, R100.reuse, R114, R8 ;  /* 0x000000726408723c */ /* 0x040fe20000041808 */
[----:B------:R-:W-:Y:S03]  /*eab0*/  LDSM.16.MT88.4 R112, [R202+0x10800] ;  /* 0x01080000ca70783b */ /* 0x000fe60000004200 */
[----:B------:R-:W-:Y:S02]  /*eac0*/  FADD.FTZ R172, R172, R173 ;  /* 0x000000adacac7221 */ /* 0x000fe40000010000 */
[----:B------:R-:W-:Y:S02]  /*ead0*/  FADD.FTZ R169, R168, R169 ;  /* 0x000000a9a8a97221 */ /* 0x000fe40000010000 */
[C---:B------:R-:W-:Y:S01]  /*eae0*/  HMMA.16816.F32.BF16 R12, R100.reuse, R116, R12 ;  /* 0x00000074640c723c */ /* 0x040fe2000004180c */
[----:B----4-:R-:W-:Y:S03]  /*eaf0*/  LDSM.16.MT88.4 R152, [R202+0xf800] ;  /* 0x00f80000ca98783b */ /* 0x010fe60000004200 */
[----:B------:R-:W-:Y:S02]  /*eb00*/  FADD.FTZ R171, R171, R172 ;  /* 0x000000acabab7221 */ /* 0x000fe40000010000 */
[----:B------:R-:W-:Y:S02]  /*eb10*/  FADD.FTZ R176, R176, R169 ;  /* 0x000000a9b0b07221 */ /* 0x000fe40000010000 */
[C---:B------:R-:W-:Y:S01]  /*eb20*/  HMMA.16816.F32.BF16 R16, R100.reuse, R118, R16 ;  /* 0x000000766410723c */ /* 0x040fe20000041810 */
[----:B------:R-:W-:Y:S03]  /*eb30*/  LDSM.16.MT88.4 R116, [R201+0x10800] ;  /* 0x01080000c974783b */ /* 0x000fe60000004200 */
[----:B------:R-:W-:Y:S02]  /*eb40*/  FADD.FTZ R180, R180, R171 ;  /* 0x000000abb4b47221 */ /* 0x000fe40000010000 */
[----:B------:R-:W-:Y:S02]  /*eb50*/  FADD.FTZ R177, R177, R176 ;  /* 0x000000b0b1b17221 */ /* 0x000fe40000010000 */
[C---:B---3--:R-:W-:Y:S04]  /*eb60*/  HMMA.16816.F32.BF16 R20, R100.reuse, R108, R20 ;  /* 0x0000006c6414723c */ /* 0x048fe80000041814 */
[----:B------:R-:W-:Y:S02]  /*eb70*/  FADD.FTZ R181, R181, R180 ;  /* 0x000000b4b5b57221 */ /* 0x000fe40000010000 */
[----:B------:R-:W-:Y:S02]  /*eb80*/  FADD.FTZ R178, R178, R177 ;  /* 0x000000b1b2b27221 */ /* 0x000fe40000010000 */
[C---:B------:R-:W-:Y:S01]  /*eb90*/  HMMA.16816.F32.BF16 R24, R100.reuse, R110, R24 ;  /* 0x0000006e6418723c */ /* 0x040fe20000041818 */
[----:B------:R-:W3:Y:S03]  /*eba0*/  LDSM.16.MT88.4 R108, [R204+0x10800] ;  /* 0x01080000cc6c783b */ /* 0x000ee60000004200 */
[----:B------:R-:W-:Y:S02]  /*ebb0*/  FADD.FTZ R2, R182, R181 ;  /* 0x000000b5b6027221 */ /* 0x000fe40000010000 */
[----:B------:R-:W-:Y:S02]  /*ebc0*/  FADD.FTZ R179, R179, R178 ;  /* 0x000000b2b3b37221 */ /* 0x000fe40000010000 */
        /* <DEDUP_REMOVED lines=39> */
[C---:B---3--:R-:W-:Y:S03]  /*ee40*/  HMMA.16816.F32.BF16 R4, R100.reuse, R108, R4 ;  /* 0x0000006c6404723c */ /* 0x048fe60000041804 */
[----:B------:R-:W-:Y:S02]  /*ee50*/  FADD.FTZ R237, R237, R236 ;  /* 0x000000eceded7221 */ /* 0x000fe40000010000 */
[----:B------:R-:W-:Y:S02]  /*ee60*/  FADD.FTZ R186, R187, R186 ;  /* 0x000000babbba7221 */ /* 0x000fe40000010000 */
[----:B------:R-:W-:Y:S01]  /*ee70*/  FADD.FTZ R238, R238, R237 ;  /* 0x000000edeeee7221 */ /* 0x000fe20000010000 */
[C---:B------:R-:W-:Y:S01]  /*ee80*/  HMMA.16816.F32.BF16 R8, R100.reuse, R110, R8 ;  /* 0x0000006e6408723c */ /* 0x040fe20000041808 */
[----:B------:R-:W3:Y:S07]  /*ee90*/  LDSM.16.MT88.4 R108, [R204+0x11000] ;  /* 0x01100000cc6c783b */ /* 0x000eee0000004200 */
[C---:B------:R-:W-:Y:S08]  /*eea0*/  HMMA.16816.F32.BF16 R12, R100.reuse, R120, R12 ;  /* 0x00000078640c723c */ /* 0x040ff0000004180c */
[C---:B------:R-:W-:Y:S08]  /*eeb0*/  HMMA.16816.F32.BF16 R16, R100.reuse, R122, R16 ;  /* 0x0000007a6410723c */ /* 0x040ff00000041810 */
[C---:B----4-:R-:W-:Y:S08]  /*eec0*/  HMMA.16816.F32.BF16 R20, R100.reuse, R112, R20 ;  /* 0x000000706414723c */ /* 0x050ff00000041814 */
[C---:B------:R-:W-:Y:S01]  /*eed0*/  HMMA.16816.F32.BF16 R24, R100.reuse, R114, R24 ;  /* 0x000000726418723c */ /* 0x040fe20000041818 */
[----:B------:R-:W4:Y:S07]  /*eee0*/  LDSM.16.MT88.4 R112, [R202+0x11000] ;  /* 0x01100000ca70783b */ /* 0x000f2e0000004200 */
[C---:B------:R-:W-:Y:S08]  /*eef0*/  HMMA.16816.F32.BF16 R28, R100.reuse, R124, R28 ;  /* 0x0000007c641c723c */ /* 0x040ff0000004181c */
[C---:B------:R-:W-:Y:S01]  /*ef00*/  HMMA.16816.F32.BF16 R32, R100.reuse, R126, R32 ;  /* 0x0000007e6420723c */ /* 0x040fe20000041820 */
[----:B------:R-:W-:Y:S07]  /*ef10*/  LDSM.16.MT88.4 R124, [R204+0xd800] ;  /* 0x00d80000cc7c783b */ /* 0x000fee0000004200 */
[C---:B-1----:R-:W-:Y:S08]  /*ef20*/  HMMA.16816.F32.BF16 R36, R100.reuse, R116, R36 ;  /* 0x000000746424723c */ /* 0x042ff00000041824 */
[C---:B------:R-:W-:Y:S01]  /*ef30*/  HMMA.16816.F32.BF16 R40, R100.reuse, R118, R40 ;  /* 0x000000766428723c */ /* 0x040fe20000041828 */
[----:B------:R-:W1:Y:S07]  /*ef40*/  LDSM.16.MT88.4 R116, [R201+0x11000] ;  /* 0x01100000c974783b */ /* 0x000e6e0000004200 */
[C---:B------:R-:W-:Y:S08]  /*ef50*/  HMMA.16816.F32.BF16 R44, R100.reuse, R128, R44 ;  /* 0x00000080642c723c */ /* 0x040ff0000004182c */
[C---:B------:R-:W-:Y:S08]  /*ef60*/  HMMA.16816.F32.BF16 R48, R100.reuse, R130, R48 ;  /* 0x000000826430723c */ /* 0x040ff00000041830 */
[C---:B------:R-:W-:Y:S07]  /*ef70*/  HMMA.16816.F32.BF16 R52, R100.reuse, R136, R52 ;  /* 0x000000886434723c */ /* 0x040fee0000041834 */
[----:B------:R-:W-:Y:S01]  /*ef80*/  F2FP.BF16.PACK_AB R137, R240, R239 ;  /* 0x000000eff089723e */ /* 0x000fe200000010ff */
[C---:B------:R-:W-:Y:S04]  /*ef90*/  HMMA.16816.F32.BF16 R56, R100.reuse, R138, R56 ;  /* 0x0000008a6438723c */ /* 0x040fe80000041838 */
[----:B------:R-:W-:Y:S01]  /*efa0*/  F2FP.BF16.PACK_AB R136, R242, R241 ;  /* 0x000000f1f288723e */ /* 0x000fe200000010ff */
[----:B------:R-:W-:Y:S02]  /*efb0*/  FADD.FTZ R239, R239, R186 ;  /* 0x000000baefef7221 */ /* 0x000fe40000010000 */
[----:B-----5:R-:W-:Y:S01]  /*efc0*/  F2FP.BF16.PACK_AB R139, R134, R135 ;  /* 0x00000087868b723e */ /* 0x020fe200000010ff */
[C---:B--2---:R-:W-:Y:S04]  /*efd0*/  HMMA.16816.F32.BF16 R60, R100.reuse, R104, R60 ;  /* 0x00000068643c723c */ /* 0x044fe8000004183c */
[----:B------:R-:W-:Y:S01]  /*efe0*/  F2FP.BF16.PACK_AB R138, R244, R243 ;  /* 0x000000f3f48a723e */ /* 0x000fe200000010ff */
[----:B------:R-:W-:Y:S02]  /*eff0*/  FADD.FTZ R241, R241, R238 ;  /* 0x000000eef1f17221 */ /* 0x000fe40000010000 */
[----:B------:R-:W-:Y:S01]  /*f000*/  FADD.FTZ R240, R240, R239 ;  /* 0x000000eff0f07221 */ /* 0x000fe20000010000 */
[C---:B------:R-:W-:Y:S01]  /*f010*/  HMMA.16816.F32.BF16 R64, R100.reuse, R106, R64 ;  /* 0x0000006a6440723c */ /* 0x040fe20000041840 */
[----:B------:R-:W2:Y:S03]  /*f020*/  LDSM.16.MT88.4 R104, [R200+0x11000] ;  /* 0x01100000c868783b */ /* 0x000ea60000004200 */
[----:B------:R-:W-:Y:S02]  /*f030*/  FADD.FTZ R242, R242, R241 ;  /* 0x000000f1f2f27221 */ /* 0x000fe40000010000 */
[----:B------:R-:W-:Y:S02]  /*f040*/  FADD.FTZ R135, R135, R240 ;  /* 0x000000f087877221 */ /* 0x000fe40000010000 */
[C---:B---3--:R-:W-:Y:S04]  /*f050*/  HMMA.16816.F32.BF16 R68, R100.reuse, R108, R68 ;  /* 0x0000006c6444723c */ /* 0x048fe80000041844 */
[----:B------:R-:W-:Y:S02]  /*f060*/  FADD.FTZ R243, R243, R242 ;  /* 0x000000f2f3f37221 */ /* 0x000fe40000010000 */
[----:B------:R-:W-:Y:S02]  /*f070*/  FADD.FTZ R231, R134, R135 ;  /* 0x0000008786e77221 */ /* 0x000fe40000010000 */
[C---:B------:R-:W-:Y:S01]  /*f080*/  HMMA.16816.F32.BF16 R72, R100.reuse, R110, R72 ;  /* 0x0000006e6448723c */ /* 0x040fe20000041848 */
[----:B------:R-:W3:Y:S03]  /*f090*/  LDSM.16.MT88.4 R108, [R202+0xd800] ;  /* 0x00d80000ca6c783b */ /* 0x000ee60000004200 */
[----:B------:R-:W-:Y:S04]  /*f0a0*/  FADD.FTZ R232, R244, R243 ;  /* 0x000000f3f4e87221 */ /* 0x000fe80000010000 */
[C---:B----4-:R-:W-:Y:S08]  /*f0b0*/  HMMA.16816.F32.BF16 R76, R100.reuse, R112, R76 ;  /* 0x00000070644c723c */ /* 0x050ff0000004184c */
[C---:B------:R-:W-:Y:S08]  /*f0c0*/  HMMA.16816.F32.BF16 R80, R100.reuse, R114, R80 ;  /* 0x000000726450723c */ /* 0x040ff00000041850 */
[C---:B-1----:R-:W-:Y:S08]  /*f0d0*/  HMMA.16816.F32.BF16 R84, R100.reuse, R116, R84 ;  /* 0x000000746454723c */ /* 0x042ff00000041854 */
[C---:B------:R-:W-:Y:S08]  /*f0e0*/  HMMA.16816.F32.BF16 R88, R100.reuse, R118, R88 ;  /* 0x000000766458723c */ /* 0x040ff00000041858 */
[C---:B--2---:R-:W-:Y:S08]  /*f0f0*/  HMMA.16816.F32.BF16 R92, R100.reuse, R104, R92 ;  /* 0x00000068645c723c */ /* 0x044ff0000004185c */
[----:B------:R-:W-:Y:S08]  /*f100*/  HMMA.16816.F32.BF16 R96, R100, R106, R96 ;  /* 0x0000006a6460723c */ /* 0x000ff00000041860 */
[C---:B------:R-:W-:Y:S01]  /*f110*/  HMMA.16816.F32.BF16 R128, R136.reuse, R124, R4 ;  /* 0x0000007c8880723c */ /* 0x040fe20000041804 */
[----:B------:R-:W1:Y:S07]  /*f120*/  LDSM.16.MT88.4 R4, [R202+0x11800] ;  /* 0x01180000ca04783b */ /* 0x000e6e0000004200 */
[C---:B------:R-:W-:Y:S01]  /*f130*/  HMMA.16816.F32.BF16 R124, R136.reuse, R126, R8 ;  /* 0x0000007e887c723c */ /* 0x040fe20000041808 */
[----:B------:R-:W2:Y:S07]  /*f140*/  LDSM.16.MT88.4 R8, [R201+0x11800] ;  /* 0x01180000c908783b */ /* 0x000eae0000004200 */
[C---:B---3--:R-:W-:Y:S01]  /*f150*/  HMMA.16816.F32.BF16 R120, R136.reuse, R108, R12 ;  /* 0x0000006c8878723c */ /* 0x048fe2000004180c */
[----:B------:R-:W3:Y:S07]  /*f160*/  LDSM.16.MT88.4 R12, [R200+0x11800] ;  /* 0x01180000c80c783b */ /* 0x000eee0000004200 */
        /* <DEDUP_REMOVED lines=18> */
[C---:B------:R-:W-:Y:S08]  /*f290*/  HMMA.16816.F32.BF16 R88, R136.reuse, R10, R88 ;  /* 0x0000000a8858723c */ /* 0x040ff00000041858 */
[C---:B---3--:R-:W-:Y:S08]  /*f2a0*/  HMMA.16816.F32.BF16 R92, R136.reuse, R12, R92 ;  /* 0x0000000c885c723c */ /* 0x048ff0000004185c */
[----:B------:R-:W-:Y:S07]  /*f2b0*/  HMMA.16816.F32.BF16 R96, R136, R14, R96 ;  /* 0x0000000e8860723c */ /* 0x000fee0000041860 */
[----:B------:R-:W-:Y:S01]  /*f2c0*/  MOV R136, R133 ;  /* 0x0000008500887202 */ /* 0x000fe20000000f00 */
[----:B------:R-:W-:-:S05]  /*f2d0*/  @P1 BRA `(.L_x_2320) ;  /* 0xffffc11000001947 */ /* 0x000fca000383ffff */
.L_x_2316:
        /* <DEDUP_REMOVED lines=257> */
.L_x_2321:
[----:B------:R-:W2:Y:S04]  /*102f0*/  S2R R11, SR_CTAID.Z ;  /* 0x00000000000b7919 */ /* 0x000ea80000002700 */
[----:B-1----:R-:W2:Y:S02]  /*10300*/  S2R R4, SR_CTAID.Y ;  /* 0x0000000000047919 */ /* 0x002ea40000002600 */
[----:B--2---:R-:W-:-:S04]  /*10310*/  IMAD R8, R4, c[0x0][0x1c0], R11 ;  /* 0x0000700004087a24 */ /* 0x004fc800078e020b */
[----:B------:R-:W-:Y:S02]  /*10320*/  IMAD R8, R8, c[0x0][0x214], RZ ;  /* 0x0000850008087a24 */ /* 0x000fe400078e02ff */
.L_x_2322:
        /* <DEDUP_REMOVED lines=53> */
.L_x_2324:
[----:B---34-:R-:W-:Y:S05]  /*10680*/  BSYNC B0 ;  /* 0x0000000000007941 */ /* 0x018fea0003800000 */
.L_x_2323:
        /* <DEDUP_REMOVED lines=36> */
.L_x_2326:
[----:B------:R-:W-:Y:S05]  /*108d0*/  BSYNC B0 ;  /* 0x0000000000007941 */ /* 0x000fea0003800000 */
.L_x_2325:
        /* <DEDUP_REMOVED lines=20> */
.L_x_2328:
[----:B------:R-:W-:Y:S05]  /*10a20*/  BSYNC B0 ;  /* 0x0000000000007941 */ /* 0x000fea0003800000 */
.L_x_2327:
        /* <DEDUP_REMOVED lines=20> */
.L_x_2330:
[----:B------:R-:W-:Y:S05]  /*10b70*/  BSYNC B0 ;  /* 0x0000000000007941 */ /* 0x000fea0003800000 */
.L_x_2329:
        /* <DEDUP_REMOVED lines=20> */
.L_x_2331:
        /* <DEDUP_REMOVED lines=12> */
.L_x_4431:


//--------------------- .text._ZN5flash24flash_fwd_splitkv_kernelI23Flash_fwd_kernel_traitsILi192ELi64ELi64ELi4ELb0ELb0EN7cutlass10bfloat16_tE19Flash_kernel_traitsILi192ELi64ELi64ELi4ES3_EELb1ELb0ELb0ELb0ELb1ELb0ELb0ELb1EEEvNS_16Flash_fwd_paramsE --------------------------
	.section	.text._ZN5flash24flash_fwd_splitkv_kernelI23Flash_fwd_kernel_traitsILi192ELi64ELi64ELi4ELb0ELb0EN7cutlass10bfloat16_tE19Flash_kernel_traitsILi192ELi64ELi64ELi4ES3_EELb1ELb0ELb0ELb0ELb1ELb0ELb0ELb1EEEvNS_16Flash_fwd_paramsE,"ax",@progbits
	.sectioninfo	@"SHI_REGISTERS=230"
	.align	128
        .global         _ZN5flash24flash_fwd_splitkv_kernelI23Flash_fwd_kernel_traitsILi192ELi64ELi64ELi4ELb0ELb0EN7cutlass10bfloat16_tE19Flash_kernel_traitsILi192ELi64ELi64ELi4ES3_EELb1ELb0ELb0ELb0ELb1ELb0ELb0ELb1EEEvNS_16Flash_fwd_paramsE
        .type           _ZN5flash24flash_fwd_splitkv_kernelI23Flash_fwd_kernel_traitsILi192ELi64ELi64ELi4ELb0ELb0EN7cutlass10bfloat16_tE19Flash_kernel_traitsILi192ELi64ELi64ELi4ES3_EELb1ELb0ELb0ELb0ELb1ELb0ELb0ELb1EEEvNS_16Flash_fwd_paramsE,@function
        .size           _ZN5flash24flash_fwd_splitkv_kernelI23Flash_fwd_kernel_traitsILi192ELi64ELi64ELi4ELb0ELb0EN7cutlass10bfloat16_tE19Flash_kernel_traitsILi192ELi64ELi64ELi4ES3_EELb1ELb0ELb0ELb0ELb1ELb0ELb0ELb1EEEvNS_16Flash_fwd_paramsE,(.L_x_4391 - _ZN5flash24flash_fwd_splitkv_kernelI23Flash_fwd_kernel_traitsILi192ELi64ELi64ELi4ELb0ELb0EN7cutlass10bfloat16_tE19Flash_kernel_traitsILi192ELi64ELi64ELi4ES3_EELb1ELb0ELb0ELb0ELb1ELb0ELb0ELb1EEEvNS_16Flash_fwd_paramsE)
        .other          _ZN5flash24flash_fwd_splitkv_kernelI23Flash_fwd_kernel_traitsILi192ELi64ELi64ELi4ELb0ELb0EN7cutlass10bfloat16_tE19Flash_kernel_traitsILi192ELi64ELi64ELi4ES3_EELb1ELb0ELb0ELb0ELb1ELb0ELb0ELb1EEEvNS_16Flash_fwd_paramsE,@"STO_CUDA_ENTRY STV_DEFAULT"
_ZN5flash24flash_fwd_splitkv_kernelI23Flash_fwd_kernel_traitsILi192ELi64ELi64ELi4ELb0ELb0EN7cutlass10bfloat16_tE19Flash_kernel_traitsILi192ELi64ELi64ELi4ES3_EELb1ELb0ELb0ELb0ELb1ELb0ELb0ELb1EEEvNS_16Flash_fwd_paramsE:
.text._ZN5flash24flash_fwd_splitkv_kernelI23Flash_fwd_kernel_traitsILi192ELi64ELi64ELi4ELb0ELb0EN7cutlass10bfloat16_tE19Flash_kernel_traitsILi192ELi64ELi64ELi4ES3_EELb1ELb0ELb0ELb0ELb1ELb0ELb0ELb1EEEvNS_16Flash_fwd_paramsE:
        /* <DEDUP_REMOVED lines=9> */
[----:B-123--:R-:W-:Y:S05]  /*0090*/  CALL.REL.NOINC `($_ZN5flash24flash_fwd_splitkv_kernelI23Flash_fwd_kernel_traitsILi192ELi64ELi64ELi4ELb0ELb0EN7cutlass10bfloat16_tE19Flash_kernel_traitsILi192ELi64ELi64ELi4ES3_EELb1ELb0ELb0ELb0ELb1ELb0ELb0ELb1EEEvNS_16Flash_fwd_paramsE$_ZN5flash30compute_attn_1rowblock_splitkvI23Flash_fwd_kernel_traitsILi192ELi64ELi64ELi4ELb0ELb0EN7cutlass10bfloat16_tE19Flash_kernel_traitsILi192ELi64ELi64ELi4ES3_EELb1ELb0ELb0ELb0ELb1ELb0ELb0ELb1ENS_16Flash_fwd_paramsEEEvRKT8_iiiii) ;  /* 0x0000002000007944 */ /* 0x00efea0003c00000 */
[----:B------:R-:W-:Y:S05]  /*00a0*/  BSYNC B3 ;  /* 0x0000000000037941 */ /* 0x000fea0003800000 */
.L_x_2332:
[----:B------:R-:W-:Y:S05]  /*00b0*/  EXIT ;  /* 0x000000000000794d */ /* 0x000fea0003800000 */
        .type           $_ZN5flash24flash_fwd_splitkv_kernelI23Flash_fwd_kernel_traitsILi192ELi64ELi64ELi4ELb0ELb0EN7cutlass10bfloat16_tE19Flash_kernel_traitsILi192ELi64ELi64ELi4ES3_EELb1ELb0ELb0ELb0ELb1ELb0ELb0ELb1EEEvNS_16Flash_fwd_paramsE$_ZN5flash30compute_attn_1rowblock_splitkvI23Flash_fwd_kernel_traitsILi192ELi64ELi64ELi4ELb0ELb0EN7cutlass10bfloat16_tE19Flash_kernel_traitsILi192ELi64ELi64ELi4ES3_EELb1ELb0ELb0ELb0ELb1ELb0ELb0ELb1ENS_16Flash_fwd_paramsEEEvRKT8_iiiii,@function
        .size           $_ZN5flash24flash_fwd_splitkv_kernelI23Flash_fwd_kernel_traitsILi192ELi64ELi64ELi4ELb0ELb0EN7cutlass10bfloat16_tE19Flash_kernel_traitsILi192ELi64ELi64ELi4ES3_EELb1ELb0ELb0ELb0ELb1ELb0ELb0ELb1EEEvNS_16Flash_fwd_paramsE$_ZN5flash30compute_attn_1rowblock_splitkvI23Flash_fwd_kernel_traitsILi192ELi64ELi64ELi4ELb0ELb0EN7cutlass10bfloat16_tE19Flash_kernel_traitsILi192ELi64ELi64ELi4ES3_EELb1ELb0ELb0ELb0ELb1ELb0ELb0ELb1ENS_16Flash_fwd_paramsEEEvRKT8_iiiii,($__internal_18_$__cuda_sm70_shflsync_bfly_p - $_ZN5flash24flash_fwd_splitkv_kernelI23Flash_fwd_kernel_traitsILi192ELi64ELi64ELi4ELb0ELb0EN7cutlass10bfloat16_tE19Flash_kernel_traitsILi192ELi64ELi64ELi4ES3_EELb1ELb0ELb0ELb0ELb1ELb0ELb0ELb1EEEvNS_16Flash_fwd_paramsE$_ZN5flash30compute_attn_1rowblock_splitkvI23Flash_fwd_kernel_traitsILi192ELi64ELi64ELi4ELb0ELb0EN7cutlass10bfloat16_tE19Flash_kernel_traitsILi192ELi64ELi64ELi4ES3_EELb1ELb0ELb0ELb0ELb1ELb0ELb0ELb1ENS_16Flash_fwd_paramsEEEvRKT8_iiiii)
$_ZN5flash24flash_fwd_splitkv_kernelI23Flash_fwd_kernel_traitsILi192ELi64ELi64ELi4ELb0ELb0EN7cutlass10bfloat16_tE19Flash_kernel_traitsILi192ELi64ELi64ELi4ES3_EELb1ELb0ELb0ELb0ELb1ELb0ELb0ELb1EEEvNS_16Flash_fwd_paramsE$_ZN5flash30compute_attn_1rowblock_splitkvI23Flash_fwd_kernel_traitsILi192ELi64ELi64ELi4ELb0ELb0EN7cutlass10bfloat16_tE19Flash_kernel_traitsILi192ELi64ELi64ELi4ES3_EELb1ELb0ELb0ELb0ELb1ELb0ELb0ELb1ENS_16Flash_fwd_paramsEEEvRKT8_iiiii:
        /* <DEDUP_REMOVED lines=12> */
[----:B------:R-:W-:Y:S01]  /*0180*/  IMAD.MOV.U32 R13, RZ, RZ, -0x1 ;  /* 0xffffffffff0d7424 */ /* 0x000fe200078e00ff */
[----:B------:R-:W2:Y:S01]  /*0190*/  S2R R56, SR_TID.X ;  /* 0x0000000000387919 */ /* 0x000ea20000002100 */
[----:B------:R-:W-:Y:S01]  /*01a0*/  ISETP.NE.AND.EX P1, PT, R5, RZ, PT, P1 ;  /* 0x000000ff0500720c */ /* 0x000fe20003f25310 */
[----:B------:R-:W-:-:S12]  /*01b0*/  IMAD.WIDE R4, R206, 0x4, R4 ;  /* 0x00000004ce047825 */ /* 0x000fd800078e0204 */
[----:B------:R-:W-:Y:S05]  /*01c0*/  @!P1 BRA `(.L_x_2334) ;  /* 0x0000004000009947 */ /* 0x000fea0003800000 */
[----:B------:R-:W3:Y:S02]  /*01d0*/  LD.E.U8 R0, [R22.64+0x1b2] ;  /* 0x0001b20616007980 */ /* 0x000ee4000c101100 */
[----:B---3--:R-:W-:-:S13]  /*01e0*/  ISETP.NE.AND P0, PT, R0, RZ, PT ;  /* 0x000000ff0000720c */ /* 0x008fda0003f05270 */
[----:B------:R-:W-:Y:S05]  /*01f0*/  @!P0 BRA `(.L_x_2334) ;  /* 0x0000001000008947 */ /* 0x000fea0003800000 */
[----:B------:R3:W5:Y:S02]  /*0200*/  LD.E R13, [R4.64] ;  /* 0x00000006040d7980 */ /* 0x000764000c101900 */
.L_x_2334:
[----:B------:R-:W-:Y:S05]  /*0210*/  BSYNC B0 ;  /* 0x0000000000007941 */ /* 0x000fea0003800000 */
.L_x_2333:
[----:B------:R-:W4:Y:S04]  /*0220*/  LD.E.64 R32, [R22.64+0xf0] ;  /* 0x0000f00616207980 */ /* 0x000f28000c101b00 */
[----:B-1-3--:R-:W3:Y:S01]  /*0230*/  @P2 LD.E R3, [R2.64+0x4] ;  /* 0x0000040602032980 */ /* 0x00aee2000c101900 */
[----:B------:R-:W-:Y:S01]  /*0240*/  IMAD.MOV.U32 R12, RZ, RZ, RZ ;  /* 0x000000ffff0c7224 */ /* 0x000fe200078e00ff */
[----:B----4-:R-:W-:-:S04]  /*0250*/  ISETP.NE.U32.AND P0, PT, R32, RZ, PT ;  /* 0x000000ff2000720c */ /* 0x010fc80003f05070 */
[----:B------:R-:W-:Y:S01]  /*0260*/  ISETP.NE.AND.EX P0, PT, R33, RZ, PT, P0 ;  /* 0x000000ff2100720c */ /* 0x000fe20003f05300 */
[----:B------:R-:W-:Y:S01]  /*0270*/  IMAD.WIDE R32, R206, 0x4, R32 ;  /* 0x00000004ce207825 */ /* 0x000fe200078e0220 */
[----:B---3-5:R-:W-:-:S06]  /*0280*/  @P2 IADD3 R208, -R210, R3, RZ ;  /* 0x00000003d2d02210 */ /* 0x028fcc0007ffe1ff */
[----:B------:R1:W5:Y:S05]  /*0290*/  @!P2 LD.E R208, [R22.64+0xb4] ;  /* 0x0000b40616d0a980 */ /* 0x00036a000c101900 */
[----:B------:R1:W5:Y:S01]  /*02a0*/  @P0 LD.E R12, [R32.64] ;  /* 0x00000006200c0980 */ /* 0x000362000c101900 */
[----:B------:R-:W-:Y:S01]  /*02b0*/  BSSY B0, `(.L_x_2335) ;  /* 0x0000009000007945 */ /* 0x000fe20003800000 */
[----:B------:R-:W-:Y:S05]  /*02c0*/  @!P1 BRA `(.L_x_2336) ;  /* 0x0000006000009947 */ /* 0x000fea0003800000 */
[----:B------:R-:W3:Y:S02]  /*02d0*/  LD.E.U8 R0, [R22.64+0x1b2] ;  /* 0x0001b20616007980 */ /* 0x000ee4000c101100 */
[----:B---3--:R-:W-:-:S13]  /*02e0*/  ISETP.NE.AND P1, PT, R0, RZ, PT ;  /* 0x000000ff0000720c */ /* 0x008fda0003f25270 */
[----:B------:R-:W3:Y:S02]  /*02f0*/  @P1 LD.E R0, [R4.64+0x4] ;  /* 0x0000040604001980 */ /* 0x000ee4000c101900 */
[----:B---3--:R-:W-:-:S06]  /*0300*/  @P1 IADD3 R3, R0, -R13, RZ ;  /* 0x8000000d00031210 */ /* 0x008fcc0007ffe0ff */
[----:B------:R3:W5:Y:S01]  /*0310*/  @!P1 LD.E R3, [R4.64] ;  /* 0x0000000604039980 */ /* 0x000762000c101900 */
[----:B------:R-:W-:Y:S05]  /*0320*/  BRA `(.L_x_2337) ;  /* 0x0000001000007947 */ /* 0x000fea0003800000 */
.L_x_2336:
[----:B------:R3:W5:Y:S02]  /*0330*/  LD.E R3, [R22.64+0xb8] ;  /* 0x0000b80616037980 */ /* 0x000764000c101900 */
.L_x_2337:
[----:B------:R-:W-:Y:S05]  /*0340*/  BSYNC B0 ;  /* 0x0000000000007941 */ /* 0x000fea0003800000 */
.L_x_2335:
[----:B---3--:R-:W3:Y:S01]  /*0350*/  LD.E.64 R4, [R22.64+0xf8] ;  /* 0x0000f80616047980 */ /* 0x008ee2000c101b00 */
[----:B------:R-:W-:Y:S01]  /*0360*/  BSSY B1, `(.L_x_2338) ;  /* 0x0000012000017945 */ /* 0x000fe20003800000 */
[----:B-----5:R-:W-:Y:S01]  /*0370*/  IMAD.IADD R80, R3, 0x1, -R12 ;  /* 0x0000000103507824 */ /* 0x020fe200078e0a0c */
[----:B---3--:R-:W-:-:S04]  /*0380*/  ISETP.NE.U32.AND P1, PT, R4, RZ, PT ;  /* 0x000000ff0400720c */ /* 0x008fc80003f25070 */
[----:B------:R-:W-:-:S13]  /*0390*/  ISETP.NE.AND.EX P1, PT, R5, RZ, PT, P1 ;  /* 0x000000ff0500720c */ /* 0x000fda0003f25310 */
[----:B------:R-:W-:Y:S05]  /*03a0*/  @!P1 BRA `(.L_x_2339) ;  /* 0x0000004000009947 */ /* 0x000fea0003800000 */
[----:B------:R-:W-:-:S05]  /*03b0*/  IMAD.WIDE R4, R206, 0x4, R4 ;  /* 0x00000004ce047825 */ /* 0x000fca00078e0204 */
[----:B------:R-:W3:Y:S02]  /*03c0*/  LD.E R71, [R4.64] ;  /* 0x0000000604477980 */ /* 0x000ee4000c101900 */
[----:B---3--:R-:W-:Y:S01]  /*03d0*/  IADD3 R71, R71, -R12, RZ ;  /* 0x8000000c47477210 */ /* 0x008fe20007ffe0ff */
[----:B------:R-:W-:Y:S05]  /*03e0*/  BRA `(.L_x_2340) ;  /* 0x0000009000007947 */ /* 0x000fea0003800000 */
.L_x_2339:
[----:B------:R-:W3:Y:S01]  /*03f0*/  LD.E.64 R2, [R22.64+0x108] ;  /* 0x0001080616027980 */ /* 0x000ee2000c101b00 */
[----:B------:R-:W-:Y:S01]  /*0400*/  BSSY B0, `(.L_x_2341) ;  /* 0x0000006000007945 */ /* 0x000fe20003800000 */
[----:B------:R-:W-:Y:S01]  /*0410*/  IMAD.MOV.U32 R71, RZ, RZ, RZ ;  /* 0x000000ffff477224 */ /* 0x000fe200078e00ff */
[----:B---3--:R-:W-:-:S04]  /*0420*/  ISETP.NE.U32.AND P1, PT, R2, RZ, PT ;  /* 0x000000ff0200720c */ /* 0x008fc80003f25070 */
[----:B------:R-:W-:-:S13]  /*0430*/  ISETP.NE.AND.EX P1, PT, R3, RZ, PT, P1 ;  /* 0x000000ff0300720c */ /* 0x000fda0003f25310 */
[----:B------:R-:W-:Y:S05]  /*0440*/  @!P1 BRA `(.L_x_2342) ;  /* 0x0000001000009947 */ /* 0x000fea0003800000 */
[----:B------:R3:W5:Y:S02]  /*0450*/  LD.E R71, [R22.64+0xbc] ;  /* 0x0000bc0616477980 */ /* 0x000764000c101900 */
.L_x_2342:
[----:B------:R-:W-:Y:S05]  /*0460*/  BSYNC B0 ;  /* 0x0000000000007941 */ /* 0x000fea0003800000 */
.L_x_2341:
[----:B-----5:R-:W-:Y:S02]  /*0470*/  IADD3 R71, R80, R71, RZ ;  /* 0x0000004750477210 */ /* 0x020fe40007ffe0ff */
.L_x_2340:
[----:B------:R-:W-:Y:S05]  /*0480*/  BSYNC B1 ;  /* 0x0000000000017941 */ /* 0x000fea0003800000 */
.L_x_2338:
[----:B------:R-:W-:Y:S01]  /*0490*/  IMAD.SHL.U32 R69, R207, 0x40, RZ ;  /* 0x00000040cf457824 */ /* 0x000fe200078e00ff */
[----:B------:R-:W-:Y:S01]  /*04a0*/  MOV R2, R204 ;  /* 0x000000cc00027202 */ /* 0x000fe20000000f00 */
[----:B------:R-:W-:-:S03]  /*04b0*/  IMAD.MOV.U32 R3, RZ, RZ, 0x0 ;  /* 0x00000000ff037424 */ /* 0x000fc600078e00ff */
[----:B------:R-:W-:-:S13]  /*04c0*/  ISETP.GT.AND P1, PT, R208, R69, PT ;  /* 0x00000045d000720c */ /* 0x000fda0003f24270 */
[----:B------:R-:W-:Y:S05]  /*04d0*/  @!P1 RET.REL.NODEC R2 `(_ZN5flash24flash_fwd_splitkv_kernelI23Flash_fwd_kernel_traitsILi192ELi64ELi64ELi4ELb0ELb0EN7cutlass10bfloat16_tE19Flash_kernel_traitsILi192ELi64ELi64ELi4ES3_EELb1ELb0ELb0ELb0ELb1ELb0ELb0ELb1EEEvNS_16Flash_fwd_paramsE) ;  /* 0xfffffb2002009950 */ /* 0x000fea0003c3ffff */
[----:B------:R-:W4:Y:S04]  /*04e0*/  LD.E R7, [R22.64+0xb8] ;  /* 0x0000b80616077980 */ /* 0x000f28000c101900 */
[----:B------:R-:W5:Y:S01]  /*04f0*/  LD.E R0, [R22.64+0x188] ;  /* 0x0001880616007980 */ /* 0x000f62000c101900 */
[----:B------:R-:W-:Y:S02]  /*0500*/  IADD3 R3, -R208, 0x7f, R69 ;  /* 0x0000007fd0037810 */ /* 0x000fe40007ffe145 */
[----:B------:R-:W-:-:S04]  /*0510*/  IADD3 R5, R71, 0x3f, RZ ;  /* 0x0000003f47057810 */ /* 0x000fc80007ffe0ff */
[----:B------:R-:W-:-:S04]  /*0520*/  SHF.R.S32.HI R2, RZ, 0x1f, R5 ;  /* 0x0000001fff027819 */ /* 0x000fc80000011405 */
[----:B------:R-:W-:-:S04]  /*0530*/  LEA.HI R2, R2, R5, RZ, 0x6 ;  /* 0x0000000502027211 */ /* 0x000fc800078f30ff */
[----:B------:R-:W-:Y:S02]  /*0540*/  SHF.R.S32.HI R2, RZ, 0x6, R2 ;  /* 0x00000006ff027819 */ /* 0x000fe40000011402 */
[----:B----4-:R-:W-:Y:S02]  /*0550*/  IADD3 R7, R7, 0x3f, RZ ;  /* 0x0000003f07077810 */ /* 0x010fe40007ffe0ff */
        /* <DEDUP_REMOVED lines=11> */
[----:B------:R-:W-:Y:S01]  /*0610*/  ISETP.NE.AND P0, PT, R210, -0x1, PT ;  /* 0xffffffffd200780c */ /* 0x000fe20003f05270 */
[----:B------:R-:W4:Y:S04]  /*0620*/  LD.E.64 R14, [R22.64+0x88] ;  /* 0x00008806160e7980 */ /* 0x000f28000c101b00 */
[----:B---3--:R-:W3:Y:S04]  /*0630*/  LD.E.64 R6, [R22.64+0x90] ;  /* 0x0000900616067980 */ /* 0x008ee8000c101b00 */
[----:B--2---:R-:W2:Y:S04]  /*0640*/  LD.E R2, [R22.64+0x60] ;  /* 0x0000600616027980 */ /* 0x004ea8000c101900 */
[----:B------:R-:W2:Y:S04]  /*0650*/  @!P0 LD.E.64 R12, [R22.64+0x80] ;  /* 0x00008006160c8980 */ /* 0x000ea8000c101b00 */
[----:B------:R-:W3:Y:S04]  /*0660*/  LD.E R0, [R22.64+0xb4] ;  /* 0x0000b40616007980 */ /* 0x000ee8000c101900 */
[----:B------:R1:W5:Y:S04]  /*0670*/  LD.E.64 R10, [R22.64+0x70] ;  /* 0x00007006160a7980 */ /* 0x000368000c101b00 */
[----:B------:R1:W5:Y:S01]  /*0680*/  LD.E.64 R18, [R22.64+0xa0] ;  /* 0x0000a00616127980 */ /* 0x000362000c101b00 */
[----:B------:R-:W-:-:S04]  /*0690*/  SHF.R.S32.HI R3, RZ, 0x1f, R56 ;  /* 0x0000001fff037819 */ /* 0x000fc80000011438 */
[----:B------:R-:W-:-:S04]  /*06a0*/  LEA.HI R8, R3, R56, RZ, 0x3 ;  /* 0x0000003803087211 */ /* 0x000fc800078f18ff */
[----:B------:R-:W-:-:S04]  /*06b0*/  LOP3.LUT R5, R8, 0x1ffffff8, RZ, 0xc0, !PT ;  /* 0x1ffffff808057812 */ /* 0x000fc800078ec0ff */
[----:B------:R-:W-:Y:S02]  /*06c0*/  IADD3 R5, -R5, R56, RZ ;  /* 0x0000003805057210 */ /* 0x000fe40007ffe1ff */
[----:B------:R-:W-:Y:S02]  /*06d0*/  @!P0 SHF.R.S32.HI R4, RZ, 0x1f, R206 ;  /* 0x0000001fff048819 */ /* 0x000fe400000114ce */
[----:B------:R-:W-:-:S04]  /*06e0*/  SHF.L.U32 R20, R5, 0x3, RZ ;  /* 0x0000000305147819 */ /* 0x000fc800000006ff */
[----:B------:R-:W-:Y:S02]  /*06f0*/  SHF.R.S32.HI R21, RZ, 0x1f, R20 ;  /* 0x0000001fff157819 */ /* 0x000fe40000011414 */
[----:B------:R-:W-:Y:S01]  /*0700*/  IADD3 R208, -R69, R208, RZ ;  /* 0x000000d045d07210 */ /* 0x000fe20007ffe1ff */
[----:B------:R-:W-:Y:S01]  /*0710*/  BSSY B0, `(.L_x_2344) ;  /* 0x0000024000007945 */ /* 0x000fe20003800000 */
[-C--:B----4-:R-:W-:Y:S02]  /*0720*/  @P0 IMAD R3, R15, R210.reuse, RZ ;  /* 0x000000d20f030224 */ /* 0x090fe400078e02ff */
[----:B------:R-:W-:-:S04]  /*0730*/  @P0 IMAD.WIDE.U32 R16, R14, R210, RZ ;  /* 0x000000d20e100225 */ /* 0x000fc800078e00ff */
[----:B--2---:R-:W-:-:S04]  /*0740*/  @!P0 IMAD R9, R13, R206, RZ ;  /* 0x000000ce0d098224 */ /* 0x004fc800078e02ff */
[C---:B------:R-:W-:Y:S02]  /*0750*/  @!P0 IMAD R4, R12.reuse, R4, R9 ;  /* 0x000000040c048224 */ /* 0x040fe400078e0209 */
[----:B------:R-:W-:Y:S01]  /*0760*/  @!P0 IMAD.WIDE.U32 R12, R12, R206, RZ ;  /* 0x000000ce0c0c8225 */ /* 0x000fe200078e00ff */
[----:B------:R-:W-:-:S03]  /*0770*/  SHF.R.S32.HI R9, RZ, 0x1f, R69 ;  /* 0x0000001fff097819 */ /* 0x000fc60000011445 */
[----:B------:R-:W-:Y:S01]  /*0780*/  IMAD R5, R15, R69, RZ ;  /* 0x000000450f057224 */ /* 0x000fe200078e02ff */
[----:B------:R-:W-:Y:S01]  /*0790*/  @!P0 MOV R16, R12 ;  /* 0x0000000c00108202 */ /* 0x000fe20000000f00 */
[----:B------:R-:W-:-:S04]  /*07a0*/  IMAD.WIDE.U32 R20, R69, R14, R20 ;  /* 0x0000000e45147225 */ /* 0x000fc800078e0014 */
[----:B------:R-:W-:Y:S02]  /*07b0*/  @P0 IMAD.IADD R3, R17, 0x1, R3 ;  /* 0x0000000111030824 */ /* 0x000fe400078e0203 */
[----:B------:R-:W-:Y:S02]  /*07c0*/  IMAD R12, R14, R9, R5 ;  /* 0x000000090e0c7224 */ /* 0x000fe400078e0205 */
[----:B------:R-:W-:Y:S01]  /*07d0*/  @!P0 IMAD.IADD R3, R13, 0x1, R4 ;  /* 0x000000010d038824 */ /* 0x000fe200078e0204 */
[----:B------:R-:W-:Y:S02]  /*07e0*/  IADD3 R16, P0, R16, R20, RZ ;  /* 0x0000001410107210 */ /* 0x000fe40007f1e0ff */
[----:B------:R-:W-:Y:S02]  /*07f0*/  SHF.R.S32.HI R5, RZ, 0x3, R8 ;  /* 0x00000003ff057819 */ /* 0x000fe40000011408 */
[----:B------:R-:W-:Y:S02]  /*0800*/  IADD3.X R17, R3, R21, R12, P0, !PT ;  /* 0x0000001503117210 */ /* 0x000fe400007fe40c */
[----:B------:R-:W-:Y:S01]  /*0810*/  ISETP.GE.AND P0, PT, R5, R208, PT ;  /* 0x000000d00500720c */ /* 0x000fe20003f06270 */
[----:B---3--:R-:W-:Y:S01]  /*0820*/  IMAD R3, R7, R205, RZ ;  /* 0x000000cd07037224 */ /* 0x008fe200078e02ff */
[--C-:B------:R-:W-:Y:S01]  /*0830*/  SHF.R.S32.HI R4, RZ, 0x1f, R205.reuse ;  /* 0x0000001fff047819 */ /* 0x100fe200000114cd */
[----:B------:R-:W-:-:S02]  /*0840*/  IMAD R2, R206, R2, R205 ;  /* 0x00000002ce027224 */ /* 0x000fc400078e02cd */
[----:B------:R-:W-:-:S04]  /*0850*/  IMAD.WIDE.U32 R16, R205, R6, R16 ;  /* 0x00000006cd107225 */ /* 0x000fc800078e0010 */
[----:B------:R-:W-:Y:S01]  /*0860*/  IMAD R3, R6, R4, R3 ;  /* 0x0000000406037224 */ /* 0x000fe200078e0203 */
[----:B------:R-:W-:Y:S01]  /*0870*/  SHF.R.S32.HI R7, RZ, 0x1f, R5 ;  /* 0x0000001fff077819 */ /* 0x000fe20000011405 */
[----:B------:R-:W-:Y:S02]  /*0880*/  IMAD R0, R0, R2, R69 ;  /* 0x0000000200007224 */ /* 0x000fe400078e0245 */
[----:B------:R-:W-:Y:S01]  /*0890*/  IMAD.IADD R25, R17, 0x1, R3 ;  /* 0x0000000111197824 */ /* 0x000fe200078e0203 */
[----:B------:R-:W-:Y:S05]  /*08a0*/  @P0 BRA `(.L_x_2345) ;  /* 0x000000a000000947 */ /* 0x000fea0003800000 */
[----:B-1----:R-:W-:Y:S01]  /*08b0*/  MOV R24, R16 ;  /* 0x0000001000187202 */ /* 0x002fe20000000f00 */
[----:B------:R-:W-:-:S04]  /*08c0*/  IMAD R2, R15, R5, RZ ;  /* 0x000000050f027224 */ /* 0x000fc800078e02ff */
[----:B------:R-:W-:-:S04]  /*08d0*/  IMAD.WIDE.U32 R8, R14, R5, R24 ;  /* 0x000000050e087225 */ /* 0x000fc800078e0018 */
[----:B------:R-:W-:-:S05]  /*08e0*/  IMAD R2, R14, R7, R2 ;  /* 0x000000070e027224 */ /* 0x000fca00078e0202 */
[----:B------:R-:W-:Y:S02]  /*08f0*/  IADD3 R3, R9, R2, RZ ;  /* 0x0000000209037210 */ /* 0x000fe40007ffe0ff */
[----:B-----5:R-:W-:-:S04]  /*0900*/  LEA R2, P0, R8, R10, 0x1 ;  /* 0x0000000a08027211 */ /* 0x020fc800078008ff */
[----:B------:R-:W-:-:S05]  /*0910*/  LEA.HI.X R3, R8, R11, R3, 0x1, P0 ;  /* 0x0000000b08037211 */ /* 0x000fca00000f0c03 */
[----:B------:R1:W-:Y:S04]  /*0920*/  ST.E.128 [R2.64], RZ ;  /* 0x000000ff02007985 */ /* 0x0003e8000c101d06 */
[----:B------:R1:W-:Y:S04]  /*0930*/  ST.E.128 [R2.64+0x80], RZ ;  /* 0x000080ff02007985 */ /* 0x0003e8000c101d06 */
[----:B------:R1:W-:Y:S02]  /*0940*/  ST.E.128 [R2.64+0x100], RZ ;  /* 0x000100ff02007985 */ /* 0x0003e4000c101d06 */
.L_x_2345:
[----:B-1----:R-:W-:Y:S05]  /*0950*/  BSYNC B0 ;  /* 0x0000000000007941 */ /* 0x002fea0003800000 */
.L_x_2344:
        /* <DEDUP_REMOVED lines=8> */
[----:B------:R-:W-:-:S04]  /*09e0*/  IMAD.WIDE.U32 R12, R14, R9, R12 ;  /* 0x000000090e0c7225 */ /* 0x000fc800078e000c */
[----:B------:R-:W-:Y:S01]  /*09f0*/  IMAD R3, R3, R14, RZ ;  /* 0x0000000e03037224 */ /* 0x000fe200078e02ff */
[----:B-----5:R-:W-:-:S03]  /*0a00*/  LEA R2, P0, R12, R10, 0x1 ;  /* 0x0000000a0c027211 */ /* 0x020fc600078008ff */
[----:B------:R-:W-:-:S05]  /*0a10*/  IMAD R3, R15, R9, R3 ;  /* 0x000000090f037224 */ /* 0x000fca00078e0203 */
[----:B------:R-:W-:-:S04]  /*0a20*/  IADD3 R3, R13, R3, RZ ;  /* 0x000000030d037210 */ /* 0x000fc80007ffe0ff */
[----:B------:R-:W-:-:S05]  /*0a30*/  LEA.HI.X R3, R12, R11, R3, 0x1, P0 ;  /* 0x0000000b0c037211 */ /* 0x000fca00000f0c03 */
[----:B------:R1:W-:Y:S04]  /*0a40*/  ST.E.128 [R2.64], RZ ;  /* 0x000000ff02007985 */ /* 0x0003e8000c101d06 */
[----:B------:R1:W-:Y:S04]  /*0a50*/  ST.E.128 [R2.64+0x80], RZ ;  /* 0x000080ff02007985 */ /* 0x0003e8000c101d06 */
[----:B------:R1:W-:Y:S02]  /*0a60*/  ST.E.128 [R2.64+0x100], RZ ;  /* 0x000100ff02007985 */ /* 0x0003e4000c101d06 */
.L_x_2347:
[----:B------:R-:W-:Y:S05]  /*0a70*/  BSYNC B0 ;  /* 0x0000000000007941 */ /* 0x000fea0003800000 */
.L_x_2346:
[----:B------:R-:W-:Y:S01]  /*0a80*/  IADD3 R21, R5, 0x20, RZ ;  /* 0x0000002005157810 */ /* 0x000fe20007ffe0ff */
[----:B------:R-:W-:Y:S03]  /*0a90*/  BSSY B0, `(.L_x_2348) ;  /* 0x0000010000007945 */ /* 0x000fe60003800000 */
[----:B------:R-:W-:-:S13]  /*0aa0*/  ISETP.GE.AND P0, PT, R21, R208, PT ;  /* 0x000000d01500720c */ /* 0x000fda0003f06270 */
[----:B------:R-:W-:Y:S05]  /*0ab0*/  @P0 BRA `(.L_x_2349) ;  /* 0x000000d000000947 */ /* 0x000fea0003800000 */
[----:B------:R-:W-:Y:S01]  /*0ac0*/  IADD3 R9, P0, R5, 0x20, RZ ;  /* 0x0000002005097810 */ /* 0x000fe20007f1e0ff */
[----:B------:R-:W-:Y:S01]  /*0ad0*/  IMAD.MOV.U32 R12, RZ, RZ, R16 ;  /* 0x000000ffff0c7224 */ /* 0x000fe200078e0010 */
[----:B------:R-:W-:-:S03]  /*0ae0*/  MOV R13, R25 ;  /* 0x00000019000d7202 */ /* 0x000fc60000000f00 */
[----:B-1----:R-:W-:Y:S02]  /*0af0*/  IMAD.X R3, RZ, RZ, R7, P0 ;  /* 0x000000ffff037224 */ /* 0x002fe400000e0607 */
        /* <DEDUP_REMOVED lines=9> */
.L_x_2349:
[----:B------:R-:W-:Y:S05]  /*0b90*/  BSYNC B0 ;  /* 0x0000000000007941 */ /* 0x000fea0003800000 */
.L_x_2348:
[----:B------:R-:W-:Y:S01]  /*0ba0*/  IADD3 R13, R5, 0x30, RZ ;  /* 0x00000030050d7810 */ /* 0x000fe20007ffe0ff */
[----:B------:R-:W-:Y:S03]  /*0bb0*/  BSSY B0, `(.L_x_2350) ;  /* 0x000000f000007945 */ /* 0x000fe60003800000 */
[----:B------:R-:W-:-:S13]  /*0bc0*/  ISETP.GE.AND P0, PT, R13, R208, PT ;  /* 0x000000d00d00720c */ /* 0x000fda0003f06270 */
[----:B------:R-:W-:Y:S05]  /*0bd0*/  @P0 BRA `(.L_x_2351) ;  /* 0x000000c000000947 */ /* 0x000fea0003800000 */
[----:B------:R-:W-:Y:S02]  /*0be0*/  IADD3 R9, P0, R5, 0x30, RZ ;  /* 0x0000003005097810 */ /* 0x000fe40007f1e0ff */
[----:B------:R-:W-:Y:S02]  /*0bf0*/  MOV R17, R25 ;  /* 0x0000001900117202 */ /* 0x000fe40000000f00 */
[----:B-1----:R-:W-:-:S03]  /*0c00*/  IADD3.X R3, RZ, R7, RZ, P0, !PT ;  /* 0x00000007ff037210 */ /* 0x002fc600007fe4ff */
        /* <DEDUP_REMOVED lines=9> */
.L_x_2351:
[----:B------:R-:W-:Y:S05]  /*0ca0*/  BSYNC B0 ;  /* 0x0000000000007941 */ /* 0x000fea0003800000 */
.L_x_2350:
[----:B------:R-:W-:Y:S01]  /*0cb0*/  LOP3.LUT P4, RZ, R56, 0x7, RZ, 0xc0, !PT ;  /* 0x0000000738ff7812 */ /* 0x000fe2000788c0ff */
[----:B------:R-:W-:-:S03]  /*0cc0*/  IMAD.MOV.U32 R205, RZ, RZ, 0x0 ;  /* 0x00000000ffcd7424 */ /* 0x000fc600078e00ff */
[-C--:B------:R-:W-:Y:S02]  /*0cd0*/  ISETP.GE.OR P3, PT, R5, R208.reuse, P4 ;  /* 0x000000d00500720c */ /* 0x080fe40002766670 */
[-C--:B------:R-:W-:Y:S02]  /*0ce0*/  ISETP.GE.OR P2, PT, R23, R208.reuse, P4 ;  /* 0x000000d01700720c */ /* 0x080fe40002746670 */
[-C--:B------:R-:W-:Y:S02]  /*0cf0*/  ISETP.GE.OR P1, PT, R21, R208.reuse, P4 ;  /* 0x000000d01500720c */ /* 0x080fe40002726670 */
[C---:B------:R-:W-:Y:S02]  /*0d00*/  IADD3 R5, P0, R0.reuse, R5, RZ ;  /* 0x0000000500057210 */ /* 0x040fe40007f1e0ff */
[----:B------:R-:W-:Y:S02]  /*0d10*/  ISETP.GE.OR P4, PT, R13, R208, P4 ;  /* 0x000000d00d00720c */ /* 0x000fe40002786670 */
[----:B------:R-:W-:-:S02]  /*0d20*/  LEA.HI.X.SX32 R0, R0, R7, 0x1, P0 ;  /* 0x0000000700007211 */ /* 0x000fc400000f0eff */
[C---:B-1---5:R-:W-:Y:S01]  /*0d30*/  LEA R2, P0, R5.reuse, R18, 0x2 ;  /* 0x0000001205027211 */ /* 0x062fe200078010ff */
[----:B------:R-:W-:Y:S02]  /*0d40*/  @!P3 IMAD.MOV.U32 R9, RZ, RZ, 0x7f800000 ;  /* 0x7f800000ff09b424 */ /* 0x000fe400078e00ff */
[----:B------:R-:W-:Y:S01]  /*0d50*/  @!P2 IMAD.MOV.U32 R7, RZ, RZ, 0x7f800000 ;  /* 0x7f800000ff07a424 */ /* 0x000fe200078e00ff */
[----:B------:R-:W-:Y:S01]  /*0d60*/  LEA.HI.X R3, R5, R19, R0, 0x2, P0 ;  /* 0x0000001305037211 */ /* 0x000fe200000f1400 */
[----:B------:R-:W-:-:S04]  /*0d70*/  @!P1 IMAD.MOV.U32 R5, RZ, RZ, 0x7f800000 ;  /* 0x7f800000ff059424 */ /* 0x000fc800078e00ff */
[----:B------:R1:W-:Y:S04]  /*0d80*/  @!P3 ST.E [R2.64], R9 ;  /* 0x000000090200b985 */ /* 0x0003e8000c101906 */
[----:B------:R1:W-:Y:S04]  /*0d90*/  @!P2 ST.E [R2.64+0x40], R7 ;  /* 0x000040070200a985 */ /* 0x0003e8000c101906 */
[----:B------:R1:W-:Y:S01]  /*0da0*/  @!P1 ST.E [R2.64+0x80], R5 ;  /* 0x0000800502009985 */ /* 0x0003e2000c101906 */
[----:B------:R-:W-:Y:S05]  /*0db0*/  @P4 RET.REL.NODEC R204 `(_ZN5flash24flash_fwd_splitkv_kernelI23Flash_fwd_kernel_traitsILi192ELi64ELi64ELi4ELb0ELb0EN7cutlass10bfloat16_tE19Flash_kernel_traitsILi192ELi64ELi64ELi4ES3_EELb1ELb0ELb0ELb0ELb1ELb0ELb0ELb1EEEvNS_16Flash_fwd_paramsE) ;  /* 0xfffff240cc004950 */ /* 0x000fea0003c3ffff */
[----:B-1----:R-:W-:Y:S02]  /*0dc0*/  MOV R5, 0x7f800000 ;  /* 0x7f80000000057802 */ /* 0x002fe40000000f00 */
[----:B------:R-:W-:-:S03]  /*0dd0*/  MOV R205, 0x0 ;  /* 0x0000000000cd7802 */ /* 0x000fc60000000f00 */
[----:B------:R1:W-:Y:S01]  /*0de0*/  ST.E [R2.64+0xc0], R5 ;  /* 0x0000c00502007985 */ /* 0x0003e2000c101906 */
[----:B------:R-:W-:Y:S05]  /*0df0*/  RET.REL.NODEC R204 `(_ZN5flash24flash_fwd_splitkv_kernelI23Flash_fwd_kernel_traitsILi192ELi64ELi64ELi4ELb0ELb0EN7cutlass10bfloat16_tE19Flash_kernel_traitsILi192ELi64ELi64ELi4ES3_EELb1ELb0ELb0ELb0ELb1ELb0ELb0ELb1EEEvNS_16Flash_fwd_paramsE) ;  /* 0xfffff200cc007950 */ /* 0x000fea0003c3ffff */
.L_x_2343:
[----:B------:R-:W4:Y:S04]  /*0e00*/  LD.E.64 R6, [R22.64+0x160] ;  /* 0x0001600616067980 */ /* 0x000f28000c101b00 */
[----:B---3--:R-:W3:Y:S01]  /*0e10*/  LD.E.64 R8, [R22.64+0x158] ;  /* 0x0001580616087980 */ /* 0x008ee2000c101b00 */
[----:B----4-:R-:W-:-:S04]  /*0e20*/  ISETP.NE.U32.AND P2, PT, R6, RZ, PT ;  /* 0x000000ff0600720c */ /* 0x010fc80003f45070 */
[----:B------:R-:W-:-:S13]  /*0e30*/  ISETP.NE.AND.EX P2, PT, R7, RZ, PT, P2 ;  /* 0x000000ff0700720c */ /* 0x000fda0003f45320 */
[----:B------:R-:W4:Y:S01]  /*0e40*/  @P2 LD.E.64 R4, [R22.64+0x168] ;  /* 0x0001680616042980 */ /* 0x000f22000c101b00 */
        /* <DEDUP_REMOVED lines=8> */
[-C--:B----4-:R-:W-:Y:S02]  /*0ed0*/  @P2 IMAD R5, R5, R206.reuse, RZ ;  /* 0x000000ce05052224 */ /* 0x090fe400078e02ff */
        /* <DEDUP_REMOVED lines=8> */
[----:B---3--:R-:W3:Y:S04]  /*0f60*/  LD.E R2, [R22.64+0x170] ;  /* 0x0001700616027980 */ /* 0x008ee8000c101900 */
[----:B------:R-:W4:Y:S01]  /*0f70*/  LD.E R6, [R22.64+0x68] ;  /* 0x0000680616067980 */ /* 0x000f22000c101900 */
[----:B------:R-:W-:-:S03]  /*0f80*/  LEA R5, R133, 0xffffffc0, 0x6 ;  /* 0xffffffc085057811 */ /* 0x000fc600078e30ff */
[----:B--2---:R-:W2:Y:S04]  /*0f90*/  LD.E.64 R18, [R22.64+0x20] ;  /* 0x0000200616127980 */ /* 0x004ea8000c101b00 */
[----:B------:R-:W2:Y:S04]  /*0fa0*/  LD.E.64 R134, [R22.64+0x38] ;  /* 0x0000380616867980 */ /* 0x000ea8000c101b00 */
[----:B------:R-:W2:Y:S04]  /*0fb0*/  LD.E.64 R12, [R22.64+0x50] ;  /* 0x00005006160c7980 */ /* 0x000ea8000c101b00 */
[----:B------:R1:W5:Y:S04]  /*0fc0*/  LD.E.64 R16, [R22.64+0x58] ;  /* 0x0000580616107980 */ /* 0x000368000c101b00 */
[----:B------:R1:W5:Y:S01]  /*0fd0*/  LD.E.64 R136, [R22.64+0x40] ;  /* 0x0000400616887980 */ /* 0x000362000c101b00 */
[----:B---3--:R-:W-:-:S04]  /*0fe0*/  IABS R4, R2 ;  /* 0x0000000200047213 */ /* 0x008fc80000000000 */
[----:B------:R-:W3:Y:S08]  /*0ff0*/  I2F.RP R7, R4 ;  /* 0x0000000400077306 */ /* 0x000ef00000209400 */
[----:B---3--:R-:W3:Y:S02]  /*1000*/  MUFU.RCP R10, R7 ;  /* 0x00000007000a7308 */ /* 0x008ee40000001000 */
[----:B---3--:R-:W-:-:S06]  /*1010*/  IADD3 R10, R10, 0xffffffe, RZ ;  /* 0x0ffffffe0a0a7810 */ /* 0x008fcc0007ffe0ff */
[----:B-----5:R-:W3:Y:S01]  /*1020*/  F2I.FTZ.U32.TRUNC.NTZ R11, R10 ;  /* 0x0000000a000b7305 */ /* 0x020ee2000021f000 */
[----:B------:R-:W-:Y:S01]  /*1030*/  IABS R0, R2 ;  /* 0x0000000200007213 */ /* 0x000fe20000000000 */
[----:B---3--:R-:W-:Y:S02]  /*1040*/  IMAD.MOV R3, RZ, RZ, -R11 ;  /* 0x000000ffff037224 */ /* 0x008fe400078e0a0b */
[----:B------:R-:W-:Y:S02]  /*1050*/  IMAD.MOV.U32 R10, RZ, RZ, RZ ;  /* 0x000000ffff0a7224 */ /* 0x000fe400078e00ff */
[----:B------:R-:W-:Y:S01]  /*1060*/  IMAD R8, R3, R4, RZ ;  /* 0x0000000403087224 */ /* 0x000fe200078e02ff */
[----:B------:R-:W-:-:S03]  /*1070*/  IABS R3, R5 ;  /* 0x0000000500037213 */ /* 0x000fc60000000000 */
[----:B------:R-:W-:Y:S01]  /*1080*/  IMAD.HI.U32 R8, R11, R8, R10 ;  /* 0x000000080b087227 */ /* 0x000fe200078e000a */
[----:B------:R-:W-:Y:S01]  /*1090*/  IADD3 R0, RZ, -R0, RZ ;  /* 0x80000000ff007210 */ /* 0x000fe20007ffe0ff */
[----:B------:R-:W3:Y:S04]  /*10a0*/  LD.E.64 R10, [R22.64+0x28] ;  /* 0x00002806160a7980 */ /* 0x000ee8000c101b00 */
[----:B------:R-:W-:-:S04]  /*10b0*/  IMAD.HI.U32 R9, R8, R3, RZ ;  /* 0x0000000308097227 */ /* 0x000fc800078e00ff */
[----:B------:R-:W-:-:S05]  /*10c0*/  IMAD R3, R9, R0, R3 ;  /* 0x0000000009037224 */ /* 0x000fca00078e0203 */
[----:B------:R-:W-:Y:S02]  /*10d0*/  ISETP.GT.U32.AND P2, PT, R4, R3, PT ;  /* 0x000000030400720c */ /* 0x000fe40003f44070 */
[----:B------:R-:W-:-:S11]  /*10e0*/  LOP3.LUT R0, R5, R2, RZ, 0x3c, !PT ;  /* 0x0000000205007212 */ /* 0x000fd600078e3cff */
[----:B------:R-:W-:-:S05]  /*10f0*/  @!P2 IMAD.IADD R3, R3, 0x1, -R4 ;  /* 0x000000010303a824 */ /* 0x000fca00078e0a04 */
[----:B------:R-:W-:Y:S02]  /*1100*/  ISETP.GE.U32.AND P3, PT, R3, R4, PT ;  /* 0x000000040300720c */ /* 0x000fe40003f66070 */
[----:B------:R-:W-:Y:S02]  /*1110*/  ISETP.GE.AND P1, PT, R0, RZ, PT ;  /* 0x000000ff0000720c */ /* 0x000fe40003f26270 */
[----:B------:R-:W-:Y:S02]  /*1120*/  @!P2 IADD3 R9, R9, 0x1, RZ ;  /* 0x000000010909a810 */ /* 0x000fe40007ffe0ff */
[----:B------:R-:W-:-:S07]  /*1130*/  ISETP.NE.AND P2, PT, R2, RZ, PT ;  /* 0x000000ff0200720c */ /* 0x000fce0003f45270 */
[----:B------:R-:W-:-:S05]  /*1140*/  @P3 IADD3 R9, R9, 0x1, RZ ;  /* 0x0000000109093810 */ /* 0x000fca0007ffe0ff */
[----:B------:R-:W-:Y:S01]  /*1150*/  @!P1 IMAD.MOV R9, RZ, RZ, -R9 ;  /* 0x000000ffff099224 */ /* 0x000fe200078e0a09 */
[----:B------:R-:W-:-:S05]  /*1160*/  @!P2 LOP3.LUT R9, RZ, R2, RZ, 0x33, !PT ;  /* 0x00000002ff09a212 */ /* 0x000fca00078e33ff */
[----:B------:R-:W-:-:S05]  /*1170*/  IMAD.WIDE R20, R9, 0x4, R212 ;  /* 0x0000000409147825 */ /* 0x000fca00078e02d4 */
[----:B------:R1:W3:Y:S01]  /*1180*/  LD.E R3, [R20.64] ;  /* 0x0000000614037980 */ /* 0x0002e2000c101900 */
[----:B----4-:R-:W-:-:S04]  /*1190*/  IABS R8, R6 ;  /* 0x0000000600087213 */ /* 0x010fc80000000000 */
[----:B------:R-:W4:Y:S08]  /*11a0*/  I2F.RP R14, R8 ;  /* 0x00000008000e7306 */ /* 0x000f300000209400 */
[----:B----4-:R-:W4:Y:S02]  /*11b0*/  MUFU.RCP R4, R14 ;  /* 0x0000000e00047308 */ /* 0x010f240000001000 */
[----:B----4-:R-:W-:-:S06]  /*11c0*/  IADD3 R4, R4, 0xffffffe, RZ ;  /* 0x0ffffffe04047810 */ /* 0x010fcc0007ffe0ff */
[----:B-1----:R-:W1:Y:S01]  /*11d0*/  F2I.FTZ.U32.TRUNC.NTZ R21, R4 ;  /* 0x0000000400157305 */ /* 0x002e62000021f000 */
[----:B------:R-:W-:Y:S01]  /*11e0*/  IMAD.MOV.U32 R20, RZ, RZ, RZ ;  /* 0x000000ffff147224 */ /* 0x000fe200078e00ff */
[----:B------:R-:W-:Y:S02]  /*11f0*/  IABS R7, R6 ;  /* 0x0000000600077213 */ /* 0x000fe40000000000 */
[----:B-1----:R-:W-:-:S05]  /*1200*/  IADD3 R0, RZ, -R21, RZ ;  /* 0x80000015ff007210 */ /* 0x002fca0007ffe0ff */
        /* <DEDUP_REMOVED lines=16> */
[----:B--2---:R-:W-:-:S05]  /*1310*/  IMAD R8, R135, R2, RZ ;  /* 0x0000000287087224 */ /* 0x004fca00078e02ff */
[----:B------:R-:W-:Y:S02]  /*1320*/  @!P1 IMAD.MOV R4, RZ, RZ, -R4 ;  /* 0x000000ffff049224 */ /* 0x000fe400078e0a04 */
[----:B------:R-:W-:-:S05]  /*1330*/  @!P2 LOP3.LUT R4, RZ, R6, RZ, 0x33, !PT ;  /* 0x00000006ff04a212 */ /* 0x000fca00078e33ff */
[----:B------:R-:W-:Y:S01]  /*1340*/  IMAD R6, R13, R4, RZ ;  /* 0x000000040d067224 */ /* 0x000fe200078e02ff */
[----:B---3--:R-:W-:Y:S01]  /*1350*/  SHF.R.S32.HI R0, RZ, 0x1f, R3 ;  /* 0x0000001fff007819 */ /* 0x008fe20000011403 */
[-C--:B------:R-:W-:Y:S02]  /*1360*/  IMAD R7, R19, R3.reuse, RZ ;  /* 0x0000000313077224 */ /* 0x080fe400078e02ff */
[----:B------:R-:W-:-:S04]  /*1370*/  IMAD.WIDE.U32 R14, R18, R3, RZ ;  /* 0x00000003120e7225 */ /* 0x000fc800078e00ff */
[----:B------:R-:W-:-:S05]  /*1380*/  IMAD R7, R18, R0, R7 ;  /* 0x0000000012077224 */ /* 0x000fca00078e0207 */
[----:B------:R-:W-:Y:S02]  /*1390*/  IADD3 R15, R15, R7, RZ ;  /* 0x000000070f0f7210 */ /* 0x000fe40007ffe0ff */
[----:B------:R-:W-:-:S03]  /*13a0*/  SHF.R.S32.HI R7, RZ, 0x1f, R2 ;  /* 0x0000001fff077819 */ /* 0x000fc60000011402 */
[----:B------:R-:W-:-:S04]  /*13b0*/  IMAD.WIDE.U32 R14, R2, R134, R14 ;  /* 0x00000086020e7225 */ /* 0x000fc800078e000e */
[----:B------:R-:W-:Y:S02]  /*13c0*/  IMAD R8, R134, R7, R8 ;  /* 0x0000000786087224 */ /* 0x000fe400078e0208 */
[-C--:B------:R-:W-:Y:S01]  /*13d0*/  IMAD R9, R11, R3.reuse, RZ ;  /* 0x000000030b097224 */ /* 0x080fe200078e02ff */
[----:B------:R-:W-:Y:S02]  /*13e0*/  SHF.R.S32.HI R11, RZ, 0x1f, R4 ;  /* 0x0000001fff0b7819 */ /* 0x000fe40000011404 */
[----:B------:R-:W-:Y:S01]  /*13f0*/  IADD3 R15, R15, R8, RZ ;  /* 0x000000080f0f7210 */ /* 0x000fe20007ffe0ff */
[----:B------:R-:W-:-:S04]  /*1400*/  IMAD.WIDE.U32 R18, R10, R3, RZ ;  /* 0x000000030a127225 */ /* 0x000fc800078e00ff */
[----:B------:R-:W-:Y:S02]  /*1410*/  IMAD R9, R10, R0, R9 ;  /* 0x000000000a097224 */ /* 0x000fe400078e0209 */
[----:B------:R-:W-:Y:S02]  /*1420*/  IMAD R0, R12, R11, R6 ;  /* 0x0000000b0c007224 */ /* 0x000fe400078e0206 */
[----:B------:R-:W-:Y:S01]  /*1430*/  IMAD.WIDE.U32 R14, R4, R12, R14 ;  /* 0x0000000c040e7225 */ /* 0x000fe200078e000e */
[----:B------:R-:W-:-:S03]  /*1440*/  IADD3 R13, R19, R9, RZ ;  /* 0x00000009130d7210 */ /* 0x000fc60007ffe0ff */
[----:B------:R-:W-:Y:S01]  /*1450*/  IMAD.IADD R9, R15, 0x1, R0 ;  /* 0x000000010f097824 */ /* 0x000fe200078e0200 */
[----:B------:R-:W-:Y:S01]  /*1460*/  MOV R0, R14 ;  /* 0x0000000e00007202 */ /* 0x000fe20000000f00 */
[----:B------:R-:W-:Y:S01]  /*1470*/  IMAD.MOV.U32 R6, RZ, RZ, R18 ;  /* 0x000000ffff067224 */ /* 0x000fe200078e0012 */
[----:B------:R-:W-:Y:S05]  /*1480*/  BRA `(.L_x_2354) ;  /* 0x0000052000007947 */ /* 0x000fea0003800000 */
.L_x_2353:
[----:B---3--:R-:W3:Y:S01]  /*1490*/  LD.E R4, [R22.64+0x68] ;  /* 0x0000680616047980 */ /* 0x008ee2000c101900 */
[----:B------:R-:W-:-:S03]  /*14a0*/  ISETP.NE.AND P4, PT, R13, -0x1, PT ;  /* 0xffffffff0d00780c */ /* 0x000fc60003f85270 */
[----:B------:R-:W4:Y:S04]  /*14b0*/  LD.E.64 R134, [R22.64+0x38] ;  /* 0x0000380616867980 */ /* 0x000f28000c101b00 */
[----:B--2---:R-:W2:Y:S04]  /*14c0*/  LD.E.64 R136, [R22.64+0x40] ;  /* 0x0000400616887980 */ /* 0x004ea8000c101b00 */
[----:B------:R-:W2:Y:S04]  /*14d0*/  LD.E.64 R14, [R22.64+0x50] ;  /* 0x00005006160e7980 */ /* 0x000ea8000c101b00 */
[----:B------:R-:W2:Y:S04]  /*14e0*/  @!P4 LD.E.64 R20, [R22.64+0x20] ;  /* 0x000020061614c980 */ /* 0x000ea8000c101b00 */
[----:B------:R-:W2:Y:S04]  /*14f0*/  @!P4 LD.E.64 R18, [R22.64+0x28] ;  /* 0x000028061612c980 */ /* 0x000ea8000c101b00 */
[----:B------:R1:W5:Y:S01]  /*1500*/  LD.E.64 R16, [R22.64+0x58] ;  /* 0x0000580616107980 */ /* 0x000362000c101b00 */
[----:B------:R-:W-:Y:S01]  /*1510*/  IMAD.MOV.U32 R8, RZ, RZ, RZ ;  /* 0x000000ffff087224 */ /* 0x000fe200078e00ff */
[----:B---3--:R-:W-:-:S04]  /*1520*/  IABS R3, R4 ;  /* 0x0000000400037213 */ /* 0x008fc80000000000 */
[----:B------:R-:W3:Y:S08]  /*1530*/  I2F.RP R6, R3 ;  /* 0x0000000300067306 */ /* 0x000ef00000209400 */
[----:B---3--:R-:W3:Y:S02]  /*1540*/  MUFU.RCP R2, R6 ;  /* 0x0000000600027308 */ /* 0x008ee40000001000 */
[----:B---3--:R-:W-:-:S06]  /*1550*/  IADD3 R2, R2, 0xffffffe, RZ ;  /* 0x0ffffffe02027810 */ /* 0x008fcc0007ffe0ff */
[----:B------:R-:W3:Y:S01]  /*1560*/  F2I.FTZ.U32.TRUNC.NTZ R9, R2 ;  /* 0x0000000200097305 */ /* 0x000ee2000021f000 */
[----:B------:R-:W-:Y:S02]  /*1570*/  IABS R7, R4 ;  /* 0x0000000400077213 */ /* 0x000fe40000000000 */
[----:B---3--:R-:W-:-:S05]  /*1580*/  IADD3 R0, RZ, -R9, RZ ;  /* 0x80000009ff007210 */ /* 0x008fca0007ffe0ff */
[----:B------:R-:W-:Y:S01]  /*1590*/  IMAD R5, R0, R3, RZ ;  /* 0x0000000300057224 */ /* 0x000fe200078e02ff */
[----:B------:R-:W-:-:S03]  /*15a0*/  IABS R0, R205 ;  /* 0x000000cd00007213 */ /* 0x000fc60000000000 */
[----:B------:R-:W-:Y:S01]  /*15b0*/  IMAD.HI.U32 R5, R9, R5, R8 ;  /* 0x0000000509057227 */ /* 0x000fe200078e0008 */
[----:B------:R-:W-:-:S05]  /*15c0*/  IADD3 R7, RZ, -R7, RZ ;  /* 0x80000007ff077210 */ /* 0x000fca0007ffe0ff */
[----:B------:R-:W-:-:S04]  /*15d0*/  IMAD.HI.U32 R2, R5, R0, RZ ;  /* 0x0000000005027227 */ /* 0x000fc800078e00ff */
[----:B------:R-:W-:Y:S01]  /*15e0*/  IMAD R0, R2, R7, R0 ;  /* 0x0000000702007224 */ /* 0x000fe200078e0200 */
[----:B------:R-:W-:Y:S01]  /*15f0*/  @!P4 SHF.R.S32.HI R6, RZ, 0x1f, R12 ;  /* 0x0000001fff06c819 */ /* 0x000fe2000001140c */
[----:B----4-:R-:W-:-:S03]  /*1600*/  @!P4 IMAD R5, R135, R12, RZ ;  /* 0x0000000c8705c224 */ /* 0x010fc600078e02ff */
[----:B------:R-:W-:Y:S01]  /*1610*/  ISETP.GT.U32.AND P1, PT, R3, R0, PT ;  /* 0x000000000300720c */ /* 0x000fe20003f24070 */
[----:B------:R-:W-:Y:S02]  /*1620*/  @!P4 IMAD R5, R6, R134, R5 ;  /* 0x000000860605c224 */ /* 0x000fe400078e0205 */
[----:B------:R-:W-:Y:S01]  /*1630*/  @!P4 IMAD.WIDE.U32 R24, R134, R12, RZ ;  /* 0x0000000c8618c225 */ /* 0x000fe200078e00ff */
[----:B-----5:R-:W-:-:S03]  /*1640*/  @!P4 SHF.R.S32.HI R6, RZ, 0x1f, R11 ;  /* 0x0000001fff06c819 */ /* 0x020fc6000001140b */
[----:B------:R-:W-:Y:S01]  /*1650*/  @P4 IMAD.IADD R7, R12, 0x1, R13 ;  /* 0x000000010c074824 */ /* 0x000fe200078e020d */
[----:B------:R-:W-:Y:S01]  /*1660*/  @!P4 IADD3 R25, R25, R5, RZ ;  /* 0x000000051919c210 */ /* 0x000fe20007ffe0ff */
[----:B--2---:R-:W-:-:S04]  /*1670*/  @!P4 IMAD R5, R21, R11, RZ ;  /* 0x0000000b1505c224 */ /* 0x004fc800078e02ff */
[----:B------:R-:W-:Y:S02]  /*1680*/  @!P1 IMAD.IADD R0, R0, 0x1, -R3 ;  /* 0x0000000100009824 */ /* 0x000fe400078e0a03 */
[----:B------:R-:W-:-:S04]  /*1690*/  @P4 IMAD.WIDE.U32 R26, R134, R7, RZ ;  /* 0x00000007861a4225 */ /* 0x000fc800078e00ff */
[----:B------:R-:W-:Y:S01]  /*16a0*/  @!P4 IMAD R5, R20, R6, R5 ;  /* 0x000000061405c224 */ /* 0x000fe200078e0205 */
[----:B------:R-:W-:Y:S01]  /*16b0*/  ISETP.GE.U32.AND P3, PT, R0, R3, PT ;  /* 0x000000030000720c */ /* 0x000fe20003f66070 */
[----:B------:R-:W-:Y:S02]  /*16c0*/  @P4 IMAD R9, R135, R7, RZ ;  /* 0x0000000787094224 */ /* 0x000fe400078e02ff */
[----:B------:R-:W-:Y:S01]  /*16d0*/  @!P4 IMAD.WIDE.U32 R20, R20, R11, R24 ;  /* 0x0000000b1414c225 */ /* 0x000fe200078e0018 */
[----:B------:R-:W-:-:S03]  /*16e0*/  @P4 MOV R10, R26 ;  /* 0x0000001a000a4202 */ /* 0x000fc60000000f00 */
[----:B------:R-:W-:Y:S01]  /*16f0*/  @P4 IMAD.IADD R9, R27, 0x1, R9 ;  /* 0x000000011b094824 */ /* 0x000fe200078e0209 */
[----:B------:R-:W-:Y:S01]  /*1700*/  @!P4 IADD3 R9, R21, R5, RZ ;  /* 0x000000051509c210 */ /* 0x000fe20007ffe0ff */
[----:B------:R-:W-:Y:S01]  /*1710*/  @!P4 IMAD.MOV.U32 R10, RZ, RZ, R20 ;  /* 0x000000ffff0ac224 */ /* 0x000fe200078e0014 */
[----:B------:R-:W-:Y:S02]  /*1720*/  LEA R5, R133, 0xffffffc0, 0x6 ;  /* 0xffffffc085057811 */ /* 0x000fe400078e30ff */
[----:B------:R-:W-:Y:S01]  /*1730*/  LOP3.LUT R0, R205, R4, RZ, 0x3c, !PT ;  /* 0x00000004cd007212 */ /* 0x000fe200078e3cff */
[----:B------:R-:W-:Y:S01]  /*1740*/  @!P4 IMAD R6, R137, R12, RZ ;  /* 0x0000000c8906c224 */ /* 0x000fe200078e02ff */
[----:B------:R-:W-:Y:S01]  /*1750*/  @!P4 SHF.R.S32.HI R3, RZ, 0x1f, R12 ;  /* 0x0000001fff03c819 */ /* 0x000fe2000001140c */
[----:B------:R-:W-:Y:S01]  /*1760*/  IMAD R8, R135, R5, RZ ;  /* 0x0000000587087224 */ /* 0x000fe200078e02ff */
[----:B------:R-:W-:Y:S01]  /*1770*/  SHF.R.S32.HI R7, RZ, 0x1f, R5 ;  /* 0x0000001fff077819 */ /* 0x000fe20000011405 */
[----:B------:R-:W-:Y:S01]  /*1780*/  IMAD.MOV.U32 R21, RZ, RZ, R9 ;  /* 0x000000ffff157224 */ /* 0x000fe200078e0009 */
[----:B------:R-:W-:-:S02]  /*1790*/  ISETP.GE.AND P2, PT, R0, RZ, PT ;  /* 0x000000ff0000720c */ /* 0x000fc40003f46270 */
[----:B------:R-:W-:Y:S02]  /*17a0*/  MOV R20, R10 ;  /* 0x0000000a00147202 */ /* 0x000fe40000000f00 */
[----:B------:R-:W-:Y:S02]  /*17b0*/  @!P1 IADD3 R2, R2, 0x1, RZ ;  /* 0x0000000102029810 */ /* 0x000fe40007ffe0ff */
[----:B------:R-:W-:Y:S01]  /*17c0*/  ISETP.NE.AND P1, PT, R4, RZ, PT ;  /* 0x000000ff0400720c */ /* 0x000fe20003f25270 */
[----:B------:R-:W-:Y:S01]  /*17d0*/  @!P4 IMAD R3, R3, R136, R6 ;  /* 0x000000880303c224 */ /* 0x000fe200078e0206 */
[----:B------:R-:W-:Y:S01]  /*17e0*/  @P3 IADD3 R2, R2, 0x1, RZ ;  /* 0x0000000102023810 */ /* 0x000fe20007ffe0ff */
[----:B------:R-:W-:-:S04]  /*17f0*/  @!P4 IMAD.WIDE.U32 R24, R136, R12, RZ ;  /* 0x0000000c8818c225 */ /* 0x000fc800078e00ff */
[----:B------:R-:W-:Y:S02]  /*1800*/  IMAD R8, R7, R134, R8 ;  /* 0x0000008607087224 */ /* 0x000fe400078e0208 */
[----:B------:R-:W-:Y:S01]  /*1810*/  IMAD.WIDE.U32 R20, R134, R5, R20 ;  /* 0x0000000586147225 */ /* 0x000fe200078e0014 */
[----:B------:R-:W-:-:S03]  /*1820*/  @!P4 IADD3 R25, R25, R3, RZ ;  /* 0x000000031919c210 */ /* 0x000fc60007ffe0ff */
[----:B------:R-:W-:Y:S01]  /*1830*/  IMAD.MOV.U32 R3, RZ, RZ, R2 ;  /* 0x000000ffff037224 */ /* 0x000fe200078e0002 */
[----:B------:R-:W-:Y:S01]  /*1840*/  IADD3 R9, R21, R8, RZ ;  /* 0x0000000815097210 */ /* 0x000fe20007ffe0ff */
[----:B------:R-:W-:Y:S01]  /*1850*/  @!P4 IMAD R0, R19, R11, RZ ;  /* 0x0000000b1300c224 */ /* 0x000fe200078e02ff */
[----:B------:R-:W-:Y:S01]  /*1860*/  @!P4 SHF.R.S32.HI R21, RZ, 0x1f, R11 ;  /* 0x0000001fff15c819 */ /* 0x000fe2000001140b */
[----:B------:R-:W-:Y:S01]  /*1870*/  @!P2 IMAD.MOV R3, RZ, RZ, -R3 ;  /* 0x000000ffff03a224 */ /* 0x000fe200078e0a03 */
[----:B------:R-:W-:Y:S02]  /*1880*/  @!P1 LOP3.LUT R3, RZ, R4, RZ, 0x33, !PT ;  /* 0x00000004ff039212 */ /* 0x000fe400078e33ff */
[----:B------:R-:W-:Y:S01]  /*1890*/  @P4 IADD3 R12, R12, R13, RZ ;  /* 0x0000000d0c0c4210 */ /* 0x000fe20007ffe0ff */
[C---:B------:R-:W-:Y:S01]  /*18a0*/  @!P4 IMAD R0, R18.reuse, R21, R0 ;  /* 0x000000151200c224 */ /* 0x040fe200078e0200 */
[----:B------:R-:W-:Y:S01]  /*18b0*/  MOV R8, R20 ;  /* 0x0000001400087202 */ /* 0x000fe20000000f00 */
[----:B------:R-:W-:Y:S01]  /*18c0*/  @!P4 IMAD.WIDE.U32 R18, R18, R11, R24 ;  /* 0x0000000b1212c225 */ /* 0x000fe200078e0018 */
[----:B------:R-:W-:-:S03]  /*18d0*/  SHF.R.S32.HI R11, RZ, 0x1f, R3 ;  /* 0x0000001fff0b7819 */ /* 0x000fc60000011403 */
[----:B------:R-:W-:Y:S02]  /*18e0*/  IMAD R2, R15, R3, RZ ;  /* 0x000000030f027224 */ /* 0x000fe400078e02ff */
[-C--:B------:R-:W-:Y:S02]  /*18f0*/  @P4 IMAD R13, R137, R12.reuse, RZ ;  /* 0x0000000c890d4224 */ /* 0x080fe400078e02ff */
[----:B------:R-:W-:-:S04]  /*1900*/  @P4 IMAD.WIDE.U32 R26, R136, R12, RZ ;  /* 0x0000000c881a4225 */ /* 0x000fc800078e00ff */
[----:B------:R-:W-:Y:S01]  /*1910*/  IMAD.WIDE.U32 R8, R14, R3, R8 ;  /* 0x000000030e087225 */ /* 0x000fe200078e0008 */
[----:B------:R-:W-:-:S03]  /*1920*/  @P4 IADD3 R13, R27, R13, RZ ;  /* 0x0000000d1b0d4210 */ /* 0x000fc60007ffe0ff */
[----:B------:R-:W-:Y:S01]  /*1930*/  IMAD R2, R14, R11, R2 ;  /* 0x0000000b0e027224 */ /* 0x000fe200078e0202 */
[----:B------:R-:W-:Y:S01]  /*1940*/  @P4 MOV R6, R26 ;  /* 0x0000001a00064202 */ /* 0x000fe20000000f00 */
[----:B------:R-:W-:Y:S01]  /*1950*/  @!P4 IMAD.IADD R13, R19, 0x1, R0 ;  /* 0x00000001130dc824 */ /* 0x000fe200078e0200 */
[----:B------:R-:W-:Y:S01]  /*1960*/  @!P4 MOV R6, R18 ;  /* 0x000000120006c202 */ /* 0x000fe20000000f00 */
[----:B------:R-:W-:Y:S01]  /*1970*/  IMAD.IADD R9, R9, 0x1, R2 ;  /* 0x0000000109097824 */ /* 0x000fe200078e0202 */
[----:B------:R-:W-:Y:S02]  /*1980*/  MOV R0, R8 ;  /* 0x0000000800007202 */ /* 0x000fe40000000f00 */
[----:B------:R-:W-:Y:S02]  /*1990*/  MOV R2, R5 ;  /* 0x0000000500027202 */ /* 0x000fe40000000f00 */
[----:B------:R-:W-:Y:S02]  /*19a0*/  MOV R4, R3 ;  /* 0x0000000300047202 */ /* 0x000fe40000000f00 */
.L_x_2354:
[----:B-1----:R-:W-:Y:S05]  /*19b0*/  BSYNC B0 ;  /* 0x0000000000007941 */ /* 0x002fea0003800000 */
.L_x_2352:
[----:B------:R-:W-:Y:S01]  /*19c0*/  ISETP.NE.AND P1, PT, R210, -0x1, PT ;  /* 0xffffffffd200780c */ /* 0x000fe20003f25270 */
[----:B------:R-:W2:Y:S04]  /*19d0*/  LD.E.64 R166, [R22.64+0x30] ;  /* 0x0000300616a67980 */ /* 0x000ea8000c101b00 */
[----:B------:R-:W3:Y:S04]  /*19e0*/  LD.E.64 R24, [R22.64+0x48] ;  /* 0x0000480616187980 */ /* 0x000ee8000c101b00 */
[----:B------:R-:W4:Y:S04]  /*19f0*/  LD.E.64 R20, [R22.64+0x8] ;  /* 0x0000080616147980 */ /* 0x000f28000c101b00 */
[----:B------:R-:W3:Y:S04]  /*1a00*/  @!P1 LD.E.64 R28, [R22.64+0x18] ;  /* 0x00001806161c9980 */ /* 0x000ee8000c101b00 */
[----:B------:R-:W4:Y:S04]  /*1a10*/  LD.E.64 R14, [R22.64+0x10] ;  /* 0x00001006160e7980 */ /* 0x000f28000c101b00 */
[----:B------:R1:W5:Y:S04]  /*1a20*/  @P0 LD.E R12, [R32.64] ;  /* 0x00000006200c0980 */ /* 0x000368000c101900 */
[----:B------:R1:W5:Y:S01]  /*1a30*/  LD.E.64 R168, [R22.64] ;  /* 0x0000000616a87980 */ /* 0x000362000c101b00 */
[----:B------:R-:W-:-:S04]  /*1a40*/  SHF.R.S32.HI R3, RZ, 0x1f, R56 ;  /* 0x0000001fff037819 */ /* 0x000fc80000011438 */
[----:B------:R-:W-:-:S04]  /*1a50*/  LEA.HI R160, R3, R56, RZ, 0x3 ;  /* 0x0000003803a07211 */ /* 0x000fc800078f18ff */
[----:B------:R-:W-:Y:S02]  /*1a60*/  LOP3.LUT R19, R160, 0xfffffff8, RZ, 0xc0, !PT ;  /* 0xfffffff8a0137812 */ /* 0x000fe400078ec0ff */
[----:B------:R-:W-:-:S03]  /*1a70*/  SHF.R.S32.HI R160, RZ, 0x3, R160 ;  /* 0x00000003ffa07819 */ /* 0x000fc600000114a0 */
[----:B------:R-:W-:Y:S02]  /*1a80*/  IMAD.IADD R70, R56, 0x1, -R19 ;  /* 0x0000000138467824 */ /* 0x000fe400078e0a13 */
[----:B------:R-:W-:Y:S02]  /*1a90*/  IMAD R26, R7, R136, RZ ;  /* 0x00000088071a7224 */ /* 0x000fe400078e02ff */
[----:B------:R-:W-:Y:S02]  /*1aa0*/  IMAD.SHL.U32 R18, R70, 0x8, RZ ;  /* 0x0000000846127824 */ /* 0x000fe400078e00ff */
[----:B------:R-:W-:-:S03]  /*1ab0*/  IMAD.SHL.U32 R7, R160, 0x40, RZ ;  /* 0x00000040a0077824 */ /* 0x000fc600078e00ff */
[----:B------:R-:W-:Y:S02]  /*1ac0*/  IADD3 R30, P2, R18, R6, RZ ;  /* 0x00000006121e7210 */ /* 0x000fe40007f5e0ff */
[--C-:B------:R-:W-:Y:S02]  /*1ad0*/  SHF.R.S32.HI R19, RZ, 0x1f, R18.reuse ;  /* 0x0000001fff137819 */ /* 0x100fe40000011412 */
[----:B------:R-:W-:Y:S02]  /*1ae0*/  LOP3.LUT R7, R7, 0x1c0, RZ, 0xc0, !PT ;  /* 0x000001c007077812 */ /* 0x000fe400078ec0ff */
[----:B------:R-:W-:Y:S02]  /*1af0*/  IADD3.X R31, R19, R13, RZ, P2, !PT ;  /* 0x0000000d131f7210 */ /* 0x000fe400017fe4ff */
[----:B------:R-:W-:Y:S02]  /*1b00*/  LOP3.LUT R158, R7, 0x38, R18, 0xf8, !PT ;  /* 0x00000038079e7812 */ /* 0x000fe400078ef812 */
[----:B------:R-:W-:-:S02]  /*1b10*/  SHF.R.U32.HI R13, RZ, 0x3, R7 ;  /* 0x00000003ff0d7819 */ /* 0x000fc40000011607 */
[----:B------:R-:W-:Y:S02]  /*1b20*/  LEA.HI R7, R3, R56, RZ, 0x6 ;  /* 0x0000003803077211 */ /* 0x000fe400078f30ff */
[----:B------:R-:W-:-:S03]  /*1b30*/  LOP3.LUT R158, R158, R13, RZ, 0x3c, !PT ;  /* 0x0000000d9e9e7212 */ /* 0x000fc600078e3cff */
[----:B------:R-:W-:Y:S01]  /*1b40*/  IMAD.SHL.U32 R7, R7, 0x8, RZ ;  /* 0x0000000807077824 */ /* 0x000fe200078e00ff */
[----:B------:R-:W-:Y:S01]  /*1b50*/  LEA.HI R78, R3, R56, RZ, 0x4 ;  /* 0x00000038034e7211 */ /* 0x000fe200078f20ff */
[C---:B------:R-:W-:Y:S01]  /*1b60*/  IMAD R26, R2.reuse, R137, R26 ;  /* 0x00000089021a7224 */ /* 0x040fe200078e021a */
[----:B------:R-:W-:Y:S01]  /*1b70*/  SHF.R.S32.HI R79, RZ, 0x1f, R206 ;  /* 0x0000001fff4f7819 */ /* 0x000fe200000114ce */
[----:B------:R-:W-:Y:S01]  /*1b80*/  IMAD.WIDE.U32 R30, R2, R136, R30 ;  /* 0x00000088021e7225 */ /* 0x000fe200078e001e */
[----:B------:R-:W-:Y:S02]  /*1b90*/  LOP3.LUT R158, R158, 0xfffffe00, R7, 0xf8, !PT ;  /* 0xfffffe009e9e7812 */ /* 0x000fe400078ef807 */
[----:B------:R-:W-:Y:S01]  /*1ba0*/  LOP3.LUT R7, R78, 0xfffffff0, RZ, 0xc0, !PT ;  /* 0xfffffff04e077812 */ /* 0x000fe200078ec0ff */
[----:B------:R-:W-:Y:S02]  /*1bb0*/  IMAD.IADD R27, R31, 0x1, R26 ;  /* 0x000000011f1b7824 */ /* 0x000fe400078e021a */
[----:B------:R-:W-:Y:S01]  /*1bc0*/  IMAD.MOV.U32 R26, RZ, RZ, R30 ;  /* 0x000000ffff1a7224 */ /* 0x000fe200078e001e */
[----:B------:R-:W-:Y:S01]  /*1bd0*/  IADD3 R8, -R7, R56, RZ ;  /* 0x0000003807087210 */ /* 0x000fe20007ffe1ff */
[----:B------:R-:W-:-:S03]  /*1be0*/  IMAD R6, R17, R4, RZ ;  /* 0x0000000411067224 */ /* 0x000fc600078e02ff */
[----:B------:R-:W-:Y:S01]  /*1bf0*/  SHF.R.S32.HI R17, RZ, 0x1f, R8 ;  /* 0x0000001fff117819 */ /* 0x000fe20000011408 */
[----:B------:R-:W-:-:S03]  /*1c00*/  IMAD R6, R11, R16, R6 ;  /* 0x000000100b067224 */ /* 0x000fc600078e0206 */
[----:B------:R-:W-:Y:S01]  /*1c10*/  LEA.HI R74, R17, R8, RZ, 0x3 ;  /* 0x00000008114a7211 */ /* 0x000fe200078f18ff */
[----:B------:R-:W-:Y:S01]  /*1c20*/  IMAD.WIDE.U32 R16, R4, R16, R26 ;  /* 0x0000001004107225 */ /* 0x000fe200078e001a */
[----:B------:R-:W-:Y:S02]  /*1c30*/  SHF.R.S32.HI R161, RZ, 0x1f, R160 ;  /* 0x0000001fffa17819 */ /* 0x000fe400000114a0 */
[----:B------:R-:W-:Y:S01]  /*1c40*/  LOP3.LUT R77, R74, 0xfffffff8, RZ, 0xc0, !PT ;  /* 0xfffffff84a4d7812 */ /* 0x000fe200078ec0ff */
[-C--:B------:R-:W-:Y:S02]  /*1c50*/  IMAD R199, R135, R160.reuse, RZ ;  /* 0x000000a087c77224 */ /* 0x080fe400078e02ff */
[----:B------:R-:W-:Y:S02]  /*1c60*/  IMAD R203, R137, R160, RZ ;  /* 0x000000a089cb7224 */ /* 0x000fe400078e02ff */
[----:B------:R-:W-:Y:S02]  /*1c70*/  IMAD.IADD R77, R8, 0x1, -R77 ;  /* 0x00000001084d7824 */ /* 0x000fe400078e0a4d */
[----:B------:R-:W-:-:S02]  /*1c80*/  IMAD R199, R161, R134, R199 ;  /* 0x00000086a1c77224 */ /* 0x000fc400078e02c7 */
[----:B------:R-:W-:Y:S01]  /*1c90*/  IMAD R203, R161, R136, R203 ;  /* 0x00000088a1cb7224 */ /* 0x000fe200078e02cb */
[----:B------:R-:W-:Y:S01]  /*1ca0*/  LEA.HI R68, R3, R56, RZ, 0x5 ;  /* 0x0000003803447211 */ /* 0x000fe200078f28ff */
[----:B------:R-:W-:Y:S02]  /*1cb0*/  IMAD.MOV.U32 R57, RZ, RZ, 0x10 ;  /* 0x00000010ff397424 */ /* 0x000fe400078e00ff */
[----:B------:R-:W-:Y:S01]  /*1cc0*/  IMAD.MOV.U32 R55, RZ, RZ, 0x20 ;  /* 0x00000020ff377424 */ /* 0x000fe200078e00ff */
[----:B------:R-:W-:Y:S01]  /*1cd0*/  SHF.L.U64.HI R76, R134, 0x4, R135 ;  /* 0x00000004864c7819 */ /* 0x000fe20000010287 */
[----:B------:R-:W-:Y:S01]  /*1ce0*/  IMAD.SHL.U32 R72, R136, 0x10, RZ ;  /* 0x0000001088487824 */ /* 0x000fe200078e00ff */
[----:B------:R-:W-:Y:S02]  /*1cf0*/  SHF.L.U32 R75, R134, 0x4, RZ ;  /* 0x00000004864b7819 */ /* 0x000fe400000006ff */
[----:B------:R-:W-:Y:S02]  /*1d00*/  SHF.L.U64.HI R73, R136, 0x4, R137 ;  /* 0x0000000488497819 */ /* 0x000fe40000010289 */
[----:B------:R-:W-:-:S02]  /*1d10*/  SHF.R.S32.HI R68, RZ, 0x5, R68 ;  /* 0x00000005ff447819 */ /* 0x000fc40000011444 */
[----:B------:R-:W-:Y:S01]  /*1d20*/  SHF.L.U32 R81, R70, 0x2, RZ ;  /* 0x0000000246517819 */ /* 0x000fe200000006ff */
[----:B--2---:R-:W-:-:S04]  /*1d30*/  @P1 IMAD.WIDE.U32 R30, R166, R210, RZ ;  /* 0x000000d2a61e1225 */ /* 0x004fc800078e00ff */
[----:B------:R-:W-:Y:S02]  /*1d40*/  @P1 IMAD.MOV.U32 R7, RZ, RZ, R30 ;  /* 0x000000ffff071224 */ /* 0x000fe400078e001e */
[----:B---3--:R-:W-:-:S04]  /*1d50*/  @!P1 IMAD R2, R29, R206, RZ ;  /* 0x000000ce1d029224 */ /* 0x008fc800078e02ff */
[C---:B------:R-:W-:Y:S02]  /*1d60*/  @!P1 IMAD R2, R28.reuse, R79, R2 ;  /* 0x0000004f1c029224 */ /* 0x040fe400078e0202 */
[----:B------:R-:W-:-:S04]  /*1d70*/  @!P1 IMAD.WIDE.U32 R28, R28, R206, RZ ;  /* 0x000000ce1c1c9225 */ /* 0x000fc800078e00ff */
[----:B------:R-:W-:Y:S02]  /*1d80*/  @P1 IMAD R13, R167, R210, RZ ;  /* 0x000000d2a70d1224 */ /* 0x000fe400078e02ff */
[----:B------:R-:W-:Y:S02]  /*1d90*/  @!P1 IMAD.MOV.U32 R7, RZ, RZ, R28 ;  /* 0x000000ffff079224 */ /* 0x000fe400078e001c */
[----:B------:R-:W-:Y:S01]  /*1da0*/  @P1 IMAD.IADD R13, R31, 0x1, R13 ;  /* 0x000000011f0d1824 */ /* 0x000fe200078e020d */
[----:B------:R-:W-:Y:S02]  /*1db0*/  @!P1 IADD3 R13, R29, R2, RZ ;  /* 0x000000021d0d9210 */ /* 0x000fe40007ffe0ff */
[----:B------:R-:W-:Y:S01]  /*1dc0*/  IADD3 R26, P2, R18, R7, RZ ;  /* 0x00000007121a7210 */ /* 0x000fe20007f5e0ff */
[----:B------:R-:W-:Y:S01]  /*1dd0*/  IMAD R7, R25, R205, RZ ;  /* 0x000000cd19077224 */ /* 0x000fe200078e02ff */
[----:B------:R-:W-:-:S03]  /*1de0*/  SHF.R.S32.HI R2, RZ, 0x1f, R205 ;  /* 0x0000001fff027819 */ /* 0x000fc600000114cd */
[----:B------:R-:W-:Y:S02]  /*1df0*/  IMAD.X R27, R19, 0x1, R13, P2 ;  /* 0x00000001131b7824 */ /* 0x000fe400010e060d */
[----:B------:R-:W-:Y:S02]  /*1e00*/  IMAD.IADD R25, R17, 0x1, R6 ;  /* 0x0000000111197824 */ /* 0x000fe400078e0206 */
[----:B------:R-:W-:Y:S02]  /*1e10*/  IMAD R2, R24, R2, R7 ;  /* 0x0000000218027224 */ /* 0x000fe400078e0207 */
[----:B------:R-:W-:Y:S01]  /*1e20*/  IMAD.WIDE.U32 R162, R205, R24, R26 ;  /* 0x00000018cda27225 */ /* 0x000fe200078e001a */
[----:B------:R-:W-:Y:S02]  /*1e30*/  MOV R24, R16 ;  /* 0x0000001000187202 */ /* 0x000fe40000000f00 */
[----:B------:R-:W-:Y:S01]  /*1e40*/  IADD3 R16, P1, R18, R0, RZ ;  /* 0x0000000012107210 */ /* 0x000fe20007f3e0ff */
[----:B------:R-:W-:-:S04]  /*1e50*/  IMAD.WIDE R6, R207, 0x40, R160 ;  /* 0x00000040cf067825 */ /* 0x000fc800078e02a0 */
[----:B------:R-:W-:Y:S01]  /*1e60*/  IMAD R165, R7, R166, RZ ;  /* 0x000000a607a57224 */ /* 0x000fe200078e02ff */
[----:B------:R-:W-:Y:S01]  /*1e70*/  SHF.R.S32.HI R7, RZ, 0x1f, R80 ;  /* 0x0000001fff077819 */ /* 0x000fe20000011450 */
[----:B------:R-:W-:Y:S02]  /*1e80*/  IMAD.X R17, R19, 0x1, R9, P1 ;  /* 0x0000000113117824 */ /* 0x000fe400008e0609 */
[----:B------:R-:W-:Y:S01]  /*1e90*/  IMAD.WIDE.U32 R8, R160, R136, R24 ;  /* 0x00000088a0087225 */ /* 0x000fe200078e0018 */
[----:B------:R-:W-:-:S03]  /*1ea0*/  LEA.HI R102, R7, R80, RZ, 0x6 ;  /* 0x0000005007667211 */ /* 0x000fc600078f30ff */
[----:B------:R-:W-:Y:S01]  /*1eb0*/  IMAD.WIDE.U32 R16, R160, R134, R16 ;  /* 0x00000086a0107225 */ /* 0x000fe200078e0010 */
[----:B------:R-:W-:Y:S02]  /*1ec0*/  SHF.R.S32.HI R102, RZ, 0x6, R102 ;  /* 0x00000006ff667819 */ /* 0x000fe40000011466 */
[----:B------:R-:W-:Y:S01]  /*1ed0*/  IADD3 R203, R9, R203, RZ ;  /* 0x000000cb09cb7210 */ /* 0x000fe20007ffe0ff */
[----:B------:R-:W-:Y:S01]  /*1ee0*/  IMAD.IADD R199, R17, 0x1, R199 ;  /* 0x0000000111c77824 */ /* 0x000fe200078e02c7 */
[----:B----4-:R-:W-:Y:S02]  /*1ef0*/  LEA R200, P2, R16, R20, 0x1 ;  /* 0x0000001410c87211 */ /* 0x010fe400078408ff */
[----:B------:R-:W-:Y:S02]  /*1f00*/  LEA R202, P1, R8, R14, 0x1 ;  /* 0x0000000e08ca7211 */ /* 0x000fe400078208ff */
[----:B------:R-:W-:Y:S02]  /*1f10*/  IMNMX R102, RZ, R102, !PT ;  /* 0x00000066ff667217 */ /* 0x000fe40007800200 */
[----:B------:R-:W-:-:S02]  /*1f20*/  LEA.HI.X R199, R16, R21, R199, 0x1, P2 ;  /* 0x0000001510c77211 */ /* 0x000fc400010f0cc7 */
[----:B------:R-:W-:Y:S02]  /*1f30*/  LEA.HI.X R203, R8, R15, R203, 0x1, P1 ;  /* 0x0000000f08cb7211 */ /* 0x000fe400008f0ccb */
[----:B------:R-:W-:Y:S02]  /*1f40*/  R2P PR, R77, 0x6 ;  /* 0x000000064d007804 */ /* 0x000fe40000000000 */
[----:B------:R-:W-:Y:S01]  /*1f50*/  ISETP.GT.AND P3, PT, R133, R102, PT ;  /* 0x000000668500720c */ /* 0x000fe20003f64270 */
[----:B------:R-:W-:Y:S02]  /*1f60*/  IMAD.IADD R163, R163, 0x1, R2 ;  /* 0x00000001a3a37824 */ /* 0x000fe400078e0202 */
[C---:B------:R-:W-:Y:S02]  /*1f70*/  IMAD R165, R6.reuse, R167, R165 ;  /* 0x000000a706a57224 */ /* 0x040fe400078e02a5 */
[----:B------:R-:W-:Y:S01]  /*1f80*/  IMAD.WIDE.U32 R162, R6, R166, R162 ;  /* 0x000000a606a27225 */ /* 0x000fe200078e00a2 */
[----:B------:R-:W-:-:S02]  /*1f90*/  SEL R57, R57, 0xfffffff0, !P1 ;  /* 0xfffffff039397807 */ /* 0x000fc40004800000 */
[----:B------:R-:W-:Y:S01]  /*1fa0*/  SEL R55, R55, 0xffffffe0, !P2 ;  /* 0xffffffe037377807 */ /* 0x000fe20005000000 */
[----:B------:R-:W-:Y:S02]  /*1fb0*/  @!P0 IMAD.MOV.U32 R12, RZ, RZ, RZ ;  /* 0x000000ffff0c8224 */ /* 0x000fe400078e00ff */
[----:B------:R-:W-:Y:S02]  /*1fc0*/  IMAD.IADD R165, R163, 0x1, R165 ;  /* 0x00000001a3a57824 */ /* 0x000fe400078e02a5 */
        /* <DEDUP_REMOVED lines=12> */
[--C-:B------:R-:W-:Y:S01]  /*2090*/  SHF.R.S32.HI R3, RZ, 0x1f, R5.reuse ;  /* 0x0000001fff037819 */ /* 0x100fe20000011405 */
[----:B-----5:R-:W-:Y:S01]  /*20a0*/  IMAD.IADD R12, R12, 0x1, R5 ;  /* 0x000000010c0c7824 */ /* 0x020fe200078e0205 */
[----:B------:R-:W-:Y:S01]  /*20b0*/  SHF.R.S32.HI R13, RZ, 0x1f, R80 ;  /* 0x0000001fff0d7819 */ /* 0x000fe20000011450 */
[----:B------:R-:W-:Y:S01]  /*20c0*/  IMAD.SHL.U32 R86, R136, 0x20, RZ ;  /* 0x0000002088567824 */ /* 0x000fe200078e00ff */
[C---:B------:R-:W-:Y:S01]  /*20d0*/  SHF.L.U32 R100, R134.reuse, 0x5, RZ ;  /* 0x0000000586647819 */ /* 0x040fe200000006ff */
[----:B------:R-:W-:Y:S01]  /*20e0*/  IMAD R85, R137, 0x60, RZ ;  /* 0x0000006089557824 */ /* 0x000fe200078e02ff */
[----:B------:R-:W-:Y:S01]  /*20f0*/  SHF.L.U64.HI R101, R134, 0x5, R135 ;  /* 0x0000000586657819 */ /* 0x000fe20000010287 */
[C---:B------:R-:W-:Y:S01]  /*2100*/  IMAD.WIDE.U32 R170, R136.reuse, 0x60, RZ ;  /* 0x0000006088aa7825 */ /* 0x040fe200078e00ff */
[----:B------:R-:W-:-:S02]  /*2110*/  SHF.L.U64.HI R87, R136, 0x5, R137 ;  /* 0x0000000588577819 */ /* 0x000fc40000010289 */
[----:B------:R-:W-:Y:S01]  /*2120*/  IADD3 R84, R160, 0x10, RZ ;  /* 0x00000010a0547810 */ /* 0x000fe20007ffe0ff */
[----:B------:R-:W-:Y:S01]  /*2130*/  IMAD.MOV.U32 R138, RZ, RZ, R200 ;  /* 0x000000ffff8a7224 */ /* 0x000fe200078e00c8 */
[----:B------:R-:W-:Y:S01]  /*2140*/  SHF.L.U64.HI R87, R86, 0x1, R87 ;  /* 0x0000000156577819 */ /* 0x000fe20000010257 */
[----:B------:R-:W-:Y:S01]  /*2150*/  IMAD.MOV.U32 R139, RZ, RZ, R199 ;  /* 0x000000ffff8b7224 */ /* 0x000fe200078e00c7 */
[C---:B------:R-:W-:Y:S01]  /*2160*/  IADD3 R83, R160.reuse, 0x20, RZ ;  /* 0x00000020a0537810 */ /* 0x040fe20007ffe0ff */
[----:B------:R-:W-:Y:S01]  /*2170*/  IMAD.MOV.U32 R141, RZ, RZ, R202 ;  /* 0x000000ffff8d7224 */ /* 0x000fe200078e00ca */
[----:B------:R-:W-:Y:S01]  /*2180*/  IADD3 R82, R160, 0x30, RZ ;  /* 0x00000030a0527810 */ /* 0x000fe20007ffe0ff */
[----:B------:R-:W-:Y:S01]  /*2190*/  IMAD.SHL.U32 R86, R86, 0x2, RZ ;  /* 0x0000000256567824 */ /* 0x000fe200078e00ff */
[----:B------:R-:W-:Y:S01]  /*21a0*/  MOV R132, R203 ;  /* 0x000000cb00847202 */ /* 0x000fe20000000f00 */
[----:B------:R-:W-:Y:S02]  /*21b0*/  IMAD.IADD R85, R171, 0x1, R85 ;  /* 0x00000001ab557824 */ /* 0x000fe400078e0255 */
[----:B--2---:R-:W-:-:S02]  /*21c0*/  IMAD R2, R29, R206, RZ ;  /* 0x000000ce1d027224 */ /* 0x004fc400078e02ff */
[----:B---3--:R-:W-:Y:S02]  /*21d0*/  IMAD R0, R31, R206, RZ ;  /* 0x000000ce1f007224 */ /* 0x008fe400078e02ff */
[-C--:B------:R-:W-:Y:S02]  /*21e0*/  IMAD R2, R28, R79.reuse, R2 ;  /* 0x0000004f1c027224 */ /* 0x080fe400078e0202 */
[----:B------:R-:W-:Y:S01]  /*21f0*/  IMAD.WIDE.U32 R28, R206, R28, R18 ;  /* 0x0000001cce1c7225 */ /* 0x000fe200078e0012 */
[C-C-:B----4-:R-:W-:Y:S02]  /*2200*/  SHF.L.U64.HI R119, R172.reuse, 0x4, R173.reuse ;  /* 0x00000004ac777819 */ /* 0x150fe400000102ad */
[----:B------:R-:W-:Y:S01]  /*2210*/  SHF.L.U64.HI R121, R172, 0x5, R173 ;  /* 0x00000005ac797819 */ /* 0x000fe200000102ad */
[----:B------:R-:W-:Y:S01]  /*2220*/  IMAD.WIDE.U32 R26, R206, R30, R18 ;  /* 0x0000001ece1a7225 */ /* 0x000fe200078e0012 */
[C---:B------:R-:W-:Y:S02]  /*2230*/  SHF.L.U32 R104, R174.reuse, 0x4, RZ ;  /* 0x00000004ae687819 */ /* 0x040fe400000006ff */
[--C-:B------:R-:W-:Y:S01]  /*2240*/  SHF.L.U64.HI R103, R174, 0x4, R175.reuse ;  /* 0x00000004ae677819 */ /* 0x100fe200000102af */
[----:B------:R-:W-:Y:S01]  /*2250*/  IMAD R0, R30, R79, R0 ;  /* 0x0000004f1e007224 */ /* 0x000fe200078e0200 */
[----:B------:R-:W-:Y:S01]  /*2260*/  SHF.L.U64.HI R105, R174, 0x5, R175 ;  /* 0x00000005ae697819 */ /* 0x000fe200000102af */
[----:B------:R-:W-:-:S02]  /*2270*/  IMAD.IADD R29, R29, 0x1, R2 ;  /* 0x000000011d1d7824 */ /* 0x000fc400078e0202 */
[-C--:B------:R-:W-:Y:S02]  /*2280*/  IMAD R2, R173, R5.reuse, RZ ;  /* 0x00000005ad027224 */ /* 0x080fe400078e02ff */
[----:B------:R-:W-:Y:S02]  /*2290*/  IMAD.IADD R27, R27, 0x1, R0 ;  /* 0x000000011b1b7824 */ /* 0x000fe400078e0200 */
[----:B------:R-:W-:Y:S01]  /*22a0*/  IMAD R0, R175, R5, RZ ;  /* 0x00000005af007224 */ /* 0x000fe200078e02ff */
[----:B------:R-:W-:Y:S01]  /*22b0*/  LEA.HI R155, R10, R10, RZ, 0x1 ;  /* 0x0000000a0a9b7211 */ /* 0x000fe200078f08ff */
[C---:B------:R-:W-:Y:S02]  /*22c0*/  IMAD R2, R172.reuse, R3, R2 ;  /* 0x00000003ac027224 */ /* 0x040fe400078e0202 */
[----:B------:R-:W-:Y:S01]  /*22d0*/  IMAD.WIDE.U32 R28, R172, R5, R28 ;  /* 0x00000005ac1c7225 */ /* 0x000fe200078e001c */
[----:B------:R-:W-:-:S03]  /*22e0*/  SHF.R.S32.HI R155, RZ, 0x1, R155 ;  /* 0x00000001ff9b7819 */ /* 0x000fc6000001149b */
[----:B------:R-:W-:Y:S01]  /*22f0*/  IMAD R0, R174, R3, R0 ;  /* 0x00000003ae007224 */ /* 0x000fe200078e0200 */
[----:B------:R-:W-:Y:S01]  /*2300*/  IADD3 R3, P0, -R80, R160, RZ ;  /* 0x000000a050037210 */ /* 0x000fe20007f1e1ff */
[----:B------:R-:W-:-:S04]  /*2310*/  IMAD.WIDE.U32 R26, R174, R5, R26 ;  /* 0x00000005ae1a7225 */ /* 0x000fc800078e001a */
[----:B------:R-:W-:Y:S02]  /*2320*/  IMAD.IADD R29, R29, 0x1, R2 ;  /* 0x000000011d1d7824 */ /* 0x000fe400078e0202 */
[-C--:B------:R-:W-:Y:S02]  /*2330*/  IMAD R2, R25, R4.reuse, RZ ;  /* 0x0000000419027224 */ /* 0x080fe400078e02ff */
[----:B------:R-:W-:Y:S02]  /*2340*/  IMAD.IADD R27, R27, 0x1, R0 ;  /* 0x000000011b1b7824 */ /* 0x000fe400078e0200 */
[-C--:B------:R-:W-:Y:S02]  /*2350*/  IMAD R0, R21, R4.reuse, RZ ;  /* 0x0000000415007224 */ /* 0x080fe400078e02ff */
[C---:B------:R-:W-:Y:S02]  /*2360*/  IMAD R2, R24.reuse, R11, R2 ;  /* 0x0000000b18027224 */ /* 0x040fe400078e0202 */
[----:B------:R-:W-:-:S04]  /*2370*/  IMAD.WIDE.U32 R24, R24, R4, R28 ;  /* 0x0000000418187225 */ /* 0x000fc800078e001c */
[C---:B------:R-:W-:Y:S01]  /*2380*/  IMAD R0, R20.reuse, R11, R0 ;  /* 0x0000000b14007224 */ /* 0x040fe200078e0200 */
[----:B------:R-:W-:Y:S01]  /*2390*/  IADD3 R25, R25, R2, RZ ;  /* 0x0000000219197210 */ /* 0x000fe20007ffe0ff */
[----:B------:R-:W-:-:S04]  /*23a0*/  IMAD.WIDE.U32 R20, R20, R4, R26 ;  /* 0x0000000414147225 */ /* 0x000fc800078e001a */
[----:B------:R-:W-:Y:S02]  /*23b0*/  IMAD.X R13, R161, 0x1, ~R13, P0 ;  /* 0x00000001a10d7824 */ /* 0x000fe400000e0e0d */
[----:B------:R-:W-:Y:S02]  /*23c0*/  IMAD.IADD R21, R21, 0x1, R0 ;  /* 0x0000000115157824 */ /* 0x000fe400078e0200 */
[C---:B------:R-:W-:Y:S02]  /*23d0*/  IMAD R125, R13.reuse, R172, RZ ;  /* 0x000000ac0d7d7224 */ /* 0x040fe400078e02ff */
[----:B------:R-:W-:Y:S02]  /*23e0*/  IMAD R127, R13, R174, RZ ;  /* 0x000000ae0d7f7224 */ /* 0x000fe400078e02ff */
[----:B------:R-:W-:Y:S02]  /*23f0*/  IMAD R4, R160, R155, R81 ;  /* 0x0000009ba0047224 */ /* 0x000fe400078e0251 */
[----:B------:R-:W-:-:S02]  /*2400*/  IMAD R131, R155, R12, RZ ;  /* 0x0000000c9b837224 */ /* 0x000fc400078e02ff */
[-C--:B------:R-:W-:Y:S02]  /*2410*/  IMAD R125, R173, R3.reuse, R125 ;  /* 0x00000003ad7d7224 */ /* 0x080fe400078e027d */
[-C--:B------:R-:W-:Y:S01]  /*2420*/  IMAD.WIDE.U32 R10, R172, R3.reuse, R24 ;  /* 0x00000003ac0a7225 */ /* 0x080fe200078e0018 */
[----:B------:R-:W-:Y:S02]  /*2430*/  SHF.R.S32.HI R2, RZ, 0x1f, R131 ;  /* 0x0000001fff027819 */ /* 0x000fe40000011483 */
[----:B------:R-:W-:Y:S01]  /*2440*/  IADD3 R0, P3, R131, R4, RZ ;  /* 0x0000000483007210 */ /* 0x000fe20007f7e0ff */
[-C--:B------:R-:W-:Y:S01]  /*2450*/  IMAD R127, R175, R3.reuse, R127 ;  /* 0x00000003af7f7224 */ /* 0x080fe200078e027f */
[----:B------:R-:W-:Y:S01]  /*2460*/  LEA R124, P1, R10, R16, 0x1 ;  /* 0x000000100a7c7211 */ /* 0x000fe200078208ff */
[----:B------:R-:W-:Y:S01]  /*2470*/  IMAD.WIDE.U32 R12, R174, R3, R20 ;  /* 0x00000003ae0c7225 */ /* 0x000fe200078e0014 */
[----:B------:R-:W-:Y:S02]  /*2480*/  SHF.L.U32 R20, R0, 0x1, RZ ;  /* 0x0000000100147819 */ /* 0x000fe400000006ff */
[----:B------:R-:W-:Y:S01]  /*2490*/  LEA.HI.X.SX32 R5, R4, R2, 0x1, P3 ;  /* 0x0000000204057211 */ /* 0x000fe200018f0eff */
[----:B------:R-:W-:Y:S01]  /*24a0*/  IMAD.IADD R3, R81, 0x1, R4 ;  /* 0x0000000151037824 */ /* 0x000fe200078e0204 */
[----:B------:R-:W-:Y:S01]  /*24b0*/  LEA R126, P0, R12, R14, 0x1 ;  /* 0x0000000e0c7e7211 */ /* 0x000fe200078008ff */
[----:B------:R-:W-:Y:S01]  /*24c0*/  IMAD.IADD R125, R11, 0x1, R125 ;  /* 0x000000010b7d7824 */ /* 0x000fe200078e027d */
[----:B------:R-:W-:Y:S01]  /*24d0*/  SHF.L.U64.HI R0, R0, 0x1, R5 ;  /* 0x0000000100007819 */ /* 0x000fe20000010205 */
[----:B------:R-:W-:Y:S01]  /*24e0*/  IMAD.IADD R127, R13, 0x1, R127 ;  /* 0x000000010d7f7824 */ /* 0x000fe200078e027f */
[----:B------:R-:W-:Y:S01]  /*24f0*/  IADD3 R131, P2, R131, R3, RZ ;  /* 0x0000000383837210 */ /* 0x000fe20007f5e0ff */
[----:B------:R-:W-:Y:S01]  /*2500*/  IMAD.SHL.U32 R106, R174, 0x20, RZ ;  /* 0x00000020ae6a7824 */ /* 0x000fe200078e00ff */
[----:B------:R-:W-:Y:S01]  /*2510*/  LEA.HI.X R125, R10, R17, R125, 0x1, P1 ;  /* 0x000000110a7d7211 */ /* 0x000fe200008f0c7d */
[----:B------:R-:W-:Y:S01]  /*2520*/  IMAD.SHL.U32 R159, R155, 0x10, RZ ;  /* 0x000000109b9f7824 */ /* 0x000fe200078e00ff */
[----:B------:R-:W-:Y:S01]  /*2530*/  LEA.HI.X.SX32 R2, R3, R2, 0x1, P2 ;  /* 0x0000000203027211 */ /* 0x000fe200010f0eff */
[----:B------:R-:W-:Y:S01]  /*2540*/  IMAD.SHL.U32 R130, R131, 0x2, RZ ;  /* 0x0000000283827824 */ /* 0x000fe200078e00ff */
[----:B------:R-:W-:Y:S01]  /*2550*/  LEA.HI.X R127, R12, R15, R127, 0x1, P0 ;  /* 0x0000000f0c7f7211 */ /* 0x000fe200000f0c7f */
[----:B------:R-:W-:Y:S01]  /*2560*/  IMAD.SHL.U32 R120, R172, 0x10, RZ ;  /* 0x00000010ac787824 */ /* 0x000fe200078e00ff */
[-C--:B------:R-:W-:Y:S01]  /*2570*/  IADD3 R58, P1, R8, R20.reuse, RZ ;  /* 0x00000014083a7210 */ /* 0x080fe20007f3e0ff */
[----:B------:R-:W-:Y:S01]  /*2580*/  IMAD.SHL.U32 R122, R172, 0x20, RZ ;  /* 0x00000020ac7a7824 */ /* 0x000fe200078e00ff */
[----:B------:R-:W-:Y:S01]  /*2590*/  IADD3 R20, P0, R6, R20, RZ ;  /* 0x0000001406147210 */ /* 0x000fe20007f1e0ff */
[----:B------:R-:W-:Y:S01]  /*25a0*/  IMAD.SHL.U32 R157, R155, 0x20, RZ ;  /* 0x000000209b9d7824 */ /* 0x000fe200078e00ff */
[----:B------:R-:W-:Y:S01]  /*25b0*/  SHF.L.U64.HI R131, R131, 0x1, R2 ;  /* 0x0000000183837819 */ /* 0x000fe20000010202 */
[--C-:B------:R-:W-:Y:S01]  /*25c0*/  IMAD.X R59, R9, 0x1, R0.reuse, P1 ;  /* 0x00000001093b7824 */ /* 0x100fe200008e0600 */
[-C--:B------:R-:W-:Y:S01]  /*25d0*/  IADD3 R128, P3, R8, R130.reuse, RZ ;  /* 0x0000008208807210 */ /* 0x080fe20007f7e0ff */
[----:B------:R-:W-:Y:S01]  /*25e0*/  IMAD.X R21, R7, 0x1, R0, P0 ;  /* 0x0000000107157824 */ /* 0x000fe200000e0600 */
[----:B------:R-:W-:Y:S01]  /*25f0*/  IADD3 R130, P2, R6, R130, RZ ;  /* 0x0000008206827210 */ /* 0x000fe20007f5e0ff */
[----:B------:R-:W-:Y:S01]  /*2600*/  IMAD R123, R173, 0x60, RZ ;  /* 0x00000060ad7b7824 */ /* 0x000fe200078e02ff */
[----:B------:R-:W-:Y:S01]  /*2610*/  IADD3 R3, P5, P4, R75, R75, R75 ;  /* 0x0000004b4b037210 */ /* 0x000fe20007cbe04b */
[--C-:B------:R-:W-:Y:S01]  /*2620*/  IMAD.X R129, R9, 0x1, R131.reuse, P3 ;  /* 0x0000000109817824 */ /* 0x100fe200018e0683 */
[----:B------:R-:W-:Y:S01]  /*2630*/  IADD3 R156, R159, 0x40, RZ ;  /* 0x000000409f9c7810 */ /* 0x000fe20007ffe0ff */
[----:B------:R-:W-:Y:S01]  /*2640*/  IMAD.X R131, R7, 0x1, R131, P2 ;  /* 0x0000000107837824 */ /* 0x000fe200010e0683 */
[--C-:B------:R-:W-:Y:S01]  /*2650*/  IADD3 R96, P1, P0, -R100, 0x80, R3.reuse ;  /* 0x0000008064607810 */ /* 0x100fe2000783e103 */
[----:B------:R-:W-:Y:S01]  /*2660*/  IMAD R155, R155, 0x30, RZ ;  /* 0x000000309b9b7824 */ /* 0x000fe200078e02ff */
[----:B------:R-:W-:Y:S01]  /*2670*/  IADD3.X R0, R76, R76, R76, P5, P4 ;  /* 0x0000004c4c007210 */ /* 0x000fe20002fe844c */
[----:B------:R-:W-:Y:S01]  /*2680*/  IMAD.IADD R153, R159, 0x1, R156 ;  /* 0x000000019f997824 */ /* 0x000fe200078e029c */
[----:B------:R-:W-:Y:S01]  /*2690*/  IADD3 R98, P3, P2, -R100, 0x40, R3 ;  /* 0x0000004064627810 */ /* 0x000fe20007a7e103 */
[----:B------:R-:W-:Y:S01]  /*26a0*/  IMAD.WIDE.U32 R172, R172, 0x60, RZ ;  /* 0x00000060acac7825 */ /* 0x000fe200078e00ff */
[----:B------:R-:W-:-:S02]  /*26b0*/  IADD3.X R97, ~R101, RZ, R0, P1, P0 ;  /* 0x000000ff65617210 */ /* 0x000fc40000fe0500 */
[----:B------:R-:W-:Y:S01]  /*26c0*/  IADD3 R92, P0, R75, R96, RZ ;  /* 0x000000604b5c7210 */ /* 0x000fe20007f1e0ff */
[----:B------:R-:W-:Y:S01]  /*26d0*/  IMAD.IADD R151, R159, 0x1, R153 ;  /* 0x000000019f977824 */ /* 0x000fe200078e0299 */
[----:B------:R-:W-:Y:S01]  /*26e0*/  IADD3.X R99, ~R101, RZ, R0, P3, P2 ;  /* 0x000000ff65637210 */ /* 0x000fe20001fe4500 */
[----:B------:R-:W-:Y:S01]  /*26f0*/  IMAD.MOV.U32 R13, RZ, RZ, R133 ;  /* 0x000000ffff0d7224 */ /* 0x000fe200078e0085 */
[----:B------:R-:W-:Y:S01]  /*2700*/  IADD3 R94, P1, R75, R98, RZ ;  /* 0x000000624b5e7210 */ /* 0x000fe20007f3e0ff */
[----:B------:R-:W-:Y:S01]  /*2710*/  IMAD.X R93, R76, 0x1, R97, P0 ;  /* 0x000000014c5d7824 */ /* 0x000fe200000e0661 */
[----:B------:R-:W-:Y:S01]  /*2720*/  IADD3 R109, P3, P2, R104, R104, R104 ;  /* 0x00000068686d7210 */ /* 0x000fe20007a7e068 */
[----:B------:R-:W-:Y:S01]  /*2730*/  IMAD.IADD R123, R173, 0x1, R123 ;  /* 0x00000001ad7b7824 */ /* 0x000fe200078e027b */
[----:B------:R-:W-:Y:S02]  /*2740*/  IADD3.X R95, R76, R99, RZ, P1, !PT ;  /* 0x000000634c5f7210 */ /* 0x000fe40000ffe4ff */
[----:B------:R-:W-:-:S02]  /*2750*/  IADD3 R91, P1, R75, R94, RZ ;  /* 0x0000005e4b5b7210 */ /* 0x000fc40007f3e0ff */
[----:B------:R-:W-:Y:S02]  /*2760*/  IADD3 R89, P0, R75, R92, RZ ;  /* 0x0000005c4b597210 */ /* 0x000fe40007f1e0ff */
[----:B------:R-:W-:Y:S01]  /*2770*/  IADD3.X R110, R103, R103, R103, P3, P2 ;  /* 0x00000067676e7210 */ /* 0x000fe20001fe4467 */
[----:B------:R-:W-:Y:S01]  /*2780*/  IMAD.X R90, R76, 0x1, R95, P1 ;  /* 0x000000014c5a7824 */ /* 0x000fe200008e065f */
[C-C-:B------:R-:W-:Y:S02]  /*2790*/  IADD3 R107, P5, P4, -R106.reuse, 0x40, R109.reuse ;  /* 0x000000406a6b7810 */ /* 0x140fe40007cbe16d */
[----:B------:R-:W-:Y:S02]  /*27a0*/  IADD3 R109, P3, P2, -R106, 0x80, R109 ;  /* 0x000000806a6d7810 */ /* 0x000fe40007a7e16d */
[----:B------:R-:W-:Y:S02]  /*27b0*/  IADD3 R154, R159, 0x80, RZ ;  /* 0x000000809f9a7810 */ /* 0x000fe40007ffe0ff */
[----:B------:R-:W-:-:S02]  /*27c0*/  IADD3.X R88, R76, R93, RZ, P0, !PT ;  /* 0x0000005d4c587210 */ /* 0x000fc400007fe4ff */
[----:B------:R-:W-:Y:S01]  /*27d0*/  IADD3.X R108, ~R105, RZ, R110, P5, P4 ;  /* 0x000000ff696c7210 */ /* 0x000fe20002fe856e */
[----:B------:R-:W-:Y:S01]  /*27e0*/  IMAD.IADD R152, R159, 0x1, R154 ;  /* 0x000000019f987824 */ /* 0x000fe200078e029a */
[----:B------:R-:W-:Y:S02]  /*27f0*/  IADD3.X R110, ~R105, RZ, R110, P3, P2 ;  /* 0x000000ff696e7210 */ /* 0x000fe40001fe456e */
[-C--:B------:R-:W-:Y:S01]  /*2800*/  IADD3 R113, P0, R109, R104.reuse, RZ ;  /* 0x000000686d717210 */ /* 0x080fe20007f1e0ff */
[----:B------:R-:W-:Y:S01]  /*2810*/  IMAD.IADD R150, R159, 0x1, R152 ;  /* 0x000000019f967824 */ /* 0x000fe200078e0298 */
[-C--:B------:R-:W-:Y:S02]  /*2820*/  IADD3 R111, P1, R107, R104.reuse, RZ ;  /* 0x000000686b6f7210 */ /* 0x080fe40007f3e0ff */
[----:B------:R-:W-:Y:S01]  /*2830*/  SHF.L.U64.HI R119, R120, 0x1, R119 ;  /* 0x0000000178777819 */ /* 0x000fe20000010277 */
[--C-:B------:R-:W-:Y:S01]  /*2840*/  IMAD.X R114, R110, 0x1, R103.reuse, P0 ;  /* 0x000000016e727824 */ /* 0x100fe200000e0667 */
[-C--:B------:R-:W-:Y:S01]  /*2850*/  IADD3 R118, P0, R113, R104.reuse, RZ ;  /* 0x0000006871767210 */ /* 0x080fe20007f1e0ff */
[----:B------:R-:W-:Y:S01]  /*2860*/  IMAD.X R112, R108, 0x1, R103, P1 ;  /* 0x000000016c707824 */ /* 0x000fe200008e0667 */
[----:B------:R-:W-:Y:S01]  /*2870*/  IADD3 R116, P1, R111, R104, RZ ;  /* 0x000000686f747210 */ /* 0x000fe20007f3e0ff */
[----:B------:R-:W-:Y:S01]  /*2880*/  IMAD.SHL.U32 R120, R120, 0x2, RZ ;  /* 0x0000000278787824 */ /* 0x000fe200078e00ff */
[C---:B------:R-:W-:Y:S01]  /*2890*/  SHF.L.U64.HI R121, R122.reuse, 0x1, R121 ;  /* 0x000000017a797819 */ /* 0x040fe20000010279 */
[----:B------:R-:W-:Y:S01]  /*28a0*/  IMAD.SHL.U32 R122, R122, 0x2, RZ ;  /* 0x000000027a7a7824 */ /* 0x000fe200078e00ff */
[----:B------:R-:W-:Y:S01]  /*28b0*/  IADD3 R15, R18, 0x40, RZ ;  /* 0x00000040120f7810 */ /* 0x000fe20007ffe0ff */
[----:B------:R-:W-:Y:S01]  /*28c0*/  IMAD.X R117, R114, 0x1, R103, P0 ;  /* 0x0000000172757824 */ /* 0x000fe200000e0667 */
[----:B------:R-:W-:-:S02]  /*28d0*/  IADD3 R14, R18, 0x80, RZ ;  /* 0x00000080120e7810 */ /* 0x000fc40007ffe0ff */
[----:B------:R-:W-:Y:S02]  /*28e0*/  SHF.R.S32.HI R149, RZ, 0x1f, R159 ;  /* 0x0000001fff957819 */ /* 0x000fe4000001149f */
[----:B------:R-:W-:Y:S02]  /*28f0*/  SHF.R.S32.HI R148, RZ, 0x1f, R157 ;  /* 0x0000001fff947819 */ /* 0x000fe4000001149d */
[----:B------:R-:W-:Y:S02]  /*2900*/  SHF.R.S32.HI R146, RZ, 0x1f, R155 ;  /* 0x0000001fff927819 */ /* 0x000fe4000001149b */
[----:B------:R-:W-:Y:S02]  /*2910*/  SHF.R.S32.HI R147, RZ, 0x1f, R156 ;  /* 0x0000001fff937819 */ /* 0x000fe4000001149c */
[----:B------:R-:W-:Y:S02]  /*2920*/  SHF.R.S32.HI R145, RZ, 0x1f, R154 ;  /* 0x0000001fff917819 */ /* 0x000fe4000001149a */
[----:B------:R-:W-:-:S02]  /*2930*/  IADD3.X R115, R112, R103, RZ, P1, !PT ;  /* 0x0000006770737210 */ /* 0x000fc40000ffe4ff */
[----:B------:R-:W-:Y:S02]  /*2940*/  SHF.R.S32.HI R144, RZ, 0x1f, R153 ;  /* 0x0000001fff907819 */ /* 0x000fe40000011499 */
[----:B------:R-:W-:Y:S02]  /*2950*/  SHF.R.S32.HI R143, RZ, 0x1f, R152 ;  /* 0x0000001fff8f7819 */ /* 0x000fe40000011498 */
[----:B------:R-:W-:Y:S02]  /*2960*/  SHF.R.S32.HI R142, RZ, 0x1f, R151 ;  /* 0x0000001fff8e7819 */ /* 0x000fe40000011497 */
[----:B------:R-:W-:Y:S02]  /*2970*/  SHF.R.S32.HI R140, RZ, 0x1f, R150 ;  /* 0x0000001fff8c7819 */ /* 0x000fe40000011496 */
.L_x_2403:
[----:B------:R-:W-:Y:S01]  /*2980*/  IMAD.SHL.U32 R17, R13, 0x40, RZ ;  /* 0x000000400d117824 */ /* 0x000fe200078e00ff */
[----:B------:R-:W-:Y:S04]  /*2990*/  BSSY B2, `(.L_x_2356) ;  /* 0x0000738000027945 */ /* 0x000fe80003800000 */
[----:B------:R-:W-:Y:S05]  /*29a0*/  IADD3 R16, R17, -0x40, RZ ;  /* 0xffffffc011107810 */ /* 0x000fea0007ffe0ff */
[--C-:B------:R-:W-:Y:S02]  /*29b0*/  IMAD.IADD R179, R71, 0x1, -R16.reuse ;  /* 0x0000000147b37824 */ /* 0x100fe400078e0a10 */
[----:B------:R-:W-:Y:S03]  /*29c0*/  IMAD.IADD R177, R80, 0x1, -R16 ;  /* 0x0000000150b17824 */ /* 0x000fe600078e0a10 */
[-C--:B------:R-:W-:Y:S02]  /*29d0*/  ISETP.GE.AND P2, PT, R160, R179.reuse, PT ;  /* 0x000000b3a000720c */ /* 0x080fe40003f46270 */
[----:B------:R-:W-:Y:S02]  /*29e0*/  ISETP.GE.AND P0, PT, R84, R179, PT ;  /* 0x000000b35400720c */ /* 0x000fe40003f06270 */
[-C--:B------:R-:W-:Y:S02]  /*29f0*/  ISETP.GE.AND P2, PT, R160, R177.reuse, !P2 ;  /* 0x000000b1a000720c */ /* 0x080fe40005746270 */
[----:B------:R-:W-:Y:S11]  /*2a00*/  ISETP.GE.AND P0, PT, R84, R177, !P0 ;  /* 0x000000b15400720c */ /* 0x000ff60004706270 */
[----:B------:R-:W2:Y:S01]  /*2a10*/  @P2 LD.E.128 R28, [R124.64] ;  /* 0x000000067c1c2980 */ /* 0x000ea2000c101d00 */
[----:B------:R-:W-:Y:S01]  /*2a20*/  @P2 IMAD.MOV.U32 R3, RZ, RZ, R132 ;  /* 0x000000ffff032224 */ /* 0x000fe200078e0084 */
[----:B------:R-:W-:Y:S01]  /*2a30*/  @P0 IADD3 R26, P1, R124, R120, RZ ;  /* 0x000000787c1a0210 */ /* 0x000fe20007f3e0ff */
[----:B------:R-:W-:Y:S04]  /*2a40*/  @P2 IMAD.MOV.U32 R2, RZ, RZ, R141 ;  /* 0x000000ffff022224 */ /* 0x000fe800078e008d */
[----:B------:R-:W-:Y:S01]  /*2a50*/  @P0 IMAD.X R27, R125, 0x1, R119, P1 ;  /* 0x000000017d1b0824 */ /* 0x000fe200008e0677 */
[C---:B------:R-:W-:Y:S04]  /*2a60*/  @P0 LEA R36, P1, R72.reuse, R141, 0x1 ;  /* 0x0000008d48240211 */ /* 0x040fe800078208ff */
[----:B------:R-:W-:Y:S02]  /*2a70*/  @P0 LEA.HI.X R37, R72, R132, R73, 0x1, P1 ;  /* 0x0000008448250211 */ /* 0x000fe400008f0c49 */
[C---:B------:R-:W-:Y:S04]  /*2a80*/  ISETP.GE.AND P1, PT, R83.reuse, R179, PT ;  /* 0x000000b35300720c */ /* 0x040fe80003f26270 */
[----:B------:R-:W-:Y:S11]  /*2a90*/  ISETP.GE.AND P1, PT, R83, R177, !P1 ;  /* 0x000000b15300720c */ /* 0x000ff60004f26270 */
[----:B------:R-:W-:Y:S02]  /*2aa0*/  @!UPT UIADD3 URZ, URZ, URZ, URZ ;  /* 0x0000003f3f3ff290 */ /* 0x000fe4000fffe03f */
[----:B------:R-:W-:Y:S05]  /*2ab0*/  @P1 IADD3 R38, P3, R124, R122, RZ ;  /* 0x0000007a7c261210 */ /* 0x000fea0007f7e0ff */
[----:B------:R-:W-:Y:S01]  /*2ac0*/  @P1 IMAD.X R39, R125, 0x1, R121, P3 ;  /* 0x000000017d271824 */ /* 0x000fe200018e0679 */
[----:B--2---:R-:W-:Y:S04]  /*2ad0*/  @P2 ST.E.128 [R2.64], R28 ;  /* 0x0000001c02002985 */ /* 0x004fe8000c101d06 */
[----:B------:R-:W2:Y:S04]  /*2ae0*/  @P2 LD.E.128 R4, [R124.64+0x80] ;  /* 0x000080067c042980 */ /* 0x000ea8000c101d00 */
[----:B--2---:R1:W-:Y:S04]  /*2af0*/  @P2 ST.E.128 [R2.64+0x80], R4 ;  /* 0x0000800402002985 */ /* 0x0043e8000c101d06 */
[----:B------:R-:W2:Y:S04]  /*2b00*/  @P2 LD.E.128 R8, [R124.64+0x100] ;  /* 0x000100067c082980 */ /* 0x000ea8000c101d00 */
[----:B--2---:R2:W-:Y:S04]  /*2b10*/  @P2 ST.E.128 [R2.64+0x100], R8 ;  /* 0x0001000802002985 */ /* 0x0045e8000c101d06 */
[----:B------:R-:W3:Y:S04]  /*2b20*/  @P0 LD.E.128 R32, [R26.64] ;  /* 0x000000061a200980 */ /* 0x000ee8000c101d00 */
[----:B---3--:R-:W-:Y:S04]  /*2b30*/  @P0 ST.E.128 [R36.64], R32 ;  /* 0x0000002024000985 */ /* 0x008fe8000c101d06 */
[----:B-1----:R-:W3:Y:S04]  /*2b40*/  @P0 LD.E.128 R4, [R26.64+0x80] ;  /* 0x000080061a040980 */ /* 0x002ee8000c101d00 */
[----:B---3--:R1:W-:Y:S04]  /*2b50*/  @P0 ST.E.128 [R36.64+0x80], R4 ;  /* 0x0000800424000985 */ /* 0x0083e8000c101d06 */
[----:B------:R-:W3:Y:S04]  /*2b60*/  @P0 LD.E.128 R28, [R26.64+0x100] ;  /* 0x000100061a1c0980 */ /* 0x000ee8000c101d00 */
[----:B---3--:R3:W-:Y:S01]  /*2b70*/  @P0 ST.E.128 [R36.64+0x100], R28 ;  /* 0x0001001c24000985 */ /* 0x0087e2000c101d06 */
[----:B------:R-:W-:Y:S03]  /*2b80*/  @P1 IADD3 R40, P0, R141, R86, RZ ;  /* 0x000000568d281210 */ /* 0x000fe60007f1e0ff */
[----:B--2---:R-:W2:Y:S02]  /*2b90*/  @P1 LD.E.128 R8, [R38.64] ;  /* 0x0000000626081980 */ /* 0x004ea4000c101d00 */
[----:B------:R-:W-:Y:S01]  /*2ba0*/  @P1 IMAD.X R41, R132, 0x1, R87, P0 ;  /* 0x0000000184291824 */ /* 0x000fe200000e0657 */
[C---:B------:R-:W-:Y:S04]  /*2bb0*/  ISETP.GE.AND P0, PT, R82.reuse, R179, PT ;  /* 0x000000b35200720c */ /* 0x040fe80003f06270 */
[----:B------:R-:W-:Y:S11]  /*2bc0*/  ISETP.GE.AND P0, PT, R82, R177, !P0 ;  /* 0x000000b15200720c */ /* 0x000ff60004706270 */
[----:B------:R-:W-:Y:S02]  /*2bd0*/  @!UPT UIADD3 URZ, URZ, URZ, URZ ;  /* 0x0000003f3f3ff290 */ /* 0x000fe4000fffe03f */
[----:B------:R-:W-:Y:S05]  /*2be0*/  @P0 IADD3 R26, P3, R124, R172, RZ ;  /* 0x000000ac7c1a0210 */ /* 0x000fea0007f7e0ff */
[----:B------:R-:W-:Y:S01]  /*2bf0*/  @P0 IMAD.X R27, R125, 0x1, R123, P3 ;  /* 0x000000017d1b0824 */ /* 0x000fe200018e067b */
[----:B--2---:R2:W-:Y:S04]  /*2c00*/  @P1 ST.E.128 [R40.64], R8 ;  /* 0x0000000828001985 */ /* 0x0045e8000c101d06 */
[----:B-1--4-:R-:W4:Y:S04]  /*2c10*/  @P1 LD.E.128 R4, [R38.64+0x80] ;  /* 0x0000800626041980 */ /* 0x012f28000c101d00 */
[----:B----4-:R1:W-:Y:S04]  /*2c20*/  @P1 ST.E.128 [R40.64+0x80], R4 ;  /* 0x0000800428001985 */ /* 0x0103e8000c101d06 */
[----:B------:R-:W4:Y:S04]  /*2c30*/  @P1 LD.E.128 R32, [R38.64+0x100] ;  /* 0x0001000626201980 */ /* 0x000f28000c101d00 */
[----:B----4-:R4:W-:Y:S01]  /*2c40*/  @P1 ST.E.128 [R40.64+0x100], R32 ;  /* 0x0001002028001985 */ /* 0x0109e2000c101d06 */
[----:B---3--:R-:W-:Y:S03]  /*2c50*/  @P0 IADD3 R36, P1, R141, R170, RZ ;  /* 0x000000aa8d240210 */ /* 0x008fe60007f3e0ff */
[----:B------:R-:W3:Y:S02]  /*2c60*/  @P0 LD.E.128 R28, [R26.64] ;  /* 0x000000061a1c0980 */ /* 0x000ee4000c101d00 */
[----:B------:R-:W-:Y:S05]  /*2c70*/  @P0 IMAD.X R37, R132, 0x1, R85, P1 ;  /* 0x0000000184250824 */ /* 0x000fea00008e0655 */
[----:B---3--:R4:W-:Y:S04]  /*2c80*/  @P0 ST.E.128 [R36.64], R28 ;  /* 0x0000001c24000985 */ /* 0x0089e8000c101d06 */
[----:B--2---:R-:W2:Y:S04]  /*2c90*/  @P0 LD.E.128 R8, [R26.64+0x80] ;  /* 0x000080061a080980 */ /* 0x004ea8000c101d00 */
[----:B--2---:R4:W-:Y:S04]  /*2ca0*/  @P0 ST.E.128 [R36.64+0x80], R8 ;  /* 0x0000800824000985 */ /* 0x0049e8000c101d06 */
[----:B-1----:R-:W2:Y:S04]  /*2cb0*/  @P0 LD.E.128 R4, [R26.64+0x100] ;  /* 0x000100061a040980 */ /* 0x002ea8000c101d00 */
[----:B--2---:R4:W-:Y:S04]  /*2cc0*/  @P0 ST.E.128 [R36.64+0x100], R4 ;  /* 0x0001000424000985 */ /* 0x0049e8000c101d06 */
[----:B------:R-:W2:Y:S04]  /*2cd0*/  LD.E R25, [R22.64+0xd0] ;  /* 0x0000d00616197980 */ /* 0x000ea8000c101900 */
[----:B------:R-:W3:Y:S01]  /*2ce0*/  LD.E R3, [R22.64+0x130] ;  /* 0x0001300616037980 */ /* 0x000ee2000c101900 */
[----:B--2---:R-:W-:Y:S01]  /*2cf0*/  ISETP.NE.AND P1, PT, R25, RZ, PT ;  /* 0x000000ff1900720c */ /* 0x004fe20003f25270 */
[----:B---3--:R-:W-:Y:S05]  /*2d00*/  IMAD.U32 R3, R3, -0x40, RZ ;  /* 0xffffffc003037824 */ /* 0x008fea00078e00ff */
[C---:B------:R-:W-:Y:S04]  /*2d10*/  LEA R124, P0, R3.reuse, R124, 0x1 ;  /* 0x0000007c037c7211 */ /* 0x040fe800078008ff */
[----:B------:R-:W-:Y:S03]  /*2d20*/  LEA.HI.X.SX32 R125, R3, R125, 0x1, P0 ;  /* 0x0000007d037d7211 */ /* 0x000fe600000f0eff */
[----:B------:R-:W-:-:S05]  /*2d30*/  @!P1 BRA `(.L_x_2357) ;  /* 0x00006cf000009947 */ /* 0x000fca0003800000 */
[----:B----4-:R-:W2:Y:S02]  /*2d40*/  LD.E.U8 R0, [R22.64+0x1b3] ;  /* 0x0001b30616007980 */ /* 0x010ea4000c101100 */
[----:B--2---:R-:W-:Y:S11]  /*2d50*/  ISETP.NE.AND P0, PT, R0, RZ, PT ;  /* 0x000000ff0000720c */ /* 0x004ff60003f05270 */
[----:B------:R-:W-:Y:S02]  /*2d60*/  @!UPT UIADD3 URZ, URZ, URZ, URZ ;  /* 0x0000003f3f3ff290 */ /* 0x000fe4000fffe03f */
[----:B------:R-:W-:-:S05]  /*2d70*/  @!P0 BRA `(.L_x_2358) ;  /* 0x0000271000008947 */ /* 0x000fca0003800000 */
[----:B------:R-:W-:Y:S01]  /*2d80*/  BSSY B0, `(.L_x_2359) ;  /* 0x0000089000007945 */ /* 0x000fe20003800000 */
[----:B------:R-:W-:-:S05]  /*2d90*/  @!P2 BRA `(.L_x_2360) ;  /* 0x000008700000a947 */ /* 0x000fca0003800000 */
[-C--:B------:R-:W-:Y:S01]  /*2da0*/  ISETP.GE.AND P0, PT, R18, R25.reuse, PT ;  /* 0x000000191200720c */ /* 0x080fe20003f06270 */
[----:B------:R-:W2:Y:S01]  /*2db0*/  LD.E.128 R28, [R126.64] ;  /* 0x000000067e1c7980 */ /* 0x000ea2000c101d00 */
[----:B------:R-:W-:Y:S11]  /*2dc0*/  ISETP.GE.AND P1, PT, R15, R25, PT ;  /* 0x000000190f00720c */ /* 0x000ff60003f26270 */
[----:B------:R-:W3:Y:S06]  /*2dd0*/  @!P0 LD.E.64 R26, [R20.64] ;  /* 0x00000006141a8980 */ /* 0x000eec000c101b00 */
[----:B------:R-:W4:Y:S01]  /*2de0*/  @!P0 LD.E.64 R40, [R58.64] ;  /* 0x000000063a288980 */ /* 0x000f22000c101b00 */
[----:B---3--:R-:W-:Y:S01]  /*2df0*/  @!P0 IMAD.U32 R24, R27, 0x10000, RZ ;  /* 0x000100001b188824 */ /* 0x008fe200078e00ff */
[----:B------:R-:W-:Y:S02]  /*2e00*/  @!P0 SHF.L.U32 R32, R26, 0x10, RZ ;  /* 0x000000101a208819 */ /* 0x000fe400000006ff */
[C---:B--2---:R-:W-:Y:S02]  /*2e10*/  @!P0 LOP3.LUT R33, R28.reuse, 0xffff0000, RZ, 0xc0, !PT ;  /* 0xffff00001c218812 */ /* 0x044fe400078ec0ff */
[----:B------:R-:W-:Y:S01]  /*2e20*/  @!P0 SHF.L.U32 R39, R28, 0x10, RZ ;  /* 0x000000101c278819 */ /* 0x000fe200000006ff */
[----:B----4-:R-:W-:Y:S01]  /*2e30*/  @!P0 IMAD.U32 R42, R41, 0x10000, RZ ;  /* 0x00010000292a8824 */ /* 0x010fe200078e00ff */
[----:B------:R-:W-:Y:S01]  /*2e40*/  @!P0 SHF.L.U32 R38, R40, 0x10, RZ ;  /* 0x0000001028268819 */ /* 0x000fe200000006ff */
[C---:B------:R-:W-:Y:S01]  /*2e50*/  @!P0 FMUL.FTZ R0, R33.reuse, R32 ;  /* 0x0000002021008220 */ /* 0x040fe20000410000 */
[----:B------:R-:W-:Y:S02]  /*2e60*/  @!P0 LOP3.LUT R26, R26, 0xffff0000, RZ, 0xc0, !PT ;  /* 0xffff00001a1a8812 */ /* 0x000fe400078ec0ff */
[----:B------:R-:W-:Y:S01]  /*2e70*/  @!P0 LOP3.LUT R35, R30, 0xffff0000, RZ, 0xc0, !PT ;  /* 0xffff00001e238812 */ /* 0x000fe200078ec0ff */
[----:B------:R-:W-:Y:S01]  /*2e80*/  @!P0 FMUL.FTZ R45, R33, R38 ;  /* 0x00000026212d8220 */ /* 0x000fe20000410000 */
[----:B------:R-:W-:Y:S01]  /*2e90*/  @!P0 LOP3.LUT R33, R29, 0xffff0000, RZ, 0xc0, !PT ;  /* 0xffff00001d218812 */ /* 0x000fe200078ec0ff */
[----:B------:R-:W-:Y:S01]  /*2ea0*/  @!P0 FFMA.FTZ R0, R38, R39, R0 ;  /* 0x0000002726008223 */ /* 0x000fe20000010000 */
[----:B------:R-:W-:Y:S01]  /*2eb0*/  @!P0 LOP3.LUT R40, R40, 0xffff0000, RZ, 0xc0, !PT ;  /* 0xffff000028288812 */ /* 0x000fe200078ec0ff */
[----:B------:R-:W-:Y:S01]  /*2ec0*/  @!P0 FFMA.FTZ R45, R39, R32, -R45 ;  /* 0x00000020272d8223 */ /* 0x000fe2000001082d */
[----:B------:R-:W-:Y:S01]  /*2ed0*/  @!P0 LOP3.LUT R27, R27, 0xffff0000, RZ, 0xc0, !PT ;  /* 0xffff00001b1b8812 */ /* 0x000fe200078ec0ff */
[----:B------:R-:W-:Y:S01]  /*2ee0*/  @!P0 IMAD.U32 R39, R29, 0x10000, RZ ;  /* 0x000100001d278824 */ /* 0x000fe200078e00ff */
[----:B------:R-:W-:Y:S01]  /*2ef0*/  @!P0 LOP3.LUT R32, R31, 0xffff0000, RZ, 0xc0, !PT ;  /* 0xffff00001f208812 */ /* 0x000fe200078ec0ff */
[----:B------:R-:W-:Y:S01]  /*2f00*/  @!P0 FMUL.FTZ R2, R33, R26 ;  /* 0x0000001a21028220 */ /* 0x000fe20000410000 */
[----:B------:R-:W-:Y:S01]  /*2f10*/  @!P0 LOP3.LUT R43, R41, 0xffff0000, RZ, 0xc0, !PT ;  /* 0xffff0000292b8812 */ /* 0x000fe200078ec0ff */
[----:B------:R-:W-:Y:S01]  /*2f20*/  @!P0 FMUL.FTZ R3, R35, R24 ;  /* 0x0000001823038220 */ /* 0x000fe20000410000 */
[----:B------:R-:W-:Y:S01]  /*2f30*/  @!P0 SHF.L.U32 R41, R30, 0x10, RZ ;  /* 0x000000101e298819 */ /* 0x000fe200000006ff */
[----:B------:R-:W-:Y:S01]  /*2f40*/  @!P0 FMUL.FTZ R47, R33, R40 ;  /* 0x00000028212f8220 */ /* 0x000fe20000410000 */
[----:B------:R-:W-:Y:S01]  /*2f50*/  @!P0 F2FP.BF16.PACK_AB R45, R0, R45 ;  /* 0x0000002d002d823e */ /* 0x000fe200000010ff */
[----:B------:R-:W-:Y:S02]  /*2f60*/  @!P0 FMUL.FTZ R44, R35, R42 ;  /* 0x0000002a232c8220 */ /* 0x000fe40000410000 */
[----:B------:R-:W-:Y:S01]  /*2f70*/  @!P0 IMAD.U32 R38, R31, 0x10000, RZ ;  /* 0x000100001f268824 */ /* 0x000fe200078e00ff */
        /* <DEDUP_REMOVED lines=14> */
[----:B------:R-:W-:Y:S02]  /*3060*/  @!P0 MOV R31, R47 ;  /* 0x0000002f001f8202 */ /* 0x000fe40000000f00 */
[----:B------:R-:W-:Y:S03]  /*3070*/  ISETP.GE.AND P0, PT, R14, R25, PT ;  /* 0x000000190e00720c */ /* 0x000fe60003f06270 */
[----:B------:R1:W-:Y:S08]  /*3080*/  ST.E.128 [R138.64], R28 ;  /* 0x0000001c8a007985 */ /* 0x0003f0000c101d06 */
[----:B------:R-:W2:Y:S06]  /*3090*/  @!P1 LD.E.64 R40, [R58.64+0x40] ;  /* 0x000040063a289980 */ /* 0x000eac000c101b00 */
[----:B------:R-:W3:Y:S08]  /*30a0*/  LD.E.128 R32, [R126.64+0x80] ;  /* 0x000080067e207980 */ /* 0x000ef0000c101d00 */
[----:B------:R-:W4:Y:S01]  /*30b0*/  @!P1 LD.E.64 R26, [R20.64+0x40] ;  /* 0x00004006141a9980 */ /* 0x000f22000c101b00 */
[C---:B--2---:R-:W-:Y:S01]  /*30c0*/  @!P1 SHF.L.U32 R38, R40.reuse, 0x10, RZ ;  /* 0x0000001028269819 */ /* 0x044fe200000006ff */
[C---:B------:R-:W-:Y:S01]  /*30d0*/  @!P1 IMAD.U32 R42, R41.reuse, 0x10000, RZ ;  /* 0x00010000292a9824 */ /* 0x040fe200078e00ff */
[----:B------:R-:W-:Y:S02]  /*30e0*/  @!P1 LOP3.LUT R40, R40, 0xffff0000, RZ, 0xc0, !PT ;  /* 0xffff000028289812 */ /* 0x000fe400078ec0ff */
[----:B------:R-:W-:Y:S01]  /*30f0*/  @!P1 LOP3.LUT R43, R41, 0xffff0000, RZ, 0xc0, !PT ;  /* 0xffff0000292b9812 */ /* 0x000fe200078ec0ff */
[----:B---3--:R-:W-:Y:S01]  /*3100*/  @!P1 IMAD.U32 R41, R34, 0x10000, RZ ;  /* 0x0001000022299824 */ /* 0x008fe200078e00ff */
[----:B------:R-:W-:Y:S02]  /*3110*/  @!P1 LOP3.LUT R37, R32, 0xffff0000, RZ, 0xc0, !PT ;  /* 0xffff000020259812 */ /* 0x000fe400078ec0ff */
[----:B-1----:R-:W-:Y:S02]  /*3120*/  @!P1 LOP3.LUT R29, R33, 0xffff0000, RZ, 0xc0, !PT ;  /* 0xffff0000211d9812 */ /* 0x002fe400078ec0ff */
[----:B------:R-:W-:Y:S01]  /*3130*/  @!P1 LOP3.LUT R31, R34, 0xffff0000, RZ, 0xc0, !PT ;  /* 0xffff0000221f9812 */ /* 0x000fe200078ec0ff */
[----:B------:R-:W-:Y:S01]  /*3140*/  @!P1 FMUL.FTZ R44, R37, R38 ;  /* 0x00000026252c9220 */ /* 0x000fe20000410000 */
[----:B------:R-:W-:Y:S01]  /*3150*/  @!P1 LOP3.LUT R28, R35, 0xffff0000, RZ, 0xc0, !PT ;  /* 0xffff0000231c9812 */ /* 0x000fe200078ec0ff */
[----:B----4-:R-:W-:Y:S01]  /*3160*/  @!P1 IMAD.U32 R36, R26, 0x10000, RZ ;  /* 0x000100001a249824 */ /* 0x010fe200078e00ff */
[----:B------:R-:W-:Y:S01]  /*3170*/  @!P1 SHF.L.U32 R39, R32, 0x10, RZ ;  /* 0x0000001020279819 */ /* 0x000fe200000006ff */
[----:B------:R-:W-:Y:S01]  /*3180*/  @!P1 FMUL.FTZ R45, R29, R40 ;  /* 0x000000281d2d9220 */ /* 0x000fe20000410000 */
[----:B------:R-:W-:Y:S01]  /*3190*/  @!P1 LOP3.LUT R26, R26, 0xffff0000, RZ, 0xc0, !PT ;  /* 0xffff00001a1a9812 */ /* 0x000fe200078ec0ff */
[-C--:B------:R-:W-:Y:S01]  /*31a0*/  @!P1 FMUL.FTZ R5, R37, R36.reuse ;  /* 0x0000002425059220 */ /* 0x080fe20000410000 */
[----:B------:R-:W-:Y:S01]  /*31b0*/  @!P1 SHF.L.U32 R24, R27, 0x10, RZ ;  /* 0x000000101b189819 */ /* 0x000fe200000006ff */
[----:B------:R-:W-:Y:S01]  /*31c0*/  @!P1 FFMA.FTZ R44, R39, R36, -R44 ;  /* 0x00000024272c9223 */ /* 0x000fe2000001082c */
[----:B------:R-:W-:Y:S01]  /*31d0*/  @!P1 LOP3.LUT R27, R27, 0xffff0000, RZ, 0xc0, !PT ;  /* 0xffff00001b1b9812 */ /* 0x000fe200078ec0ff */
[----:B------:R-:W-:Y:S01]  /*31e0*/  @!P1 FFMA.FTZ R5, R38, R39, R5 ;  /* 0x0000002726059223 */ /* 0x000fe20000010005 */
[----:B------:R-:W-:Y:S01]  /*31f0*/  @!P1 SHF.L.U32 R39, R33, 0x10, RZ ;  /* 0x0000001021279819 */ /* 0x000fe200000006ff */
[----:B------:R-:W-:Y:S01]  /*3200*/  @!P1 FMUL.FTZ R6, R29, R26 ;  /* 0x0000001a1d069220 */ /* 0x000fe20000410000 */
[----:B------:R-:W-:Y:S01]  /*3210*/  @!P1 SHF.L.U32 R38, R35, 0x10, RZ ;  /* 0x0000001023269819 */ /* 0x000fe200000006ff */
[----:B------:R-:W-:Y:S01]  /*3220*/  @!P1 FMUL.FTZ R7, R31, R24 ;  /* 0x000000181f079220 */ /* 0x000fe20000410000 */
[----:B------:R-:W-:Y:S01]  /*3230*/  @!P1 F2FP.BF16.PACK_AB R44, R5, R44 ;  /* 0x0000002c052c923e */ /* 0x000fe200000010ff */
[----:B------:R-:W-:Y:S02]  /*3240*/  @!P1 FMUL.FTZ R46, R31, R42 ;  /* 0x0000002a1f2e9220 */ /* 0x000fe40000410000 */
[C---:B------:R-:W-:Y:S01]  /*3250*/  @!P1 FMUL.FTZ R47, R28.reuse, R43 ;  /* 0x0000002b1c2f9220 */ /* 0x040fe20000410000 */
[----:B------:R-:W-:Y:S01]  /*3260*/  @!P1 MOV R32, R44 ;  /* 0x0000002c00209202 */ /* 0x000fe20000000f00 */
        /* <DEDUP_REMOVED lines=13> */
[----:B------:R1:W-:Y:S08]  /*3340*/  ST.E.128 [R138.64+0x80], R32 ;  /* 0x000080208a007985 */ /* 0x0003f0000c101d06 */
        /* <DEDUP_REMOVED lines=8> */
[C---:B------:R-:W-:Y:S02]  /*33d0*/  @!P0 LOP3.LUT R37, R28.reuse, 0xffff0000, RZ, 0xc0, !PT ;  /* 0xffff00001c258812 */ /* 0x040fe400078ec0ff */
[----:B------:R-:W-:Y:S02]  /*33e0*/  @!P0 SHF.L.U32 R39, R28, 0x10, RZ ;  /* 0x000000101c278819 */ /* 0x000fe400000006ff */
[----:B-1----:R-:W-:Y:S01]  /*33f0*/  @!P0 LOP3.LUT R33, R29, 0xffff0000, RZ, 0xc0, !PT ;  /* 0xffff00001d218812 */ /* 0x002fe200078ec0ff */
[----:B------:R-:W-:Y:S01]  /*3400*/  @!P0 FMUL.FTZ R44, R37, R38 ;  /* 0x00000026252c8220 */ /* 0x000fe20000410000 */
[----:B------:R-:W-:Y:S01]  /*3410*/  @!P0 LOP3.LUT R35, R30, 0xffff0000, RZ, 0xc0, !PT ;  /* 0xffff00001e238812 */ /* 0x000fe200078ec0ff */
[C---:B----4-:R-:W-:Y:S01]  /*3420*/  @!P0 IMAD.U32 R36, R26.reuse, 0x10000, RZ ;  /* 0x000100001a248824 */ /* 0x050fe200078e00ff */
[----:B------:R-:W-:Y:S01]  /*3430*/  @!P0 LOP3.LUT R32, R31, 0xffff0000, RZ, 0xc0, !PT ;  /* 0xffff00001f208812 */ /* 0x000fe200078ec0ff */
        /* <DEDUP_REMOVED lines=29> */
.L_x_2360:
[----:B------:R-:W-:Y:S05]  /*3610*/  BSYNC B0 ;  /* 0x0000000000007941 */ /* 0x000fea0003800000 */
.L_x_2359:
[C---:B------:R-:W-:Y:S01]  /*3620*/  ISETP.GE.AND P0, PT, R84.reuse, R179, PT ;  /* 0x000000b35400720c */ /* 0x040fe20003f06270 */
[----:B------:R-:W-:Y:S03]  /*3630*/  BSSY B0, `(.L_x_2361) ;  /* 0x000009d000007945 */ /* 0x000fe60003800000 */
[----:B------:R-:W-:Y:S11]  /*3640*/  ISETP.GE.AND P0, PT, R84, R177, !P0 ;  /* 0x000000b15400720c */ /* 0x000ff60004706270 */
[----:B------:R-:W-:Y:S02]  /*3650*/  @!UPT UIADD3 URZ, URZ, URZ, URZ ;  /* 0x0000003f3f3ff290 */ /* 0x000fe4000fffe03f */
[----:B------:R-:W-:-:S05]  /*3660*/  @!P0 BRA `(.L_x_2362) ;  /* 0x0000099000008947 */ /* 0x000fca0003800000 */
[----:B------:R-:W-:Y:S01]  /*3670*/  ISETP.GE.AND P0, PT, R18, R25, PT ;  /* 0x000000191200720c */ /* 0x000fe20003f06270 */
[C---:B------:R-:W-:Y:S01]  /*3680*/  IMAD.SHL.U32 R51, R159.reuse, 0x2, RZ ;  /* 0x000000029f337824 */ /* 0x040fe200078e00ff */
[----:B------:R-:W-:Y:S02]  /*3690*/  LEA R52, P1, R104, R126, 0x1 ;  /* 0x0000007e68347211 */ /* 0x000fe400078208ff */
[----:B------:R-:W-:Y:S02]  /*36a0*/  SHF.L.U64.HI R49, R159, 0x1, R149 ;  /* 0x000000019f317819 */ /* 0x000fe40000010295 */
[----:B------:R-:W-:Y:S02]  /*36b0*/  IADD3 R36, P2, R20, R51, RZ ;  /* 0x0000003314247210 */ /* 0x000fe40007f5e0ff */
[----:B------:R-:W-:Y:S02]  /*36c0*/  LEA.HI.X R53, R104, R127, R103, 0x1, P1 ;  /* 0x0000007f68357211 */ /* 0x000fe400008f0c67 */
[----:B------:R-:W-:Y:S01]  /*36d0*/  IADD3 R46, P1, R58, R51, RZ ;  /* 0x000000333a2e7210 */ /* 0x000fe20007f3e0ff */
[----:B------:R-:W-:Y:S01]  /*36e0*/  IMAD.X R37, R21, 0x1, R49, P2 ;  /* 0x0000000115257824 */ /* 0x000fe200010e0631 */
[----:B------:R-:W-:Y:S01]  /*36f0*/  LEA R62, P3, R75, R138, 0x1 ;  /* 0x0000008a4b3e7211 */ /* 0x000fe200078608ff */
[----:B-1----:R-:W2:Y:S01]  /*3700*/  LD.E.128 R28, [R52.64] ;  /* 0x00000006341c7980 */ /* 0x002ea2000c101d00 */
[----:B------:R-:W-:Y:S02]  /*3710*/  IADD3.X R47, R59, R49, RZ, P1, !PT ;  /* 0x000000313b2f7210 */ /* 0x000fe40000ffe4ff */
[----:B------:R-:W-:Y:S02]  /*3720*/  ISETP.GE.AND P1, PT, R15, R25, PT ;  /* 0x000000190f00720c */ /* 0x000fe40003f26270 */
[----:B------:R-:W-:Y:S02]  /*3730*/  LEA R60, P2, R107, R126, 0x1 ;  /* 0x0000007e6b3c7211 */ /* 0x000fe400078408ff */
[----:B------:R-:W-:Y:S01]  /*3740*/  LEA.HI.X R63, R75, R139, R76, 0x1, P3 ;  /* 0x0000008b4b3f7211 */ /* 0x000fe200018f0c4c */
[----:B------:R-:W3:Y:S01]  /*3750*/  @!P0 LD.E.64 R42, [R46.64] ;  /* 0x000000062e2a8980 */ /* 0x000ee2000c101b00 */
[----:B------:R-:W-:Y:S05]  /*3760*/  LEA.HI.X R61, R107, R127, R108, 0x1, P2 ;  /* 0x0000007f6b3d7211 */ /* 0x000fea00010f0c6c */
[----:B------:R-:W4:Y:S01]  /*3770*/  @!P0 LD.E.64 R26, [R36.64] ;  /* 0x00000006241a8980 */ /* 0x000f22000c101b00 */
[C---:B--2---:R-:W-:Y:S01]  /*3780*/  @!P0 IMAD.U32 R41, R28.reuse, 0x10000, RZ ;  /* 0x000100001c298824 */ /* 0x044fe200078e00ff */
[----:B------:R-:W-:Y:S02]  /*3790*/  @!P0 LOP3.LUT R33, R28, 0xffff0000, RZ, 0xc0, !PT ;  /* 0xffff00001c218812 */ /* 0x000fe400078ec0ff */
[----:B------:R-:W-:Y:S01]  /*37a0*/  @!P0 LOP3.LUT R35, R29, 0xffff0000, RZ, 0xc0, !PT ;  /* 0xffff00001d238812 */ /* 0x000fe200078ec0ff */
[C---:B---3--:R-:W-:Y:S01]  /*37b0*/  @!P0 IMAD.U32 R44, R43.reuse, 0x10000, RZ ;  /* 0x000100002b2c8824 */ /* 0x048fe200078e00ff */
[C---:B------:R-:W-:Y:S02]  /*37c0*/  @!P0 SHF.L.U32 R40, R42.reuse, 0x10, RZ ;  /* 0x000000102a288819 */ /* 0x040fe400000006ff */
[----:B------:R-:W-:Y:S02]  /*37d0*/  @!P0 LOP3.LUT R42, R42, 0xffff0000, RZ, 0xc0, !PT ;  /* 0xffff00002a2a8812 */ /* 0x000fe400078ec0ff */
        /* <DEDUP_REMOVED lines=12> */
[----:B------:R-:W-:Y:S01]  /*38a0*/  @!P0 FMUL.FTZ R2, R35, R26 ;  /* 0x0000001a23028220 */ /* 0x000fe20000410000 */
[----:B------:R-:W-:Y:S01]  /*38b0*/  @!P0 SHF.L.U32 R40, R31, 0x10, RZ ;  /* 0x000000101f288819 */ /* 0x000fe200000006ff */
[----:B------:R-:W-:Y:S01]  /*38c0*/  @!P0 IMAD.U32 R43, R30, 0x10000, RZ ;  /* 0x000100001e2b8824 */ /* 0x000fe200078e00ff */
[----:B------:R-:W-:Y:S01]  /*38d0*/  @!P0 F2FP.BF16.PACK_AB R49, R0, R49 ;  /* 0x000000310031823e */ /* 0x000fe200000010ff */
[C---:B------:R-:W-:Y:S02]  /*38e0*/  @!P0 FMUL.FTZ R3, R33.reuse, R24 ;  /* 0x0000001821038220 */ /* 0x040fe40000410000 */
        /* <DEDUP_REMOVED lines=12> */
[----:B------:R-:W-:Y:S02]  /*39b0*/  @!P0 IMAD.MOV.U32 R28, RZ, RZ, R49 ;  /* 0x000000ffff1c8224 */ /* 0x000fe400078e0031 */
[----:B------:R-:W-:Y:S01]  /*39c0*/  @!P0 IMAD.MOV.U32 R30, RZ, RZ, R48 ;  /* 0x000000ffff1e8224 */ /* 0x000fe200078e0030 */
[----:B------:R-:W-:Y:S02]  /*39d0*/  @!P0 F2FP.BF16.PACK_AB R51, R4, R50 ;  /* 0x000000320433823e */ /* 0x000fe400000010ff */
[----:B------:R-:W-:Y:S02]  /*39e0*/  @!P0 MOV R29, R52 ;  /* 0x00000034001d8202 */ /* 0x000fe40000000f00 */
[----:B------:R-:W-:Y:S02]  /*39f0*/  @!P0 MOV R31, R51 ;  /* 0x00000033001f8202 */ /* 0x000fe40000000f00 */
[----:B------:R-:W-:Y:S02]  /*3a00*/  ISETP.GE.AND P0, PT, R14, R25, PT ;  /* 0x000000190e00720c */ /* 0x000fe40003f06270 */
[C---:B------:R-:W-:Y:S01]  /*3a10*/  LEA R52, P2, R109.reuse, R126, 0x1 ;  /* 0x0000007e6d347211 */ /* 0x040fe200078408ff */
[----:B------:R1:W-:Y:S03]  /*3a20*/  ST.E.128 [R62.64], R28 ;  /* 0x0000001c3e007985 */ /* 0x0003e6000c101d06 */
[----:B------:R-:W-:Y:S05]  /*3a30*/  LEA.HI.X R53, R109, R127, R110, 0x1, P2 ;  /* 0x0000007f6d357211 */ /* 0x000fea00010f0c6e */
[----:B------:R2:W3:Y:S08]  /*3a40*/  LD.E.128 R32, [R60.64] ;  /* 0x000000063c207980 */ /* 0x0004f0000c101d00 */
[----:B------:R-:W4:Y:S06]  /*3a50*/  @!P1 LD.E.64 R26, [R36.64+0x40] ;  /* 0x00004006241a9980 */ /* 0x000f2c000c101b00 */
[----:B------:R-:W5:Y:S01]  /*3a60*/  @!P1 LD.E.64 R42, [R46.64+0x40] ;  /* 0x000040062e2a9980 */ /* 0x000f62000c101b00 */
[C---:B--2---:R-:W-:Y:S04]  /*3a70*/  LEA R60, P3, R98.reuse, R138, 0x1 ;  /* 0x0000008a623c7211 */ /* 0x044fe800078608ff */
[----:B------:R-:W-:Y:S01]  /*3a80*/  LEA.HI.X R61, R98, R139, R99, 0x1, P3 ;  /* 0x0000008b623d7211 */ /* 0x000fe200018f0c63 */
[C---:B---3--:R-:W-:Y:S01]  /*3a90*/  @!P1 IMAD.U32 R41, R32.reuse, 0x10000, RZ ;  /* 0x0001000020299824 */ /* 0x048fe200078e00ff */
[----:B------:R-:W-:Y:S02]  /*3aa0*/  @!P1 LOP3.LUT R39, R32, 0xffff0000, RZ, 0xc0, !PT ;  /* 0xffff000020279812 */ /* 0x000fe400078ec0ff */
[----:B-1----:R-:W-:Y:S02]  /*3ab0*/  @!P1 LOP3.LUT R29, R33, 0xffff0000, RZ, 0xc0, !PT ;  /* 0xffff0000211d9812 */ /* 0x002fe400078ec0ff */
[----:B------:R-:W-:Y:S02]  /*3ac0*/  @!P1 LOP3.LUT R31, R34, 0xffff0000, RZ, 0xc0, !PT ;  /* 0xffff0000221f9812 */ /* 0x000fe400078ec0ff */
[----:B------:R-:W-:Y:S01]  /*3ad0*/  @!P1 LOP3.LUT R28, R35, 0xffff0000, RZ, 0xc0, !PT ;  /* 0xffff0000231c9812 */ /* 0x000fe200078ec0ff */
[C---:B----4-:R-:W-:Y:S01]  /*3ae0*/  @!P1 IMAD.U32 R38, R26.reuse, 0x10000, RZ ;  /* 0x000100001a269824 */ /* 0x050fe200078e00ff */
[----:B------:R-:W-:Y:S02]  /*3af0*/  @!P1 LOP3.LUT R26, R26, 0xffff0000, RZ, 0xc0, !PT ;  /* 0xffff00001a1a9812 */ /* 0x000fe400078ec0ff */
[----:B------:R-:W-:Y:S01]  /*3b00*/  @!P1 SHF.L.U32 R24, R27, 0x10, RZ ;  /* 0x000000101b189819 */ /* 0x000fe200000006ff */
[----:B------:R-:W-:Y:S01]  /*3b10*/  @!P1 FMUL.FTZ R5, R39, R38 ;  /* 0x0000002627059220 */ /* 0x000fe20000410000 */
[----:B------:R-:W-:Y:S01]  /*3b20*/  @!P1 LOP3.LUT R27, R27, 0xffff0000, RZ, 0xc0, !PT ;  /* 0xffff00001b1b9812 */ /* 0x000fe200078ec0ff */
[C---:B-----5:R-:W-:Y:S01]  /*3b30*/  @!P1 IMAD.U32 R40, R42.reuse, 0x10000, RZ ;  /* 0x000100002a289824 */ /* 0x060fe200078e00ff */
[----:B------:R-:W-:Y:S01]  /*3b40*/  @!P1 SHF.L.U32 R44, R43, 0x10, RZ ;  /* 0x000000102b2c9819 */ /* 0x000fe200000006ff */
[----:B------:R-:W-:Y:S01]  /*3b50*/  @!P1 FMUL.FTZ R6, R29, R26 ;  /* 0x0000001a1d069220 */ /* 0x000fe20000410000 */
[----:B------:R-:W-:Y:S01]  /*3b60*/  @!P1 LOP3.LUT R42, R42, 0xffff0000, RZ, 0xc0, !PT ;  /* 0xffff00002a2a9812 */ /* 0x000fe200078ec0ff */
[----:B------:R-:W-:Y:S01]  /*3b70*/  @!P1 FMUL.FTZ R48, R39, R40 ;  /* 0x0000002827309220 */ /* 0x000fe20000410000 */
[----:B------:R-:W-:Y:S01]  /*3b80*/  @!P1 LOP3.LUT R45, R43, 0xffff0000, RZ, 0xc0, !PT ;  /* 0xffff00002b2d9812 */ /* 0x000fe200078ec0ff */
[----:B------:R-:W-:Y:S01]  /*3b90*/  @!P1 FFMA.FTZ R5, R40, R41, R5 ;  /* 0x0000002928059223 */ /* 0x000fe20000010005 */
[----:B------:R-:W-:Y:S01]  /*3ba0*/  @!P1 SHF.L.U32 R40, R35, 0x10, RZ ;  /* 0x0000001023289819 */ /* 0x000fe200000006ff */
[----:B------:R-:W-:Y:S01]  /*3bb0*/  @!P1 FFMA.FTZ R48, R41, R38, -R48 ;  /* 0x0000002629309223 */ /* 0x000fe20000010830 */
[----:B------:R-:W-:Y:S01]  /*3bc0*/  @!P1 SHF.L.U32 R41, R33, 0x10, RZ ;  /* 0x0000001021299819 */ /* 0x000fe200000006ff */
[C---:B------:R-:W-:Y:S02]  /*3bd0*/  @!P1 FMUL.FTZ R7, R31.reuse, R24 ;  /* 0x000000181f079220 */ /* 0x040fe40000410000 */
[----:B------:R-:W-:Y:S01]  /*3be0*/  @!P1 FMUL.FTZ R50, R31, R44 ;  /* 0x0000002c1f329220 */ /* 0x000fe20000410000 */
[----:B------:R-:W-:Y:S01]  /*3bf0*/  @!P1 F2FP.BF16.PACK_AB R48, R5, R48 ;  /* 0x000000300530923e */ /* 0x000fe200000010ff */
[----:B------:R-:W-:Y:S02]  /*3c00*/  @!P1 FMUL.FTZ R49, R29, R42 ;  /* 0x0000002a1d319220 */ /* 0x000fe40000410000 */
[C---:B------:R-:W-:Y:S02]  /*3c10*/  @!P1 FMUL.FTZ R51, R28.reuse, R45 ;  /* 0x0000002d1c339220 */ /* 0x040fe40000410000 */
[-C--:B------:R-:W-:Y:S02]  /*3c20*/  @!P1 FMUL.FTZ R8, R28, R27.reuse ;  /* 0x0000001b1c089220 */ /* 0x080fe40000410000 */
[----:B------:R-:W-:Y:S02]  /*3c30*/  @!P1 FFMA.FTZ R49, R41, R26, -R49 ;  /* 0x0000001a29319223 */ /* 0x000fe40000010831 */
[----:B------:R-:W-:Y:S02]  /*3c40*/  @!P1 FFMA.FTZ R51, R40, R27, -R51 ;  /* 0x0000001b28339223 */ /* 0x000fe40000010833 */
[----:B------:R-:W-:Y:S02]  /*3c50*/  @!P1 IMAD.U32 R43, R34, 0x10000, RZ ;  /* 0x00010000222b9824 */ /* 0x000fe400078e00ff */
[----:B------:R-:W-:Y:S02]  /*3c60*/  @!P1 FFMA.FTZ R6, R42, R41, R6 ;  /* 0x000000292a069223 */ /* 0x000fe40000010006 */
[----:B------:R-:W-:Y:S02]  /*3c70*/  @!P1 FFMA.FTZ R7, R44, R43, R7 ;  /* 0x0000002b2c079223 */ /* 0x000fe40000010007 */
[----:B------:R-:W-:Y:S01]  /*3c80*/  @!P1 FFMA.FTZ R50, R43, R24, -R50 ;  /* 0x000000182b329223 */ /* 0x000fe20000010832 */
[----:B------:R-:W-:Y:S01]  /*3c90*/  @!P1 F2FP.BF16.PACK_AB R49, R6, R49 ;  /* 0x000000310631923e */ /* 0x000fe200000010ff */
[----:B------:R-:W-:Y:S02]  /*3ca0*/  @!P1 FFMA.FTZ R8, R45, R40, R8 ;  /* 0x000000282d089223 */ /* 0x000fe40000010008 */
[----:B------:R-:W-:Y:S01]  /*3cb0*/  @!P1 IMAD.MOV.U32 R32, RZ, RZ, R48 ;  /* 0x000000ffff209224 */ /* 0x000fe200078e0030 */
[----:B------:R-:W-:Y:S02]  /*3cc0*/  @!P1 F2FP.BF16.PACK_AB R50, R7, R50 ;  /* 0x000000320732923e */ /* 0x000fe400000010ff */
[----:B------:R-:W-:Y:S02]  /*3cd0*/  @!P1 F2FP.BF16.PACK_AB R51, R8, R51 ;  /* 0x000000330833923e */ /* 0x000fe400000010ff */
[----:B------:R-:W-:Y:S01]  /*3ce0*/  @!P1 MOV R33, R49 ;  /* 0x0000003100219202 */ /* 0x000fe20000000f00 */
[----:B------:R-:W-:Y:S01]  /*3cf0*/  @!P1 IMAD.MOV.U32 R34, RZ, RZ, R50 ;  /* 0x000000ffff229224 */ /* 0x000fe200078e0032 */
[----:B------:R-:W-:Y:S05]  /*3d00*/  @!P1 MOV R35, R51 ;  /* 0x0000003300239202 */ /* 0x000fea0000000f00 */
[----:B------:R1:W-:Y:S08]  /*3d10*/  ST.E.128 [R60.64], R32 ;  /* 0x000000203c007985 */ /* 0x0003f0000c101d06 */
[----:B------:R2:W3:Y:S08]  /*3d20*/  LD.E.128 R28, [R52.64] ;  /* 0x00000006341c7980 */ /* 0x0004f0000c101d00 */
[----:B------:R-:W4:Y:S06]  /*3d30*/  @!P0 LD.E.64 R26, [R36.64+0x80] ;  /* 0x00008006241a8980 */ /* 0x000f2c000c101b00 */
[----:B------:R-:W5:Y:S01]  /*3d40*/  @!P0 LD.E.64 R46, [R46.64+0x80] ;  /* 0x000080062e2e8980 */ /* 0x000f62000c101b00 */
[C---:B--2---:R-:W-:Y:S04]  /*3d50*/  LEA R52, P1, R96.reuse, R138, 0x1 ;  /* 0x0000008a60347211 */ /* 0x044fe800078208ff */
[----:B------:R-:W-:Y:S01]  /*3d60*/  LEA.HI.X R53, R96, R139, R97, 0x1, P1 ;  /* 0x0000008b60357211 */ /* 0x000fe200008f0c61 */
[C---:B---3--:R-:W-:Y:S01]  /*3d70*/  @!P0 IMAD.U32 R41, R28.reuse, 0x10000, RZ ;  /* 0x000100001c298824 */ /* 0x048fe200078e00ff */
[----:B------:R-:W-:Y:S01]  /*3d80*/  @!P0 LOP3.LUT R39, R28, 0xffff0000, RZ, 0xc0, !PT ;  /* 0xffff00001c278812 */ /* 0x000fe200078ec0ff */
[C---:B------:R-:W-:Y:S01]  /*3d90*/  @!P0 IMAD.U32 R43, R30.reuse, 0x10000, RZ ;  /* 0x000100001e2b8824 */ /* 0x040fe200078e00ff */
        /* <DEDUP_REMOVED lines=36> */
[----:B------:R-:W-:Y:S05]  /*3fe0*/  @!P0 MOV R31, R51 ;  /* 0x00000033001f8202 */ /* 0x000fea0000000f00 */
[----:B------:R1:W-:Y:S02]  /*3ff0*/  ST.E.128 [R52.64], R28 ;  /* 0x0000001c34007985 */ /* 0x0003e4000c101d06 */
.L_x_2362:
[----:B------:R-:W-:Y:S05]  /*4000*/  BSYNC B0 ;  /* 0x0000000000007941 */ /* 0x000fea0003800000 */
.L_x_2361:
[C---:B------:R-:W-:Y:S01]  /*4010*/  ISETP.GE.AND P0, PT, R83.reuse, R179, PT ;  /* 0x000000b35300720c */ /* 0x040fe20003f06270 */
[----:B------:R-:W-:Y:S03]  /*4020*/  BSSY B0, `(.L_x_2363) ;  /* 0x000009d000007945 */ /* 0x000fe60003800000 */
[----:B------:R-:W-:Y:S11]  /*4030*/  ISETP.GE.AND P0, PT, R83, R177, !P0 ;  /* 0x000000b15300720c */ /* 0x000ff60004706270 */
[----:B------:R-:W-:Y:S02]  /*4040*/  @!UPT UIADD3 URZ, URZ, URZ, URZ ;  /* 0x0000003f3f3ff290 */ /* 0x000fe4000fffe03f */
[----:B------:R-:W-:-:S05]  /*4050*/  @!P0 BRA `(.L_x_2364) ;  /* 0x0000099000008947 */ /* 0x000fca0003800000 */
[----:B------:R-:W-:Y:S01]  /*4060*/  ISETP.GE.AND P0, PT, R18, R25, PT ;  /* 0x000000191200720c */ /* 0x000fe20003f06270 */
[C---:B------:R-:W-:Y:S01]  /*4070*/  IMAD.SHL.U32 R51, R157.reuse, 0x2, RZ ;  /* 0x000000029d337824 */ /* 0x040fe200078e00ff */
[----:B-1----:R-:W-:Y:S02]  /*4080*/  LEA R52, P1, R106, R126, 0x1 ;  /* 0x0000007e6a347211 */ /* 0x002fe400078208ff */
[----:B------:R-:W-:Y:S02]  /*4090*/  SHF.L.U64.HI R49, R157, 0x1, R148 ;  /* 0x000000019d317819 */ /* 0x000fe40000010294 */
[----:B------:R-:W-:Y:S02]  /*40a0*/  IADD3 R36, P2, R20, R51, RZ ;  /* 0x0000003314247210 */ /* 0x000fe40007f5e0ff */
[----:B------:R-:W-:Y:S02]  /*40b0*/  LEA.HI.X R53, R106, R127, R105, 0x1, P1 ;  /* 0x0000007f6a357211 */ /* 0x000fe400008f0c69 */
[----:B------:R-:W-:Y:S01]  /*40c0*/  IADD3 R46, P1, R58, R51, RZ ;  /* 0x000000333a2e7210 */ /* 0x000fe20007f3e0ff */
[----:B------:R-:W-:Y:S01]  /*40d0*/  IMAD.X R37, R21, 0x1, R49, P2 ;  /* 0x0000000115257824 */ /* 0x000fe200010e0631 */
[C---:B------:R-:W-:Y:S01]  /*40e0*/  LEA R62, P3, R100.reuse, R138, 0x1 ;  /* 0x0000008a643e7211 */ /* 0x040fe200078608ff */
[----:B------:R-:W2:Y:S01]  /*40f0*/  LD.E.128 R28, [R52.64] ;  /* 0x00000006341c7980 */ /* 0x000ea2000c101d00 */
[----:B------:R-:W-:Y:S02]  /*4100*/  IADD3.X R47, R59, R49, RZ, P1, !PT ;  /* 0x000000313b2f7210 */ /* 0x000fe40000ffe4ff */
[----:B------:R-:W-:Y:S02]  /*4110*/  ISETP.GE.AND P1, PT, R15, R25, PT ;  /* 0x000000190f00720c */ /* 0x000fe40003f26270 */
[C---:B------:R-:W-:Y:S02]  /*4120*/  LEA R60, P2, R111.reuse, R126, 0x1 ;  /* 0x0000007e6f3c7211 */ /* 0x040fe400078408ff */
        /* <DEDUP_REMOVED lines=140> */
.L_x_2364:
[----:B------:R-:W-:Y:S05]  /*49f0*/  BSYNC B0 ;  /* 0x0000000000007941 */ /* 0x000fea0003800000 */
.L_x_2363:
[C---:B------:R-:W-:Y:S01]  /*4a00*/  ISETP.GE.AND P0, PT, R82.reuse, R179, PT ;  /* 0x000000b35200720c */ /* 0x040fe20003f06270 */
[----:B------:R-:W-:Y:S03]  /*4a10*/  BSSY B0, `(.L_x_2365) ;  /* 0x00000a0000007945 */ /* 0x000fe60003800000 */
[----:B------:R-:W-:Y:S11]  /*4a20*/  ISETP.GE.AND P0, PT, R82, R177, !P0 ;  /* 0x000000b15200720c */ /* 0x000ff60004706270 */
[----:B------:R-:W-:Y:S02]  /*4a30*/  @!UPT UIADD3 URZ, URZ, URZ, URZ ;  /* 0x0000003f3f3ff290 */ /* 0x000fe4000fffe03f */
[----:B------:R-:W-:-:S05]  /*4a40*/  @!P0 BRA `(.L_x_2366) ;  /* 0x000009c000008947 */ /* 0x000fca0003800000 */
[----:B------:R-:W-:Y:S01]  /*4a50*/  IMAD R48, R175, 0x60, RZ ;  /* 0x00000060af307824 */ /* 0x000fe200078e02ff */
[C---:B------:R-:W-:Y:S01]  /*4a60*/  SHF.L.U32 R51, R155.reuse, 0x1, RZ ;  /* 0x000000019b337819 */ /* 0x040fe200000006ff */
[----:B-1----:R-:W-:Y:S01]  /*4a70*/  IMAD.WIDE.U32 R52, R174, 0x60, R126 ;  /* 0x00000060ae347825 */ /* 0x002fe200078e007e */
[----:B------:R-:W-:Y:S02]  /*4a80*/  ISETP.GE.AND P0, PT, R18, R25, PT ;  /* 0x000000191200720c */ /* 0x000fe40003f06270 */
[-C--:B------:R-:W-:Y:S01]  /*4a90*/  IADD3 R36, P2, R20, R51.reuse, RZ ;  /* 0x0000003314247210 */ /* 0x080fe20007f5e0ff */
[----:B------:R-:W-:Y:S01]  /*4aa0*/  IMAD.WIDE.U32 R60, R134, 0x60, R138 ;  /* 0x00000060863c7825 */ /* 0x000fe200078e008a */
[----:B------:R-:W-:Y:S02]  /*4ab0*/  SHF.L.U64.HI R49, R155, 0x1, R146 ;  /* 0x000000019b317819 */ /* 0x000fe40000010292 */
[----:B------:R-:W-:Y:S02]  /*4ac0*/  IADD3 R46, P1, R58, R51, RZ ;  /* 0x000000333a2e7210 */ /* 0x000fe40007f3e0ff */
[----:B------:R-:W-:Y:S01]  /*4ad0*/  IADD3 R51, R53, R48, RZ ;  /* 0x0000003035337210 */ /* 0x000fe20007ffe0ff */
[--C-:B------:R-:W-:Y:S01]  /*4ae0*/  IMAD.X R37, R21, 0x1, R49.reuse, P2 ;  /* 0x0000000115257824 */ /* 0x100fe200010e0631 */
[----:B------:R-:W-:Y:S01]  /*4af0*/  MOV R50, R52 ;  /* 0x0000003400327202 */ /* 0x000fe20000000f00 */
[----:B------:R-:W-:Y:S01]  /*4b00*/  IMAD.X R47, R59, 0x1, R49, P1 ;  /* 0x000000013b2f7824 */ /* 0x000fe200008e0631 */
[----:B------:R-:W-:Y:S01]  /*4b10*/  ISETP.GE.AND P1, PT, R15, R25, PT ;  /* 0x000000190f00720c */ /* 0x000fe20003f26270 */
[----:B------:R-:W-:Y:S01]  /*4b20*/  IMAD R52, R135, 0x60, RZ ;  /* 0x0000006087347824 */ /* 0x000fe200078e02ff */
[----:B------:R-:W2:Y:S03]  /*4b30*/  @!P0 LD.E.64 R26, [R36.64] ;  /* 0x00000006241a8980 */ /* 0x000ea6000c101b00 */
[----:B------:R-:W-:Y:S01]  /*4b40*/  IMAD.IADD R61, R61, 0x1, R52 ;  /* 0x000000013d3d7824 */ /* 0x000fe200078e0234 */
[C---:B------:R-:W-:Y:S02]  /*4b50*/  LEA R52, P2, R116.reuse, R126, 0x1 ;  /* 0x0000007e74347211 */ /* 0x040fe400078408ff */
[----:B------:R-:W3:Y:S02]  /*4b60*/  LD.E.128 R32, [R50.64] ;  /* 0x0000000632207980 */ /* 0x000ee4000c101d00 */
[----:B------:R-:W-:Y:S06]  /*4b70*/  LEA.HI.X R53, R116, R127, R115, 0x1, P2 ;  /* 0x0000007f74357211 */ /* 0x000fec00010f0c73 */
[----:B------:R-:W4:Y:S01]  /*4b80*/  @!P0 LD.E.64 R42, [R46.64] ;  /* 0x000000062e2a8980 */ /* 0x000f22000c101b00 */
[C---:B--2---:R-:W-:Y:S01]  /*4b90*/  @!P0 IMAD.U32 R28, R26.reuse, 0x10000, RZ ;  /* 0x000100001a1c8824 */ /* 0x044fe200078e00ff */
[----:B------:R-:W-:Y:S02]  /*4ba0*/  @!P0 LOP3.LUT R26, R26, 0xffff0000, RZ, 0xc0, !PT ;  /* 0xffff00001a1a8812 */ /* 0x000fe400078ec0ff */
[C---:B------:R-:W-:Y:S02]  /*4bb0*/  @!P0 SHF.L.U32 R24, R27.reuse, 0x10, RZ ;  /* 0x000000101b188819 */ /* 0x040fe400000006ff */
[----:B------:R-:W-:Y:S01]  /*4bc0*/  @!P0 LOP3.LUT R27, R27, 0xffff0000, RZ, 0xc0, !PT ;  /* 0xffff00001b1b8812 */ /* 0x000fe200078ec0ff */
[C---:B---3--:R-:W-:Y:S01]  /*4bd0*/  @!P0 IMAD.U32 R41, R32.reuse, 0x10000, RZ ;  /* 0x0001000020298824 */ /* 0x048fe200078e00ff */
[----:B------:R-:W-:Y:S02]  /*4be0*/  @!P0 LOP3.LUT R29, R32, 0xffff0000, RZ, 0xc0, !PT ;  /* 0xffff0000201d8812 */ /* 0x000fe400078ec0ff */
[----:B------:R-:W-:Y:S02]  /*4bf0*/  @!P0 LOP3.LUT R31, R34, 0xffff0000, RZ, 0xc0, !PT ;  /* 0xffff0000221f8812 */ /* 0x000fe400078ec0ff */
[----:B------:R-:W-:Y:S01]  /*4c00*/  @!P0 SHF.L.U32 R44, R35, 0x10, RZ ;  /* 0x00000010232c8819 */ /* 0x000fe200000006ff */
[----:B------:R-:W-:Y:S02]  /*4c10*/  @!P0 FMUL.FTZ R0, R29, R28 ;  /* 0x0000001c1d008220 */ /* 0x000fe40000410000 */
[C---:B----4-:R-:W-:Y:S01]  /*4c20*/  @!P0 IMAD.U32 R39, R42.reuse, 0x10000, RZ ;  /* 0x000100002a278824 */ /* 0x050fe200078e00ff */
        /* <DEDUP_REMOVED lines=8> */
[----:B------:R-:W-:Y:S01]  /*4cb0*/  @!P0 LOP3.LUT R28, R35, 0xffff0000, RZ, 0xc0, !PT ;  /* 0xffff0000231c8812 */ /* 0x000fe200078ec0ff */
[----:B------:R-:W-:Y:S01]  /*4cc0*/  @!P0 FMUL.FTZ R2, R29, R26 ;  /* 0x0000001a1d028220 */ /* 0x000fe20000410000 */
[----:B------:R-:W-:Y:S01]  /*4cd0*/  @!P0 SHF.L.U32 R39, R33, 0x10, RZ ;  /* 0x0000001021278819 */ /* 0x000fe200000006ff */
[----:B------:R-:W-:Y:S01]  /*4ce0*/  @!P0 IMAD.U32 R41, R34, 0x10000, RZ ;  /* 0x0001000022298824 */ /* 0x000fe200078e00ff */
[----:B------:R-:W-:Y:S01]  /*4cf0*/  @!P0 F2FP.BF16.PACK_AB R49, R0, R49 ;  /* 0x000000310031823e */ /* 0x000fe200000010ff */
[----:B------:R-:W-:Y:S02]  /*4d00*/  @!P0 FMUL.FTZ R51, R29, R40 ;  /* 0x000000281d338220 */ /* 0x000fe40000410000 */
[C---:B------:R-:W-:Y:S01]  /*4d10*/  @!P0 FMUL.FTZ R50, R28.reuse, R43 ;  /* 0x0000002b1c328220 */ /* 0x040fe20000410000 */
[----:B------:R-:W-:Y:S01]  /*4d20*/  @!P0 MOV R32, R49 ;  /* 0x0000003100208202 */ /* 0x000fe20000000f00 */
[----:B------:R-:W-:Y:S02]  /*4d30*/  @!P0 FMUL.FTZ R4, R28, R27 ;  /* 0x0000001b1c048220 */ /* 0x000fe40000410000 */
[----:B------:R-:W-:Y:S02]  /*4d40*/  @!P0 FFMA.FTZ R2, R40, R39, R2 ;  /* 0x0000002728028223 */ /* 0x000fe40000010002 */
[----:B------:R-:W-:Y:S02]  /*4d50*/  @!P0 FMUL.FTZ R48, R31, R42 ;  /* 0x0000002a1f308220 */ /* 0x000fe40000410000 */
[----:B------:R-:W-:Y:S02]  /*4d60*/  @!P0 FFMA.FTZ R3, R42, R41, R3 ;  /* 0x000000292a038223 */ /* 0x000fe40000010003 */
[----:B------:R-:W-:Y:S02]  /*4d70*/  @!P0 FFMA.FTZ R51, R39, R26, -R51 ;  /* 0x0000001a27338223 */ /* 0x000fe40000010833 */
[----:B------:R-:W-:Y:S02]  /*4d80*/  @!P0 FFMA.FTZ R50, R44, R27, -R50 ;  /* 0x0000001b2c328223 */ /* 0x000fe40000010832 */
[----:B------:R-:W-:Y:S01]  /*4d90*/  @!P0 FFMA.FTZ R4, R43, R44, R4 ;  /* 0x0000002c2b048223 */ /* 0x000fe20000010004 */
[----:B------:R-:W-:Y:S01]  /*4da0*/  @!P0 F2FP.BF16.PACK_AB R54, R2, R51 ;  /* 0x000000330236823e */ /* 0x000fe200000010ff */
[----:B------:R-:W-:Y:S03]  /*4db0*/  @!P0 FFMA.FTZ R48, R41, R24, -R48 ;  /* 0x0000001829308223 */ /* 0x000fe60000010830 */
[----:B------:R-:W-:Y:S01]  /*4dc0*/  @!P0 F2FP.BF16.PACK_AB R51, R4, R50 ;  /* 0x000000320433823e */ /* 0x000fe200000010ff */
[----:B------:R-:W-:Y:S01]  /*4dd0*/  @!P0 IMAD.MOV.U32 R33, RZ, RZ, R54 ;  /* 0x000000ffff218224 */ /* 0x000fe200078e0036 */
[----:B------:R-:W-:Y:S03]  /*4de0*/  @!P0 F2FP.BF16.PACK_AB R48, R3, R48 ;  /* 0x000000300330823e */ /* 0x000fe600000010ff */
[----:B------:R-:W-:Y:S01]  /*4df0*/  @!P0 IMAD.MOV.U32 R35, RZ, RZ, R51 ;  /* 0x000000ffff238224 */ /* 0x000fe200078e0033 */
[----:B------:R-:W-:Y:S02]  /*4e00*/  @!P0 MOV R34, R48 ;  /* 0x0000003000228202 */ /* 0x000fe40000000f00 */
[----:B------:R-:W-:Y:S03]  /*4e10*/  ISETP.GE.AND P0, PT, R14, R25, PT ;  /* 0x000000190e00720c */ /* 0x000fe60003f06270 */
[----:B------:R1:W-:Y:S08]  /*4e20*/  ST.E.128 [R60.64], R32 ;  /* 0x000000203c007985 */ /* 0x0003f0000c101d06 */
[----:B------:R-:W2:Y:S06]  /*4e30*/  @!P1 LD.E.64 R44, [R46.64+0x40] ;  /* 0x000040062e2c9980 */ /* 0x000eac000c101b00 */
[----:B------:R3:W4:Y:S08]  /*4e40*/  LD.E.128 R28, [R52.64] ;  /* 0x00000006341c7980 */ /* 0x000730000c101d00 */
[----:B------:R-:W5:Y:S01]  /*4e50*/  @!P1 LD.E.64 R26, [R36.64+0x40] ;  /* 0x00004006241a9980 */ /* 0x000f62000c101b00 */
[C---:B-1----:R-:W-:Y:S04]  /*4e60*/  LEA R60, P3, R91.reuse, R138, 0x1 ;  /* 0x0000008a5b3c7211 */ /* 0x042fe800078608ff */
[----:B------:R-:W-:Y:S02]  /*4e70*/  LEA.HI.X R61, R91, R139, R90, 0x1, P3 ;  /* 0x0000008b5b3d7211 */ /* 0x000fe400018f0c5a */
[C---:B---3--:R-:W-:Y:S04]  /*4e80*/  LEA R52, P2, R118.reuse, R126, 0x1 ;  /* 0x0000007e76347211 */ /* 0x048fe800078408ff */
[----:B------:R-:W-:Y:S01]  /*4e90*/  LEA.HI.X R53, R118, R127, R117, 0x1, P2 ;  /* 0x0000007f76357211 */ /* 0x000fe200010f0c75 */
[C---:B--2---:R-:W-:Y:S01]  /*4ea0*/  @!P1 IMAD.U32 R42, R45.reuse, 0x10000, RZ ;  /* 0x000100002d2a9824 */ /* 0x044fe200078e00ff */
[C---:B------:R-:W-:Y:S02]  /*4eb0*/  @!P1 SHF.L.U32 R39, R44.reuse, 0x10, RZ ;  /* 0x000000102c279819 */ /* 0x040fe400000006ff */
[----:B------:R-:W-:Y:S02]  /*4ec0*/  @!P1 LOP3.LUT R41, R44, 0xffff0000, RZ, 0xc0, !PT ;  /* 0xffff00002c299812 */ /* 0x000fe400078ec0ff */
[----:B------:R-:W-:Y:S01]  /*4ed0*/  @!P1 LOP3.LUT R45, R45, 0xffff0000, RZ, 0xc0, !PT ;  /* 0xffff00002d2d9812 */ /* 0x000fe200078ec0ff */
[C---:B----4-:R-:W-:Y:S01]  /*4ee0*/  @!P1 IMAD.U32 R43, R29.reuse, 0x10000, RZ ;  /* 0x000100001d2b9824 */ /* 0x050fe200078e00ff */
[C---:B------:R-:W-:Y:S02]  /*4ef0*/  @!P1 LOP3.LUT R38, R28.reuse, 0xffff0000, RZ, 0xc0, !PT ;  /* 0xffff00001c269812 */ /* 0x040fe400078ec0ff */
[----:B------:R-:W-:Y:S02]  /*4f00*/  @!P1 LOP3.LUT R33, R29, 0xffff0000, RZ, 0xc0, !PT ;  /* 0xffff00001d219812 */ /* 0x000fe400078ec0ff */
[----:B------:R-:W-:Y:S01]  /*4f10*/  @!P1 SHF.L.U32 R40, R28, 0x10, RZ ;  /* 0x000000101c289819 */ /* 0x000fe200000006ff */
[----:B------:R-:W-:Y:S02]  /*4f20*/  @!P1 FMUL.FTZ R48, R38, R39 ;  /* 0x0000002726309220 */ /* 0x000fe40000410000 */
[----:B------:R-:W-:Y:S01]  /*4f30*/  @!P1 FMUL.FTZ R49, R33, R41 ;  /* 0x0000002921319220 */ /* 0x000fe20000410000 */
[C---:B-----5:R-:W-:Y:S01]  /*4f40*/  @!P1 SHF.L.U32 R25, R26.reuse, 0x10, RZ ;  /* 0x000000101a199819 */ /* 0x060fe200000006ff */
[C---:B------:R-:W-:Y:S01]  /*4f50*/  @!P1 IMAD.U32 R24, R27.reuse, 0x10000, RZ ;  /* 0x000100001b189824 */ /* 0x040fe200078e00ff */
[----:B------:R-:W-:Y:S02]  /*4f60*/  @!P1 LOP3.LUT R26, R26, 0xffff0000, RZ, 0xc0, !PT ;  /* 0xffff00001a1a9812 */ /* 0x000fe400078ec0ff */
[----:B------:R-:W-:Y:S01]  /*4f70*/  @!P1 LOP3.LUT R27, R27, 0xffff0000, RZ, 0xc0, !PT ;  /* 0xffff00001b1b9812 */ /* 0x000fe200078ec0ff */
[-C--:B------:R-:W-:Y:S02]  /*4f80*/  @!P1 FMUL.FTZ R5, R38, R25.reuse ;  /* 0x0000001926059220 */ /* 0x080fe40000410000 */
[----:B------:R-:W-:Y:S01]  /*4f90*/  @!P1 FFMA.FTZ R48, R40, R25, -R48 ;  /* 0x0000001928309223 */ /* 0x000fe20000010830 */
[C---:B------:R-:W-:Y:S01]  /*4fa0*/  @!P1 LOP3.LUT R25, R30.reuse, 0xffff0000, RZ, 0xc0, !PT ;  /* 0xffff00001e199812 */ /* 0x040fe200078ec0ff */
[----:B------:R-:W-:Y:S02]  /*4fb0*/  @!P1 FMUL.FTZ R6, R33, R26 ;  /* 0x0000001a21069220 */ /* 0x000fe40000410000 */
[----:B------:R-:W-:Y:S01]  /*4fc0*/  @!P1 FFMA.FTZ R5, R39, R40, R5 ;  /* 0x0000002827059223 */ /* 0x000fe20000010005 */
[----:B------:R-:W-:Y:S01]  /*4fd0*/  @!P1 SHF.L.U32 R39, R30, 0x10, RZ ;  /* 0x000000101e279819 */ /* 0x000fe200000006ff */
[C---:B------:R-:W-:Y:S02]  /*4fe0*/  @!P1 FMUL.FTZ R7, R25.reuse, R24 ;  /* 0x0000001819079220 */ /* 0x040fe40000410000 */
[----:B------:R-:W-:Y:S01]  /*4ff0*/  @!P1 FMUL.FTZ R50, R25, R42 ;  /* 0x0000002a19329220 */ /* 0x000fe20000410000 */
[----:B------:R-:W-:Y:S01]  /*5000*/  @!P1 F2FP.BF16.PACK_AB R48, R5, R48 ;  /* 0x000000300530923e */ /* 0x000fe200000010ff */
[----:B------:R-:W-:Y:S01]  /*5010*/  @!P1 FFMA.FTZ R49, R43, R26, -R49 ;  /* 0x0000001a2b319223 */ /* 0x000fe20000010831 */
[----:B------:R-:W-:Y:S01]  /*5020*/  @!P1 LOP3.LUT R26, R31, 0xffff0000, RZ, 0xc0, !PT ;  /* 0xffff00001f1a9812 */ /* 0x000fe200078ec0ff */
[----:B------:R-:W-:Y:S01]  /*5030*/  @!P1 FFMA.FTZ R50, R39, R24, -R50 ;  /* 0x0000001827329223 */ /* 0x000fe20000010832 */
[----:B------:R-:W-:Y:S01]  /*5040*/  @!P1 MOV R28, R48 ;  /* 0x00000030001c9202 */ /* 0x000fe20000000f00 */
[----:B------:R-:W-:Y:S02]  /*5050*/  @!P1 IMAD.U32 R40, R31, 0x10000, RZ ;  /* 0x000100001f289824 */ /* 0x000fe400078e00ff */
[C---:B------:R-:W-:Y:S02]  /*5060*/  @!P1 FMUL.FTZ R51, R26.reuse, R45 ;  /* 0x0000002d1a339220 */ /* 0x040fe40000410000 */
[----:B------:R-:W-:Y:S02]  /*5070*/  @!P1 FMUL.FTZ R8, R26, R27 ;  /* 0x0000001b1a089220 */ /* 0x000fe40000410000 */
[----:B------:R-:W-:Y:S02]  /*5080*/  @!P1 FFMA.FTZ R6, R41, R43, R6 ;  /* 0x0000002b29069223 */ /* 0x000fe40000010006 */
[----:B------:R-:W-:Y:S02]  /*5090*/  @!P1 FFMA.FTZ R7, R42, R39, R7 ;  /* 0x000000272a079223 */ /* 0x000fe40000010007 */
[----:B------:R-:W-:Y:S01]  /*50a0*/  @!P1 FFMA.FTZ R51, R40, R27, -R51 ;  /* 0x0000001b28339223 */ /* 0x000fe20000010833 */
[----:B------:R-:W-:Y:S01]  /*50b0*/  @!P1 F2FP.BF16.PACK_AB R49, R6, R49 ;  /* 0x000000310631923e */ /* 0x000fe200000010ff */
[----:B------:R-:W-:Y:S01]  /*50c0*/  @!P1 FFMA.FTZ R8, R45, R40, R8 ;  /* 0x000000282d089223 */ /* 0x000fe20000010008 */
[----:B------:R-:W-:Y:S03]  /*50d0*/  @!P1 F2FP.BF16.PACK_AB R50, R7, R50 ;  /* 0x000000320732923e */ /* 0x000fe600000010ff */
[----:B------:R-:W-:Y:S01]  /*50e0*/  @!P1 IMAD.MOV.U32 R29, RZ, RZ, R49 ;  /* 0x000000ffff1d9224 */ /* 0x000fe200078e0031 */
[----:B------:R-:W-:Y:S02]  /*50f0*/  @!P1 F2FP.BF16.PACK_AB R51, R8, R51 ;  /* 0x000000330833923e */ /* 0x000fe400000010ff */
[----:B------:R-:W-:Y:S03]  /*5100*/  @!P1 MOV R30, R50 ;  /* 0x00000032001e9202 */ /* 0x000fe60000000f00 */
[----:B------:R-:W-:Y:S05]  /*5110*/  @!P1 IMAD.MOV.U32 R31, RZ, RZ, R51 ;  /* 0x000000ffff1f9224 */ /* 0x000fea00078e0033 */
[----:B------:R1:W-:Y:S08]  /*5120*/  ST.E.128 [R60.64], R28 ;  /* 0x0000001c3c007985 */ /* 0x0003f0000c101d06 */
[----:B------:R-:W2:Y:S06]  /*5130*/  @!P0 LD.E.64 R46, [R46.64+0x80] ;  /* 0x000080062e2e8980 */ /* 0x000eac000c101b00 */
[----:B------:R3:W4:Y:S08]  /*5140*/  LD.E.128 R32, [R52.64] ;  /* 0x0000000634207980 */ /* 0x000730000c101d00 */
[----:B------:R-:W5:Y:S01]  /*5150*/  @!P0 LD.E.64 R24, [R36.64+0x80] ;  /* 0x0000800624188980 */ /* 0x000f62000c101b00 */
[C---:B---3--:R-:W-:Y:S04]  /*5160*/  LEA R52, P1, R89.reuse, R138, 0x1 ;  /* 0x0000008a59347211 */ /* 0x048fe800078208ff */
[----:B------:R-:W-:Y:S01]  /*5170*/  LEA.HI.X R53, R89, R139, R88, 0x1, P1 ;  /* 0x0000008b59357211 */ /* 0x000fe200008f0c58 */
[C---:B--2---:R-:W-:Y:S01]  /*5180*/  @!P0 IMAD.U32 R42, R47.reuse, 0x10000, RZ ;  /* 0x000100002f2a8824 */ /* 0x044fe200078e00ff */
[C---:B------:R-:W-:Y:S02]  /*5190*/  @!P0 SHF.L.U32 R39, R46.reuse, 0x10, RZ ;  /* 0x000000102e278819 */ /* 0x040fe400000006ff */
[----:B------:R-:W-:Y:S02]  /*51a0*/  @!P0 LOP3.LUT R41, R46, 0xffff0000, RZ, 0xc0, !PT ;  /* 0xffff00002e298812 */ /* 0x000fe400078ec0ff */
[----:B------:R-:W-:Y:S02]  /*51b0*/  @!P0 LOP3.LUT R45, R47, 0xffff0000, RZ, 0xc0, !PT ;  /* 0xffff00002f2d8812 */ /* 0x000fe400078ec0ff */
[C---:B----4-:R-:W-:Y:S02]  /*51c0*/  @!P0 LOP3.LUT R38, R32.reuse, 0xffff0000, RZ, 0xc0, !PT ;  /* 0xffff000020268812 */ /* 0x050fe400078ec0ff */
[----:B------:R-:W-:Y:S02]  /*51d0*/  @!P0 SHF.L.U32 R40, R32, 0x10, RZ ;  /* 0x0000001020288819 */ /* 0x000fe400000006ff */
[----:B-1----:R-:W-:Y:S01]  /*51e0*/  @!P0 LOP3.LUT R29, R33, 0xffff0000, RZ, 0xc0, !PT ;  /* 0xffff0000211d8812 */ /* 0x002fe200078ec0ff */
[----:B------:R-:W-:Y:S01]  /*51f0*/  @!P0 FMUL.FTZ R48, R38, R39 ;  /* 0x0000002726308220 */ /* 0x000fe20000410000 */
[----:B------:R-:W-:Y:S02]  /*5200*/  @!P0 LOP3.LUT R28, R35, 0xffff0000, RZ, 0xc0, !PT ;  /* 0xffff0000231c8812 */ /* 0x000fe400078ec0ff */
[C---:B-----5:R-:W-:Y:S01]  /*5210*/  @!P0 SHF.L.U32 R27, R24.reuse, 0x10, RZ ;  /* 0x00000010181b8819 */ /* 0x060fe200000006ff */
[----:B------:R-:W-:Y:S01]  /*5220*/  @!P0 FMUL.FTZ R49, R29, R41 ;  /* 0x000000291d318220 */ /* 0x000fe20000410000 */
[----:B------:R-:W-:Y:S01]  /*5230*/  @!P0 LOP3.LUT R26, R24, 0xffff0000, RZ, 0xc0, !PT ;  /* 0xffff0000181a8812 */ /* 0x000fe200078ec0ff */
[C---:B------:R-:W-:Y:S01]  /*5240*/  @!P0 IMAD.U32 R24, R25.reuse, 0x10000, RZ ;  /* 0x0001000019188824 */ /* 0x040fe200078e00ff */
[----:B------:R-:W-:Y:S01]  /*5250*/  @!P0 SHF.L.U32 R43, R34, 0x10, RZ ;  /* 0x00000010222b8819 */ /* 0x000fe200000006ff */
[-C--:B------:R-:W-:Y:S01]  /*5260*/  @!P0 FMUL.FTZ R9, R38, R27.reuse ;  /* 0x0000001b26098220 */ /* 0x080fe20000410000 */
[----:B------:R-:W-:Y:S01]  /*5270*/  @!P0 LOP3.LUT R25, R25, 0xffff0000, RZ, 0xc0, !PT ;  /* 0xffff000019198812 */ /* 0x000fe200078ec0ff */
[----:B------:R-:W-:Y:S01]  /*5280*/  @!P0 FFMA.FTZ R48, R40, R27, -R48 ;  /* 0x0000001b28308223 */ /* 0x000fe20000010830 */
[----:B------:R-:W-:Y:S01]  /*5290*/  @!P0 LOP3.LUT R27, R34, 0xffff0000, RZ, 0xc0, !PT ;  /* 0xffff0000221b8812 */ /* 0x000fe200078ec0ff */
[----:B------:R-:W-:Y:S02]  /*52a0*/  @!P0 FFMA.FTZ R9, R39, R40, R9 ;  /* 0x0000002827098223 */ /* 0x000fe40000010009 */
[----:B------:R-:W-:Y:S02]  /*52b0*/  @!P0 IMAD.U32 R39, R33, 0x10000, RZ ;  /* 0x0001000021278824 */ /* 0x000fe400078e00ff */
[----:B------:R-:W-:Y:S01]  /*52c0*/  @!P0 FMUL.FTZ R10, R29, R26 ;  /* 0x0000001a1d0a8220 */ /* 0x000fe20000410000 */
[----:B------:R-:W-:Y:S01]  /*52d0*/  @!P0 F2FP.BF16.PACK_AB R48, R9, R48 ;  /* 0x000000300930823e */ /* 0x000fe200000010ff */
[C---:B------:R-:W-:Y:S02]  /*52e0*/  @!P0 FMUL.FTZ R11, R27.reuse, R24 ;  /* 0x000000181b0b8220 */ /* 0x040fe40000410000 */
[----:B------:R-:W-:Y:S01]  /*52f0*/  @!P0 FMUL.FTZ R50, R27, R42 ;  /* 0x0000002a1b328220 */ /* 0x000fe20000410000 */
[----:B------:R-:W-:Y:S01]  /*5300*/  @!P0 MOV R32, R48 ;  /* 0x0000003000208202 */ /* 0x000fe20000000f00 */
[----:B------:R-:W-:Y:S02]  /*5310*/  @!P0 IMAD.U32 R40, R35, 0x10000, RZ ;  /* 0x0001000023288824 */ /* 0x000fe400078e00ff */
        /* <DEDUP_REMOVED lines=15> */
.L_x_2366:
[----:B------:R-:W-:Y:S05]  /*5410*/  BSYNC B0 ;  /* 0x0000000000007941 */ /* 0x000fea0003800000 */
.L_x_2365:
[----:B------:R-:W2:Y:S02]  /*5420*/  LD.E R3, [R22.64+0xd0] ;  /* 0x0000d00616037980 */ /* 0x000ea4000c101900 */
[----:B--2---:R-:W-:Y:S05]  /*5430*/  IMAD.U32 R3, R3, -0x20, RZ ;  /* 0xffffffe003037824 */ /* 0x004fea00078e00ff */
[C---:B------:R-:W-:Y:S02]  /*5440*/  LEA R20, P1, R3.reuse, R20, 0x1 ;  /* 0x0000001403147211 */ /* 0x040fe400078208ff */
[C---:B------:R-:W-:Y:S02]  /*5450*/  LEA R58, P0, R3.reuse, R58, 0x1 ;  /* 0x0000003a033a7211 */ /* 0x040fe400078008ff */
[C---:B------:R-:W-:Y:S02]  /*5460*/  LEA.HI.X.SX32 R21, R3.reuse, R21, 0x1, P1 ;  /* 0x0000001503157211 */ /* 0x040fe400008f0eff */
[----:B------:R-:W-:Y:S01]  /*5470*/  LEA.HI.X.SX32 R59, R3, R59, 0x1, P0 ;  /* 0x0000003b033b7211 */ /* 0x000fe200000f0eff */
[----:B------:R-:W-:-:S05]  /*5480*/  BRA `(.L_x_2367) ;  /* 0x0000488000007947 */ /* 0x000fca0003800000 */
.L_x_2358:
[----:B------:R-:W-:Y:S01]  /*5490*/  BSSY B1, `(.L_x_2368) ;  /* 0x00000ff000017945 */ /* 0x000fe20003800000 */
[----:B------:R-:W-:-:S05]  /*54a0*/  @!P2 BRA `(.L_x_2369) ;  /* 0x00000fd00000a947 */ /* 0x000fca0003800000 */
[----:B------:R1:W5:Y:S01]  /*54b0*/  LD.E.128 R64, [R126.64] ;  /* 0x000000067e407980 */ /* 0x000362000c101d00 */
[----:B------:R-:W-:Y:S01]  /*54c0*/  ISETP.GE.AND P0, PT, R18, R25, PT ;  /* 0x000000191200720c */ /* 0x000fe20003f06270 */
[----:B------:R-:W-:Y:S01]  /*54d0*/  @!UPT UIADD3 URZ, URZ, URZ, URZ ;  /* 0x0000003f3f3ff290 */ /* 0x000fe2000fffe03f */
[----:B------:R-:W-:Y:S11]  /*54e0*/  BSSY B0, `(.L_x_2370) ;  /* 0x0000050000007945 */ /* 0x000ff60003800000 */
[----:B------:R-:W-:-:S05]  /*54f0*/  @P0 BRA `(.L_x_2371) ;  /* 0x000004e000000947 */ /* 0x000fca0003800000 */
[----:B------:R-:W-:Y:S01]  /*5500*/  LEA.HI R185, R25, R25, RZ, 0x1 ;  /* 0x0000001919b97211 */ /* 0x000fe200078f08ff */
[----:B-----5:R-:W-:Y:S01]  /*5510*/  IMAD.U32 R39, R64, 0x10000, RZ ;  /* 0x0001000040277824 */ /* 0x020fe200078e00ff */
[----:B------:R-:W-:Y:S01]  /*5520*/  MOV R53, RZ ;  /* 0x000000ff00357202 */ /* 0x000fe20000000f00 */
[----:B------:R-:W-:Y:S01]  /*5530*/  IMAD.U32 R46, R66, 0x10000, RZ ;  /* 0x00010000422e7824 */ /* 0x000fe200078e00ff */
[----:B------:R-:W-:Y:S02]  /*5540*/  SHF.R.S32.HI R185, RZ, 0x1, R185 ;  /* 0x00000001ffb97819 */ /* 0x000fe400000114b9 */
[----:B------:R-:W-:Y:S02]  /*5550*/  LOP3.LUT R41, R64, 0xffff0000, RZ, 0xc0, !PT ;  /* 0xffff000040297812 */ /* 0x000fe400078ec0ff */
[----:B------:R-:W-:Y:S01]  /*5560*/  ISETP.GE.AND P1, PT, R18, R185, PT ;  /* 0x000000b91200720c */ /* 0x000fe20003f26270 */
[--C-:B------:R-:W-:Y:S01]  /*5570*/  IMAD.MOV.U32 R181, RZ, RZ, R185.reuse ;  /* 0x000000ffffb57224 */ /* 0x100fe200078e00b9 */
[C---:B------:R-:W-:Y:S02]  /*5580*/  SHF.L.U32 R40, R65.reuse, 0x10, RZ ;  /* 0x0000001041287819 */ /* 0x040fe400000006ff */
        /* <DEDUP_REMOVED lines=8> */
[C---:B------:R-:W-:Y:S03]  /*5610*/  LEA R182, P0, R53.reuse, R128, 0x1 ;  /* 0x0000008035b67211 */ /* 0x040fe600078008ff */
[----:B------:R-:W2:Y:S01]  /*5620*/  LD.E.128 R28, [R10.64] ;  /* 0x000000060a1c7980 */ /* 0x000ea2000c101d00 */
[----:B------:R-:W-:Y:S01]  /*5630*/  LEA.HI.X.SX32 R183, R53, R129, 0x1, P0 ;  /* 0x0000008135b77211 */ /* 0x000fe200000f0eff */
[----:B------:R-:W-:Y:S01]  /*5640*/  IMAD.MOV.U32 R53, RZ, RZ, RZ ;  /* 0x000000ffff357224 */ /* 0x000fe200078e00ff */
[----:B------:R-:W-:Y:S04]  /*5650*/  @P1 IADD3 R53, -R185, RZ, RZ ;  /* 0x000000ffb9351210 */ /* 0x000fe80007ffe1ff */
[C---:B------:R-:W-:Y:S01]  /*5660*/  LEA R44, P0, R53.reuse, R130, 0x1 ;  /* 0x00000082352c7211 */ /* 0x040fe200078008ff */
[----:B------:R-:W3:Y:S03]  /*5670*/  LD.E.128 R180, [R182.64] ;  /* 0x00000006b6b47980 */ /* 0x000ee6000c101d00 */
[----:B------:R-:W-:Y:S05]  /*5680*/  LEA.HI.X.SX32 R45, R53, R131, 0x1, P0 ;  /* 0x00000083352d7211 */ /* 0x000fea00000f0eff */
[----:B------:R-:W4:Y:S01]  /*5690*/  LD.E.128 R60, [R44.64] ;  /* 0x000000062c3c7980 */ /* 0x000f22000c101d00 */
[C---:B--2---:R-:W-:Y:S01]  /*56a0*/  IMAD.U32 R26, R30.reuse, 0x10000, RZ ;  /* 0x000100001e1a7824 */ /* 0x044fe200078e00ff */
[----:B------:R-:W-:Y:S01]  /*56b0*/  LOP3.LUT R12, R30, 0xffff0000, RZ, 0xc0, !PT ;  /* 0xffff00001e0c7812 */ /* 0x000fe200078ec0ff */
[C---:B------:R-:W-:Y:S01]  /*56c0*/  IMAD.U32 R33, R28.reuse, 0x10000, RZ ;  /* 0x000100001c217824 */ /* 0x040fe200078e00ff */
[----:B------:R-:W-:Y:S02]  /*56d0*/  LOP3.LUT R32, R28, 0xffff0000, RZ, 0xc0, !PT ;  /* 0xffff00001c207812 */ /* 0x000fe400078ec0ff */
[----:B------:R-:W-:Y:S02]  /*56e0*/  SHF.L.U32 R27, R29, 0x10, RZ ;  /* 0x000000101d1b7819 */ /* 0x000fe400000006ff */
[----:B------:R-:W-:Y:S01]  /*56f0*/  SHF.L.U32 R9, R31, 0x10, RZ ;  /* 0x000000101f097819 */ /* 0x000fe200000006ff */
[C---:B---3--:R-:W-:Y:S01]  /*5700*/  IMAD.U32 R34, R180.reuse, 0x10000, RZ ;  /* 0x00010000b4227824 */ /* 0x048fe200078e00ff */
[----:B------:R-:W-:Y:S02]  /*5710*/  LOP3.LUT R37, R180, 0xffff0000, RZ, 0xc0, !PT ;  /* 0xffff0000b4257812 */ /* 0x000fe400078ec0ff */
[C---:B------:R-:W-:Y:S01]  /*5720*/  SHF.L.U32 R30, R181.reuse, 0x10, RZ ;  /* 0x00000010b51e7819 */ /* 0x040fe200000006ff */
[----:B------:R-:W-:Y:S01]  /*5730*/  @!P1 FADD.FTZ R34, -R34, -RZ ;  /* 0x800000ff22229221 */ /* 0x000fe20000010100 */
[----:B------:R-:W-:Y:S01]  /*5740*/  LOP3.LUT R35, R181, 0xffff0000, RZ, 0xc0, !PT ;  /* 0xffff0000b5237812 */ /* 0x000fe200078ec0ff */
[----:B------:R-:W-:Y:S01]  /*5750*/  @!P1 FADD.FTZ R37, -R37, -RZ ;  /* 0x800000ff25259221 */ /* 0x000fe20000010100 */
[----:B------:R-:W-:Y:S01]  /*5760*/  LOP3.LUT R11, R31, 0xffff0000, RZ, 0xc0, !PT ;  /* 0xffff00001f0b7812 */ /* 0x000fe200078ec0ff */
[----:B------:R-:W-:Y:S01]  /*5770*/  IMAD.U32 R31, R182, 0x10000, RZ ;  /* 0x00010000b61f7824 */ /* 0x000fe200078e00ff */
[----:B------:R-:W-:Y:S01]  /*5780*/  LOP3.LUT R28, R29, 0xffff0000, RZ, 0xc0, !PT ;  /* 0xffff00001d1c7812 */ /* 0x000fe200078ec0ff */
[----:B------:R-:W-:Y:S01]  /*5790*/  @!P1 FADD.FTZ R30, -R30, -RZ ;  /* 0x800000ff1e1e9221 */ /* 0x000fe20000010100 */
[----:B------:R-:W-:Y:S01]  /*57a0*/  LOP3.LUT R29, R182, 0xffff0000, RZ, 0xc0, !PT ;  /* 0xffff0000b61d7812 */ /* 0x000fe200078ec0ff */
[----:B------:R-:W-:Y:S01]  /*57b0*/  FMUL.FTZ R0, R33, R34 ;  /* 0x0000002221007220 */ /* 0x000fe20000410000 */
[C---:B----4-:R-:W-:Y:S01]  /*57c0*/  LOP3.LUT R38, R60.reuse, 0xffff0000, RZ, 0xc0, !PT ;  /* 0xffff00003c267812 */ /* 0x050fe200078ec0ff */
[----:B------:R-:W-:Y:S01]  /*57d0*/  IMAD.U32 R36, R60, 0x10000, RZ ;  /* 0x000100003c247824 */ /* 0x000fe200078e00ff */
[----:B------:R-:W-:Y:S01]  /*57e0*/  SHF.L.U32 R24, R183, 0x10, RZ ;  /* 0x00000010b7187819 */ /* 0x000fe200000006ff */
        /* <DEDUP_REMOVED lines=15> */
[----:B------:R-:W-:Y:S01]  /*58e0*/  FMUL.FTZ R5, R26, R31 ;  /* 0x0000001f1a057220 */ /* 0x000fe20000410000 */
[----:B------:R-:W-:Y:S01]  /*58f0*/  F2FP.BF16.PACK_AB R64, R2, R0 ;  /* 0x000000000240723e */ /* 0x000fe200000010ff */
[----:B------:R-:W-:Y:S02]  /*5900*/  IMAD.U32 R45, R62, 0x10000, RZ ;  /* 0x000100003e2d7824 */ /* 0x000fe400078e00ff */
[----:B------:R-:W-:Y:S02]  /*5910*/  FFMA.FTZ R3, R40, R42, R3 ;  /* 0x0000002a28037223 */ /* 0x000fe40000010003 */
[----:B------:R-:W-:Y:S02]  /*5920*/  @!P1 FADD.FTZ R10, -R10, -RZ ;  /* 0x800000ff0a0a9221 */ /* 0x000fe40000010100 */
[----:B------:R-:W-:Y:S02]  /*5930*/  FMUL.FTZ R6, R12, R29 ;  /* 0x0000001d0c067220 */ /* 0x000fe40000410000 */
[----:B------:R-:W-:Y:S02]  /*5940*/  FFMA.FTZ R4, R43, R44, R4 ;  /* 0x0000002c2b047223 */ /* 0x000fe40000010004 */
[----:B------:R-:W-:Y:S02]  /*5950*/  FMUL.FTZ R7, R9, R24 ;  /* 0x0000001809077220 */ /* 0x000fe40000410000 */
[----:B------:R-:W-:Y:S01]  /*5960*/  FFMA.FTZ R5, R46, R45, R5 ;  /* 0x0000002d2e057223 */ /* 0x000fe20000010005 */
[----:B------:R-:W-:Y:S01]  /*5970*/  F2FP.BF16.PACK_AB R65, R4, R3 ;  /* 0x000000030441723e */ /* 0x000fe200000010ff */
[----:B------:R-:W-:Y:S02]  /*5980*/  FMUL.FTZ R8, R11, R10 ;  /* 0x0000000a0b087220 */ /* 0x000fe40000410000 */
[----:B------:R-:W-:Y:S02]  /*5990*/  FFMA.FTZ R6, R47, R48, R6 ;  /* 0x000000302f067223 */ /* 0x000fe40000010006 */
[----:B------:R-:W-:Y:S02]  /*59a0*/  FFMA.FTZ R7, R50, R49, R7 ;  /* 0x0000003132077223 */ /* 0x000fe40000010007 */
[----:B------:R-:W-:Y:S01]  /*59b0*/  FFMA.FTZ R8, R51, R52, R8 ;  /* 0x0000003433087223 */ /* 0x000fe20000010008 */
[----:B------:R-:W-:Y:S04]  /*59c0*/  F2FP.BF16.PACK_AB R66, R6, R5 ;  /* 0x000000050642723e */ /* 0x000fe800000010ff */
[----:B------:R-:W-:Y:S02]  /*59d0*/  F2FP.BF16.PACK_AB R67, R8, R7 ;  /* 0x000000070843723e */ /* 0x000fe400000010ff */
.L_x_2371:
[----:B------:R-:W-:Y:S05]  /*59e0*/  BSYNC B0 ;  /* 0x0000000000007941 */ /* 0x000fea0003800000 */
.L_x_2370:
[----:B-----5:R2:W-:Y:S01]  /*59f0*/  ST.E.128 [R138.64], R64 ;  /* 0x000000408a007985 */ /* 0x0205e2000c101d06 */
[----:B------:R-:W-:Y:S01]  /*5a00*/  ISETP.GE.AND P0, PT, R15, R25, PT ;  /* 0x000000190f00720c */ /* 0x000fe20003f06270 */
[----:B------:R-:W-:Y:S02]  /*5a10*/  BSSY B0, `(.L_x_2372) ;  /* 0x0000051000007945 */ /* 0x000fe40003800000 */
[----:B------:R2:W5:Y:S10]  /*5a20*/  LD.E.128 R48, [R126.64+0x80] ;  /* 0x000080067e307980 */ /* 0x000574000c101d00 */
        /* <DEDUP_REMOVED lines=8> */
[--C-:B--2---:R-:W-:Y:S01]  /*5ab0*/  IMAD.MOV.U32 R65, RZ, RZ, R54.reuse ;  /* 0x000000ffff417224 */ /* 0x104fe200078e0036 */
        /* <DEDUP_REMOVED lines=10> */
[----:B------:R-:W2:Y:S01]  /*5b60*/  LD.E.128 R28, [R10.64+0x80] ;  /* 0x000080060a1c7980 */ /* 0x000ea2000c101d00 */
[----:B------:R-:W-:Y:S01]  /*5b70*/  LEA.HI.X.SX32 R67, R53, R129, 0x1, P0 ;  /* 0x0000008135437211 */ /* 0x000fe200000f0eff */
[----:B------:R-:W-:Y:S01]  /*5b80*/  IMAD.MOV.U32 R53, RZ, RZ, RZ ;  /* 0x000000ffff357224 */ /* 0x000fe200078e00ff */
[----:B------:R-:W-:Y:S04]  /*5b90*/  @P1 IADD3 R53, -R54, RZ, RZ ;  /* 0x000000ff36351210 */ /* 0x000fe80007ffe1ff */
[C---:B------:R-:W-:Y:S01]  /*5ba0*/  LEA R44, P0, R53.reuse, R130, 0x1 ;  /* 0x00000082352c7211 */ /* 0x040fe200078008ff */
[----:B------:R-:W3:Y:S03]  /*5bb0*/  LD.E.128 R64, [R66.64+0x80] ;  /* 0x0000800642407980 */ /* 0x000ee6000c101d00 */
[----:B------:R-:W-:Y:S05]  /*5bc0*/  LEA.HI.X.SX32 R45, R53, R131, 0x1, P0 ;  /* 0x00000083352d7211 */ /* 0x000fea00000f0eff */
[----:B------:R-:W4:Y:S01]  /*5bd0*/  LD.E.128 R60, [R44.64+0x80] ;  /* 0x000080062c3c7980 */ /* 0x000f22000c101d00 */
        /* <DEDUP_REMOVED lines=52> */
.L_x_2373:
[----:B------:R-:W-:Y:S05]  /*5f20*/  BSYNC B0 ;  /* 0x0000000000007941 */ /* 0x000fea0003800000 */
.L_x_2372:
[----:B-----5:R3:W-:Y:S01]  /*5f30*/  ST.E.128 [R138.64+0x80], R48 ;  /* 0x000080308a007985 */ /* 0x0207e2000c101d06 */
[----:B------:R-:W-:Y:S01]  /*5f40*/  ISETP.GE.AND P0, PT, R14, R25, PT ;  /* 0x000000190e00720c */ /* 0x000fe20003f06270 */
[----:B------:R-:W-:Y:S02]  /*5f50*/  BSSY B0, `(.L_x_2374) ;  /* 0x0000051000007945 */ /* 0x000fe40003800000 */
[----:B------:R3:W5:Y:S10]  /*5f60*/  LD.E.128 R44, [R126.64+0x100] ;  /* 0x000100067e2c7980 */ /* 0x000774000c101d00 */
[----:B------:R-:W-:-:S05]  /*5f70*/  @P0 BRA `(.L_x_2375) ;  /* 0x000004e000000947 */ /* 0x000fca0003800000 */
[----:B------:R-:W-:Y:S01]  /*5f80*/  LEA.HI R181, R25, R25, RZ, 0x1 ;  /* 0x0000001919b57211 */ /* 0x000fe200078f08ff */
[----:B--2---:R-:W-:Y:S01]  /*5f90*/  IMAD.MOV.U32 R65, RZ, RZ, RZ ;  /* 0x000000ffff417224 */ /* 0x004fe200078e00ff */
[C---:B-----5:R-:W-:Y:S01]  /*5fa0*/  LOP3.LUT R43, R44.reuse, 0xffff0000, RZ, 0xc0, !PT ;  /* 0xffff00002c2b7812 */ /* 0x060fe200078ec0ff */
[----:B------:R-:W-:Y:S01]  /*5fb0*/  IMAD.U32 R41, R44, 0x10000, RZ ;  /* 0x000100002c297824 */ /* 0x000fe200078e00ff */
[----:B------:R-:W-:Y:S01]  /*5fc0*/  SHF.R.S32.HI R181, RZ, 0x1, R181 ;  /* 0x00000001ffb57819 */ /* 0x000fe200000114b5 */
[----:B---3--:R-:W-:Y:S01]  /*5fd0*/  IMAD.U32 R48, R46, 0x10000, RZ ;  /* 0x000100002e307824 */ /* 0x008fe200078e00ff */
        /* <DEDUP_REMOVED lines=15> */
[----:B------:R-:W2:Y:S03]  /*60d0*/  LD.E.128 R64, [R66.64+0x100] ;  /* 0x0001000642407980 */ /* 0x000ea6000c101d00 */
[C---:B------:R-:W-:Y:S04]  /*60e0*/  LEA R50, P0, R183.reuse, R130, 0x1 ;  /* 0x00000082b7327211 */ /* 0x040fe800078008ff */
[----:B------:R-:W-:Y:S01]  /*60f0*/  LEA.HI.X.SX32 R51, R183, R131, 0x1, P0 ;  /* 0x00000083b7337211 */ /* 0x000fe200000f0eff */
[----:B------:R3:W4:Y:S08]  /*6100*/  LD.E.128 R28, [R10.64+0x100] ;  /* 0x000100060a1c7980 */ /* 0x000730000c101d00 */
[----:B------:R-:W4:Y:S01]  /*6110*/  LD.E.128 R60, [R50.64+0x100] ;  /* 0x00010006323c7980 */ /* 0x000f22000c101d00 */
        /* <DEDUP_REMOVED lines=27> */
[----:B------:R-:W-:Y:S01]  /*62d0*/  SHF.L.U32 R27, R31, 0x10, RZ ;  /* 0x000000101f1b7819 */ /* 0x000fe200000006ff */
        /* <DEDUP_REMOVED lines=10> */
[----:B------:R-:W-:Y:S01]  /*6380*/  FFMA.FTZ R3, R42, R44, R3 ;  /* 0x0000002c2a037223 */ /* 0x000fe20000010003 */
[----:B------:R-:W-:Y:S01]  /*6390*/  F2FP.BF16.PACK_AB R44, R2, R0 ;  /* 0x00000000022c723e */ /* 0x000fe200000010ff */
        /* <DEDUP_REMOVED lines=12> */
.L_x_2375:
[----:B------:R-:W-:Y:S05]  /*6460*/  BSYNC B0 ;  /* 0x0000000000007941 */ /* 0x000fea0003800000 */
.L_x_2374:
[----:B-----5:R4:W-:Y:S02]  /*6470*/  ST.E.128 [R138.64+0x100], R44 ;  /* 0x0001002c8a007985 */ /* 0x0209e4000c101d06 */
.L_x_2369:
[----:B------:R-:W-:Y:S05]  /*6480*/  BSYNC B1 ;  /* 0x0000000000017941 */ /* 0x000fea0003800000 */
.L_x_2368:
[C---:B------:R-:W-:Y:S01]  /*6490*/  ISETP.GE.AND P0, PT, R84.reuse, R179, PT ;  /* 0x000000b35400720c */ /* 0x040fe20003f06270 */
[----:B------:R-:W-:Y:S03]  /*64a0*/  BSSY B1, `(.L_x_2376) ;  /* 0x0000118000017945 */ /* 0x000fe60003800000 */
[----:B------:R-:W-:Y:S11]  /*64b0*/  ISETP.GE.AND P0, PT, R84, R177, !P0 ;  /* 0x000000b15400720c */ /* 0x000ff60004706270 */
[----:B------:R-:W-:Y:S02]  /*64c0*/  @!UPT UIADD3 URZ, URZ, URZ, URZ ;  /* 0x0000003f3f3ff290 */ /* 0x000fe4000fffe03f */
[----:B------:R-:W-:-:S05]  /*64d0*/  @!P0 BRA `(.L_x_2377) ;  /* 0x0000114000008947 */ /* 0x000fca0003800000 */
        /* <DEDUP_REMOVED lines=15> */
[C---:B----4-:R-:W-:Y:S02]  /*65d0*/  SHF.L.U32 R46, R50.reuse, 0x10, RZ ;  /* 0x00000010322e7819 */ /* 0x050fe400000006ff */
        /* <DEDUP_REMOVED lines=20> */
[----:B--2---:R-:W-:Y:S01]  /*6720*/  IMAD.U32 R33, R28, 0x10000, RZ ;  /* 0x000100001c217824 */ /* 0x004fe200078e00ff */
[C---:B------:R-:W-:Y:S01]  /*6730*/  LOP3.LUT R12, R30.reuse, 0xffff0000, RZ, 0xc0, !PT ;  /* 0xffff00001e0c7812 */ /* 0x040fe200078ec0ff */
[----:B------:R-:W-:Y:S01]  /*6740*/  IMAD.U32 R26, R30, 0x10000, RZ ;  /* 0x000100001e1a7824 */ /* 0x000fe200078e00ff */
[----:B------:R-:W-:Y:S01]  /*6750*/  LOP3.LUT R32, R28, 0xffff0000, RZ, 0xc0, !PT ;  /* 0xffff00001c207812 */ /* 0x000fe200078ec0ff */
[----:B------:R-:W-:Y:S01]  /*6760*/  IMAD.U32 R9, R31, 0x10000, RZ ;  /* 0x000100001f097824 */ /* 0x000fe200078e00ff */
[----:B------:R-:W-:Y:S02]  /*6770*/  SHF.L.U32 R27, R29, 0x10, RZ ;  /* 0x000000101d1b7819 */ /* 0x000fe400000006ff */
        /* <DEDUP_REMOVED lines=46> */
.L_x_2379:
[----:B------:R-:W-:Y:S05]  /*6a60*/  BSYNC B0 ;  /* 0x0000000000007941 */ /* 0x000fea0003800000 */
.L_x_2378:
[----:B------:R-:W-:Y:S01]  /*6a70*/  LEA R2, P1, R75, R138, 0x1 ;  /* 0x0000008a4b027211 */ /* 0x000fe200078208ff */
[----:B------:R-:W-:Y:S01]  /*6a80*/  BSSY B0, `(.L_x_2380) ;  /* 0x000005a000007945 */ /* 0x000fe20003800000 */
[----:B------:R-:W-:Y:S02]  /*6a90*/  LEA R180, P0, R107, R126, 0x1 ;  /* 0x0000007e6bb47211 */ /* 0x000fe400078008ff */
[----:B------:R-:W-:Y:S02]  /*6aa0*/  LEA.HI.X R3, R75, R139, R76, 0x1, P1 ;  /* 0x0000008b4b037211 */ /* 0x000fe400008f0c4c */
[----:B------:R-:W-:Y:S02]  /*6ab0*/  LEA.HI.X R181, R107, R127, R108, 0x1, P0 ;  /* 0x0000007f6bb57211 */ /* 0x000fe400000f0c6c */
[----:B------:R-:W-:Y:S01]  /*6ac0*/  ISETP.GE.AND P0, PT, R15, R25, PT ;  /* 0x000000190f00720c */ /* 0x000fe20003f06270 */
[----:B-----5:R3:W-:Y:S04]  /*6ad0*/  ST.E.128 [R2.64], R48 ;  /* 0x0000003002007985 */ /* 0x0207e8000c101d06 */
[----:B--2---:R3:W5:Y:S08]  /*6ae0*/  LD.E.128 R64, [R180.64] ;  /* 0x00000006b4407980 */ /* 0x004770000c101d00 */
        /* <DEDUP_REMOVED lines=8> */
[----:B---3--:R-:W-:Y:S01]  /*6b70*/  IMAD.U32 R50, R67, 0x10000, RZ ;  /* 0x0001000043327824 */ /* 0x008fe200078e00ff */
[----:B------:R-:W-:Y:S01]  /*6b80*/  ISETP.GE.AND P1, PT, R15, R54, PT ;  /* 0x000000360f00720c */ /* 0x000fe20003f26270 */
[--C-:B------:R-:W-:Y:S01]  /*6b90*/  IMAD.MOV.U32 R178, RZ, RZ, R54.reuse ;  /* 0x000000ffffb27224 */ /* 0x100fe200078e0036 */
[C---:B----4-:R-:W-:Y:S02]  /*6ba0*/  SHF.L.U32 R46, R66.reuse, 0x10, RZ ;  /* 0x00000010422e7819 */ /* 0x050fe400000006ff */
[----:B------:R-:W-:Y:S02]  /*6bb0*/  LOP3.LUT R47, R66, 0xffff0000, RZ, 0xc0, !PT ;  /* 0xffff0000422f7812 */ /* 0x000fe400078ec0ff */
        /* <DEDUP_REMOVED lines=70> */
.L_x_2381:
[----:B------:R-:W-:Y:S05]  /*7020*/  BSYNC B0 ;  /* 0x0000000000007941 */ /* 0x000fea0003800000 */
.L_x_2380:
[C---:B---3--:R-:W-:Y:S01]  /*7030*/  LEA R2, P1, R98.reuse, R138, 0x1 ;  /* 0x0000008a62027211 */ /* 0x048fe200078208ff */
[----:B------:R-:W-:Y:S01]  /*7040*/  BSSY B0, `(.L_x_2382) ;  /* 0x000005a000007945 */ /* 0x000fe20003800000 */
[C---:B------:R-:W-:Y:S02]  /*7050*/  LEA R180, P0, R109.reuse, R126, 0x1 ;  /* 0x0000007e6db47211 */ /* 0x040fe400078008ff */
[----:B------:R-:W-:Y:S02]  /*7060*/  LEA.HI.X R3, R98, R139, R99, 0x1, P1 ;  /* 0x0000008b62037211 */ /* 0x000fe400008f0c63 */
[----:B------:R-:W-:Y:S02]  /*7070*/  LEA.HI.X R181, R109, R127, R110, 0x1, P0 ;  /* 0x0000007f6db57211 */ /* 0x000fe400000f0c6e */
[----:B------:R-:W-:Y:S01]  /*7080*/  ISETP.GE.AND P0, PT, R14, R25, PT ;  /* 0x000000190e00720c */ /* 0x000fe20003f06270 */
[----:B-----5:R2:W-:Y:S04]  /*7090*/  ST.E.128 [R2.64], R64 ;  /* 0x0000004002007985 */ /* 0x0205e8000c101d06 */
[----:B------:R2:W5:Y:S08]  /*70a0*/  LD.E.128 R48, [R180.64] ;  /* 0x00000006b4307980 */ /* 0x000570000c101d00 */
        /* <DEDUP_REMOVED lines=9> */
[--C-:B--2---:R-:W-:Y:S01]  /*7140*/  IMAD.MOV.U32 R64, RZ, RZ, R53.reuse ;  /* 0x000000ffff407224 */ /* 0x104fe200078e0035 */
[C---:B----4-:R-:W-:Y:S02]  /*7150*/  SHF.L.U32 R46, R50.reuse, 0x10, RZ ;  /* 0x00000010322e7819 */ /* 0x050fe400000006ff */
        /* <DEDUP_REMOVED lines=72> */
.L_x_2383:
[----:B------:R-:W-:Y:S05]  /*75e0*/  BSYNC B0 ;  /* 0x0000000000007941 */ /* 0x000fea0003800000 */
.L_x_2382:
[C---:B--2---:R-:W-:Y:S04]  /*75f0*/  LEA R2, P0, R96.reuse, R138, 0x1 ;  /* 0x0000008a60027211 */ /* 0x044fe800078008ff */
[----:B------:R-:W-:Y:S05]  /*7600*/  LEA.HI.X R3, R96, R139, R97, 0x1, P0 ;  /* 0x0000008b60037211 */ /* 0x000fea00000f0c61 */
[----:B-----5:R2:W-:Y:S04]  /*7610*/  ST.E.128 [R2.64], R48 ;  /* 0x0000003002007985 */ /* 0x0205e8000c101d06 */
.L_x_2377:
[----:B------:R-:W-:Y:S05]  /*7620*/  BSYNC B1 ;  /* 0x0000000000017941 */ /* 0x000fea0003800000 */
.L_x_2376:
        /* <DEDUP_REMOVED lines=93> */
.L_x_2387:
[----:B------:R-:W-:Y:S05]  /*7c00*/  BSYNC B0 ;  /* 0x0000000000007941 */ /* 0x000fea0003800000 */
.L_x_2386:
[C---:B------:R-:W-:Y:S01]  /*7c10*/  LEA R2, P1, R100.reuse, R138, 0x1 ;  /* 0x0000008a64027211 */ /* 0x040fe200078208ff */
[----:B------:R-:W-:Y:S01]  /*7c20*/  BSSY B0, `(.L_x_2388) ;  /* 0x000005a000007945 */ /* 0x000fe20003800000 */
[C---:B------:R-:W-:Y:S02]  /*7c30*/  LEA R6, P0, R111.reuse, R126, 0x1 ;  /* 0x0000007e6f067211 */ /* 0x040fe400078008ff */
[----:B------:R-:W-:Y:S02]  /*7c40*/  LEA.HI.X R3, R100, R139, R101, 0x1, P1 ;  /* 0x0000008b64037211 */ /* 0x000fe400008f0c65 */
[----:B------:R-:W-:Y:S02]  /*7c50*/  LEA.HI.X R7, R111, R127, R112, 0x1, P0 ;  /* 0x0000007f6f077211 */ /* 0x000fe400000f0c70 */
[----:B------:R-:W-:Y:S01]  /*7c60*/  ISETP.GE.AND P0, PT, R15, R25, PT ;  /* 0x000000190f00720c */ /* 0x000fe20003f06270 */
[----:B-----5:R3:W-:Y:S04]  /*7c70*/  ST.E.128 [R2.64], R48 ;  /* 0x0000003002007985 */ /* 0x0207e8000c101d06 */
[----:B----4-:R3:W5:Y:S08]  /*7c80*/  LD.E.128 R44, [R6.64] ;  /* 0x00000006062c7980 */ /* 0x010770000c101d00 */
[----:B------:R-:W-:-:S05]  /*7c90*/  @P0 BRA `(.L_x_2389) ;  /* 0x0000052000000947 */ /* 0x000fca0003800000 */
[----:B------:R-:W-:Y:S01]  /*7ca0*/  LEA.HI R0, R25, R25, RZ, 0x1 ;  /* 0x0000001919007211 */ /* 0x000fe200078f08ff */
[----:B---3--:R-:W-:Y:S01]  /*7cb0*/  IMAD.MOV.U32 R2, RZ, RZ, RZ ;  /* 0x000000ffff027224 */ /* 0x008fe200078e00ff */
[C---:B-----5:R-:W-:Y:S01]  /*7cc0*/  LOP3.LUT R35, R44.reuse, 0xffff0000, RZ, 0xc0, !PT ;  /* 0xffff00002c237812 */ /* 0x060fe200078ec0ff */
[----:B------:R-:W-:Y:S01]  /*7cd0*/  IMAD.U32 R33, R44, 0x10000, RZ ;  /* 0x000100002c217824 */ /* 0x000fe200078e00ff */
[----:B------:R-:W-:Y:S01]  /*7ce0*/  SHF.R.S32.HI R0, RZ, 0x1, R0 ;  /* 0x00000001ff007819 */ /* 0x000fe20000011400 */
[C---:B------:R-:W-:Y:S01]  /*7cf0*/  IMAD.U32 R36, R45.reuse, 0x10000, RZ ;  /* 0x000100002d247824 */ /* 0x040fe200078e00ff */
[----:B------:R-:W-:Y:S01]  /*7d00*/  LOP3.LUT R39, R45, 0xffff0000, RZ, 0xc0, !PT ;  /* 0xffff00002d277812 */ /* 0x000fe200078ec0ff */
[----:B------:R-:W-:Y:S01]  /*7d10*/  IMAD.U32 R44, R47, 0x10000, RZ ;  /* 0x000100002f2c7824 */ /* 0x000fe200078e00ff */
[----:B------:R-:W-:Y:S01]  /*7d20*/  ISETP.GE.AND P1, PT, R15, R0, PT ;  /* 0x000000000f00720c */ /* 0x000fe20003f26270 */
[--C-:B------:R-:W-:Y:S01]  /*7d30*/  IMAD.MOV.U32 R4, RZ, RZ, R0.reuse ;  /* 0x000000ffff047224 */ /* 0x100fe200078e0000 */
[C---:B------:R-:W-:Y:S02]  /*7d40*/  SHF.L.U32 R40, R46.reuse, 0x10, RZ ;  /* 0x000000102e287819 */ /* 0x040fe400000006ff */
[----:B------:R-:W-:Y:S02]  /*7d50*/  LOP3.LUT R43, R46, 0xffff0000, RZ, 0xc0, !PT ;  /* 0xffff00002e2b7812 */ /* 0x000fe400078ec0ff */
        /* <DEDUP_REMOVED lines=16> */
[----:B------:R-:W-:Y:S06]  /*7e60*/  LEA.HI.X R49, R3, R131, R0, 0x1, P0 ;  /* 0x0000008303317211 */ /* 0x000fec00000f0c00 */
[----:B--2---:R-:W2:Y:S01]  /*7e70*/  LD.E.128 R48, [R48.64] ;  /* 0x0000000630307980 */ /* 0x004ea2000c101d00 */
[C---:B---3--:R-:W-:Y:S01]  /*7e80*/  IMAD.U32 R9, R31.reuse, 0x10000, RZ ;  /* 0x000100001f097824 */ /* 0x048fe200078e00ff */
[----:B------:R-:W-:Y:S01]  /*7e90*/  LOP3.LUT R11, R31, 0xffff0000, RZ, 0xc0, !PT ;  /* 0xffff00001f0b7812 */ /* 0x000fe200078ec0ff */
[----:B------:R-:W-:Y:S01]  /*7ea0*/  IMAD.U32 R32, R28, 0x10000, RZ ;  /* 0x000100001c207824 */ /* 0x000fe200078e00ff */
[C---:B------:R-:W-:Y:S01]  /*7eb0*/  SHF.L.U32 R26, R29.reuse, 0x10, RZ ;  /* 0x000000101d1a7819 */ /* 0x040fe200000006ff */
[C---:B------:R-:W-:Y:S01]  /*7ec0*/  IMAD.U32 R24, R30.reuse, 0x10000, RZ ;  /* 0x000100001e187824 */ /* 0x040fe200078e00ff */
[----:B------:R-:W-:Y:S02]  /*7ed0*/  LOP3.LUT R27, R29, 0xffff0000, RZ, 0xc0, !PT ;  /* 0xffff00001d1b7812 */ /* 0x000fe400078ec0ff */
[----:B------:R-:W-:Y:S02]  /*7ee0*/  LOP3.LUT R10, R30, 0xffff0000, RZ, 0xc0, !PT ;  /* 0xffff00001e0a7812 */ /* 0x000fe400078ec0ff */
[----:B------:R-:W-:Y:S01]  /*7ef0*/  LOP3.LUT R28, R28, 0xffff0000, RZ, 0xc0, !PT ;  /* 0xffff00001c1c7812 */ /* 0x000fe200078ec0ff */
[----:B----4-:R-:W-:Y:S01]  /*7f00*/  IMAD.U32 R3, R61, 0x10000, RZ ;  /* 0x000100003d037824 */ /* 0x010fe200078e00ff */
[----:B------:R-:W-:Y:S01]  /*7f10*/  SHF.L.U32 R31, R60, 0x10, RZ ;  /* 0x000000103c1f7819 */ /* 0x000fe200000006ff */
[C---:B------:R-:W-:Y:S01]  /*7f20*/  IMAD.U32 R5, R62.reuse, 0x10000, RZ ;  /* 0x000100003e057824 */ /* 0x040fe200078e00ff */
        /* <DEDUP_REMOVED lines=9> */
[----:B------:R-:W-:Y:S02]  /*7fc0*/  @!P1 FADD.FTZ R29, -R29, -RZ ;  /* 0x800000ff1d1d9221 */ /* 0x000fe40000010100 */
[----:B------:R-:W-:Y:S01]  /*7fd0*/  FMUL.FTZ R0, R32, R31 ;  /* 0x0000001f20007220 */ /* 0x000fe20000410000 */
[----:B--2---:R-:W-:Y:S01]  /*7fe0*/  LOP3.LUT R34, R48, 0xffff0000, RZ, 0xc0, !PT ;  /* 0xffff000030227812 */ /* 0x004fe200078ec0ff */
[----:B------:R-:W-:Y:S01]  /*7ff0*/  FMUL.FTZ R6, R10, R7 ;  /* 0x000000070a067220 */ /* 0x000fe20000410000 */
[----:B------:R-:W-:Y:S01]  /*8000*/  SHF.L.U32 R37, R49, 0x10, RZ ;  /* 0x0000001031257819 */ /* 0x000fe200000006ff */
[----:B------:R-:W-:Y:S01]  /*8010*/  FMUL.FTZ R7, R9, R12 ;  /* 0x0000000c09077220 */ /* 0x000fe20000410000 */
[----:B------:R-:W-:Y:S01]  /*8020*/  LOP3.LUT R38, R49, 0xffff0000, RZ, 0xc0, !PT ;  /* 0xffff000031267812 */ /* 0x000fe200078ec0ff */
[----:B------:R-:W-:Y:S01]  /*8030*/  IMAD.U32 R12, R48, 0x10000, RZ ;  /* 0x00010000300c7824 */ /* 0x000fe200078e00ff */
[----:B------:R-:W-:Y:S01]  /*8040*/  LOP3.LUT R42, R50, 0xffff0000, RZ, 0xc0, !PT ;  /* 0xffff0000322a7812 */ /* 0x000fe200078ec0ff */
[----:B------:R-:W-:Y:S01]  /*8050*/  @!P1 FADD.FTZ R4, -R4, -RZ ;  /* 0x800000ff04049221 */ /* 0x000fe20000010100 */
[C---:B------:R-:W-:Y:S01]  /*8060*/  SHF.L.U32 R45, R51.reuse, 0x10, RZ ;  /* 0x00000010332d7819 */ /* 0x040fe200000006ff */
[----:B------:R-:W-:Y:S01]  /*8070*/  FMUL.FTZ R2, R28, R29 ;  /* 0x0000001d1c027220 */ /* 0x000fe20000410000 */
[----:B------:R-:W-:Y:S01]  /*8080*/  LOP3.LUT R46, R51, 0xffff0000, RZ, 0xc0, !PT ;  /* 0xffff0000332e7812 */ /* 0x000fe200078ec0ff */
[----:B------:R-:W-:Y:S02]  /*8090*/  FMUL.FTZ R3, R26, R3 ;  /* 0x000000031a037220 */ /* 0x000fe40000410000 */
[----:B------:R-:W-:Y:S02]  /*80a0*/  @!P1 FADD.FTZ R5, -R5, -RZ ;  /* 0x800000ff05059221 */ /* 0x000fe40000010100 */
[----:B------:R-:W-:Y:S02]  /*80b0*/  FFMA.FTZ R0, R33, R12, R0 ;  /* 0x0000000c21007223 */ /* 0x000fe40000010000 */
[----:B------:R-:W-:Y:S02]  /*80c0*/  FMUL.FTZ R4, R27, R4 ;  /* 0x000000041b047220 */ /* 0x000fe40000410000 */
[----:B------:R-:W-:Y:S02]  /*80d0*/  FFMA.FTZ R2, R35, R34, R2 ;  /* 0x0000002223027223 */ /* 0x000fe40000010002 */
[----:B------:R-:W-:Y:S02]  /*80e0*/  FMUL.FTZ R5, R24, R5 ;  /* 0x0000000518057220 */ /* 0x000fe40000410000 */
[----:B------:R-:W-:Y:S02]  /*80f0*/  IMAD.U32 R41, R50, 0x10000, RZ ;  /* 0x0001000032297824 */ /* 0x000fe400078e00ff */
[----:B------:R-:W-:Y:S02]  /*8100*/  FFMA.FTZ R3, R36, R37, R3 ;  /* 0x0000002524037223 */ /* 0x000fe40000010003 */
[----:B------:R-:W-:Y:S02]  /*8110*/  @!P1 FADD.FTZ R8, -R8, -RZ ;  /* 0x800000ff08089221 */ /* 0x000fe40000010100 */
[----:B------:R-:W-:Y:S02]  /*8120*/  FFMA.FTZ R4, R39, R38, R4 ;  /* 0x0000002627047223 */ /* 0x000fe40000010004 */
        /* <DEDUP_REMOVED lines=9> */
.L_x_2389:
[----:B------:R-:W-:Y:S05]  /*81c0*/  BSYNC B0 ;  /* 0x0000000000007941 */ /* 0x000fea0003800000 */
.L_x_2388:
[C---:B------:R-:W-:Y:S01]  /*81d0*/  LEA R4, P1, R94.reuse, R138, 0x1 ;  /* 0x0000008a5e047211 */ /* 0x040fe200078208ff */
[----:B------:R-:W-:Y:S01]  /*81e0*/  BSSY B0, `(.L_x_2390) ;  /* 0x000005b000007945 */ /* 0x000fe20003800000 */
[C---:B---3--:R-:W-:Y:S02]  /*81f0*/  LEA R2, P0, R113.reuse, R126, 0x1 ;  /* 0x0000007e71027211 */ /* 0x048fe400078008ff */
        /* <DEDUP_REMOVED lines=15> */
[--C-:B---3--:R-:W-:Y:S01]  /*82f0*/  IMAD.MOV.U32 R4, RZ, RZ, R27.reuse ;  /* 0x000000ffff047224 */ /* 0x108fe200078e001b */
[C---:B------:R-:W-:Y:S02]  /*8300*/  SHF.L.U32 R28, R10.reuse, 0x10, RZ ;  /* 0x000000100a1c7819 */ /* 0x040fe400000006ff */
[----:B------:R-:W-:Y:S02]  /*8310*/  LOP3.LUT R39, R10, 0xffff0000, RZ, 0xc0, !PT ;  /* 0xffff00000a277812 */ /* 0x000fe400078ec0ff */
[----:B------:R-:W-:Y:S07]  /*8320*/  LOP3.LUT R41, R11, 0xffff0000, RZ, 0xc0, !PT ;  /* 0xffff00000b297812 */ /* 0x000fee00078ec0ff */
[----:B------:R-:W-:Y:S01]  /*8330*/  @P1 IMAD.MOV R0, RZ, RZ, -R27 ;  /* 0x000000ffff001224 */ /* 0x000fe200078e0a1b */
[----:B------:R-:W-:Y:S04]  /*8340*/  @P1 IADD3 R4, -R27, RZ, RZ ;  /* 0x000000ff1b041210 */ /* 0x000fe80007ffe1ff */
        /* <DEDUP_REMOVED lines=18> */
[----:B------:R-:W-:Y:S02]  /*8470*/  LOP3.LUT R2, R4, 0xffff0000, RZ, 0xc0, !PT ;  /* 0xffff000004027812 */ /* 0x000fe400078ec0ff */
[C---:B------:R-:W-:Y:S02]  /*8480*/  SHF.L.U32 R3, R5.reuse, 0x10, RZ ;  /* 0x0000001005037819 */ /* 0x040fe400000006ff */
[----:B------:R-:W-:Y:S01]  /*8490*/  LOP3.LUT R4, R5, 0xffff0000, RZ, 0xc0, !PT ;  /* 0xffff000005047812 */ /* 0x000fe200078ec0ff */
[C---:B------:R-:W-:Y:S01]  /*84a0*/  IMAD.U32 R5, R6.reuse, 0x10000, RZ ;  /* 0x0001000006057824 */ /* 0x040fe200078e00ff */
[----:B------:R-:W-:Y:S01]  /*84b0*/  LOP3.LUT R6, R6, 0xffff0000, RZ, 0xc0, !PT ;  /* 0xffff000006067812 */ /* 0x000fe200078ec0ff */
[----:B----4-:R-:W-:Y:S01]  /*84c0*/  IMAD.U32 R24, R49, 0x10000, RZ ;  /* 0x0001000031187824 */ /* 0x010fe200078e00ff */
[----:B------:R-:W-:Y:S01]  /*84d0*/  SHF.L.U32 R31, R48, 0x10, RZ ;  /* 0x00000010301f7819 */ /* 0x000fe200000006ff */
[----:B------:R-:W-:Y:S01]  /*84e0*/  IMAD.U32 R12, R50, 0x10000, RZ ;  /* 0x00010000320c7824 */ /* 0x000fe200078e00ff */
[C---:B------:R-:W-:Y:S01]  /*84f0*/  SHF.L.U32 R7, R51.reuse, 0x10, RZ ;  /* 0x0000001033077819 */ /* 0x040fe200000006ff */
[----:B------:R-:W-:Y:S01]  /*8500*/  @!P1 FADD.FTZ R24, -R24, -RZ ;  /* 0x800000ff18189221 */ /* 0x000fe20000010100 */
[----:B------:R-:W-:Y:S01]  /*8510*/  LOP3.LUT R9, R51, 0xffff0000, RZ, 0xc0, !PT ;  /* 0xffff000033097812 */ /* 0x000fe200078ec0ff */
        /* <DEDUP_REMOVED lines=9> */
[----:B------:R-:W-:Y:S02]  /*85b0*/  @!P1 FADD.FTZ R11, -R11, -RZ ;  /* 0x800000ff0b0b9221 */ /* 0x000fe40000010100 */
[----:B------:R-:W-:Y:S02]  /*85c0*/  FMUL.FTZ R7, R8, R7 ;  /* 0x0000000708077220 */ /* 0x000fe40000410000 */
[----:B------:R-:W-:Y:S01]  /*85d0*/  FMUL.FTZ R8, R10, R9 ;  /* 0x000000090a087220 */ /* 0x000fe20000410000 */
[C---:B------:R-:W-:Y:S01]  /*85e0*/  LOP3.LUT R10, R44.reuse, 0xffff0000, RZ, 0xc0, !PT ;  /* 0xffff00002c0a7812 */ /* 0x040fe200078ec0ff */
[----:B------:R-:W-:Y:S02]  /*85f0*/  IMAD.U32 R9, R44, 0x10000, RZ ;  /* 0x000100002c097824 */ /* 0x000fe400078e00ff */
[----:B------:R-:W-:Y:S02]  /*8600*/  @!P1 FADD.FTZ R12, -R12, -RZ ;  /* 0x800000ff0c0c9221 */ /* 0x000fe40000010100 */
[----:B------:R-:W-:Y:S02]  /*8610*/  @!P1 FADD.FTZ R27, -R27, -RZ ;  /* 0x800000ff1b1b9221 */ /* 0x000fe40000010100 */
[----:B------:R-:W-:Y:S02]  /*8620*/  FMUL.FTZ R2, R2, R29 ;  /* 0x0000001d02027220 */ /* 0x000fe40000410000 */
[----:B------:R-:W-:Y:S01]  /*8630*/  FMUL.FTZ R3, R3, R24 ;  /* 0x0000001803037220 */ /* 0x000fe20000410000 */
[----:B------:R-:W-:Y:S01]  /*8640*/  SHF.L.U32 R24, R46, 0x10, RZ ;  /* 0x000000102e187819 */ /* 0x000fe200000006ff */
[----:B------:R-:W-:Y:S02]  /*8650*/  FMUL.FTZ R6, R6, R11 ;  /* 0x0000000b06067220 */ /* 0x000fe40000410000 */
[----:B------:R-:W-:Y:S02]  /*8660*/  IMAD.U32 R11, R45, 0x10000, RZ ;  /* 0x000100002d0b7824 */ /* 0x000fe400078e00ff */
[----:B------:R-:W-:Y:S02]  /*8670*/  FFMA.FTZ R0, R33, R9, R0 ;  /* 0x0000000921007223 */ /* 0x000fe40000010000 */
[----:B------:R-:W-:Y:S01]  /*8680*/  FMUL.FTZ R5, R5, R12 ;  /* 0x0000000c05057220 */ /* 0x000fe20000410000 */
[----:B------:R-:W-:Y:S01]  /*8690*/  LOP3.LUT R12, R45, 0xffff0000, RZ, 0xc0, !PT ;  /* 0xffff00002d0c7812 */ /* 0x000fe200078ec0ff */
[----:B------:R-:W-:Y:S01]  /*86a0*/  FMUL.FTZ R4, R4, R27 ;  /* 0x0000001b04047220 */ /* 0x000fe20000410000 */
[----:B------:R-:W-:Y:S01]  /*86b0*/  LOP3.LUT R27, R46, 0xffff0000, RZ, 0xc0, !PT ;  /* 0xffff00002e1b7812 */ /* 0x000fe200078ec0ff */
[----:B------:R-:W-:Y:S02]  /*86c0*/  FFMA.FTZ R2, R35, R10, R2 ;  /* 0x0000000a23027223 */ /* 0x000fe40000010002 */
[----:B------:R-:W-:Y:S02]  /*86d0*/  FFMA.FTZ R3, R26, R11, R3 ;  /* 0x0000000b1a037223 */ /* 0x000fe40000010003 */
[----:B------:R-:W-:Y:S01]  /*86e0*/  FFMA.FTZ R4, R37, R12, R4 ;  /* 0x0000000c25047223 */ /* 0x000fe20000010004 */
[----:B------:R-:W-:Y:S01]  /*86f0*/  F2FP.BF16.PACK_AB R0, R2, R0 ;  /* 0x000000000200723e */ /* 0x000fe200000010ff */
[----:B------:R-:W-:Y:S02]  /*8700*/  IMAD.U32 R29, R47, 0x10000, RZ ;  /* 0x000100002f1d7824 */ /* 0x000fe400078e00ff */
[----:B------:R-:W-:Y:S01]  /*8710*/  FFMA.FTZ R5, R28, R24, R5 ;  /* 0x000000181c057223 */ /* 0x000fe20000010005 */
[----:B------:R-:W-:Y:S01]  /*8720*/  F2FP.BF16.PACK_AB R9, R4, R3 ;  /* 0x000000030409723e */ /* 0x000fe200000010ff */
[----:B------:R-:W-:Y:S02]  /*8730*/  FFMA.FTZ R6, R39, R27, R6 ;  /* 0x0000001b27067223 */ /* 0x000fe40000010006 */
[----:B------:R-:W-:Y:S02]  /*8740*/  FFMA.FTZ R7, R30, R29, R7 ;  /* 0x0000001d1e077223 */ /* 0x000fe40000010007 */
[----:B------:R-:W-:Y:S01]  /*8750*/  FFMA.FTZ R8, R41, R31, R8 ;  /* 0x0000001f29087223 */ /* 0x000fe20000010008 */
[----:B------:R-:W-:Y:S04]  /*8760*/  F2FP.BF16.PACK_AB R10, R6, R5 ;  /* 0x00000005060a723e */ /* 0x000fe800000010ff */
[----:B------:R-:W-:Y:S02]  /*8770*/  F2FP.BF16.PACK_AB R11, R8, R7 ;  /* 0x00000007080b723e */ /* 0x000fe400000010ff */
[----:B------:R-:W-:Y:S02]  /*8780*/  MOV R8, R0 ;  /* 0x0000000000087202 */ /* 0x000fe40000000f00 */
.L_x_2391:
[----:B------:R-:W-:Y:S05]  /*8790*/  BSYNC B0 ;  /* 0x0000000000007941 */ /* 0x000fea0003800000 */
.L_x_2390:
[C---:B---3--:R-:W-:Y:S04]  /*87a0*/  LEA R2, P0, R92.reuse, R138, 0x1 ;  /* 0x0000008a5c027211 */ /* 0x048fe800078008ff */
[----:B------:R-:W-:Y:S05]  /*87b0*/  LEA.HI.X R3, R92, R139, R93, 0x1, P0 ;  /* 0x0000008b5c037211 */ /* 0x000fea00000f0c5d */
[----:B-----5:R3:W-:Y:S04]  /*87c0*/  ST.E.128 [R2.64], R8 ;  /* 0x0000000802007985 */ /* 0x0207e8000c101d06 */
.L_x_2385:
[----:B------:R-:W-:Y:S05]  /*87d0*/  BSYNC B1 ;  /* 0x0000000000017941 */ /* 0x000fea0003800000 */
.L_x_2384:
[C---:B------:R-:W-:Y:S01]  /*87e0*/  ISETP.GE.AND P0, PT, R82.reuse, R179, PT ;  /* 0x000000b35200720c */ /* 0x040fe20003f06270 */
[----:B------:R-:W-:Y:S03]  /*87f0*/  BSSY B1, `(.L_x_2392) ;  /* 0x000011c000017945 */ /* 0x000fe60003800000 */
[----:B------:R-:W-:Y:S11]  /*8800*/  ISETP.GE.AND P0, PT, R82, R177, !P0 ;  /* 0x000000b15200720c */ /* 0x000ff60004706270 */
[----:B------:R-:W-:Y:S02]  /*8810*/  @!UPT UIADD3 URZ, URZ, URZ, URZ ;  /* 0x0000003f3f3ff290 */ /* 0x000fe4000fffe03f */
[----:B------:R-:W-:-:S05]  /*8820*/  @!P0 BRA `(.L_x_2393) ;  /* 0x0000118000008947 */ /* 0x000fca0003800000 */
[----:B--23--:R-:W-:Y:S01]  /*8830*/  IMAD.WIDE.U32 R2, R174, 0x60, R126 ;  /* 0x00000060ae027825 */ /* 0x00cfe200078e007e */
[----:B------:R-:W-:Y:S01]  /*8840*/  ISETP.GE.AND P0, PT, R18, R25, PT ;  /* 0x000000191200720c */ /* 0x000fe20003f06270 */
[----:B------:R-:W-:Y:S02]  /*8850*/  BSSY B0, `(.L_x_2394) ;  /* 0x0000058000007945 */ /* 0x000fe40003800000 */
[----:B------:R-:W-:Y:S05]  /*8860*/  IMAD R0, R175, 0x60, RZ ;  /* 0x00000060af007824 */ /* 0x000fea00078e02ff */
[----:B------:R-:W-:Y:S05]  /*8870*/  IADD3 R3, R3, R0, RZ ;  /* 0x0000000003037210 */ /* 0x000fea0007ffe0ff */
[----:B------:R2:W5:Y:S01]  /*8880*/  LD.E.128 R8, [R2.64] ;  /* 0x0000000602087980 */ /* 0x000562000c101d00 */
        /* <DEDUP_REMOVED lines=14> */
[----:B------:R-:W-:Y:S01]  /*8970*/  @P1 IMAD.MOV R0, RZ, RZ, -R27 ;  /* 0x000000ffff001224 */ /* 0x000fe200078e0a1b */
[----:B------:R-:W-:Y:S04]  /*8980*/  @P1 IADD3 R4, -R27, RZ, RZ ;  /* 0x000000ff1b041210 */ /* 0x000fe80007ffe1ff */
[C---:B--2---:R-:W-:Y:S02]  /*8990*/  LEA R2, P0, R4.reuse, R2, 0x1 ;  /* 0x0000000204027211 */ /* 0x044fe400078008ff */
        /* <DEDUP_REMOVED lines=13> */
[----:B----4-:R-:W4:Y:S01]  /*8a70*/  LD.E.128 R44, [R42.64] ;  /* 0x000000062a2c7980 */ /* 0x010f22000c101d00 */
[C---:B--2---:R-:W-:Y:S01]  /*8a80*/  IMAD.U32 R8, R7.reuse, 0x10000, RZ ;  /* 0x0001000007087824 */ /* 0x044fe200078e00ff */
[----:B------:R-:W-:Y:S01]  /*8a90*/  LOP3.LUT R10, R7, 0xffff0000, RZ, 0xc0, !PT ;  /* 0xffff0000070a7812 */ /* 0x000fe200078ec0ff */
[C---:B------:R-:W-:Y:S01]  /*8aa0*/  IMAD.U32 R0, R4.reuse, 0x10000, RZ ;  /* 0x0001000004007824 */ /* 0x040fe200078e00ff */
[----:B------:R-:W-:Y:S02]  /*8ab0*/  LOP3.LUT R2, R4, 0xffff0000, RZ, 0xc0, !PT ;  /* 0xffff000004027812 */ /* 0x000fe400078ec0ff */
[C---:B------:R-:W-:Y:S02]  /*8ac0*/  SHF.L.U32 R3, R5.reuse, 0x10, RZ ;  /* 0x0000001005037819 */ /* 0x040fe400000006ff */
[----:B------:R-:W-:Y:S01]  /*8ad0*/  LOP3.LUT R4, R5, 0xffff0000, RZ, 0xc0, !PT ;  /* 0xffff000005047812 */ /* 0x000fe200078ec0ff */
[C---:B------:R-:W-:Y:S01]  /*8ae0*/  IMAD.U32 R5, R6.reuse, 0x10000, RZ ;  /* 0x0001000006057824 */ /* 0x040fe200078e00ff */
[----:B------:R-:W-:Y:S01]  /*8af0*/  LOP3.LUT R6, R6, 0xffff0000, RZ, 0xc0, !PT ;  /* 0xffff000006067812 */ /* 0x000fe200078ec0ff */
[----:B---3--:R-:W-:Y:S01]  /*8b00*/  IMAD.U32 R24, R49, 0x10000, RZ ;  /* 0x0001000031187824 */ /* 0x008fe200078e00ff */
        /* <DEDUP_REMOVED lines=13> */
[----:B----4-:R-:W-:Y:S01]  /*8be0*/  LOP3.LUT R31, R47, 0xffff0000, RZ, 0xc0, !PT ;  /* 0xffff00002f1f7812 */ /* 0x010fe200078ec0ff */
        /* <DEDUP_REMOVED lines=30> */
.L_x_2395:
[----:B------:R-:W-:Y:S05]  /*8dd0*/  BSYNC B0 ;  /* 0x0000000000007941 */ /* 0x000fea0003800000 */
.L_x_2394:
[----:B------:R-:W-:Y:S01]  /*8de0*/  IMAD.WIDE.U32 R4, R134, 0x60, R138 ;  /* 0x0000006086047825 */ /* 0x000fe200078e008a */
[C---:B--2---:R-:W-:Y:S01]  /*8df0*/  LEA R2, P0, R116.reuse, R126, 0x1 ;  /* 0x0000007e74027211 */ /* 0x044fe200078008ff */
[----:B------:R-:W-:Y:S02]  /*8e00*/  BSSY B0, `(.L_x_2396) ;  /* 0x000005a000007945 */ /* 0x000fe40003800000 */
[----:B------:R-:W-:Y:S01]  /*8e10*/  IMAD R0, R135, 0x60, RZ ;  /* 0x0000006087007824 */ /* 0x000fe200078e02ff */
[----:B------:R-:W-:Y:S02]  /*8e20*/  LEA.HI.X R3, R116, R127, R115, 0x1, P0 ;  /* 0x0000007f74037211 */ /* 0x000fe400000f0c73 */
[----:B------:R-:W-:Y:S02]  /*8e30*/  ISETP.GE.AND P0, PT, R15, R25, PT ;  /* 0x000000190f00720c */ /* 0x000fe40003f06270 */
[----:B------:R-:W-:Y:S05]  /*8e40*/  IADD3 R5, R5, R0, RZ ;  /* 0x0000000005057210 */ /* 0x000fea0007ffe0ff */
[----:B-----5:R2:W-:Y:S04]  /*8e50*/  ST.E.128 [R4.64], R8 ;  /* 0x0000000804007985 */ /* 0x0205e8000c101d06 */
[----:B------:R2:W5:Y:S02]  /*8e60*/  LD.E.128 R28, [R2.64] ;  /* 0x00000006021c7980 */ /* 0x000564000c101d00 */
[----:B------:R-:W-:-:S05]  /*8e70*/  @P0 BRA `(.L_x_2397) ;  /* 0x0000052000000947 */ /* 0x000fca0003800000 */
[----:B------:R-:W-:Y:S01]  /*8e80*/  LEA.HI R0, R25, R25, RZ, 0x1 ;  /* 0x0000001919007211 */ /* 0x000fe200078f08ff */
[----:B--2---:R-:W-:Y:S01]  /*8e90*/  IMAD.MOV.U32 R8, RZ, RZ, RZ ;  /* 0x000000ffff087224 */ /* 0x004fe200078e00ff */
[C---:B-----5:R-:W-:Y:S01]  /*8ea0*/  LOP3.LUT R35, R28.reuse, 0xffff0000, RZ, 0xc0, !PT ;  /* 0xffff00001c237812 */ /* 0x060fe200078ec0ff */
[----:B------:R-:W-:Y:S01]  /*8eb0*/  IMAD.MOV.U32 R10, RZ, RZ, RZ ;  /* 0x000000ffff0a7224 */ /* 0x000fe200078e00ff */
[----:B------:R-:W-:Y:S01]  /*8ec0*/  SHF.R.S32.HI R0, RZ, 0x1, R0 ;  /* 0x00000001ff007819 */ /* 0x000fe20000011400 */
[----:B------:R-:W-:Y:S01]  /*8ed0*/  IMAD.U32 R33, R28, 0x10000, RZ ;  /* 0x000100001c217824 */ /* 0x000fe200078e00ff */
[C---:B------:R-:W-:Y:S01]  /*8ee0*/  SHF.L.U32 R28, R30.reuse, 0x10, RZ ;  /* 0x000000101e1c7819 */ /* 0x040fe200000006ff */
[----:B------:R-:W-:Y:S01]  /*8ef0*/  IMAD.U32 R26, R29, 0x10000, RZ ;  /* 0x000100001d1a7824 */ /* 0x000fe200078e00ff */
[----:B------:R-:W-:Y:S01]  /*8f00*/  ISETP.GE.AND P1, PT, R15, R0, PT ;  /* 0x000000000f00720c */ /* 0x000fe20003f26270 */
[--C-:B------:R-:W-:Y:S01]  /*8f10*/  IMAD.MOV.U32 R4, RZ, RZ, R0.reuse ;  /* 0x000000ffff047224 */ /* 0x100fe200078e0000 */
[----:B------:R-:W-:Y:S01]  /*8f20*/  LOP3.LUT R39, R30, 0xffff0000, RZ, 0xc0, !PT ;  /* 0xffff00001e277812 */ /* 0x000fe200078ec0ff */
[C---:B------:R-:W-:Y:S01]  /*8f30*/  IMAD.U32 R30, R31.reuse, 0x10000, RZ ;  /* 0x000100001f1e7824 */ /* 0x040fe200078e00ff */
[----:B------:R-:W-:Y:S02]  /*8f40*/  LOP3.LUT R41, R31, 0xffff0000, RZ, 0xc0, !PT ;  /* 0xffff00001f297812 */ /* 0x000fe400078ec0ff */
[----:B------:R-:W-:Y:S07]  /*8f50*/  LOP3.LUT R37, R29, 0xffff0000, RZ, 0xc0, !PT ;  /* 0xffff00001d257812 */ /* 0x000fee00078ec0ff */
[C---:B------:R-:W-:Y:S01]  /*8f60*/  @P1 IADD3 R4, -R0.reuse, RZ, RZ ;  /* 0x000000ff00041210 */ /* 0x040fe20007ffe1ff */
[----:B------:R-:W-:Y:S01]  /*8f70*/  @P1 IMAD.MOV R8, RZ, RZ, -R0 ;  /* 0x000000ffff081224 */ /* 0x000fe200078e0a00 */
[----:B------:R-:W-:Y:S02]  /*8f80*/  @P1 IADD3 R10, -R0, RZ, RZ ;  /* 0x000000ff000a1210 */ /* 0x000fe40007ffe1ff */
[C---:B------:R-:W-:Y:S02]  /*8f90*/  LEA R2, P0, R4.reuse, R2, 0x1 ;  /* 0x0000000204027211 */ /* 0x040fe400078008ff */
[----:B------:R-:W-:Y:S02]  /*8fa0*/  IADD3 R9, P2, R151, R8, RZ ;  /* 0x0000000897097210 */ /* 0x000fe40007f5e0ff */
[----:B------:R-:W-:Y:S02]  /*8fb0*/  LEA.HI.X.SX32 R3, R4, R3, 0x1, P0 ;  /* 0x0000000304037211 */ /* 0x000fe400000f0eff */
[C---:B------:R-:W-:Y:S02]  /*8fc0*/  LEA R48, P0, R9.reuse, R128, 0x1 ;  /* 0x0000008009307211 */ /* 0x040fe400078008ff */
[----:B------:R-:W-:Y:S01]  /*8fd0*/  LEA.HI.X.SX32 R8, R8, R142, 0x1, P2 ;  /* 0x0000008e08087211 */ /* 0x000fe200010f0eff */
[----:B------:R-:W2:Y:S03]  /*8fe0*/  LD.E.128 R4, [R2.64] ;  /* 0x0000000602047980 */ /* 0x000ea6000c101d00 */
[----:B------:R-:W-:Y:S02]  /*8ff0*/  LEA.HI.X R49, R9, R129, R8, 0x1, P0 ;  /* 0x0000008109317211 */ /* 0x000fe400000f0c08 */
[----:B------:R-:W-:Y:S04]  /*9000*/  IADD3 R11, P0, R151, R10, RZ ;  /* 0x0000000a970b7210 */ /* 0x000fe80007f1e0ff */
[----:B------:R-:W3:Y:S01]  /*9010*/  LD.E.128 R48, [R48.64] ;  /* 0x0000000630307980 */ /* 0x000ee2000c101d00 */
[----:B------:R-:W-:Y:S02]  /*9020*/  LEA.HI.X.SX32 R0, R10, R142, 0x1, P0 ;  /* 0x0000008e0a007211 */ /* 0x000fe400000f0eff */
[C---:B------:R-:W-:Y:S04]  /*9030*/  LEA R8, P0, R11.reuse, R130, 0x1 ;  /* 0x000000820b087211 */ /* 0x040fe800078008ff */
[----:B------:R-:W-:Y:S05]  /*9040*/  LEA.HI.X R9, R11, R131, R0, 0x1, P0 ;  /* 0x000000830b097211 */ /* 0x000fea00000f0c00 */
[----:B----4-:R2:W4:Y:S02]  /*9050*/  LD.E.128 R44, [R8.64] ;  /* 0x00000006082c7980 */ /* 0x010524000c101d00 */
[C---:B--2---:R-:W-:Y:S01]  /*9060*/  IMAD.U32 R8, R7.reuse, 0x10000, RZ ;  /* 0x0001000007087824 */ /* 0x044fe200078e00ff */
[----:B------:R-:W-:Y:S01]  /*9070*/  LOP3.LUT R10, R7, 0xffff0000, RZ, 0xc0, !PT ;  /* 0xffff0000070a7812 */ /* 0x000fe200078ec0ff */
[C---:B------:R-:W-:Y:S01]  /*9080*/  IMAD.U32 R0, R4.reuse, 0x10000, RZ ;  /* 0x0001000004007824 */ /* 0x040fe200078e00ff */
[----:B------:R-:W-:Y:S02]  /*9090*/  LOP3.LUT R2, R4, 0xffff0000, RZ, 0xc0, !PT ;  /* 0xffff000004027812 */ /* 0x000fe400078ec0ff */
[C---:B------:R-:W-:Y:S02]  /*90a0*/  SHF.L.U32 R3, R5.reuse, 0x10, RZ ;  /* 0x0000001005037819 */ /* 0x040fe400000006ff */
[----:B------:R-:W-:Y:S01]  /*90b0*/  LOP3.LUT R4, R5, 0xffff0000, RZ, 0xc0, !PT ;  /* 0xffff000005047812 */ /* 0x000fe200078ec0ff */
[----:B------:R-:W-:Y:S01]  /*90c0*/  IMAD.U32 R5, R6, 0x10000, RZ ;  /* 0x0001000006057824 */ /* 0x000fe200078e00ff */
[----:B---3--:R-:W-:Y:S01]  /*90d0*/  SHF.L.U32 R31, R48, 0x10, RZ ;  /* 0x00000010301f7819 */ /* 0x008fe200000006ff */
[----:B------:R-:W-:Y:S01]  /*90e0*/  IMAD.U32 R24, R49, 0x10000, RZ ;  /* 0x0001000031187824 */ /* 0x000fe200078e00ff */
[C---:B------:R-:W-:Y:S01]  /*90f0*/  SHF.L.U32 R7, R51.reuse, 0x10, RZ ;  /* 0x0000001033077819 */ /* 0x040fe200000006ff */
        /* <DEDUP_REMOVED lines=11> */
[----:B------:R-:W-:Y:S02]  /*91b0*/  @!P1 FADD.FTZ R24, -R24, -RZ ;  /* 0x800000ff18189221 */ /* 0x000fe40000010100 */
[----:B------:R-:W-:Y:S01]  /*91c0*/  FMUL.FTZ R0, R0, R31 ;  /* 0x0000001f00007220 */ /* 0x000fe20000410000 */
[----:B----4-:R-:W-:Y:S01]  /*91d0*/  LOP3.LUT R31, R47, 0xffff0000, RZ, 0xc0, !PT ;  /* 0xffff00002f1f7812 */ /* 0x010fe200078ec0ff */
[----:B------:R-:W-:Y:S02]  /*91e0*/  FMUL.FTZ R7, R8, R7 ;  /* 0x0000000708077220 */ /* 0x000fe40000410000 */
[----:B------:R-:W-:Y:S01]  /*91f0*/  FMUL.FTZ R8, R10, R9 ;  /* 0x000000090a087220 */ /* 0x000fe20000410000 */
[C---:B------:R-:W-:Y:S01]  /*9200*/  LOP3.LUT R10, R44.reuse, 0xffff0000, RZ, 0xc0, !PT ;  /* 0xffff00002c0a7812 */ /* 0x040fe200078ec0ff */
[----:B------:R-:W-:Y:S02]  /*9210*/  IMAD.U32 R9, R44, 0x10000, RZ ;  /* 0x000100002c097824 */ /* 0x000fe400078e00ff */
[----:B------:R-:W-:Y:S02]  /*9220*/  @!P1 FADD.FTZ R12, -R12, -RZ ;  /* 0x800000ff0c0c9221 */ /* 0x000fe40000010100 */
[----:B------:R-:W-:Y:S02]  /*9230*/  @!P1 FADD.FTZ R27, -R27, -RZ ;  /* 0x800000ff1b1b9221 */ /* 0x000fe40000010100 */
[----:B------:R-:W-:Y:S01]  /*9240*/  FMUL.FTZ R2, R2, R29 ;  /* 0x0000001d02027220 */ /* 0x000fe20000410000 */
[----:B------:R-:W-:Y:S01]  /*9250*/  SHF.L.U32 R29, R47, 0x10, RZ ;  /* 0x000000102f1d7819 */ /* 0x000fe200000006ff */
[----:B------:R-:W-:Y:S01]  /*9260*/  FMUL.FTZ R6, R6, R11 ;  /* 0x0000000b06067220 */ /* 0x000fe20000410000 */
[----:B------:R-:W-:Y:S01]  /*9270*/  SHF.L.U32 R11, R45, 0x10, RZ ;  /* 0x000000102d0b7819 */ /* 0x000fe200000006ff */
[----:B------:R-:W-:Y:S02]  /*9280*/  FMUL.FTZ R3, R3, R24 ;  /* 0x0000001803037220 */ /* 0x000fe40000410000 */
[----:B------:R-:W-:Y:S02]  /*9290*/  FFMA.FTZ R0, R33, R9, R0 ;  /* 0x0000000921007223 */ /* 0x000fe40000010000 */
[----:B------:R-:W-:Y:S01]  /*92a0*/  FMUL.FTZ R5, R5, R12 ;  /* 0x0000000c05057220 */ /* 0x000fe20000410000 */
[----:B------:R-:W-:Y:S01]  /*92b0*/  LOP3.LUT R12, R45, 0xffff0000, RZ, 0xc0, !PT ;  /* 0xffff00002d0c7812 */ /* 0x000fe200078ec0ff */
[----:B------:R-:W-:Y:S01]  /*92c0*/  FMUL.FTZ R4, R4, R27 ;  /* 0x0000001b04047220 */ /* 0x000fe20000410000 */
[C---:B------:R-:W-:Y:S01]  /*92d0*/  LOP3.LUT R27, R46.reuse, 0xffff0000, RZ, 0xc0, !PT ;  /* 0xffff00002e1b7812 */ /* 0x040fe200078ec0ff */
[----:B------:R-:W-:Y:S02]  /*92e0*/  FFMA.FTZ R2, R35, R10, R2 ;  /* 0x0000000a23027223 */ /* 0x000fe40000010002 */
[----:B------:R-:W-:Y:S02]  /*92f0*/  IMAD.U32 R24, R46, 0x10000, RZ ;  /* 0x000100002e187824 */ /* 0x000fe400078e00ff */
        /* <DEDUP_REMOVED lines=8> */
[----:B------:R-:W-:Y:S04]  /*9380*/  F2FP.BF16.PACK_AB R30, R6, R5 ;  /* 0x00000005061e723e */ /* 0x000fe800000010ff */
[----:B------:R-:W-:Y:S02]  /*9390*/  F2FP.BF16.PACK_AB R31, R8, R7 ;  /* 0x00000007081f723e */ /* 0x000fe400000010ff */
.L_x_2397:
[----:B------:R-:W-:Y:S05]  /*93a0*/  BSYNC B0 ;  /* 0x0000000000007941 */ /* 0x000fea0003800000 */
.L_x_2396:
[C---:B--2---:R-:W-:Y:S01]  /*93b0*/  LEA R4, P1, R91.reuse, R138, 0x1 ;  /* 0x0000008a5b047211 */ /* 0x044fe200078208ff */
        /* <DEDUP_REMOVED lines=9> */
[----:B--2---:R-:W-:Y:S01]  /*9450*/  IMAD.MOV.U32 R5, RZ, RZ, RZ ;  /* 0x000000ffff057224 */ /* 0x004fe200078e00ff */
        /* <DEDUP_REMOVED lines=16> */
[----:B------:R-:W-:Y:S02]  /*9560*/  LEA.HI.X.SX32 R0, R5, R140, 0x1, P2 ;  /* 0x0000008c05007211 */ /* 0x000fe400010f0eff */
[C---:B----4-:R-:W-:Y:S01]  /*9570*/  LEA R44, P0, R29.reuse, R128, 0x1 ;  /* 0x000000801d2c7211 */ /* 0x050fe200078008ff */
        /* <DEDUP_REMOVED lines=8> */
[----:B------:R-:W-:Y:S06]  /*9600*/  LEA.HI.X R41, R27, R131, R0, 0x1, P0 ;  /* 0x000000831b297211 */ /* 0x000fec00000f0c00 */
[----:B------:R-:W4:Y:S01]  /*9610*/  LD.E.128 R40, [R40.64] ;  /* 0x0000000628287980 */ /* 0x000f22000c101d00 */
        /* <DEDUP_REMOVED lines=30> */
[----:B------:R-:W-:Y:S01]  /*9800*/  FMUL.FTZ R2, R2, R27 ;  /* 0x0000001b02027220 */ /* 0x000fe20000410000 */
[C---:B------:R-:W-:Y:S01]  /*9810*/  LOP3.LUT R27, R42.reuse, 0xffff0000, RZ, 0xc0, !PT ;  /* 0xffff00002a1b7812 */ /* 0x040fe200078ec0ff */
[----:B------:R-:W-:Y:S01]  /*9820*/  FMUL.FTZ R3, R3, R24 ;  /* 0x0000001803037220 */ /* 0x000fe20000410000 */
[----:B------:R-:W-:Y:S01]  /*9830*/  SHF.L.U32 R24, R42, 0x10, RZ ;  /* 0x000000102a187819 */ /* 0x000fe200000006ff */
[----:B------:R-:W-:Y:S02]  /*9840*/  FMUL.FTZ R6, R6, R11 ;  /* 0x0000000b06067220 */ /* 0x000fe40000410000 */
[----:B------:R-:W-:Y:S02]  /*9850*/  IMAD.U32 R11, R41, 0x10000, RZ ;  /* 0x00010000290b7824 */ /* 0x000fe400078e00ff */
[----:B------:R-:W-:Y:S02]  /*9860*/  FFMA.FTZ R0, R31, R9, R0 ;  /* 0x000000091f007223 */ /* 0x000fe40000010000 */
[----:B------:R-:W-:Y:S01]  /*9870*/  FMUL.FTZ R5, R5, R12 ;  /* 0x0000000c05057220 */ /* 0x000fe20000410000 */
[----:B------:R-:W-:Y:S01]  /*9880*/  LOP3.LUT R12, R41, 0xffff0000, RZ, 0xc0, !PT ;  /* 0xffff0000290c7812 */ /* 0x000fe200078ec0ff */
[----:B------:R-:W-:Y:S02]  /*9890*/  FMUL.FTZ R4, R4, R25 ;  /* 0x0000001904047220 */ /* 0x000fe40000410000 */
        /* <DEDUP_REMOVED lines=13> */
.L_x_2399:
[----:B------:R-:W-:Y:S05]  /*9970*/  BSYNC B0 ;  /* 0x0000000000007941 */ /* 0x000fea0003800000 */
.L_x_2398:
[C---:B--2---:R-:W-:Y:S04]  /*9980*/  LEA R2, P0, R89.reuse, R138, 0x1 ;  /* 0x0000008a59027211 */ /* 0x044fe800078008ff */
[----:B------:R-:W-:Y:S05]  /*9990*/  LEA.HI.X R3, R89, R139, R88, 0x1, P0 ;  /* 0x0000008b59037211 */ /* 0x000fea00000f0c58 */
[----:B-----5:R2:W-:Y:S04]  /*99a0*/  ST.E.128 [R2.64], R8 ;  /* 0x0000000802007985 */ /* 0x0205e8000c101d06 */
.L_x_2393:
[----:B------:R-:W-:Y:S05]  /*99b0*/  BSYNC B1 ;  /* 0x0000000000017941 */ /* 0x000fea0003800000 */
.L_x_2392:
[----:B--23--:R-:W2:Y:S02]  /*99c0*/  LD.E R3, [R22.64+0xd0] ;  /* 0x0000d00616037980 */ /* 0x00cea4000c101900 */
[----:B--2---:R-:W-:Y:S05]  /*99d0*/  IMAD.U32 R3, R3, -0x20, RZ ;  /* 0xffffffe003037824 */ /* 0x004fea00078e00ff */
[C---:B------:R-:W-:Y:S02]  /*99e0*/  LEA R130, P1, R3.reuse, R130, 0x1 ;  /* 0x0000008203827211 */ /* 0x040fe400078208ff */
[C---:B------:R-:W-:Y:S02]  /*99f0*/  LEA R128, P0, R3.reuse, R128, 0x1 ;  /* 0x0000008003807211 */ /* 0x040fe400078008ff */
[C---:B------:R-:W-:Y:S02]  /*9a00*/  LEA.HI.X.SX32 R131, R3.reuse, R131, 0x1, P1 ;  /* 0x0000008303837211 */ /* 0x040fe400008f0eff */
[----:B------:R-:W-:Y:S01]  /*9a10*/  LEA.HI.X.SX32 R129, R3, R129, 0x1, P0 ;  /* 0x0000008103817211 */ /* 0x000fe200000f0eff */
[----:B------:R-:W-:-:S05]  /*9a20*/  BRA `(.L_x_2367) ;  /* 0x000002e000007947 */ /* 0x000fca0003800000 */
.L_x_2357:
[----:B----4-:R-:W2:Y:S01]  /*9a30*/  @P2 LD.E.128 R28, [R126.64] ;  /* 0x000000067e1c2980 */ /* 0x010ea2000c101d00 */
[C---:B------:R-:W-:Y:S04]  /*9a40*/  ISETP.GE.AND P0, PT, R84.reuse, R179, PT ;  /* 0x000000b35400720c */ /* 0x040fe80003f06270 */
[----:B------:R-:W-:Y:S11]  /*9a50*/  ISETP.GE.AND P0, PT, R84, R177, !P0 ;  /* 0x000000b15400720c */ /* 0x000ff60004706270 */
[----:B------:R-:W-:Y:S02]  /*9a60*/  @!UPT UIADD3 URZ, URZ, URZ, URZ ;  /* 0x0000003f3f3ff290 */ /* 0x000fe4000fffe03f */
[C---:B------:R-:W-:Y:S04]  /*9a70*/  @P0 LEA R36, P1, R104.reuse, R126, 0x1 ;  /* 0x0000007e68240211 */ /* 0x040fe800078208ff */
[----:B------:R-:W-:Y:S02]  /*9a80*/  @P0 LEA.HI.X R37, R104, R127, R103, 0x1, P1 ;  /* 0x0000007f68250211 */ /* 0x000fe400008f0c67 */
[C---:B------:R-:W-:Y:S04]  /*9a90*/  @P0 LEA R34, P1, R75.reuse, R138, 0x1 ;  /* 0x0000008a4b220211 */ /* 0x040fe800078208ff */
[----:B------:R-:W-:Y:S02]  /*9aa0*/  @P0 LEA.HI.X R35, R75, R139, R76, 0x1, P1 ;  /* 0x0000008b4b230211 */ /* 0x000fe400008f0c4c */
[C---:B------:R-:W-:Y:S04]  /*9ab0*/  ISETP.GE.AND P1, PT, R83.reuse, R179, PT ;  /* 0x000000b35300720c */ /* 0x040fe80003f26270 */
[----:B------:R-:W-:Y:S01]  /*9ac0*/  ISETP.GE.AND P1, PT, R83, R177, !P1 ;  /* 0x000000b15300720c */ /* 0x000fe20004f26270 */
[----:B--2---:R-:W-:Y:S04]  /*9ad0*/  @P2 ST.E.128 [R138.64], R28 ;  /* 0x0000001c8a002985 */ /* 0x004fe8000c101d06 */
[----:B------:R-:W2:Y:S04]  /*9ae0*/  @P2 LD.E.128 R4, [R126.64+0x80] ;  /* 0x000080067e042980 */ /* 0x000ea8000c101d00 */
[----:B--2---:R1:W-:Y:S04]  /*9af0*/  @P2 ST.E.128 [R138.64+0x80], R4 ;  /* 0x000080048a002985 */ /* 0x0043e8000c101d06 */
[----:B------:R-:W2:Y:S04]  /*9b00*/  @P2 LD.E.128 R24, [R126.64+0x100] ;  /* 0x000100067e182980 */ /* 0x000ea8000c101d00 */
[----:B--2---:R2:W-:Y:S01]  /*9b10*/  @P2 ST.E.128 [R138.64+0x100], R24 ;  /* 0x000100188a002985 */ /* 0x0045e2000c101d06 */
[C---:B------:R-:W-:Y:S03]  /*9b20*/  @P1 LEA R32, P2, R106.reuse, R126, 0x1 ;  /* 0x0000007e6a201211 */ /* 0x040fe600078408ff */
[----:B------:R-:W3:Y:S01]  /*9b30*/  @P0 LD.E.128 R8, [R36.64] ;  /* 0x0000000624080980 */ /* 0x000ee2000c101d00 */
[----:B------:R-:W-:Y:S03]  /*9b40*/  @P1 LEA.HI.X R33, R106, R127, R105, 0x1, P2 ;  /* 0x0000007f6a211211 */ /* 0x000fe600010f0c69 */
[----:B---3--:R-:W-:Y:S04]  /*9b50*/  @P0 ST.E.128 [R34.64], R8 ;  /* 0x0000000822000985 */ /* 0x008fe8000c101d06 */
[----:B-1----:R-:W3:Y:S04]  /*9b60*/  @P0 LD.E.128 R4, [R36.64+0x80] ;  /* 0x0000800624040980 */ /* 0x002ee8000c101d00 */
[----:B---3--:R-:W-:Y:S04]  /*9b70*/  @P0 ST.E.128 [R34.64+0x80], R4 ;  /* 0x0000800422000985 */ /* 0x008fe8000c101d06 */
[----:B------:R-:W3:Y:S04]  /*9b80*/  @P0 LD.E.128 R28, [R36.64+0x100] ;  /* 0x00010006241c0980 */ /* 0x000ee8000c101d00 */
[----:B---3--:R1:W-:Y:S01]  /*9b90*/  @P0 ST.E.128 [R34.64+0x100], R28 ;  /* 0x0001001c22000985 */ /* 0x0083e2000c101d06 */
[C---:B------:R-:W-:Y:S03]  /*9ba0*/  @P1 LEA R2, P0, R100.reuse, R138, 0x1 ;  /* 0x0000008a64021211 */ /* 0x040fe600078008ff */
[----:B--2---:R-:W2:Y:S01]  /*9bb0*/  @P1 LD.E.128 R24, [R32.64] ;  /* 0x0000000620181980 */ /* 0x004ea2000c101d00 */
[----:B------:R-:W-:Y:S02]  /*9bc0*/  @P1 LEA.HI.X R3, R100, R139, R101, 0x1, P0 ;  /* 0x0000008b64031211 */ /* 0x000fe400000f0c65 */
[C---:B------:R-:W-:Y:S04]  /*9bd0*/  ISETP.GE.AND P0, PT, R82.reuse, R179, PT ;  /* 0x000000b35200720c */ /* 0x040fe80003f06270 */
[----:B------:R-:W-:Y:S11]  /*9be0*/  ISETP.GE.AND P0, PT, R82, R177, !P0 ;  /* 0x000000b15200720c */ /* 0x000ff60004706270 */
[----:B------:R-:W-:Y:S02]  /*9bf0*/  @!UPT UIADD3 URZ, URZ, URZ, URZ ;  /* 0x0000003f3f3ff290 */ /* 0x000fe4000fffe03f */
[----:B------:R-:W-:Y:S02]  /*9c00*/  @P0 IMAD R0, R175, 0x60, RZ ;  /* 0x00000060af000824 */ /* 0x000fe400078e02ff */
[----:B-1----:R-:W-:Y:S04]  /*9c10*/  @P0 IMAD.WIDE.U32 R34, R174, 0x60, R126 ;  /* 0x00000060ae220825 */ /* 0x002fe800078e007e */
[----:B------:R-:W-:Y:S02]  /*9c20*/  @P0 IMAD.IADD R35, R35, 0x1, R0 ;  /* 0x0000000123230824 */ /* 0x000fe400078e0200 */
[----:B------:R-:W-:Y:S01]  /*9c30*/  @P0 IMAD R0, R135, 0x60, RZ ;  /* 0x0000006087000824 */ /* 0x000fe200078e02ff */
[----:B--2---:R1:W-:Y:S04]  /*9c40*/  @P1 ST.E.128 [R2.64], R24 ;  /* 0x0000001802001985 */ /* 0x0043e8000c101d06 */
[----:B------:R-:W2:Y:S04]  /*9c50*/  @P1 LD.E.128 R8, [R32.64+0x80] ;  /* 0x0000800620081980 */ /* 0x000ea8000c101d00 */
[----:B--2---:R2:W-:Y:S04]  /*9c60*/  @P1 ST.E.128 [R2.64+0x80], R8 ;  /* 0x0000800802001985 */ /* 0x0045e8000c101d06 */
[----:B------:R3:W4:Y:S02]  /*9c70*/  @P1 LD.E.128 R4, [R32.64+0x100] ;  /* 0x0001000620041980 */ /* 0x000724000c101d00 */
[----:B---3--:R-:W-:Y:S04]  /*9c80*/  @P0 IMAD.WIDE.U32 R32, R134, 0x60, R138 ;  /* 0x0000006086200825 */ /* 0x008fe800078e008a */
[----:B------:R-:W-:Y:S01]  /*9c90*/  @P0 IMAD.IADD R33, R33, 0x1, R0 ;  /* 0x0000000121210824 */ /* 0x000fe200078e0200 */
[----:B----4-:R3:W-:Y:S04]  /*9ca0*/  @P1 ST.E.128 [R2.64+0x100], R4 ;  /* 0x0001000402001985 */ /* 0x0107e8000c101d06 */
[----:B------:R-:W4:Y:S04]  /*9cb0*/  @P0 LD.E.128 R28, [R34.64] ;  /* 0x00000006221c0980 */ /* 0x000f28000c101d00 */
[----:B----4-:R3:W-:Y:S04]  /*9cc0*/  @P0 ST.E.128 [R32.64], R28 ;  /* 0x0000001c20000985 */ /* 0x0107e8000c101d06 */
[----:B-1----:R-:W4:Y:S04]  /*9cd0*/  @P0 LD.E.128 R24, [R34.64+0x80] ;  /* 0x0000800622180980 */ /* 0x002f28000c101d00 */
[----:B----4-:R3:W-:Y:S04]  /*9ce0*/  @P0 ST.E.128 [R32.64+0x80], R24 ;  /* 0x0000801820000985 */ /* 0x0107e8000c101d06 */
[----:B--2---:R-:W2:Y:S04]  /*9cf0*/  @P0 LD.E.128 R8, [R34.64+0x100] ;  /* 0x0001000622080980 */ /* 0x004ea8000c101d00 */
[----:B--2---:R3:W-:Y:S02]  /*9d00*/  @P0 ST.E.128 [R32.64+0x100], R8 ;  /* 0x0001000820000985 */ /* 0x0047e4000c101d06 */
.L_x_2367:
[----:B------:R-:W-:Y:S05]  /*9d10*/  BSYNC B2 ;  /* 0x0000000000027941 */ /* 0x000fea0003800000 */
.L_x_2356:
[----:B------:R-:W-:Y:S01]  /*9d20*/  ISETP.NE.U32.AND P1, PT, R212, RZ, PT ;  /* 0x000000ffd400720c */ /* 0x000fe20003f25070 */
[----:B---3--:R-:W2:Y:S01]  /*9d30*/  LD.E R3, [R22.64+0x128] ;  /* 0x0001280616037980 */ /* 0x008ea2000c101900 */
[----:B------:R-:W-:Y:S02]  /*9d40*/  BSSY B0, `(.L_x_2400) ;  /* 0x0000060000007945 */ /* 0x000fe40003800000 */
[----:B------:R-:W-:Y:S01]  /*9d50*/  ISETP.NE.AND.EX P1, PT, R213, RZ, PT, P1 ;  /* 0x000000ffd500720c */ /* 0x000fe20003f25310 */
[----:B--2---:R-:W-:Y:S05]  /*9d60*/  IMAD.U32 R3, R3, -0x40, RZ ;  /* 0xffffffc003037824 */ /* 0x004fea00078e00ff */
[C---:B-1----:R-:W-:Y:S04]  /*9d70*/  LEA R126, P0, R3.reuse, R126, 0x1 ;  /* 0x0000007e037e7211 */ /* 0x042fe800078008ff */
        /* <DEDUP_REMOVED lines=11> */
[----:B------:R-:W-:Y:S05]  /*9e30*/  IABS R5, R17 ;  /* 0x0000001100057213 */ /* 0x000fea0000000000 */
[----:B------:R-:W5:Y:S01]  /*9e40*/  LD.E.64 R24, [R22.64+0x20] ;  /* 0x0000200616187980 */ /* 0x000f62000c101b00 */
[-C--:B--2---:R-:W-:Y:S02]  /*9e50*/  IABS R3, R2.reuse ;  /* 0x0000000200037213 */ /* 0x084fe40000000000 */
[----:B------:R-:W-:Y:S02]  /*9e60*/  IABS R7, R2 ;  /* 0x0000000200077213 */ /* 0x000fe40000000000 */
[----:B------:R-:W1:Y:S03]  /*9e70*/  I2F.RP R8, R3 ;  /* 0x0000000300087306 */ /* 0x000e660000209400 */
[----:B------:R-:W-:Y:S07]  /*9e80*/  IMAD.MOV R7, RZ, RZ, -R7 ;  /* 0x000000ffff077224 */ /* 0x000fee00078e0a07 */
[----:B-1----:R-:W1:Y:S02]  /*9e90*/  MUFU.RCP R0, R8 ;  /* 0x0000000800007308 */ /* 0x002e640000001000 */
[----:B-1----:R-:W-:Y:S01]  /*9ea0*/  IADD3 R4, R0, 0xffffffe, RZ ;  /* 0x0ffffffe00047810 */ /* 0x002fe20007ffe0ff */
[----:B------:R-:W2:Y:S07]  /*9eb0*/  LD.E.64 R8, [R22.64+0x38] ;  /* 0x0000380616087980 */ /* 0x000eae000c101b00 */
[----:B------:R-:W1:Y:S02]  /*9ec0*/  F2I.FTZ.U32.TRUNC.NTZ R11, R4 ;  /* 0x00000004000b7305 */ /* 0x000e64000021f000 */
[--C-:B-1----:R-:W-:Y:S04]  /*9ed0*/  IMAD.MOV R0, RZ, RZ, -R11.reuse ;  /* 0x000000ffff007224 */ /* 0x102fe800078e0a0b */
[----:B------:R-:W-:Y:S04]  /*9ee0*/  IMAD R0, R0, R3, RZ ;  /* 0x0000000300007224 */ /* 0x000fe800078e02ff */
[----:B------:R-:W-:Y:S02]  /*9ef0*/  IMAD.HI.U32 R0, R11, R0, R10 ;  /* 0x000000000b007227 */ /* 0x000fe400078e000a */
[----:B----4-:R-:W4:Y:S04]  /*9f00*/  LD.E.64 R10, [R22.64+0x28] ;  /* 0x00002806160a7980 */ /* 0x010f28000c101b00 */
        /* <DEDUP_REMOVED lines=8> */
[----:B------:R-:W-:Y:S01]  /*9f90*/  @!P0 IADD3 R4, R4, 0x1, RZ ;  /* 0x0000000104048810 */ /* 0x000fe20007ffe0ff */
[----:B------:R-:W-:Y:S01]  /*9fa0*/  @!P0 IMAD.IADD R5, R5, 0x1, -R3 ;  /* 0x0000000105058824 */ /* 0x000fe200078e0a03 */
[----:B------:R-:W-:Y:S02]  /*9fb0*/  ISETP.NE.AND P0, PT, R2, RZ, PT ;  /* 0x000000ff0200720c */ /* 0x000fe40003f05270 */
[-C--:B------:R-:W-:Y:S02]  /*9fc0*/  ISETP.GE.U32.AND P5, PT, R6, R3.reuse, PT ;  /* 0x000000030600720c */ /* 0x080fe40003fa6070 */
[----:B------:R-:W-:Y:S02]  /*9fd0*/  ISETP.GE.U32.AND P4, PT, R5, R3, PT ;  /* 0x000000030500720c */ /* 0x000fe40003f86070 */
[-C--:B------:R-:W-:Y:S02]  /*9fe0*/  LOP3.LUT R5, R16, R2.reuse, RZ, 0x3c, !PT ;  /* 0x0000000210057212 */ /* 0x080fe400078e3cff */
[-C--:B------:R-:W-:Y:S02]  /*9ff0*/  LOP3.LUT R3, R17, R2.reuse, RZ, 0x3c, !PT ;  /* 0x0000000211037212 */ /* 0x080fe400078e3cff */
[----:B------:R-:W-:Y:S02]  /*a000*/  ISETP.GE.AND P2, PT, R5, RZ, PT ;  /* 0x000000ff0500720c */ /* 0x000fe40003f46270 */
[----:B------:R-:W-:Y:S02]  /*a010*/  ISETP.GE.AND P1, PT, R3, RZ, PT ;  /* 0x000000ff0300720c */ /* 0x000fe40003f26270 */
[----:B------:R-:W-:Y:S02]  /*a020*/  LOP3.LUT R3, RZ, R2, RZ, 0x33, !PT ;  /* 0x00000002ff037212 */ /* 0x000fe400078e33ff */
[----:B------:R-:W-:Y:S02]  /*a030*/  @P5 IADD3 R0, R0, 0x1, RZ ;  /* 0x0000000100005810 */ /* 0x000fe40007ffe0ff */
[----:B------:R-:W-:Y:S05]  /*a040*/  @P4 IADD3 R4, R4, 0x1, RZ ;  /* 0x0000000104044810 */ /* 0x000fea0007ffe0ff */
[----:B------:R-:W-:Y:S02]  /*a050*/  @!P2 IMAD.MOV R0, RZ, RZ, -R0 ;  /* 0x000000ffff00a224 */ /* 0x000fe400078e0a00 */
[----:B------:R-:W-:Y:S05]  /*a060*/  @!P1 IMAD.MOV R4, RZ, RZ, -R4 ;  /* 0x000000ffff049224 */ /* 0x000fea00078e0a04 */
[C---:B------:R-:W-:Y:S02]  /*a070*/  SEL R4, R3.reuse, R4, !P0 ;  /* 0x0000000403047207 */ /* 0x040fe40004000000 */
[----:B------:R-:W-:Y:S02]  /*a080*/  SEL R3, R3, R0, !P0 ;  /* 0x0000000003037207 */ /* 0x000fe40004000000 */
[CC--:B------:R-:W-:Y:S02]  /*a090*/  LEA R30, P1, R4.reuse, R212.reuse, 0x2 ;  /* 0x000000d4041e7211 */ /* 0x0c0fe400078210ff */
[C---:B------:R-:W-:Y:S02]  /*a0a0*/  LEA R28, P0, R3.reuse, R212, 0x2 ;  /* 0x000000d4031c7211 */ /* 0x040fe400078010ff */
[-C--:B------:R-:W-:Y:S02]  /*a0b0*/  LEA.HI.X.SX32 R31, R4, R213.reuse, 0x2, P1 ;  /* 0x000000d5041f7211 */ /* 0x080fe400008f16ff */
[C---:B------:R-:W-:Y:S01]  /*a0c0*/  LEA.HI.X.SX32 R29, R3.reuse, R213, 0x2, P0 ;  /* 0x000000d5031d7211 */ /* 0x040fe200000f16ff */
[----:B------:R-:W-:Y:S01]  /*a0d0*/  IMAD.IADD R3, R3, 0x1, -R4 ;  /* 0x0000000103037824 */ /* 0x000fe200078e0a04 */
[----:B------:R-:W-:Y:S01]  /*a0e0*/  IADD3 R0, -R16, R17, RZ ;  /* 0x0000001110007210 */ /* 0x000fe20007ffe1ff */
[----:B------:R-:W2:Y:S04]  /*a0f0*/  LD.E R5, [R30.64] ;  /* 0x000000061e057980 */ /* 0x000ea8000c101900 */
[----:B------:R-:W-:Y:S01]  /*a100*/  IMAD R0, R3, R2, R0 ;  /* 0x0000000203007224 */ /* 0x000fe200078e0200 */
[----:B------:R-:W2:Y:S03]  /*a110*/  LD.E R6, [R28.64] ;  /* 0x000000061c067980 */ /* 0x000ea6000c101900 */
[-C--:B---3--:R-:W-:Y:S01]  /*a120*/  IMAD R4, R27, R0.reuse, RZ ;  /* 0x000000001b047224 */ /* 0x088fe200078e02ff */
[----:B------:R-:W-:Y:S01]  /*a130*/  SHF.R.S32.HI R3, RZ, 0x1f, R0 ;  /* 0x0000001fff037819 */ /* 0x000fe20000011400 */
[C---:B------:R-:W-:Y:S04]  /*a140*/  IMAD.WIDE.U32 R16, R26.reuse, R0, RZ ;  /* 0x000000001a107225 */ /* 0x040fe800078e00ff */
[----:B--2---:R-:W-:Y:S02]  /*a150*/  IMAD.IADD R6, R5, 0x1, -R6 ;  /* 0x0000000105067824 */ /* 0x004fe400078e0a06 */
[----:B------:R-:W-:Y:S02]  /*a160*/  IMAD R5, R26, R3, R4 ;  /* 0x000000031a057224 */ /* 0x000fe400078e0204 */
[-C--:B-----5:R-:W-:Y:S01]  /*a170*/  IMAD R4, R25, R6.reuse, RZ ;  /* 0x0000000619047224 */ /* 0x0a0fe200078e02ff */
[----:B------:R-:W-:Y:S01]  /*a180*/  SHF.R.S32.HI R7, RZ, 0x1f, R6 ;  /* 0x0000001fff077819 */ /* 0x000fe20000011406 */
[----:B------:R-:W-:Y:S04]  /*a190*/  IMAD.IADD R17, R17, 0x1, R5 ;  /* 0x0000000111117824 */ /* 0x000fe800078e0205 */
[C---:B------:R-:W-:Y:S02]  /*a1a0*/  IMAD R4, R24.reuse, R7, R4 ;  /* 0x0000000718047224 */ /* 0x040fe400078e0204 */
[----:B------:R-:W-:Y:S04]  /*a1b0*/  IMAD.WIDE.U32 R24, R24, R6, RZ ;  /* 0x0000000618187225 */ /* 0x000fe800078e00ff */
[----:B----4-:R-:W-:Y:S01]  /*a1c0*/  IMAD.WIDE.U32 R16, R6, R10, R16 ;  /* 0x0000000a06107225 */ /* 0x010fe200078e0010 */
[----:B------:R-:W-:Y:S03]  /*a1d0*/  IADD3 R25, R25, R4, RZ ;  /* 0x0000000419197210 */ /* 0x000fe60007ffe0ff */
        /* <DEDUP_REMOVED lines=12> */
.L_x_2401:
[----:B------:R-:W2:Y:S01]  /*a2a0*/  LD.E R0, [R22.64+0x40] ;  /* 0x0000400616007980 */ /* 0x000ea2000c101900 */
[----:B------:R-:W-:Y:S02]  /*a2b0*/  IMAD.MOV.U32 R4, RZ, RZ, R141 ;  /* 0x000000ffff047224 */ /* 0x000fe400078e008d */
[----:B------:R-:W-:Y:S01]  /*a2c0*/  IMAD.MOV.U32 R5, RZ, RZ, R132 ;  /* 0x000000ffff057224 */ /* 0x000fe200078e0084 */
[----:B------:R-:W3:Y:S02]  /*a2d0*/  LD.E R3, [R22.64+0x38] ;  /* 0x0000380616037980 */ /* 0x000ee4000c101900 */
[----:B---3--:R-:W-:Y:S02]  /*a2e0*/  IMAD.U32 R3, R3, -0x40, RZ ;  /* 0xffffffc003037824 */ /* 0x008fe400078e00ff */
[----:B--2---:R-:W-:Y:S03]  /*a2f0*/  IMAD.U32 R0, R0, -0x40, RZ ;  /* 0xffffffc000007824 */ /* 0x004fe600078e00ff */
[C---:B----4-:R-:W-:Y:S02]  /*a300*/  LEA R138, P0, R3.reuse, R138, 0x1 ;  /* 0x0000008a038a7211 */ /* 0x050fe400078008ff */
[C---:B------:R-:W-:Y:S02]  /*a310*/  LEA R141, P1, R0.reuse, R4, 0x1 ;  /* 0x00000004008d7211 */ /* 0x040fe400078208ff */
[----:B------:R-:W-:Y:S02]  /*a320*/  LEA.HI.X.SX32 R139, R3, R139, 0x1, P0 ;  /* 0x0000008b038b7211 */ /* 0x000fe400000f0eff */
[----:B------:R-:W-:Y:S04]  /*a330*/  LEA.HI.X.SX32 R132, R0, R5, 0x1, P1 ;  /* 0x0000000500847211 */ /* 0x000fe800008f0eff */
.L_x_2402:
[----:B------:R-:W-:Y:S05]  /*a340*/  BSYNC B0 ;  /* 0x0000000000007941 */ /* 0x000fea0003800000 */
.L_x_2400:
[----:B------:R-:W-:Y:S04]  /*a350*/  IADD3 R13, R13, -0x1, RZ ;  /* 0xffffffff0d0d7810 */ /* 0x000fe80007ffe0ff */
[----:B------:R-:W-:Y:S11]  /*a360*/  ISETP.GT.AND P0, PT, R13, R102, PT ;  /* 0x000000660d00720c */ /* 0x000ff60003f04270 */
[----:B------:R-:W-:Y:S02]  /*a370*/  @!UPT UIADD3 URZ, URZ, URZ, URZ ;  /* 0x0000003f3f3ff290 */ /* 0x000fe4000fffe03f */
[----:B------:R-:W-:-:S05]  /*a380*/  @P0 BRA `(.L_x_2403) ;  /* 0xffff85f000000947 */ /* 0x000fca000383ffff */
.L_x_2355:
        /* <DEDUP_REMOVED lines=12> */
[----:B------:R1:W5:Y:S04]  /*a450*/  LD.E.64 R34, [R22.64+0x148] ;  /* 0x0001480616227980 */ /* 0x000368000c101b00 */
[----:B------:R1:W5:Y:S01]  /*a460*/  LD.E.64 R32, [R22.64+0x150] ;  /* 0x0001500616207980 */ /* 0x000362000c101b00 */
[----:B--2---:R-:W-:-:S04]  /*a470*/  ISETP.NE.U32.AND P1, PT, R6, RZ, PT ;  /* 0x000000ff0600720c */ /* 0x004fc80003f25070 */
[----:B------:R-:W-:-:S13]  /*a480*/  ISETP.NE.AND.EX P1, PT, R7, RZ, PT, P1 ;  /* 0x000000ff0700720c */ /* 0x000fda0003f25310 */
[----:B------:R-:W-:-:S04]  /*a490*/  @P1 LEA R10, P0, R206, R6, 0x2 ;  /* 0x00000006ce0a1211 */ /* 0x000fc800078010ff */
[----:B------:R-:W-:-:S05]  /*a4a0*/  @P1 LEA.HI.X R11, R206, R7, R79, 0x2, P0 ;  /* 0x00000007ce0b1211 */ /* 0x000fca00000f144f */
[----:B------:R-:W2:Y:S01]  /*a4b0*/  @P1 LD.E R2, [R10.64] ;  /* 0x000000060a021980 */ /* 0x000ea2000c101900 */
[----:B------:R-:W-:Y:S02]  /*a4c0*/  LEA.HI R17, R3, R3, RZ, 0x1 ;  /* 0x0000000303117211 */ /* 0x000fe400078f08ff */
[----:B------:R-:W-:Y:S02]  /*a4d0*/  IADD3 R5, P1, R5, R162, RZ ;  /* 0x000000a205057210 */ /* 0x000fe40007f3e0ff */
[----:B------:R-:W-:Y:S02]  /*a4e0*/  SHF.R.S32.HI R17, RZ, 0x1, R17 ;  /* 0x00000001ff117819 */ /* 0x000fe40000011411 */
[----:B---3--:R-:W-:Y:S01]  /*a4f0*/  ISETP.NE.AND P4, PT, R0, RZ, PT ;  /* 0x000000ff0000720c */ /* 0x008fe20003f85270 */
[----:B------:R-:W-:Y:S01]  /*a500*/  IMAD.MOV.U32 R164, RZ, RZ, R162 ;  /* 0x000000ffffa47224 */ /* 0x000fe200078e00a2 */
[----:B----45:R-:W-:Y:S01]  /*a510*/  LEA R46, P2, R162, R168, 0x1 ;  /* 0x000000a8a22e7211 */ /* 0x030fe200078408ff */
[----:B------:R-:W-:Y:S01]  /*a520*/  IMAD R12, R160, R17, R81 ;  /* 0x00000011a00c7224 */ /* 0x000fe200078e0251 */
[----:B------:R-:W-:Y:S01]  /*a530*/  LEA R7, P0, R166, R162, 0x5 ;  /* 0x000000a2a6077211 */ /* 0x000fe200078028ff */
[--C-:B------:R-:W-:Y:S01]  /*a540*/  IMAD.X R9, R9, 0x1, R165.reuse, P1 ;  /* 0x0000000109097824 */ /* 0x100fe200008e06a5 */
[----:B------:R-:W-:Y:S01]  /*a550*/  LEA.HI.X R47, R162, R169, R165, 0x1, P2 ;  /* 0x000000a9a22f7211 */ /* 0x000fe200010f0ca5 */
[----:B------:R-:W-:Y:S01]  /*a560*/  IMAD R4, R167, 0x30, RZ ;  /* 0x00000030a7047824 */ /* 0x000fe200078e02ff */
[C---:B------:R-:W-:Y:S01]  /*a570*/  LEA.HI.X R6, R166.reuse, R165, R167, 0x5, P0 ;  /* 0x000000a5a6067211 */ /* 0x040fe200000f2ca7 */
[----:B------:R-:W-:Y:S01]  /*a580*/  IMAD.WIDE.U32 R164, R166, 0x30, R164 ;  /* 0x00000030a6a47825 */ /* 0x000fe200078e00a4 */
[----:B------:R-:W-:-:S02]  /*a590*/  LEA R44, P1, R5, R168, 0x1 ;  /* 0x000000a8052c7211 */ /* 0x000fc400078208ff */
[-C--:B------:R-:W-:Y:S01]  /*a5a0*/  LEA R36, P0, R7, R168.reuse, 0x1 ;  /* 0x000000a807247211 */ /* 0x080fe200078008ff */
[----:B------:R-:W-:Y:S02]  /*a5b0*/  IMAD.IADD R21, R208, 0x1, -R69 ;  /* 0x00000001d0157824 */ /* 0x000fe400078e0a45 */
[----:B------:R-:W-:Y:S01]  /*a5c0*/  IMAD.IADD R0, R81, 0x1, R12 ;  /* 0x0000000151007824 */ /* 0x000fe200078e020c */
[-C--:B------:R-:W-:Y:S01]  /*a5d0*/  LEA.HI.X R45, R5, R169.reuse, R9, 0x1, P1 ;  /* 0x000000a9052d7211 */ /* 0x080fe200008f0c09 */
[----:B------:R-:W-:Y:S01]  /*a5e0*/  IMAD.IADD R5, R165, 0x1, R4 ;  /* 0x00000001a5057824 */ /* 0x000fe200078e0204 */
[----:B------:R-:W-:Y:S02]  /*a5f0*/  LEA.HI.X R37, R7, R169, R6, 0x1, P0 ;  /* 0x000000a907257211 */ /* 0x000fe400000f0c06 */
[----:B------:R-:W-:Y:S02]  /*a600*/  ISETP.GE.AND P0, PT, R160, R21, PT ;  /* 0x00000015a000720c */ /* 0x000fe40003f06270 */
[----:B------:R-:W-:-:S02]  /*a610*/  LEA R40, P1, R164, R168, 0x1 ;  /* 0x000000a8a4287211 */ /* 0x000fc400078208ff */
[----:B------:R-:W-:Y:S02]  /*a620*/  ISETP.GT.AND P0, PT, R56, -0x8, !P0 ;  /* 0xfffffff83800780c */ /* 0x000fe40004704270 */
[----:B------:R-:W-:Y:S02]  /*a630*/  LEA.HI.X R41, R164, R169, R5, 0x1, P1 ;  /* 0x000000a9a4297211 */ /* 0x000fe400008f0c05 */
[----:B--2---:R-:W-:-:S05]  /*a640*/  IADD3 R2, R2, R80, R69 ;  /* 0x0000005002027210 */ /* 0x004fca0007ffe045 */
[----:B------:R-:W-:-:S05]  /*a650*/  IMAD R39, R2, R17, RZ ;  /* 0x0000001102277224 */ /* 0x000fca00078e02ff */
[----:B------:R-:W-:Y:S02]  /*a660*/  SHF.R.S32.HI R43, RZ, 0x1f, R39 ;  /* 0x0000001fff2b7819 */ /* 0x000fe40000011427 */
[C---:B------:R-:W-:Y:S02]  /*a670*/  IADD3 R13, P3, R39.reuse, R12, RZ ;  /* 0x0000000c270d7210 */ /* 0x040fe40007f7e0ff */
[----:B------:R-:W-:Y:S01]  /*a680*/  IADD3 R39, P2, R39, R0, RZ ;  /* 0x0000000027277210 */ /* 0x000fe20007f5e0ff */
[----:B------:R-:W-:Y:S01]  /*a690*/  IMAD.SHL.U32 R2, R17, 0x10, RZ ;  /* 0x0000001011027824 */ /* 0x000fe200078e00ff */
[-C--:B------:R-:W-:Y:S02]  /*a6a0*/  LEA.HI.X.SX32 R12, R12, R43.reuse, 0x1, P3 ;  /* 0x0000002b0c0c7211 */ /* 0x080fe400018f0eff */
[----:B------:R-:W-:Y:S01]  /*a6b0*/  LEA.HI.X.SX32 R43, R0, R43, 0x1, P2 ;  /* 0x0000002b002b7211 */ /* 0x000fe200010f0eff */
[----:B------:R-:W-:Y:S05]  /*a6c0*/  @!P4 BRA `(.L_x_2406) ;  /* 0x000025200000c947 */ /* 0x000fea0003800000 */
[----:B-1----:R-:W-:Y:S01]  /*a6d0*/  BSSY B1, `(.L_x_2407) ;  /* 0x0000090000017945 */ /* 0x002fe20003800000 */
[----:B------:R-:W-:Y:S05]  /*a6e0*/  @!P0 BRA `(.L_x_2408) ;  /* 0x000008e000008947 */ /* 0x000fea0003800000 */
[----:B------:R1:W5:Y:S01]  /*a6f0*/  LD.E.128 R8, [R46.64] ;  /* 0x000000062e087980 */ /* 0x000362000c101d00 */
[----:B------:R-:W-:Y:S01]  /*a700*/  ISETP.GE.AND P2, PT, R18, R3, PT ;  /* 0x000000031200720c */ /* 0x000fe20003f46270 */
[C---:B------:R-:W-:Y:S01]  /*a710*/  IMAD.SHL.U32 R39, R13.reuse, 0x2, RZ ;  /* 0x000000020d277824 */ /* 0x040fe200078e00ff */
[----:B------:R-:W-:Y:S01]  /*a720*/  SHF.L.U64.HI R5, R13, 0x1, R12 ;  /* 0x000000010d057819 */ /* 0x000fe2000001020c */
[----:B------:R-:W-:Y:S03]  /*a730*/  BSSY B0, `(.L_x_2409) ;  /* 0x000002d000007945 */ /* 0x000fe60003800000 */
[----:B------:R-:W-:-:S02]  /*a740*/  IADD3 R30, P1, R34, R39, RZ ;  /* 0x00000027221e7210 */ /* 0x000fc40007f3e0ff */
[----:B------:R-:W-:-:S03]  /*a750*/  IADD3 R38, P0, R32, R39, RZ ;  /* 0x0000002720267210 */ /* 0x000fc60007f1e0ff */
[--C-:B------:R-:W-:Y:S02]  /*a760*/  IMAD.X R31, R35, 0x1, R5.reuse, P1 ;  /* 0x00000001231f7824 */ /* 0x100fe400008e0605 */
[----:B------:R-:W-:Y:S01]  /*a770*/  IMAD.X R39, R33, 0x1, R5, P0 ;  /* 0x0000000121277824 */ /* 0x000fe200000e0605 */
[----:B------:R-:W-:Y:S05]  /*a780*/  @P2 BRA `(.L_x_2410) ;  /* 0x0000027000002947 */ /* 0x000fea0003800000 */
[----:B------:R-:W2:Y:S04]  /*a790*/  LD.E.64 R4, [R38.64] ;  /* 0x0000000626047980 */ /* 0x000ea8000c101b00 */
[----:B------:R-:W3:Y:S01]  /*a7a0*/  LD.E.64 R6, [R30.64] ;  /* 0x000000061e067980 */ /* 0x000ee2000c101b00 */
[C---:B-----5:R-:W-:Y:S01]  /*a7b0*/  SHF.L.U32 R14, R9.reuse, 0x10, RZ ;  /* 0x00000010090e7819 */ /* 0x060fe200000006ff */
[----:B------:R-:W-:Y:S01]  /*a7c0*/  IMAD.U32 R20, R10, 0x10000, RZ ;  /* 0x000100000a147824 */ /* 0x000fe200078e00ff */
[----:B------:R-:W-:-:S02]  /*a7d0*/  LOP3.LUT R0, R9, 0xffff0000, RZ, 0xc0, !PT ;  /* 0xffff000009007812 */ /* 0x000fc400078ec0ff */
[C---:B------:R-:W-:Y:S02]  /*a7e0*/  SHF.L.U32 R9, R8.reuse, 0x10, RZ ;  /* 0x0000001008097819 */ /* 0x040fe400000006ff */
[----:B------:R-:W-:Y:S02]  /*a7f0*/  LOP3.LUT R24, R8, 0xffff0000, RZ, 0xc0, !PT ;  /* 0xffff000008187812 */ /* 0x000fe400078ec0ff */
[C---:B------:R-:W-:Y:S02]  /*a800*/  LOP3.LUT R27, R11.reuse, 0xffff0000, RZ, 0xc0, !PT ;  /* 0xffff00000b1b7812 */ /* 0x040fe400078ec0ff */
[----:B------:R-:W-:Y:S02]  /*a810*/  LOP3.LUT R26, R10, 0xffff0000, RZ, 0xc0, !PT ;  /* 0xffff00000a1a7812 */ /* 0x000fe400078ec0ff */
[----:B------:R-:W-:Y:S02]  /*a820*/  SHF.L.U32 R29, R11, 0x10, RZ ;  /* 0x000000100b1d7819 */ /* 0x000fe400000006ff */
[C---:B--2---:R-:W-:Y:S01]  /*a830*/  LOP3.LUT R8, R5.reuse, 0xffff0000, RZ, 0xc0, !PT ;  /* 0xffff000005087812 */ /* 0x044fe200078ec0ff */
[----:B------:R-:W-:Y:S01]  /*a840*/  IMAD.U32 R5, R5, 0x10000, RZ ;  /* 0x0001000005057824 */ /* 0x000fe200078e00ff */
[----:B------:R-:W-:-:S02]  /*a850*/  LOP3.LUT R15, R4, 0xffff0000, RZ, 0xc0, !PT ;  /* 0xffff0000040f7812 */ /* 0x000fc400078ec0ff */
[----:B---3--:R-:W-:Y:S01]  /*a860*/  LOP3.LUT R16, R7, 0xffff0000, RZ, 0xc0, !PT ;  /* 0xffff000007107812 */ /* 0x008fe200078ec0ff */
[C---:B------:R-:W-:Y:S01]  /*a870*/  FMUL.FTZ R10, R27.reuse, R8 ;  /* 0x000000081b0a7220 */ /* 0x040fe20000410000 */
[----:B------:R-:W-:Y:S01]  /*a880*/  LOP3.LUT R25, R6, 0xffff0000, RZ, 0xc0, !PT ;  /* 0xffff000006197812 */ /* 0x000fe200078ec0ff */
[----:B------:R-:W-:Y:S01]  /*a890*/  FMUL.FTZ R11, R0, R15 ;  /* 0x0000000f000b7220 */ /* 0x000fe20000410000 */
[----:B------:R-:W-:Y:S01]  /*a8a0*/  SHF.L.U32 R4, R4, 0x10, RZ ;  /* 0x0000001004047819 */ /* 0x000fe200000006ff */
[----:B------:R-:W-:Y:S01]  /*a8b0*/  FMUL.FTZ R27, R27, R16 ;  /* 0x000000101b1b7220 */ /* 0x000fe20000410000 */
[----:B------:R-:W-:Y:S01]  /*a8c0*/  SHF.L.U32 R6, R6, 0x10, RZ ;  /* 0x0000001006067819 */ /* 0x000fe200000006ff */
[-C--:B------:R-:W-:Y:S01]  /*a8d0*/  FMUL.FTZ R0, R0, R25.reuse ;  /* 0x0000001900007220 */ /* 0x080fe20000410000 */
[----:B------:R-:W-:Y:S01]  /*a8e0*/  SHF.L.U32 R7, R7, 0x10, RZ ;  /* 0x0000001007077819 */ /* 0x000fe200000006ff */
[----:B------:R-:W-:Y:S02]  /*a8f0*/  FFMA.FTZ R27, R29, R8, R27 ;  /* 0x000000081d1b7223 */ /* 0x000fe4000001001b */
[----:B------:R-:W-:-:S02]  /*a900*/  FFMA.FTZ R11, R14, R25, -R11 ;  /* 0x000000190e0b7223 */ /* 0x000fc4000001080b */
[----:B------:R-:W-:Y:S02]  /*a910*/  FFMA.FTZ R0, R14, R15, R0 ;  /* 0x0000000f0e007223 */ /* 0x000fe40000010000 */
[C---:B------:R-:W-:Y:S02]  /*a920*/  FMUL.FTZ R8, R24.reuse, R4 ;  /* 0x0000000418087220 */ /* 0x040fe40000410000 */
[-C--:B------:R-:W-:Y:S01]  /*a930*/  FMUL.FTZ R24, R24, R6.reuse ;  /* 0x0000000618187220 */ /* 0x080fe20000410000 */
[----:B------:R-:W-:Y:S01]  /*a940*/  F2FP.BF16.PACK_AB R0, R0, R11 ;  /* 0x0000000b0000723e */ /* 0x000fe200000010ff */
[C---:B------:R-:W-:Y:S02]  /*a950*/  FMUL.FTZ R14, R26.reuse, R5 ;  /* 0x000000051a0e7220 */ /* 0x040fe40000410000 */
[----:B------:R-:W-:Y:S02]  /*a960*/  FMUL.FTZ R26, R26, R7 ;  /* 0x000000071a1a7220 */ /* 0x000fe40000410000 */
[----:B------:R-:W-:-:S02]  /*a970*/  FFMA.FTZ R8, R9, R6, -R8 ;  /* 0x0000000609087223 */ /* 0x000fc40000010808 */
[----:B------:R-:W-:Y:S02]  /*a980*/  FFMA.FTZ R10, R29, R16, -R10 ;  /* 0x000000101d0a7223 */ /* 0x000fe4000001080a */
[----:B------:R-:W-:Y:S02]  /*a990*/  FFMA.FTZ R9, R9, R4, R24 ;  /* 0x0000000409097223 */ /* 0x000fe40000010018 */
[C---:B------:R-:W-:Y:S01]  /*a9a0*/  FFMA.FTZ R14, R20.reuse, R7, -R14 ;  /* 0x00000007140e7223 */ /* 0x040fe2000001080e */
[----:B------:R-:W-:Y:S01]  /*a9b0*/  F2FP.BF16.PACK_AB R11, R27, R10 ;  /* 0x0000000a1b0b723e */ /* 0x000fe200000010ff */
[----:B------:R-:W-:Y:S01]  /*a9c0*/  FFMA.FTZ R5, R20, R5, R26 ;  /* 0x0000000514057223 */ /* 0x000fe2000001001a */
[----:B------:R-:W-:Y:S02]  /*a9d0*/  F2FP.BF16.PACK_AB R8, R9, R8 ;  /* 0x000000080908723e */ /* 0x000fe400000010ff */
[----:B------:R-:W-:Y:S02]  /*a9e0*/  MOV R9, R0 ;  /* 0x0000000000097202 */ /* 0x000fe40000000f00 */
[----:B------:R-:W-:-:S02]  /*a9f0*/  F2FP.BF16.PACK_AB R10, R5, R14 ;  /* 0x0000000e050a723e */ /* 0x000fc400000010ff */
.L_x_2410:
[----:B------:R-:W-:Y:S05]  /*aa00*/  BSYNC B0 ;  /* 0x0000000000007941 */ /* 0x000fea0003800000 */
.L_x_2409:
[----:B-----5:R2:W-:Y:S04]  /*aa10*/  STS.128 [R209], R8 ;  /* 0x00000008d1007388 */ /* 0x0205e80000000c00 */
[----:B------:R2:W5:Y:S01]  /*aa20*/  LD.E.128 R24, [R46.64+0x80] ;  /* 0x000080062e187980 */ /* 0x000562000c101d00 */
[----:B------:R-:W-:Y:S01]  /*aa30*/  IADD3 R0, R18, 0x40, RZ ;  /* 0x0000004012007810 */ /* 0x000fe20007ffe0ff */
[----:B------:R-:W-:Y:S03]  /*aa40*/  BSSY B0, `(.L_x_2411) ;  /* 0x0000029000007945 */ /* 0x000fe60003800000 */
[----:B------:R-:W-:-:S13]  /*aa50*/  ISETP.GE.AND P0, PT, R0, R3, PT ;  /* 0x000000030000720c */ /* 0x000fda0003f06270 */
[----:B------:R-:W-:Y:S05]  /*aa60*/  @P0 BRA `(.L_x_2412) ;  /* 0x0000026000000947 */ /* 0x000fea0003800000 */
[----:B------:R-:W3:Y:S04]  /*aa70*/  LD.E.64 R4, [R38.64+0x40] ;  /* 0x0000400626047980 */ /* 0x000ee8000c101b00 */
[----:B------:R-:W4:Y:S01]  /*aa80*/  LD.E.64 R6, [R30.64+0x40] ;  /* 0x000040061e067980 */ /* 0x000f22000c101b00 */
[----:B-----5:R-:W-:Y:S01]  /*aa90*/  SHF.L.U32 R29, R27, 0x10, RZ ;  /* 0x000000101b1d7819 */ /* 0x020fe200000006ff */
[----:B------:R-:W-:Y:S01]  /*aaa0*/  IMAD.U32 R16, R26, 0x10000, RZ ;  /* 0x000100001a107824 */ /* 0x000fe200078e00ff */
[C---:B--2---:R-:W-:Y:S02]  /*aab0*/  SHF.L.U32 R8, R25.reuse, 0x10, RZ ;  /* 0x0000001019087819 */ /* 0x044fe400000006ff */
[----:B------:R-:W-:Y:S02]  /*aac0*/  LOP3.LUT R0, R25, 0xffff0000, RZ, 0xc0, !PT ;  /* 0xffff000019007812 */ /* 0x000fe400078ec0ff */
[----:B------:R-:W-:-:S02]  /*aad0*/  LOP3.LUT R27, R27, 0xffff0000, RZ, 0xc0, !PT ;  /* 0xffff00001b1b7812 */ /* 0x000fc400078ec0ff */
[C---:B------:R-:W-:Y:S02]  /*aae0*/  SHF.L.U32 R9, R24.reuse, 0x10, RZ ;  /* 0x0000001018097819 */ /* 0x040fe400000006ff */
[----:B------:R-:W-:Y:S02]  /*aaf0*/  LOP3.LUT R24, R24, 0xffff0000, RZ, 0xc0, !PT ;  /* 0xffff000018187812 */ /* 0x000fe400078ec0ff */
[----:B------:R-:W-:Y:S02]  /*ab00*/  LOP3.LUT R26, R26, 0xffff0000, RZ, 0xc0, !PT ;  /* 0xffff00001a1a7812 */ /* 0x000fe400078ec0ff */
[----:B---3--:R-:W-:Y:S02]  /*ab10*/  LOP3.LUT R15, R4, 0xffff0000, RZ, 0xc0, !PT ;  /* 0xffff0000040f7812 */ /* 0x008fe400078ec0ff */
[----:B------:R-:W-:Y:S02]  /*ab20*/  LOP3.LUT R10, R5, 0xffff0000, RZ, 0xc0, !PT ;  /* 0xffff0000050a7812 */ /* 0x000fe400078ec0ff */
[----:B----4-:R-:W-:Y:S01]  /*ab30*/  LOP3.LUT R25, R6, 0xffff0000, RZ, 0xc0, !PT ;  /* 0xffff000006197812 */ /* 0x010fe200078ec0ff */
        /* <DEDUP_REMOVED lines=12> */
[----:B------:R-:W-:Y:S01]  /*ac00*/  FMUL.FTZ R8, R24, R4 ;  /* 0x0000000418087220 */ /* 0x000fe20000410000 */
[----:B------:R-:W-:Y:S01]  /*ac10*/  F2FP.BF16.PACK_AB R25, R0, R11 ;  /* 0x0000000b0019723e */ /* 0x000fe200000010ff */
[----:B------:R-:W-:Y:S02]  /*ac20*/  FMUL.FTZ R10, R26, R5 ;  /* 0x000000051a0a7220 */ /* 0x000fe40000410000 */
[----:B------:R-:W-:-:S02]  /*ac30*/  FMUL.FTZ R24, R24, R6 ;  /* 0x0000000618187220 */ /* 0x000fc40000410000 */
[-C--:B------:R-:W-:Y:S02]  /*ac40*/  FMUL.FTZ R26, R26, R7.reuse ;  /* 0x000000071a1a7220 */ /* 0x080fe40000410000 */
[----:B------:R-:W-:Y:S02]  /*ac50*/  FFMA.FTZ R8, R9, R6, -R8 ;  /* 0x0000000609087223 */ /* 0x000fe40000010808 */
[----:B------:R-:W-:Y:S02]  /*ac60*/  FFMA.FTZ R20, R29, R14, -R20 ;  /* 0x0000000e1d147223 */ /* 0x000fe40000010814 */
[----:B------:R-:W-:Y:S02]  /*ac70*/  FFMA.FTZ R9, R9, R4, R24 ;  /* 0x0000000409097223 */ /* 0x000fe40000010018 */
[C---:B------:R-:W-:Y:S01]  /*ac80*/  FFMA.FTZ R10, R16.reuse, R7, -R10 ;  /* 0x00000007100a7223 */ /* 0x040fe2000001080a */
[----:B------:R-:W-:Y:S01]  /*ac90*/  F2FP.BF16.PACK_AB R27, R27, R20 ;  /* 0x000000141b1b723e */ /* 0x000fe200000010ff */
[----:B------:R-:W-:Y:S01]  /*aca0*/  FFMA.FTZ R5, R16, R5, R26 ;  /* 0x0000000510057223 */ /* 0x000fe2000001001a */
[----:B------:R-:W-:-:S04]  /*acb0*/  F2FP.BF16.PACK_AB R24, R9, R8 ;  /* 0x000000080918723e */ /* 0x000fc800000010ff */
[----:B------:R-:W-:Y:S02]  /*acc0*/  F2FP.BF16.PACK_AB R26, R5, R10 ;  /* 0x0000000a051a723e */ /* 0x000fe400000010ff */
.L_x_2412:
[----:B------:R-:W-:Y:S05]  /*acd0*/  BSYNC B0 ;  /* 0x0000000000007941 */ /* 0x000fea0003800000 */
.L_x_2411:
[----:B-----5:R3:W-:Y:S04]  /*ace0*/  STS.128 [R209+0x2000], R24 ;  /* 0x00200018d1007388 */ /* 0x0207e80000000c00 */
[----:B--2---:R3:W5:Y:S01]  /*acf0*/  LD.E.128 R8, [R46.64+0x100] ;  /* 0x000100062e087980 */ /* 0x004762000c101d00 */
[----:B------:R-:W-:Y:S01]  /*ad00*/  IADD3 R0, R18, 0x80, RZ ;  /* 0x0000008012007810 */ /* 0x000fe20007ffe0ff */
[----:B------:R-:W-:Y:S03]  /*ad10*/  BSSY B0, `(.L_x_2413) ;  /* 0x000002a000007945 */ /* 0x000fe60003800000 */
[----:B------:R-:W-:-:S13]  /*ad20*/  ISETP.GE.AND P0, PT, R0, R3, PT ;  /* 0x000000030000720c */ /* 0x000fda0003f06270 */
[----:B------:R-:W-:Y:S05]  /*ad30*/  @P0 BRA `(.L_x_2414) ;  /* 0x0000027000000947 */ /* 0x000fea0003800000 */
[----:B------:R-:W2:Y:S04]  /*ad40*/  LD.E.64 R4, [R38.64+0x80] ;  /* 0x0000800626047980 */ /* 0x000ea8000c101b00 */
[----:B------:R-:W4:Y:S01]  /*ad50*/  LD.E.64 R6, [R30.64+0x80] ;  /* 0x000080061e067980 */ /* 0x000f22000c101b00 */
[C---:B-----5:R-:W-:Y:S01]  /*ad60*/  SHF.L.U32 R14, R9.reuse, 0x10, RZ ;  /* 0x00000010090e7819 */ /* 0x060fe200000006ff */
[----:B------:R-:W-:Y:S01]  /*ad70*/  IMAD.U32 R20, R10, 0x10000, RZ ;  /* 0x000100000a147824 */ /* 0x000fe200078e00ff */
[----:B------:R-:W-:Y:S02]  /*ad80*/  LOP3.LUT R0, R9, 0xffff0000, RZ, 0xc0, !PT ;  /* 0xffff000009007812 */ /* 0x000fe400078ec0ff */
[C---:B------:R-:W-:Y:S02]  /*ad90*/  SHF.L.U32 R9, R8.reuse, 0x10, RZ ;  /* 0x0000001008097819 */ /* 0x040fe400000006ff */
[----:B---3--:R-:W-:-:S02]  /*ada0*/  LOP3.LUT R24, R8, 0xffff0000, RZ, 0xc0, !PT ;  /* 0xffff000008187812 */ /* 0x008fc400078ec0ff */
[C---:B------:R-:W-:Y:S02]  /*adb0*/  LOP3.LUT R27, R11.reuse, 0xffff0000, RZ, 0xc0, !PT ;  /* 0xffff00000b1b7812 */ /* 0x040fe400078ec0ff */
[----:B------:R-:W-:Y:S02]  /*adc0*/  LOP3.LUT R26, R10, 0xffff0000, RZ, 0xc0, !PT ;  /* 0xffff00000a1a7812 */ /* 0x000fe400078ec0ff */
[----:B------:R-:W-:Y:S02]  /*add0*/  SHF.L.U32 R29, R11, 0x10, RZ ;  /* 0x000000100b1d7819 */ /* 0x000fe400000006ff */
[C---:B--2---:R-:W-:Y:S01]  /*ade0*/  LOP3.LUT R8, R5.reuse, 0xffff0000, RZ, 0xc0, !PT ;  /* 0xffff000005087812 */ /* 0x044fe200078ec0ff */
[----:B------:R-:W-:Y:S01]  /*adf0*/  IMAD.U32 R5, R5, 0x10000, RZ ;  /* 0x0001000005057824 */ /* 0x000fe200078e00ff */
[----:B------:R-:W-:Y:S02]  /*ae00*/  LOP3.LUT R15, R4, 0xffff0000, RZ, 0xc0, !PT ;  /* 0xffff0000040f7812 */ /* 0x000fe400078ec0ff */
[----:B----4-:R-:W-:Y:S01]  /*ae10*/  LOP3.LUT R16, R7, 0xffff0000, RZ, 0xc0, !PT ;  /* 0xffff000007107812 */ /* 0x010fe200078ec0ff */
[C---:B------:R-:W-:Y:S01]  /*ae20*/  FMUL.FTZ R10, R27.reuse, R8 ;  /* 0x000000081b0a7220 */ /* 0x040fe20000410000 */
[----:B------:R-:W-:Y:S01]  /*ae30*/  LOP3.LUT R25, R6, 0xffff0000, RZ, 0xc0, !PT ;  /* 0xffff000006197812 */ /* 0x000fe200078ec0ff */
[----:B------:R-:W-:Y:S01]  /*ae40*/  FMUL.FTZ R11, R0, R15 ;  /* 0x0000000f000b7220 */ /* 0x000fe20000410000 */
[----:B------:R-:W-:Y:S01]  /*ae50*/  SHF.L.U32 R4, R4, 0x10, RZ ;  /* 0x0000001004047819 */ /* 0x000fe200000006ff */
[----:B------:R-:W-:Y:S01]  /*ae60*/  FMUL.FTZ R27, R27, R16 ;  /* 0x000000101b1b7220 */ /* 0x000fe20000410000 */
[----:B------:R-:W-:Y:S01]  /*ae70*/  SHF.L.U32 R6, R6, 0x10, RZ ;  /* 0x0000001006067819 */ /* 0x000fe200000006ff */
[----:B------:R-:W-:Y:S01]  /*ae80*/  FMUL.FTZ R0, R0, R25 ;  /* 0x0000001900007220 */ /* 0x000fe20000410000 */
[----:B------:R-:W-:Y:S01]  /*ae90*/  SHF.L.U32 R7, R7, 0x10, RZ ;  /* 0x0000001007077819 */ /* 0x000fe200000006ff */
[----:B------:R-:W-:-:S02]  /*aea0*/  FFMA.FTZ R27, R29, R8, R27 ;  /* 0x000000081d1b7223 */ /* 0x000fc4000001001b */
[C---:B------:R-:W-:Y:S02]  /*aeb0*/  FFMA.FTZ R11, R14.reuse, R25, -R11 ;  /* 0x000000190e0b7223 */ /* 0x040fe4000001080b */
[----:B------:R-:W-:Y:S02]  /*aec0*/  FFMA.FTZ R0, R14, R15, R0 ;  /* 0x0000000f0e007223 */ /* 0x000fe40000010000 */
[C---:B------:R-:W-:Y:S02]  /*aed0*/  FMUL.FTZ R8, R24.reuse, R4 ;  /* 0x0000000418087220 */ /* 0x040fe40000410000 */
[----:B------:R-:W-:Y:S01]  /*aee0*/  FMUL.FTZ R24, R24, R6 ;  /* 0x0000000618187220 */ /* 0x000fe20000410000 */
[----:B------:R-:W-:Y:S01]  /*aef0*/  F2FP.BF16.PACK_AB R0, R0, R11 ;  /* 0x0000000b0000723e */ /* 0x000fe200000010ff */
[C---:B------:R-:W-:Y:S02]  /*af00*/  FMUL.FTZ R14, R26.reuse, R5 ;  /* 0x000000051a0e7220 */ /* 0x040fe40000410000 */
[----:B------:R-:W-:-:S02]  /*af10*/  FMUL.FTZ R26, R26, R7 ;  /* 0x000000071a1a7220 */ /* 0x000fc40000410000 */
[----:B------:R-:W-:Y:S02]  /*af20*/  FFMA.FTZ R8, R9, R6, -R8 ;  /* 0x0000000609087223 */ /* 0x000fe40000010808 */
[----:B------:R-:W-:Y:S02]  /*af30*/  FFMA.FTZ R10, R29, R16, -R10 ;  /* 0x000000101d0a7223 */ /* 0x000fe4000001080a */
[----:B------:R-:W-:Y:S02]  /*af40*/  FFMA.FTZ R9, R9, R4, R24 ;  /* 0x0000000409097223 */ /* 0x000fe40000010018 */
[C---:B------:R-:W-:Y:S01]  /*af50*/  FFMA.FTZ R14, R20.reuse, R7, -R14 ;  /* 0x00000007140e7223 */ /* 0x040fe2000001080e */
[----:B------:R-:W-:Y:S01]  /*af60*/  F2FP.BF16.PACK_AB R11, R27, R10 ;  /* 0x0000000a1b0b723e */ /* 0x000fe200000010ff */
[----:B------:R-:W-:Y:S01]  /*af70*/  FFMA.FTZ R5, R20, R5, R26 ;  /* 0x0000000514057223 */ /* 0x000fe2000001001a */
[----:B------:R-:W-:Y:S02]  /*af80*/  F2FP.BF16.PACK_AB R8, R9, R8 ;  /* 0x000000080908723e */ /* 0x000fe400000010ff */
[----:B------:R-:W-:-:S02]  /*af90*/  MOV R9, R0 ;  /* 0x0000000000097202 */ /* 0x000fc40000000f00 */
[----:B------:R-:W-:Y:S02]  /*afa0*/  F2FP.BF16.PACK_AB R10, R5, R14 ;  /* 0x0000000e050a723e */ /* 0x000fe400000010ff */
.L_x_2414:
[----:B------:R-:W-:Y:S05]  /*afb0*/  BSYNC B0 ;  /* 0x0000000000007941 */ /* 0x000fea0003800000 */
.L_x_2413:
[----:B-----5:R2:W-:Y:S02]  /*afc0*/  STS.128 [R209+0x4000], R8 ;  /* 0x00400008d1007388 */ /* 0x0205e40000000c00 */
.L_x_2408:
[----:B------:R-:W-:Y:S05]  /*afd0*/  BSYNC B1 ;  /* 0x0000000000017941 */ /* 0x000fea0003800000 */
.L_x_2407:
[----:B------:R-:W-:Y:S01]  /*afe0*/  IADD3 R0, R160, 0x10, RZ ;  /* 0x00000010a0007810 */ /* 0x000fe20007ffe0ff */
[----:B------:R-:W-:Y:S03]  /*aff0*/  BSSY B1, `(.L_x_2415) ;  /* 0x0000093000017945 */ /* 0x000fe60003800000 */
[----:B------:R-:W-:-:S04]  /*b000*/  ISETP.GE.AND P0, PT, R0, R21, PT ;  /* 0x000000150000720c */ /* 0x000fc80003f06270 */
[----:B------:R-:W-:-:S13]  /*b010*/  ISETP.LT.OR P0, PT, R56, -0x87, P0 ;  /* 0xffffff793800780c */ /* 0x000fda0000701670 */
[----:B------:R-:W-:Y:S05]  /*b020*/  @P0 BRA `(.L_x_2416) ;  /* 0x000008f000000947 */ /* 0x000fea0003800000 */
[----:B--2---:R2:W5:Y:S01]  /*b030*/  LD.E.128 R8, [R44.64] ;  /* 0x000000062c087980 */ /* 0x004562000c101d00 */
[C---:B------:R-:W-:Y:S01]  /*b040*/  IADD3 R5, P0, R2.reuse, R13, RZ ;  /* 0x0000000d02057210 */ /* 0x040fe20007f1e0ff */
[----:B------:R-:W-:Y:S03]  /*b050*/  BSSY B0, `(.L_x_2417) ;  /* 0x0000031000007945 */ /* 0x000fe60003800000 */
[----:B------:R-:W-:Y:S01]  /*b060*/  LEA.HI.X.SX32 R2, R2, R12, 0x1, P0 ;  /* 0x0000000c02027211 */ /* 0x000fe200000f0eff */
[C---:B------:R-:W-:Y:S01]  /*b070*/  IMAD.SHL.U32 R39, R5.reuse, 0x2, RZ ;  /* 0x0000000205277824 */ /* 0x040fe200078e00ff */
[----:B------:R-:W-:Y:S02]  /*b080*/  ISETP.GE.AND P0, PT, R18, R3, PT ;  /* 0x000000031200720c */ /* 0x000fe40003f06270 */
[----:B------:R-:W-:Y:S02]  /*b090*/  SHF.L.U64.HI R5, R5, 0x1, R2 ;  /* 0x0000000105057819 */ /* 0x000fe40000010202 */
[----:B------:R-:W-:-:S02]  /*b0a0*/  IADD3 R14, P2, R34, R39, RZ ;  /* 0x00000027220e7210 */ /* 0x000fc40007f5e0ff */
[----:B------:R-:W-:-:S03]  /*b0b0*/  IADD3 R38, P1, R32, R39, RZ ;  /* 0x0000002720267210 */ /* 0x000fc60007f3e0ff */
[--C-:B------:R-:W-:Y:S02]  /*b0c0*/  IMAD.X R15, R35, 0x1, R5.reuse, P2 ;  /* 0x00000001230f7824 */ /* 0x100fe400010e0605 */
[----:B------:R-:W-:Y:S02]  /*b0d0*/  IMAD.X R39, R33, 0x1, R5, P1 ;  /* 0x0000000121277824 */ /* 0x000fe400008e0605 */
[----:B------:R-:W-:Y:S05]  /*b0e0*/  @P0 BRA `(.L_x_2418) ;  /* 0x0000027000000947 */ /* 0x000fea0003800000 */
[----:B------:R-:W4:Y:S04]  /*b0f0*/  LD.E.64 R4, [R38.64] ;  /* 0x0000000626047980 */ /* 0x000f28000c101b00 */
[----:B--2---:R-:W2:Y:S01]  /*b100*/  LD.E.64 R6, [R14.64] ;  /* 0x000000060e067980 */ /* 0x004ea2000c101b00 */
[C---:B-----5:R-:W-:Y:S01]  /*b110*/  SHF.L.U32 R16, R9.reuse, 0x10, RZ ;  /* 0x0000001009107819 */ /* 0x060fe200000006ff */
[----:B---3--:R-:W-:Y:S01]  /*b120*/  IMAD.U32 R24, R10, 0x10000, RZ ;  /* 0x000100000a187824 */ /* 0x008fe200078e00ff */
[----:B------:R-:W-:-:S02]  /*b130*/  LOP3.LUT R2, R9, 0xffff0000, RZ, 0xc0, !PT ;  /* 0xffff000009027812 */ /* 0x000fc400078ec0ff */
[C---:B------:R-:W-:Y:S02]  /*b140*/  SHF.L.U32 R9, R8.reuse, 0x10, RZ ;  /* 0x0000001008097819 */ /* 0x040fe400000006ff */
[----:B------:R-:W-:Y:S02]  /*b150*/  LOP3.LUT R26, R8, 0xffff0000, RZ, 0xc0, !PT ;  /* 0xffff0000081a7812 */ /* 0x000fe400078ec0ff */
[C---:B------:R-:W-:Y:S02]  /*b160*/  LOP3.LUT R29, R11.reuse, 0xffff0000, RZ, 0xc0, !PT ;  /* 0xffff00000b1d7812 */ /* 0x040fe400078ec0ff */
[----:B------:R-:W-:Y:S02]  /*b170*/  LOP3.LUT R28, R10, 0xffff0000, RZ, 0xc0, !PT ;  /* 0xffff00000a1c7812 */ /* 0x000fe400078ec0ff */
[----:B------:R-:W-:Y:S02]  /*b180*/  SHF.L.U32 R31, R11, 0x10, RZ ;  /* 0x000000100b1f7819 */ /* 0x000fe400000006ff */
[C---:B----4-:R-:W-:Y:S01]  /*b190*/  LOP3.LUT R8, R5.reuse, 0xffff0000, RZ, 0xc0, !PT ;  /* 0xffff000005087812 */ /* 0x050fe200078ec0ff */
[----:B------:R-:W-:Y:S01]  /*b1a0*/  IMAD.U32 R5, R5, 0x10000, RZ ;  /* 0x0001000005057824 */ /* 0x000fe200078e00ff */
[----:B------:R-:W-:-:S02]  /*b1b0*/  LOP3.LUT R25, R4, 0xffff0000, RZ, 0xc0, !PT ;  /* 0xffff000004197812 */ /* 0x000fc400078ec0ff */
[----:B--2---:R-:W-:Y:S01]  /*b1c0*/  LOP3.LUT R20, R7, 0xffff0000, RZ, 0xc0, !PT ;  /* 0xffff000007147812 */ /* 0x004fe200078ec0ff */
        /* <DEDUP_REMOVED lines=25> */
.L_x_2418:
[----:B------:R-:W-:Y:S05]  /*b360*/  BSYNC B0 ;  /* 0x0000000000007941 */ /* 0x000fea0003800000 */
.L_x_2417:
[----:B-----5:R4:W-:Y:S04]  /*b370*/  STS.128 [R209+0x800], R8 ;  /* 0x00080008d1007388 */ /* 0x0209e80000000c00 */
[----:B---3--:R4:W5:Y:S01]  /*b380*/  LD.E.128 R24, [R44.64+0x80] ;  /* 0x000080062c187980 */ /* 0x008962000c101d00 */
[----:B------:R-:W-:Y:S01]  /*b390*/  IADD3 R2, R18, 0x40, RZ ;  /* 0x0000004012027810 */ /* 0x000fe20007ffe0ff */
[----:B------:R-:W-:Y:S03]  /*b3a0*/  BSSY B0, `(.L_x_2419) ;  /* 0x0000029000007945 */ /* 0x000fe60003800000 */
[----:B------:R-:W-:-:S13]  /*b3b0*/  ISETP.GE.AND P0, PT, R2, R3, PT ;  /* 0x000000030200720c */ /* 0x000fda0003f06270 */
[----:B------:R-:W-:Y:S05]  /*b3c0*/  @P0 BRA `(.L_x_2420) ;  /* 0x0000026000000947 */ /* 0x000fea0003800000 */
[----:B------:R-:W3:Y:S04]  /*b3d0*/  LD.E.64 R4, [R38.64+0x40] ;  /* 0x0000400626047980 */ /* 0x000ee8000c101b00 */
[----:B--2---:R-:W2:Y:S01]  /*b3e0*/  LD.E.64 R6, [R14.64+0x40] ;  /* 0x000040060e067980 */ /* 0x004ea2000c101b00 */
[C---:B----45:R-:W-:Y:S01]  /*b3f0*/  SHF.L.U32 R8, R25.reuse, 0x10, RZ ;  /* 0x0000001019087819 */ /* 0x070fe200000006ff */
[----:B------:R-:W-:Y:S01]  /*b400*/  IMAD.U32 R20, R26, 0x10000, RZ ;  /* 0x000100001a147824 */ /* 0x000fe200078e00ff */
[----:B------:R-:W-:Y:S02]  /*b410*/  LOP3.LUT R2, R25, 0xffff0000, RZ, 0xc0, !PT ;  /* 0xffff000019027812 */ /* 0x000fe400078ec0ff */
[C---:B------:R-:W-:Y:S02]  /*b420*/  SHF.L.U32 R31, R27.reuse, 0x10, RZ ;  /* 0x000000101b1f7819 */ /* 0x040fe400000006ff */
[----:B------:R-:W-:-:S02]  /*b430*/  LOP3.LUT R29, R27, 0xffff0000, RZ, 0xc0, !PT ;  /* 0xffff00001b1d7812 */ /* 0x000fc400078ec0ff */
[----:B------:R-:W-:Y:S02]  /*b440*/  LOP3.LUT R28, R26, 0xffff0000, RZ, 0xc0, !PT ;  /* 0xffff00001a1c7812 */ /* 0x000fe400078ec0ff */
[C---:B------:R-:W-:Y:S02]  /*b450*/  SHF.L.U32 R9, R24.reuse, 0x10, RZ ;  /* 0x0000001018097819 */ /* 0x040fe400000006ff */
        /* <DEDUP_REMOVED lines=22> */
[C---:B------:R-:W-:Y:S02]  /*b5c0*/  FFMA.FTZ R8, R9.reuse, R6, -R8 ;  /* 0x0000000609087223 */ /* 0x040fe40000010808 */
[----:B------:R-:W-:Y:S01]  /*b5d0*/  FFMA.FTZ R9, R9, R4, R24 ;  /* 0x0000000409097223 */ /* 0x000fe20000010018 */
[----:B------:R-:W-:Y:S01]  /*b5e0*/  F2FP.BF16.PACK_AB R27, R29, R26 ;  /* 0x0000001a1d1b723e */ /* 0x000fe200000010ff */
[C---:B------:R-:W-:Y:S02]  /*b5f0*/  FFMA.FTZ R10, R20.reuse, R7, -R10 ;  /* 0x00000007140a7223 */ /* 0x040fe4000001080a */
[----:B------:R-:W-:Y:S01]  /*b600*/  FFMA.FTZ R5, R20, R5, R28 ;  /* 0x0000000514057223 */ /* 0x000fe2000001001c */
[----:B------:R-:W-:-:S04]  /*b610*/  F2FP.BF16.PACK_AB R24, R9, R8 ;  /* 0x000000080918723e */ /* 0x000fc800000010ff */
[----:B------:R-:W-:Y:S02]  /*b620*/  F2FP.BF16.PACK_AB R26, R5, R10 ;  /* 0x0000000a051a723e */ /* 0x000fe400000010ff */
.L_x_2420:
[----:B------:R-:W-:Y:S05]  /*b630*/  BSYNC B0 ;  /* 0x0000000000007941 */ /* 0x000fea0003800000 */
.L_x_2419:
[----:B-----5:R3:W-:Y:S04]  /*b640*/  STS.128 [R209+0x2800], R24 ;  /* 0x00280018d1007388 */ /* 0x0207e80000000c00 */
[----:B-12-4-:R-:W5:Y:S01]  /*b650*/  LD.E.128 R44, [R44.64+0x100] ;  /* 0x000100062c2c7980 */ /* 0x016f62000c101d00 */
[----:B------:R-:W-:Y:S01]  /*b660*/  IADD3 R2, R18, 0x80, RZ ;  /* 0x0000008012027810 */ /* 0x000fe20007ffe0ff */
[----:B------:R-:W-:Y:S03]  /*b670*/  BSSY B0, `(.L_x_2421) ;  /* 0x0000029000007945 */ /* 0x000fe60003800000 */
[----:B------:R-:W-:-:S13]  /*b680*/  ISETP.GE.AND P0, PT, R2, R3, PT ;  /* 0x000000030200720c */ /* 0x000fda0003f06270 */
[----:B------:R-:W-:Y:S05]  /*b690*/  @P0 BRA `(.L_x_2422) ;  /* 0x0000026000000947 */ /* 0x000fea0003800000 */
[----:B------:R-:W2:Y:S04]  /*b6a0*/  LD.E.64 R4, [R38.64+0x80] ;  /* 0x0000800626047980 */ /* 0x000ea8000c101b00 */
[----:B------:R-:W4:Y:S01]  /*b6b0*/  LD.E.64 R6, [R14.64+0x80] ;  /* 0x000080060e067980 */ /* 0x000f22000c101b00 */
[----:B-----5:R-:W-:Y:S01]  /*b6c0*/  LOP3.LUT R2, R45, 0xffff0000, RZ, 0xc0, !PT ;  /* 0xffff00002d027812 */ /* 0x020fe200078ec0ff */
[----:B------:R-:W-:Y:S01]  /*b6d0*/  IMAD.U32 R16, R46, 0x10000, RZ ;  /* 0x000100002e107824 */ /* 0x000fe200078e00ff */
[----:B------:R-:W-:Y:S02]  /*b6e0*/  LOP3.LUT R29, R47, 0xffff0000, RZ, 0xc0, !PT ;  /* 0xffff00002f1d7812 */ /* 0x000fe400078ec0ff */
[----:B------:R-:W-:Y:S02]  /*b6f0*/  SHF.L.U32 R8, R45, 0x10, RZ ;  /* 0x000000102d087819 */ /* 0x000fe400000006ff */
[----:B------:R-:W-:-:S02]  /*b700*/  SHF.L.U32 R9, R44, 0x10, RZ ;  /* 0x000000102c097819 */ /* 0x000fc400000006ff */
[----:B------:R-:W-:Y:S02]  /*b710*/  SHF.L.U32 R31, R47, 0x10, RZ ;  /* 0x000000102f1f7819 */ /* 0x000fe400000006ff */
[----:B------:R-:W-:Y:S02]  /*b720*/  LOP3.LUT R44, R44, 0xffff0000, RZ, 0xc0, !PT ;  /* 0xffff00002c2c7812 */ /* 0x000fe400078ec0ff */
[----:B------:R-:W-:Y:S02]  /*b730*/  LOP3.LUT R46, R46, 0xffff0000, RZ, 0xc0, !PT ;  /* 0xffff00002e2e7812 */ /* 0x000fe400078ec0ff */
[----:B--23--:R-:W-:Y:S02]  /*b740*/  LOP3.LUT R25, R4, 0xffff0000, RZ, 0xc0, !PT ;  /* 0xffff000004197812 */ /* 0x00cfe400078ec0ff */
[----:B------:R-:W-:Y:S02]  /*b750*/  LOP3.LUT R10, R5, 0xffff0000, RZ, 0xc0, !PT ;  /* 0xffff0000050a7812 */ /* 0x000fe400078ec0ff */
[----:B----4-:R-:W-:Y:S01]  /*b760*/  LOP3.LUT R27, R6, 0xffff0000, RZ, 0xc0, !PT ;  /* 0xffff0000061b7812 */ /* 0x010fe200078ec0ff */
[----:B------:R-:W-:Y:S01]  /*b770*/  FMUL.FTZ R11, R2, R25 ;  /* 0x00000019020b7220 */ /* 0x000fe20000410000 */
[----:B------:R-:W-:Y:S01]  /*b780*/  LOP3.LUT R14, R7, 0xffff0000, RZ, 0xc0, !PT ;  /* 0xffff0000070e7812 */ /* 0x000fe200078ec0ff */
[----:B------:R-:W-:Y:S01]  /*b790*/  FMUL.FTZ R15, R29, R10 ;  /* 0x0000000a1d0f7220 */ /* 0x000fe20000410000 */
[----:B------:R-:W-:Y:S01]  /*b7a0*/  SHF.L.U32 R4, R4, 0x10, RZ ;  /* 0x0000001004047819 */ /* 0x000fe200000006ff */
[-C--:B------:R-:W-:Y:S01]  /*b7b0*/  FMUL.FTZ R2, R2, R27.reuse ;  /* 0x0000001b02027220 */ /* 0x080fe20000410000 */
[----:B------:R-:W-:Y:S01]  /*b7c0*/  SHF.L.U32 R5, R5, 0x10, RZ ;  /* 0x0000001005057819 */ /* 0x000fe200000006ff */
[----:B------:R-:W-:Y:S01]  /*b7d0*/  IMAD.U32 R6, R6, 0x10000, RZ ;  /* 0x0001000006067824 */ /* 0x000fe200078e00ff */
[----:B------:R-:W-:Y:S01]  /*b7e0*/  SHF.L.U32 R7, R7, 0x10, RZ ;  /* 0x0000001007077819 */ /* 0x000fe200000006ff */
[----:B------:R-:W-:-:S02]  /*b7f0*/  FFMA.FTZ R11, R8, R27, -R11 ;  /* 0x0000001b080b7223 */ /* 0x000fc4000001080b */
[----:B------:R-:W-:Y:S02]  /*b800*/  FFMA.FTZ R2, R8, R25, R2 ;  /* 0x0000001908027223 */ /* 0x000fe40000010002 */
[-C--:B------:R-:W-:Y:S02]  /*b810*/  FMUL.FTZ R29, R29, R14.reuse ;  /* 0x0000000e1d1d7220 */ /* 0x080fe40000410000 */
[----:B------:R-:W-:Y:S01]  /*b820*/  FFMA.FTZ R15, R31, R14, -R15 ;  /* 0x0000000e1f0f7223 */ /* 0x000fe2000001080f */
[----:B------:R-:W-:Y:S01]  /*b830*/  F2FP.BF16.PACK_AB R45, R2, R11 ;  /* 0x0000000b022d723e */ /* 0x000fe200000010ff */
[----:B------:R-:W-:Y:S02]  /*b840*/  FMUL.FTZ R8, R44, R4 ;  /* 0x000000042c087220 */ /* 0x000fe40000410000 */
[----:B------:R-:W-:Y:S02]  /*b850*/  FMUL.FTZ R14, R46, R5 ;  /* 0x000000052e0e7220 */ /* 0x000fe40000410000 */
[----:B------:R-:W-:-:S02]  /*b860*/  FMUL.FTZ R44, R44, R6 ;  /* 0x000000062c2c7220 */ /* 0x000fc40000410000 */
[-C--:B------:R-:W-:Y:S02]  /*b870*/  FMUL.FTZ R46, R46, R7.reuse ;  /* 0x000000072e2e7220 */ /* 0x080fe40000410000 */
[----:B------:R-:W-:Y:S02]  /*b880*/  FFMA.FTZ R8, R9, R6, -R8 ;  /* 0x0000000609087223 */ /* 0x000fe40000010808 */
[----:B------:R-:W-:Y:S02]  /*b890*/  FFMA.FTZ R10, R31, R10, R29 ;  /* 0x0000000a1f0a7223 */ /* 0x000fe4000001001d */
[----:B------:R-:W-:Y:S02]  /*b8a0*/  FFMA.FTZ R9, R9, R4, R44 ;  /* 0x0000000409097223 */ /* 0x000fe4000001002c */
[----:B------:R-:W-:Y:S01]  /*b8b0*/  FFMA.FTZ R14, R16, R7, -R14 ;  /* 0x00000007100e7223 */ /* 0x000fe2000001080e */
[----:B------:R-:W-:Y:S01]  /*b8c0*/  F2FP.BF16.PACK_AB R47, R10, R15 ;  /* 0x0000000f0a2f723e */ /* 0x000fe200000010ff */
[----:B------:R-:W-:Y:S01]  /*b8d0*/  FFMA.FTZ R5, R16, R5, R46 ;  /* 0x0000000510057223 */ /* 0x000fe2000001002e */
[----:B------:R-:W-:-:S04]  /*b8e0*/  F2FP.BF16.PACK_AB R44, R9, R8 ;  /* 0x00000008092c723e */ /* 0x000fc800000010ff */
[----:B------:R-:W-:Y:S02]  /*b8f0*/  F2FP.BF16.PACK_AB R46, R5, R14 ;  /* 0x0000000e052e723e */ /* 0x000fe400000010ff */
.L_x_2422:
[----:B------:R-:W-:Y:S05]  /*b900*/  BSYNC B0 ;  /* 0x0000000000007941 */ /* 0x000fea0003800000 */
.L_x_2421:
[----:B-----5:R1:W-:Y:S02]  /*b910*/  STS.128 [R209+0x4800], R44 ;  /* 0x0048002cd1007388 */ /* 0x0203e40000000c00 */
.L_x_2416:
[----:B------:R-:W-:Y:S05]  /*b920*/  BSYNC B1 ;  /* 0x0000000000017941 */ /* 0x000fea0003800000 */
.L_x_2415:
[----:B------:R-:W-:Y:S01]  /*b930*/  IADD3 R2, R160, 0x20, RZ ;  /* 0x00000020a0027810 */ /* 0x000fe20007ffe0ff */
[----:B------:R-:W-:Y:S03]  /*b940*/  BSSY B1, `(.L_x_2423) ;  /* 0x0000094000017945 */ /* 0x000fe60003800000 */
[----:B------:R-:W-:-:S04]  /*b950*/  ISETP.GE.AND P0, PT, R2, R21, PT ;  /* 0x000000150200720c */ /* 0x000fc80003f06270 */
[----:B------:R-:W-:-:S13]  /*b960*/  ISETP.LT.OR P0, PT, R56, -0x107, P0 ;  /* 0xfffffef93800780c */ /* 0x000fda0000701670 */
[----:B------:R-:W-:Y:S05]  /*b970*/  @P0 BRA `(.L_x_2424) ;  /* 0x0000090000000947 */ /* 0x000fea0003800000 */
[----:B---3--:R3:W5:Y:S01]  /*b980*/  LD.E.128 R24, [R36.64] ;  /* 0x0000000624187980 */ /* 0x008762000c101d00 */
[----:B------:R-:W-:Y:S01]  /*b990*/  IMAD.SHL.U32 R5, R17, 0x20, RZ ;  /* 0x0000002011057824 */ /* 0x000fe200078e00ff */
[----:B------:R-:W-:Y:S04]  /*b9a0*/  BSSY B0, `(.L_x_2425) ;  /* 0x0000031000007945 */ /* 0x000fe80003800000 */
[----:B------:R-:W-:-:S04]  /*b9b0*/  IADD3 R4, P0, R5, R13, RZ ;  /* 0x0000000d05047210 */ /* 0x000fc80007f1e0ff */
[----:B------:R-:W-:Y:S01]  /*b9c0*/  LEA.HI.X.SX32 R5, R5, R12, 0x1, P0 ;  /* 0x0000000c05057211 */ /* 0x000fe200000f0eff */
[----:B------:R-:W-:Y:S01]  /*b9d0*/  IMAD.SHL.U32 R43, R4, 0x2, RZ ;  /* 0x00000002042b7824 */ /* 0x000fe200078e00ff */
[----:B------:R-:W-:Y:S02]  /*b9e0*/  ISETP.GE.AND P0, PT, R18, R3, PT ;  /* 0x000000031200720c */ /* 0x000fe40003f06270 */
[----:B------:R-:W-:Y:S02]  /*b9f0*/  SHF.L.U64.HI R5, R4, 0x1, R5 ;  /* 0x0000000104057819 */ /* 0x000fe40000010205 */
[-C--:B------:R-:W-:Y:S02]  /*ba00*/  IADD3 R28, P2, R34, R43.reuse, RZ ;  /* 0x0000002b221c7210 */ /* 0x080fe40007f5e0ff */
[----:B------:R-:W-:-:S03]  /*ba10*/  IADD3 R42, P1, R32, R43, RZ ;  /* 0x0000002b202a7210 */ /* 0x000fc60007f3e0ff */
[--C-:B------:R-:W-:Y:S02]  /*ba20*/  IMAD.X R29, R35, 0x1, R5.reuse, P2 ;  /* 0x00000001231d7824 */ /* 0x100fe400010e0605 */
[----:B------:R-:W-:Y:S02]  /*ba30*/  IMAD.X R43, R33, 0x1, R5, P1 ;  /* 0x00000001212b7824 */ /* 0x000fe400008e0605 */
[----:B------:R-:W-:Y:S05]  /*ba40*/  @P0 BRA `(.L_x_2426) ;  /* 0x0000026000000947 */ /* 0x000fea0003800000 */
[----:B---3--:R-:W3:Y:S04]  /*ba50*/  LD.E.64 R4, [R42.64] ;  /* 0x000000062a047980 */ /* 0x008ee8000c101b00 */
[----:B------:R-:W4:Y:S01]  /*ba60*/  LD.E.64 R6, [R28.64] ;  /* 0x000000061c067980 */ /* 0x000f22000c101b00 */
[C---:B--2--5:R-:W-:Y:S02]  /*ba70*/  SHF.L.U32 R9, R25.reuse, 0x10, RZ ;  /* 0x0000001019097819 */ /* 0x064fe400000006ff */
[----:B------:R-:W-:-:S02]  /*ba80*/  LOP3.LUT R8, R25, 0xffff0000, RZ, 0xc0, !PT ;  /* 0xffff000019087812 */ /* 0x000fc400078ec0ff */
[C---:B------:R-:W-:Y:S02]  /*ba90*/  SHF.L.U32 R10, R24.reuse, 0x10, RZ ;  /* 0x00000010180a7819 */ /* 0x040fe400000006ff */
[----:B------:R-:W-:Y:S02]  /*baa0*/  LOP3.LUT R30, R24, 0xffff0000, RZ, 0xc0, !PT ;  /* 0xffff0000181e7812 */ /* 0x000fe400078ec0ff */
[C---:B------:R-:W-:Y:S02]  /*bab0*/  SHF.L.U32 R24, R27.reuse, 0x10, RZ ;  /* 0x000000101b187819 */ /* 0x040fe400000006ff */
[----:B------:R-:W-:Y:S01]  /*bac0*/  LOP3.LUT R20, R27, 0xffff0000, RZ, 0xc0, !PT ;  /* 0xffff00001b147812 */ /* 0x000fe200078ec0ff */
[C---:B------:R-:W-:Y:S01]  /*bad0*/  IMAD.U32 R27, R26.reuse, 0x10000, RZ ;  /* 0x000100001a1b7824 */ /* 0x040fe200078e00ff */
[----:B------:R-:W-:Y:S02]  /*bae0*/  LOP3.LUT R26, R26, 0xffff0000, RZ, 0xc0, !PT ;  /* 0xffff00001a1a7812 */ /* 0x000fe400078ec0ff */
[----:B---3--:R-:W-:-:S02]  /*baf0*/  LOP3.LUT R15, R4, 0xffff0000, RZ, 0xc0, !PT ;  /* 0xffff0000040f7812 */ /* 0x008fc400078ec0ff */
        /* <DEDUP_REMOVED lines=8> */
[C---:B------:R-:W-:Y:S02]  /*bb80*/  FFMA.FTZ R14, R9.reuse, R25, -R14 ;  /* 0x00000019090e7223 */ /* 0x040fe4000001080e */
[----:B------:R-:W-:Y:S01]  /*bb90*/  FFMA.FTZ R9, R9, R15, R8 ;  /* 0x0000000f09097223 */ /* 0x000fe20000010008 */
[----:B------:R-:W-:Y:S01]  /*bba0*/  SHF.L.U32 R15, R4, 0x10, RZ ;  /* 0x00000010040f7819 */ /* 0x000fe200000006ff */
[----:B------:R-:W-:-:S02]  /*bbb0*/  IMAD.U32 R25, R6, 0x10000, RZ ;  /* 0x0001000006197824 */ /* 0x000fc400078e00ff */
[----:B------:R-:W-:Y:S02]  /*bbc0*/  FMUL.FTZ R6, R26, R5 ;  /* 0x000000051a067220 */ /* 0x000fe40000410000 */
[----:B------:R-:W-:Y:S02]  /*bbd0*/  FMUL.FTZ R4, R30, R15 ;  /* 0x0000000f1e047220 */ /* 0x000fe40000410000 */
[-C--:B------:R-:W-:Y:S02]  /*bbe0*/  FMUL.FTZ R20, R20, R16.reuse ;  /* 0x0000001014147220 */ /* 0x080fe40000410000 */
[----:B------:R-:W-:Y:S02]  /*bbf0*/  FMUL.FTZ R30, R30, R25 ;  /* 0x000000191e1e7220 */ /* 0x000fe40000410000 */
[----:B------:R-:W-:Y:S02]  /*bc00*/  FMUL.FTZ R26, R26, R7 ;  /* 0x000000071a1a7220 */ /* 0x000fe40000410000 */
[----:B------:R-:W-:-:S02]  /*bc10*/  FFMA.FTZ R31, R24, R16, -R31 ;  /* 0x00000010181f7223 */ /* 0x000fc4000001081f */
[----:B------:R-:W-:Y:S02]  /*bc20*/  FFMA.FTZ R20, R24, R11, R20 ;  /* 0x0000000b18147223 */ /* 0x000fe40000010014 */
[C---:B------:R-:W-:Y:S01]  /*bc30*/  FFMA.FTZ R4, R10.reuse, R25, -R4 ;  /* 0x000000190a047223 */ /* 0x040fe20000010804 */
[----:B------:R-:W-:Y:S01]  /*bc40*/  F2FP.BF16.PACK_AB R25, R9, R14 ;  /* 0x0000000e0919723e */ /* 0x000fe200000010ff */
[----:B------:R-:W-:Y:S02]  /*bc50*/  FFMA.FTZ R15, R10, R15, R30 ;  /* 0x0000000f0a0f7223 */ /* 0x000fe4000001001e */
[C---:B------:R-:W-:Y:S02]  /*bc60*/  FFMA.FTZ R6, R27.reuse, R7, -R6 ;  /* 0x000000071b067223 */ /* 0x040fe40000010806 */
[----:B------:R-:W-:Y:S01]  /*bc70*/  FFMA.FTZ R5, R27, R5, R26 ;  /* 0x000000051b057223 */ /* 0x000fe2000001001a */
[----:B------:R-:W-:Y:S02]  /*bc80*/  F2FP.BF16.PACK_AB R27, R20, R31 ;  /* 0x0000001f141b723e */ /* 0x000fe400000010ff */
[----:B------:R-:W-:-:S02]  /*bc90*/  F2FP.BF16.PACK_AB R24, R15, R4 ;  /* 0x000000040f18723e */ /* 0x000fc400000010ff */
[----:B------:R-:W-:Y:S02]  /*bca0*/  F2FP.BF16.PACK_AB R26, R5, R6 ;  /* 0x00000006051a723e */ /* 0x000fe400000010ff */
.L_x_2426:
[----:B---3--:R-:W-:Y:S05]  /*bcb0*/  BSYNC B0 ;  /* 0x0000000000007941 */ /* 0x008fea0003800000 */
.L_x_2425:
        /* <DEDUP_REMOVED lines=9> */
[----:B---3--:R-:W-:Y:S01]  /*bd50*/  IMAD.U32 R26, R10, 0x10000, RZ ;  /* 0x000100000a1a7824 */ /* 0x008fe200078e00ff */
[----:B------:R-:W-:Y:S02]  /*bd60*/  LOP3.LUT R9, R9, 0xffff0000, RZ, 0xc0, !PT ;  /* 0xffff000009097812 */ /* 0x000fe400078ec0ff */
[C---:B------:R-:W-:Y:S02]  /*bd70*/  SHF.L.U32 R15, R8.reuse, 0x10, RZ ;  /* 0x00000010080f7819 */ /* 0x040fe400000006ff */
[----:B------:R-:W-:-:S02]  /*bd80*/  LOP3.LUT R30, R8, 0xffff0000, RZ, 0xc0, !PT ;  /* 0xffff0000081e7812 */ /* 0x000fc400078ec0ff */
[C---:B------:R-:W-:Y:S02]  /*bd90*/  LOP3.LUT R25, R11.reuse, 0xffff0000, RZ, 0xc0, !PT ;  /* 0xffff00000b197812 */ /* 0x040fe400078ec0ff */
[----:B------:R-:W-:Y:S02]  /*bda0*/  SHF.L.U32 R27, R11, 0x10, RZ ;  /* 0x000000100b1b7819 */ /* 0x000fe400000006ff */
[----:B------:R-:W-:Y:S02]  /*bdb0*/  LOP3.LUT R31, R10, 0xffff0000, RZ, 0xc0, !PT ;  /* 0xffff00000a1f7812 */ /* 0x000fe400078ec0ff */
[----:B--2---:R-:W-:Y:S02]  /*bdc0*/  LOP3.LUT R16, R4, 0xffff0000, RZ, 0xc0, !PT ;  /* 0xffff000004107812 */ /* 0x004fe400078ec0ff */
[C---:B------:R-:W-:Y:S01]  /*bdd0*/  LOP3.LUT R8, R5.reuse, 0xffff0000, RZ, 0xc0, !PT ;  /* 0xffff000005087812 */ /* 0x040fe200078ec0ff */
[----:B------:R-:W-:Y:S01]  /*bde0*/  IMAD.U32 R5, R5, 0x10000, RZ ;  /* 0x0001000005057824 */ /* 0x000fe200078e00ff */
        /* <DEDUP_REMOVED lines=9> */
[----:B------:R-:W-:-:S02]  /*be80*/  FFMA.FTZ R11, R14, R24, -R11 ;  /* 0x000000180e0b7223 */ /* 0x000fc4000001080b */
[----:B------:R-:W-:Y:S02]  /*be90*/  FFMA.FTZ R14, R14, R16, R9 ;  /* 0x000000100e0e7223 */ /* 0x000fe40000010009 */
[----:B------:R-:W-:Y:S02]  /*bea0*/  FFMA.FTZ R25, R27, R8, R25 ;  /* 0x000000081b197223 */ /* 0x000fe40000010019 */
[C---:B------:R-:W-:Y:S01]  /*beb0*/  FMUL.FTZ R9, R31.reuse, R5 ;  /* 0x000000051f097220 */ /* 0x040fe20000410000 */
[----:B------:R-:W-:Y:S01]  /*bec0*/  F2FP.BF16.PACK_AB R14, R14, R11 ;  /* 0x0000000b0e0e723e */ /* 0x000fe200000010ff */
[C---:B------:R-:W-:Y:S02]  /*bed0*/  FMUL.FTZ R8, R30.reuse, R4 ;  /* 0x000000041e087220 */ /* 0x040fe40000410000 */
[----:B------:R-:W-:Y:S02]  /*bee0*/  FMUL.FTZ R31, R31, R7 ;  /* 0x000000071f1f7220 */ /* 0x000fe40000410000 */
[----:B------:R-:W-:-:S02]  /*bef0*/  FMUL.FTZ R30, R30, R6 ;  /* 0x000000061e1e7220 */ /* 0x000fc40000410000 */
[----:B------:R-:W-:Y:S02]  /*bf00*/  FFMA.FTZ R10, R27, R20, -R10 ;  /* 0x000000141b0a7223 */ /* 0x000fe4000001080a */
[C---:B------:R-:W-:Y:S02]  /*bf10*/  FFMA.FTZ R9, R26.reuse, R7, -R9 ;  /* 0x000000071a097223 */ /* 0x040fe40000010809 */
[----:B------:R-:W-:Y:S01]  /*bf20*/  FFMA.FTZ R8, R15, R6, -R8 ;  /* 0x000000060f087223 */ /* 0x000fe20000010808 */
[----:B------:R-:W-:Y:S01]  /*bf30*/  F2FP.BF16.PACK_AB R11, R25, R10 ;  /* 0x0000000a190b723e */ /* 0x000fe200000010ff */
[----:B------:R-:W-:Y:S02]  /*bf40*/  FFMA.FTZ R26, R26, R5, R31 ;  /* 0x000000051a1a7223 */ /* 0x000fe4000001001f */
[----:B------:R-:W-:-:S03]  /*bf50*/  FFMA.FTZ R15, R15, R4, R30 ;  /* 0x000000040f0f7223 */ /* 0x000fc6000001001e */
[----:B------:R-:W-:Y:S02]  /*bf60*/  F2FP.BF16.PACK_AB R10, R26, R9 ;  /* 0x000000091a0a723e */ /* 0x000fe400000010ff */
[----:B------:R-:W-:Y:S02]  /*bf70*/  F2FP.BF16.PACK_AB R8, R15, R8 ;  /* 0x000000080f08723e */ /* 0x000fe400000010ff */
[----:B------:R-:W-:Y:S02]  /*bf80*/  MOV R9, R14 ;  /* 0x0000000e00097202 */ /* 0x000fe40000000f00 */
.L_x_2428:
[----:B------:R-:W-:Y:S05]  /*bf90*/  BSYNC B0 ;  /* 0x0000000000007941 */ /* 0x000fea0003800000 */
.L_x_2427:
[----:B-----5:R2:W-:Y:S04]  /*bfa0*/  STS.128 [R209+0x3000], R8 ;  /* 0x00300008d1007388 */ /* 0x0205e80000000c00 */
[----:B---3--:R-:W5:Y:S01]  /*bfb0*/  LD.E.128 R36, [R36.64+0x100] ;  /* 0x0001000624247980 */ /* 0x008f62000c101d00 */
[----:B------:R-:W-:Y:S01]  /*bfc0*/  IADD3 R4, R18, 0x80, RZ ;  /* 0x0000008012047810 */ /* 0x000fe20007ffe0ff */
[----:B------:R-:W-:Y:S03]  /*bfd0*/  BSSY B0, `(.L_x_2429) ;  /* 0x0000029000007945 */ /* 0x000fe60003800000 */
[----:B------:R-:W-:-:S13]  /*bfe0*/  ISETP.GE.AND P0, PT, R4, R3, PT ;  /* 0x000000030400720c */ /* 0x000fda0003f06270 */
[----:B------:R-:W-:Y:S05]  /*bff0*/  @P0 BRA `(.L_x_2430) ;  /* 0x0000026000000947 */ /* 0x000fea0003800000 */
[----:B------:R-:W3:Y:S04]  /*c000*/  LD.E.64 R4, [R42.64+0x80] ;  /* 0x000080062a047980 */ /* 0x000ee8000c101b00 */
[----:B------:R-:W4:Y:S01]  /*c010*/  LD.E.64 R6, [R28.64+0x80] ;  /* 0x000080061c067980 */ /* 0x000f22000c101b00 */
[C---:B--2--5:R-:W-:Y:S01]  /*c020*/  LOP3.LUT R8, R37.reuse, 0xffff0000, RZ, 0xc0, !PT ;  /* 0xffff000025087812 */ /* 0x064fe200078ec0ff */
[----:B------:R-:W-:Y:S01]  /*c030*/  IMAD.U32 R26, R38, 0x10000, RZ ;  /* 0x00010000261a7824 */ /* 0x000fe200078e00ff */
[----:B------:R-:W-:Y:S02]  /*c040*/  SHF.L.U32 R9, R37, 0x10, RZ ;  /* 0x0000001025097819 */ /* 0x000fe400000006ff */
[C---:B------:R-:W-:Y:S02]  /*c050*/  SHF.L.U32 R10, R36.reuse, 0x10, RZ ;  /* 0x00000010240a7819 */ /* 0x040fe400000006ff */
[----:B------:R-:W-:-:S02]  /*c060*/  LOP3.LUT R36, R36, 0xffff0000, RZ, 0xc0, !PT ;  /* 0xffff000024247812 */ /* 0x000fc400078ec0ff */
[C---:B------:R-:W-:Y:S02]  /*c070*/  LOP3.LUT R20, R39.reuse, 0xffff0000, RZ, 0xc0, !PT ;  /* 0xffff000027147812 */ /* 0x040fe400078ec0ff */
[----:B------:R-:W-:Y:S02]  /*c080*/  LOP3.LUT R38, R38, 0xffff0000, RZ, 0xc0, !PT ;  /* 0xffff000026267812 */ /* 0x000fe400078ec0ff */
[----:B------:R-:W-:Y:S02]  /*c090*/  SHF.L.U32 R24, R39, 0x10, RZ ;  /* 0x0000001027187819 */ /* 0x000fe400000006ff */
[----:B---3--:R-:W-:Y:S02]  /*c0a0*/  LOP3.LUT R15, R4, 0xffff0000, RZ, 0xc0, !PT ;  /* 0xffff0000040f7812 */ /* 0x008fe400078ec0ff */
        /* <DEDUP_REMOVED lines=14> */
[----:B------:R-:W-:Y:S02]  /*c190*/  FMUL.FTZ R4, R36, R15 ;  /* 0x0000000f24047220 */ /* 0x000fe40000410000 */
        /* <DEDUP_REMOVED lines=12> */
.L_x_2430:
[----:B------:R-:W-:Y:S05]  /*c260*/  BSYNC B0 ;  /* 0x0000000000007941 */ /* 0x000fea0003800000 */
.L_x_2429:
[----:B-----5:R3:W-:Y:S02]  /*c270*/  STS.128 [R209+0x5000], R36 ;  /* 0x00500024d1007388 */ /* 0x0207e40000000c00 */
.L_x_2424:
[----:B------:R-:W-:Y:S05]  /*c280*/  BSYNC B1 ;  /* 0x0000000000017941 */ /* 0x000fea0003800000 */
.L_x_2423:
[----:B------:R-:W-:-:S04]  /*c290*/  IADD3 R16, R160, 0x30, RZ ;  /* 0x00000030a0107810 */ /* 0x000fc80007ffe0ff */
[----:B------:R-:W-:-:S04]  /*c2a0*/  ISETP.GE.AND P0, PT, R16, R21, PT ;  /* 0x000000151000720c */ /* 0x000fc80003f06270 */
[----:B------:R-:W-:-:S13]  /*c2b0*/  ISETP.LT.OR P0, PT, R56, -0x187, P0 ;  /* 0xfffffe793800780c */ /* 0x000fda0000701670 */
[----:B------:R-:W-:Y:S05]  /*c2c0*/  @P0 BRA `(.L_x_2431) ;  /* 0x00004f1000000947 */ /* 0x000fea0003800000 */
[----:B--2---:R2:W5:Y:S01]  /*c2d0*/  LD.E.128 R8, [R40.64] ;  /* 0x0000000628087980 */ /* 0x004562000c101d00 */
[----:B------:R-:W-:Y:S01]  /*c2e0*/  IMAD R17, R17, 0x30, RZ ;  /* 0x0000003011117824 */ /* 0x000fe200078e02ff */
[----:B------:R-:W-:Y:S04]  /*c2f0*/  BSSY B0, `(.L_x_2432) ;  /* 0x0000032000007945 */ /* 0x000fe80003800000 */
[----:B------:R-:W-:-:S04]  /*c300*/  IADD3 R5, P0, R17, R13, RZ ;  /* 0x0000000d11057210 */ /* 0x000fc80007f1e0ff */
[----:B------:R-:W-:Y:S01]  /*c310*/  LEA.HI.X.SX32 R12, R17, R12, 0x1, P0 ;  /* 0x0000000c110c7211 */ /* 0x000fe200000f0eff */
[C---:B---3--:R-:W-:Y:S01]  /*c320*/  IMAD.SHL.U32 R25, R5.reuse, 0x2, RZ ;  /* 0x0000000205197824 */ /* 0x048fe200078e00ff */
[----:B------:R-:W-:Y:S02]  /*c330*/  ISETP.GE.AND P0, PT, R18, R3, PT ;  /* 0x000000031200720c */ /* 0x000fe40003f06270 */
[----:B------:R-:W-:Y:S02]  /*c340*/  SHF.L.U64.HI R5, R5, 0x1, R12 ;  /* 0x0000000105057819 */ /* 0x000fe4000001020c */
[-C--:B------:R-:W-:Y:S02]  /*c350*/  IADD3 R20, P2, R34, R25.reuse, RZ ;  /* 0x0000001922147210 */ /* 0x080fe40007f5e0ff */
[----:B------:R-:W-:-:S03]  /*c360*/  IADD3 R24, P1, R32, R25, RZ ;  /* 0x0000001920187210 */ /* 0x000fc60007f3e0ff */
[--C-:B------:R-:W-:Y:S02]  /*c370*/  IMAD.X R21, R35, 0x1, R5.reuse, P2 ;  /* 0x0000000123157824 */ /* 0x100fe400010e0605 */
[----:B------:R-:W-:Y:S02]  /*c380*/  IMAD.X R25, R33, 0x1, R5, P1 ;  /* 0x0000000121197824 */ /* 0x000fe400008e0605 */
[----:B------:R-:W-:Y:S05]  /*c390*/  @P0 BRA `(.L_x_2433) ;  /* 0x0000027000000947 */ /* 0x000fea0003800000 */
[----:B--2---:R-:W2:Y:S04]  /*c3a0*/  LD.E.64 R4, [R24.64] ;  /* 0x0000000618047980 */ /* 0x004ea8000c101b00 */
[----:B------:R-:W3:Y:S01]  /*c3b0*/  LD.E.64 R6, [R20.64] ;  /* 0x0000000614067980 */ /* 0x000ee2000c101b00 */
[C---:B-----5:R-:W-:Y:S01]  /*c3c0*/  SHF.L.U32 R12, R9.reuse, 0x10, RZ ;  /* 0x00000010090c7819 */ /* 0x060fe200000006ff */
[----:B------:R-:W-:Y:S01]  /*c3d0*/  IMAD.U32 R28, R10, 0x10000, RZ ;  /* 0x000100000a1c7824 */ /* 0x000fe200078e00ff */
[----:B------:R-:W-:-:S02]  /*c3e0*/  LOP3.LUT R9, R9, 0xffff0000, RZ, 0xc0, !PT ;  /* 0xffff000009097812 */ /* 0x000fc400078ec0ff */
[C---:B------:R-:W-:Y:S02]  /*c3f0*/  SHF.L.U32 R13, R8.reuse, 0x10, RZ ;  /* 0x00000010080d7819 */ /* 0x040fe400000006ff */
[----:B------:R-:W-:Y:S02]  /*c400*/  LOP3.LUT R29, R8, 0xffff0000, RZ, 0xc0, !PT ;  /* 0xffff0000081d7812 */ /* 0x000fe400078ec0ff */
[C---:B------:R-:W-:Y:S02]  /*c410*/  LOP3.LUT R17, R11.reuse, 0xffff0000, RZ, 0xc0, !PT ;  /* 0xffff00000b117812 */ /* 0x040fe400078ec0ff */
[----:B------:R-:W-:Y:S02]  /*c420*/  SHF.L.U32 R27, R11, 0x10, RZ ;  /* 0x000000100b1b7819 */ /* 0x000fe400000006ff */
[----:B------:R-:W-:Y:S02]  /*c430*/  LOP3.LUT R30, R10, 0xffff0000, RZ, 0xc0, !PT ;  /* 0xffff00000a1e7812 */ /* 0x000fe400078ec0ff */
[----:B--2---:R-:W-:-:S02]  /*c440*/  LOP3.LUT R14, R4, 0xffff0000, RZ, 0xc0, !PT ;  /* 0xffff0000040e7812 */ /* 0x004fc400078ec0ff */
[C---:B------:R-:W-:Y:S01]  /*c450*/  LOP3.LUT R8, R5.reuse, 0xffff0000, RZ, 0xc0, !PT ;  /* 0xffff000005087812 */ /* 0x040fe200078ec0ff */
[----:B------:R-:W-:Y:S01]  /*c460*/  IMAD.U32 R5, R5, 0x10000, RZ ;  /* 0x0001000005057824 */ /* 0x000fe200078e00ff */
[----:B---3--:R-:W-:Y:S01]  /*c470*/  LOP3.LUT R26, R6, 0xffff0000, RZ, 0xc0, !PT ;  /* 0xffff0000061a7812 */ /* 0x008fe200078ec0ff */
[----:B------:R-:W-:Y:S01]  /*c480*/  FMUL.FTZ R11, R9, R14 ;  /* 0x0000000e090b7220 */ /* 0x000fe20000410000 */
[----:B------:R-:W-:Y:S01]  /*c490*/  LOP3.LUT R15, R7, 0xffff0000, RZ, 0xc0, !PT ;  /* 0xffff0000070f7812 */ /* 0x000fe200078ec0ff */
[----:B------:R-:W-:Y:S01]  /*c4a0*/  FMUL.FTZ R10, R17, R8 ;  /* 0x00000008110a7220 */ /* 0x000fe20000410000 */
[----:B------:R-:W-:Y:S01]  /*c4b0*/  SHF.L.U32 R4, R4, 0x10, RZ ;  /* 0x0000001004047819 */ /* 0x000fe200000006ff */
[-C--:B------:R-:W-:Y:S01]  /*c4c0*/  FMUL.FTZ R9, R9, R26.reuse ;  /* 0x0000001a09097220 */ /* 0x080fe20000410000 */
[----:B------:R-:W-:Y:S01]  /*c4d0*/  SHF.L.U32 R7, R7, 0x10, RZ ;  /* 0x0000001007077819 */ /* 0x000fe200000006ff */
[----:B------:R-:W-:Y:S01]  /*c4e0*/  FMUL.FTZ R17, R17, R15 ;  /* 0x0000000f11117220 */ /* 0x000fe20000410000 */
[----:B------:R-:W-:Y:S01]  /*c4f0*/  SHF.L.U32 R6, R6, 0x10, RZ ;  /* 0x0000001006067819 */ /* 0x000fe200000006ff */
[----:B------:R-:W-:-:S02]  /*c500*/  FFMA.FTZ R11, R12, R26, -R11 ;  /* 0x0000001a0c0b7223 */ /* 0x000fc4000001080b */
[----:B------:R-:W-:Y:S02]  /*c510*/  FFMA.FTZ R12, R12, R14, R9 ;  /* 0x0000000e0c0c7223 */ /* 0x000fe40000010009 */
[----:B------:R-:W-:Y:S02]  /*c520*/  FFMA.FTZ R17, R27, R8, R17 ;  /* 0x000000081b117223 */ /* 0x000fe40000010011 */
[----:B------:R-:W-:Y:S01]  /*c530*/  FMUL.FTZ R9, R30, R5 ;  /* 0x000000051e097220 */ /* 0x000fe20000410000 */
[----:B------:R-:W-:Y:S01]  /*c540*/  F2FP.BF16.PACK_AB R12, R12, R11 ;  /* 0x0000000b0c0c723e */ /* 0x000fe200000010ff */
[C---:B------:R-:W-:Y:S02]  /*c550*/  FMUL.FTZ R8, R29.reuse, R4 ;  /* 0x000000041d087220 */ /* 0x040fe40000410000 */
[----:B------:R-:W-:Y:S02]  /*c560*/  FMUL.FTZ R30, R30, R7 ;  /* 0x000000071e1e7220 */ /* 0x000fe40000410000 */
[----:B------:R-:W-:-:S02]  /*c570*/  FMUL.FTZ R29, R29, R6 ;  /* 0x000000061d1d7220 */ /* 0x000fc40000410000 */
[----:B------:R-:W-:Y:S02]  /*c580*/  FFMA.FTZ R10, R27, R15, -R10 ;  /* 0x0000000f1b0a7223 */ /* 0x000fe4000001080a */
[C---:B------:R-:W-:Y:S02]  /*c590*/  FFMA.FTZ R9, R28.reuse, R7, -R9 ;  /* 0x000000071c097223 */ /* 0x040fe40000010809 */
[----:B------:R-:W-:Y:S01]  /*c5a0*/  FFMA.FTZ R30, R28, R5, R30 ;  /* 0x000000051c1e7223 */ /* 0x000fe2000001001e */
[----:B------:R-:W-:Y:S01]  /*c5b0*/  F2FP.BF16.PACK_AB R11, R17, R10 ;  /* 0x0000000a110b723e */ /* 0x000fe200000010ff */
[C---:B------:R-:W-:Y:S02]  /*c5c0*/  FFMA.FTZ R8, R13.reuse, R6, -R8 ;  /* 0x000000060d087223 */ /* 0x040fe40000010808 */
[----:B------:R-:W-:Y:S01]  /*c5d0*/  FFMA.FTZ R29, R13, R4, R29 ;  /* 0x000000040d1d7223 */ /* 0x000fe2000001001d */
[----:B------:R-:W-:Y:S02]  /*c5e0*/  F2FP.BF16.PACK_AB R10, R30, R9 ;  /* 0x000000091e0a723e */ /* 0x000fe400000010ff */
[----:B------:R-:W-:-:S02]  /*c5f0*/  MOV R9, R12 ;  /* 0x0000000c00097202 */ /* 0x000fc40000000f00 */
[----:B------:R-:W-:Y:S02]  /*c600*/  F2FP.BF16.PACK_AB R8, R29, R8 ;  /* 0x000000081d08723e */ /* 0x000fe400000010ff */
.L_x_2433:
[----:B--2---:R-:W-:Y:S05]  /*c610*/  BSYNC B0 ;  /* 0x0000000000007941 */ /* 0x004fea0003800000 */
.L_x_2432:
[----:B-----5:R2:W-:Y:S04]  /*c620*/  STS.128 [R209+0x1800], R8 ;  /* 0x00180008d1007388 */ /* 0x0205e80000000c00 */
[----:B------:R2:W5:Y:S01]  /*c630*/  LD.E.128 R12, [R40.64+0x80] ;  /* 0x00008006280c7980 */ /* 0x000562000c101d00 */
[----:B------:R-:W-:Y:S01]  /*c640*/  IADD3 R4, R18, 0x40, RZ ;  /* 0x0000004012047810 */ /* 0x000fe20007ffe0ff */
[----:B------:R-:W-:Y:S03]  /*c650*/  BSSY B0, `(.L_x_2434) ;  /* 0x000002a000007945 */ /* 0x000fe60003800000 */
[----:B------:R-:W-:-:S13]  /*c660*/  ISETP.GE.AND P0, PT, R4, R3, PT ;  /* 0x000000030400720c */ /* 0x000fda0003f06270 */
[----:B------:R-:W-:Y:S05]  /*c670*/  @P0 BRA `(.L_x_2435) ;  /* 0x0000027000000947 */ /* 0x000fea0003800000 */
[----:B------:R-:W3:Y:S04]  /*c680*/  LD.E.64 R4, [R24.64+0x40] ;  /* 0x0000400618047980 */ /* 0x000ee8000c101b00 */
[----:B------:R-:W4:Y:S01]  /*c690*/  LD.E.64 R6, [R20.64+0x40] ;  /* 0x0000400614067980 */ /* 0x000f22000c101b00 */
[C---:B--2--5:R-:W-:Y:S01]  /*c6a0*/  SHF.L.U32 R9, R13.reuse, 0x10, RZ ;  /* 0x000000100d097819 */ /* 0x064fe200000006ff */
        /* <DEDUP_REMOVED lines=8> */
[C---:B------:R-:W-:Y:S01]  /*c730*/  LOP3.LUT R11, R5.reuse, 0xffff0000, RZ, 0xc0, !PT ;  /* 0xffff0000050b7812 */ /* 0x040fe200078ec0ff */
[----:B------:R-:W-:Y:S01]  /*c740*/  IMAD.U32 R5, R5, 0x10000, RZ ;  /* 0x0001000005057824 */ /* 0x000fe200078e00ff */
[----:B----4-:R-:W-:Y:S01]  /*c750*/  LOP3.LUT R17, R6, 0xffff0000, RZ, 0xc0, !PT ;  /* 0xffff000006117812 */ /* 0x010fe200078ec0ff */
[----:B------:R-:W-:Y:S01]  /*c760*/  FMUL.FTZ R12, R8, R13 ;  /* 0x0000000d080c7220 */ /* 0x000fe20000410000 */
[----:B------:R-:W-:Y:S01]  /*c770*/  SHF.L.U32 R4, R4, 0x10, RZ ;  /* 0x0000001004047819 */ /* 0x000fe200000006ff */
[----:B------:R-:W-:Y:S01]  /*c780*/  FMUL.FTZ R14, R26, R11 ;  /* 0x0000000b1a0e7220 */ /* 0x000fe20000410000 */
[----:B------:R-:W-:Y:S01]  /*c790*/  LOP3.LUT R15, R7, 0xffff0000, RZ, 0xc0, !PT ;  /* 0xffff0000070f7812 */ /* 0x000fe200078ec0ff */
[-C--:B------:R-:W-:Y:S01]  /*c7a0*/  FMUL.FTZ R8, R8, R17.reuse ;  /* 0x0000001108087220 */ /* 0x080fe20000410000 */
[----:B------:R-:W-:Y:S01]  /*c7b0*/  SHF.L.U32 R6, R6, 0x10, RZ ;  /* 0x0000001006067819 */ /* 0x000fe200000006ff */
[----:B------:R-:W-:Y:S01]  /*c7c0*/  FFMA.FTZ R12, R9, R17, -R12 ;  /* 0x00000011090c7223 */ /* 0x000fe2000001080c */
[----:B------:R-:W-:Y:S01]  /*c7d0*/  SHF.L.U32 R7, R7, 0x10, RZ ;  /* 0x0000001007077819 */ /* 0x000fe200000006ff */
[----:B------:R-:W-:-:S02]  /*c7e0*/  FFMA.FTZ R9, R9, R13, R8 ;  /* 0x0000000d09097223 */ /* 0x000fc40000010008 */
[----:B------:R-:W-:Y:S02]  /*c7f0*/  FMUL.FTZ R13, R29, R4 ;  /* 0x000000041d0d7220 */ /* 0x000fe40000410000 */
[----:B------:R-:W-:Y:S01]  /*c800*/  FMUL.FTZ R26, R26, R15 ;  /* 0x0000000f1a1a7220 */ /* 0x000fe20000410000 */
[----:B------:R-:W-:Y:S01]  /*c810*/  F2FP.BF16.PACK_AB R9, R9, R12 ;  /* 0x0000000c0909723e */ /* 0x000fe200000010ff */
[----:B------:R-:W-:Y:S02]  /*c820*/  FMUL.FTZ R29, R29, R6 ;  /* 0x000000061d1d7220 */ /* 0x000fe40000410000 */
[C---:B------:R-:W-:Y:S02]  /*c830*/  FMUL.FTZ R8, R30.reuse, R5 ;  /* 0x000000051e087220 */ /* 0x040fe40000410000 */
[----:B------:R-:W-:Y:S02]  /*c840*/  FMUL.FTZ R30, R30, R7 ;  /* 0x000000071e1e7220 */ /* 0x000fe40000410000 */
[----:B------:R-:W-:-:S02]  /*c850*/  FFMA.FTZ R14, R28, R15, -R14 ;  /* 0x0000000f1c0e7223 */ /* 0x000fc4000001080e */
[----:B------:R-:W-:Y:S02]  /*c860*/  FFMA.FTZ R11, R28, R11, R26 ;  /* 0x0000000b1c0b7223 */ /* 0x000fe4000001001a */
        /* <DEDUP_REMOVED lines=8> */
.L_x_2435:
[----:B------:R-:W-:Y:S05]  /*c8f0*/  BSYNC B0 ;  /* 0x0000000000007941 */ /* 0x000fea0003800000 */
.L_x_2434:
[----:B-----5:R3:W-:Y:S04]  /*c900*/  STS.128 [R209+0x3800], R12 ;  /* 0x0038000cd1007388 */ /* 0x0207e80000000c00 */
[----:B--2---:R-:W5:Y:S01]  /*c910*/  LD.E.128 R40, [R40.64+0x100] ;  /* 0x0001000628287980 */ /* 0x004f62000c101d00 */
        /* <DEDUP_REMOVED lines=8> */
[----:B---3--:R-:W-:Y:S02]  /*c9a0*/  LOP3.LUT R15, R43, 0xffff0000, RZ, 0xc0, !PT ;  /* 0xffff00002b0f7812 */ /* 0x008fe400078ec0ff */
[----:B------:R-:W-:Y:S02]  /*c9b0*/  SHF.L.U32 R8, R41, 0x10, RZ ;  /* 0x0000001029087819 */ /* 0x000fe400000006ff */
[----:B------:R-:W-:-:S02]  /*c9c0*/  SHF.L.U32 R9, R40, 0x10, RZ ;  /* 0x0000001028097819 */ /* 0x000fc400000006ff */
[----:B------:R-:W-:Y:S02]  /*c9d0*/  SHF.L.U32 R17, R43, 0x10, RZ ;  /* 0x000000102b117819 */ /* 0x000fe400000006ff */
[----:B------:R-:W-:Y:S02]  /*c9e0*/  LOP3.LUT R40, R40, 0xffff0000, RZ, 0xc0, !PT ;  /* 0xffff000028287812 */ /* 0x000fe400078ec0ff */
[----:B------:R-:W-:Y:S02]  /*c9f0*/  LOP3.LUT R42, R42, 0xffff0000, RZ, 0xc0, !PT ;  /* 0xffff00002a2a7812 */ /* 0x000fe400078ec0ff */
[----:B--2---:R-:W-:Y:S02]  /*ca00*/  LOP3.LUT R12, R4, 0xffff0000, RZ, 0xc0, !PT ;  /* 0xffff0000040c7812 */ /* 0x004fe400078ec0ff */
        /* <DEDUP_REMOVED lines=18> */
[----:B------:R-:W-:Y:S02]  /*cb30*/  FMUL.FTZ R42, R42, R7 ;  /* 0x000000072a2a7220 */ /* 0x000fe40000410000 */
        /* <DEDUP_REMOVED lines=8> */
.L_x_2437:
[----:B------:R-:W-:Y:S05]  /*cbc0*/  BSYNC B0 ;  /* 0x0000000000007941 */ /* 0x000fea0003800000 */
.L_x_2436:
[----:B-----5:R2:W-:Y:S01]  /*cbd0*/  STS.128 [R209+0x5800], R40 ;  /* 0x00580028d1007388 */ /* 0x0205e20000000c00 */
[----:B------:R-:W-:Y:S05]  /*cbe0*/  BRA `(.L_x_2431) ;  /* 0x000045f000007947 */ /* 0x000fea0003800000 */
.L_x_2406:
[----:B-1----:R-:W-:Y:S01]  /*cbf0*/  BSSY B1, `(.L_x_2438) ;  /* 0x0000103000017945 */ /* 0x002fe20003800000 */
[----:B------:R-:W-:Y:S05]  /*cc00*/  @!P0 BRA `(.L_x_2439) ;  /* 0x0000101000008947 */ /* 0x000fea0003800000 */
        /* <DEDUP_REMOVED lines=11> */
[----:B------:R-:W-:Y:S01]  /*ccc0*/  LEA.HI.X.SX32 R9, R0, R43, 0x1, P0 ;  /* 0x0000002b00097211 */ /* 0x000fe200000f0eff */
[----:B------:R-:W-:Y:S01]  /*ccd0*/  IMAD.MOV.U32 R0, RZ, RZ, RZ ;  /* 0x000000ffff007224 */ /* 0x000fe200078e00ff */
[----:B------:R-:W-:Y:S01]  /*cce0*/  LEA R8, P0, R11, R32, 0x1 ;  /* 0x000000200b087211 */ /* 0x000fe200078008ff */
[----:B------:R-:W2:Y:S01]  /*ccf0*/  LD.E.128 R4, [R4.64] ;  /* 0x0000000604047980 */ /* 0x000ea2000c101d00 */
[----:B------:R-:W-:Y:S02]  /*cd00*/  @P1 IADD3 R0, -R17, RZ, RZ ;  /* 0x000000ff11001210 */ /* 0x000fe40007ffe1ff */
[----:B------:R-:W-:Y:S02]  /*cd10*/  LEA.HI.X R9, R11, R33, R9, 0x1, P0 ;  /* 0x000000210b097211 */ /* 0x000fe400000f0c09 */
[----:B------:R-:W-:-:S04]  /*cd20*/  IADD3 R15, P0, R0, R39, RZ ;  /* 0x00000027000f7210 */ /* 0x000fc80007f1e0ff */
[----:B------:R-:W3:Y:S01]  /*cd30*/  LD.E.128 R8, [R8.64] ;  /* 0x0000000608087980 */ /* 0x000ee2000c101d00 */
[----:B------:R-:W-:Y:S02]  /*cd40*/  LEA.HI.X.SX32 R13, R0, R43, 0x1, P0 ;  /* 0x0000002b000d7211 */ /* 0x000fe400000f0eff */
[----:B------:R-:W-:-:S04]  /*cd50*/  LEA R12, P0, R15, R34, 0x1 ;  /* 0x000000220f0c7211 */ /* 0x000fc800078008ff */
[----:B------:R-:W-:-:S06]  /*cd60*/  LEA.HI.X R13, R15, R35, R13, 0x1, P0 ;  /* 0x000000230f0d7211 */ /* 0x000fcc00000f0c0d */
[----:B------:R-:W4:Y:S01]  /*cd70*/  LD.E.128 R12, [R12.64] ;  /* 0x000000060c0c7980 */ /* 0x000f22000c101d00 */
        /* <DEDUP_REMOVED lines=15> */
[C---:B---3--:R-:W-:Y:S01]  /*ce70*/  IMAD.U32 R42, R8.reuse, 0x10000, RZ ;  /* 0x00010000082a7824 */ /* 0x048fe200078e00ff */
[----:B------:R-:W-:Y:S01]  /*ce80*/  LOP3.LUT R49, R8, 0xffff0000, RZ, 0xc0, !PT ;  /* 0xffff000008317812 */ /* 0x000fe200078ec0ff */
[----:B------:R-:W-:Y:S01]  /*ce90*/  IMAD.U32 R50, R10, 0x10000, RZ ;  /* 0x000100000a327824 */ /* 0x000fe200078e00ff */
[C---:B------:R-:W-:Y:S01]  /*cea0*/  SHF.L.U32 R7, R9.reuse, 0x10, RZ ;  /* 0x0000001009077819 */ /* 0x040fe200000006ff */
        /* <DEDUP_REMOVED lines=11> */
[----:B----4-:R-:W-:Y:S01]  /*cf60*/  SHF.L.U32 R10, R15, 0x10, RZ ;  /* 0x000000100f0a7819 */ /* 0x010fe200000006ff */
[----:B------:R-:W-:Y:S01]  /*cf70*/  FMUL.FTZ R49, R26, R49 ;  /* 0x000000311a317220 */ /* 0x000fe20000410000 */
[C---:B------:R-:W-:Y:S01]  /*cf80*/  LOP3.LUT R26, R13.reuse, 0xffff0000, RZ, 0xc0, !PT ;  /* 0xffff00000d1a7812 */ /* 0x040fe200078ec0ff */
[----:B------:R-:W-:Y:S01]  /*cf90*/  FMUL.FTZ R4, R4, R7 ;  /* 0x0000000704047220 */ /* 0x000fe20000410000 */
[----:B------:R-:W-:Y:S01]  /*cfa0*/  SHF.L.U32 R7, R13, 0x10, RZ ;  /* 0x000000100d077819 */ /* 0x000fe200000006ff */
[----:B------:R-:W-:-:S02]  /*cfb0*/  @!P1 FADD.FTZ R50, -R50, -RZ ;  /* 0x800000ff32329221 */ /* 0x000fc40000010100 */
[----:B------:R-:W-:Y:S02]  /*cfc0*/  @!P1 FADD.FTZ R11, -R11, -RZ ;  /* 0x800000ff0b0b9221 */ /* 0x000fe40000010100 */
[----:B------:R-:W-:Y:S02]  /*cfd0*/  FMUL.FTZ R6, R6, R9 ;  /* 0x0000000906067220 */ /* 0x000fe40000410000 */
[----:B------:R-:W-:Y:S01]  /*cfe0*/  FMUL.FTZ R5, R5, R8 ;  /* 0x0000000805057220 */ /* 0x000fe20000410000 */
[C---:B------:R-:W-:Y:S01]  /*cff0*/  LOP3.LUT R8, R12.reuse, 0xffff0000, RZ, 0xc0, !PT ;  /* 0xffff00000c087812 */ /* 0x040fe200078ec0ff */
[----:B------:R-:W-:Y:S01]  /*d000*/  IMAD.U32 R9, R12, 0x10000, RZ ;  /* 0x000100000c097824 */ /* 0x000fe200078e00ff */
[C---:B------:R-:W-:Y:S01]  /*d010*/  LOP3.LUT R12, R14.reuse, 0xffff0000, RZ, 0xc0, !PT ;  /* 0xffff00000e0c7812 */ /* 0x040fe200078ec0ff */
        /* <DEDUP_REMOVED lines=10> */
[----:B------:R-:W-:Y:S02]  /*d0c0*/  FFMA.FTZ R13, R28, R13, R31 ;  /* 0x0000000d1c0d7223 */ /* 0x000fe4000001001f */
[----:B------:R-:W-:Y:S02]  /*d0d0*/  FFMA.FTZ R5, R30, R10, R5 ;  /* 0x0000000a1e057223 */ /* 0x000fe40000010005 */
[----:B------:R-:W-:Y:S01]  /*d0e0*/  FFMA.FTZ R14, R24, R14, R11 ;  /* 0x0000000e180e7223 */ /* 0x000fe2000001000b */
[----:B------:R-:W-:Y:S01]  /*d0f0*/  F2FP.BF16.PACK_AB R24, R8, R9 ;  /* 0x000000090818723e */ /* 0x000fe200000010ff */
[----:B------:R-:W-:Y:S01]  /*d100*/  FFMA.FTZ R6, R25, R12, R6 ;  /* 0x0000000c19067223 */ /* 0x000fe20000010006 */
[----:B------:R-:W-:Y:S02]  /*d110*/  F2FP.BF16.PACK_AB R25, R51, R4 ;  /* 0x000000043319723e */ /* 0x000fe400000010ff */
[----:B------:R-:W-:-:S02]  /*d120*/  F2FP.BF16.PACK_AB R27, R14, R5 ;  /* 0x000000050e1b723e */ /* 0x000fc400000010ff */
[----:B------:R-:W-:Y:S02]  /*d130*/  F2FP.BF16.PACK_AB R26, R6, R13 ;  /* 0x0000000d061a723e */ /* 0x000fe400000010ff */
.L_x_2441:
[----:B------:R-:W-:Y:S05]  /*d140*/  BSYNC B0 ;  /* 0x0000000000007941 */ /* 0x000fea0003800000 */
.L_x_2440:
[----:B-----5:R2:W-:Y:S04]  /*d150*/  STS.128 [R209], R24 ;  /* 0x00000018d1007388 */ /* 0x0205e80000000c00 */
[----:B------:R2:W5:Y:S01]  /*d160*/  LD.E.128 R28, [R46.64+0x80] ;  /* 0x000080062e1c7980 */ /* 0x000562000c101d00 */
[----:B------:R-:W-:Y:S01]  /*d170*/  IADD3 R0, R18, 0x40, RZ ;  /* 0x0000004012007810 */ /* 0x000fe20007ffe0ff */
[----:B------:R-:W-:Y:S03]  /*d180*/  BSSY B0, `(.L_x_2442) ;  /* 0x0000052000007945 */ /* 0x000fe60003800000 */
[----:B------:R-:W-:-:S13]  /*d190*/  ISETP.GE.AND P0, PT, R0, R3, PT ;  /* 0x000000030000720c */ /* 0x000fda0003f06270 */
        /* <DEDUP_REMOVED lines=11> */
[----:B------:R-:W3:Y:S01]  /*d250*/  LD.E.128 R4, [R4.64+0x80] ;  /* 0x0000800604047980 */ /* 0x000ee2000c101d00 */
[----:B------:R-:W-:Y:S02]  /*d260*/  @P1 IADD3 R0, -R17, RZ, RZ ;  /* 0x000000ff11001210 */ /* 0x000fe40007ffe1ff */
[----:B------:R-:W-:Y:S02]  /*d270*/  LEA.HI.X R9, R11, R33, R9, 0x1, P0 ;  /* 0x000000210b097211 */ /* 0x000fe400000f0c09 */
[----:B------:R-:W-:-:S04]  /*d280*/  IADD3 R15, P0, R0, R39, RZ ;  /* 0x00000027000f7210 */ /* 0x000fc80007f1e0ff */
[----:B------:R-:W4:Y:S01]  /*d290*/  LD.E.128 R8, [R8.64+0x80] ;  /* 0x0000800608087980 */ /* 0x000f22000c101d00 */
[----:B------:R-:W-:Y:S02]  /*d2a0*/  LEA.HI.X.SX32 R13, R0, R43, 0x1, P0 ;  /* 0x0000002b000d7211 */ /* 0x000fe400000f0eff */
[----:B------:R-:W-:-:S04]  /*d2b0*/  LEA R12, P0, R15, R34, 0x1 ;  /* 0x000000220f0c7211 */ /* 0x000fc800078008ff */
[----:B------:R-:W-:-:S06]  /*d2c0*/  LEA.HI.X R13, R15, R35, R13, 0x1, P0 ;  /* 0x000000230f0d7211 */ /* 0x000fcc00000f0c0d */
[----:B--2---:R-:W2:Y:S01]  /*d2d0*/  LD.E.128 R12, [R12.64+0x80] ;  /* 0x000080060c0c7980 */ /* 0x004ea2000c101d00 */
        /* <DEDUP_REMOVED lines=29> */
[----:B------:R-:W-:-:S02]  /*d4b0*/  @!P1 FADD.FTZ R10, -R10, -RZ ;  /* 0x800000ff0a0a9221 */ /* 0x000fc40000010100 */
[----:B------:R-:W-:Y:S01]  /*d4c0*/  FMUL.FTZ R27, R27, R8 ;  /* 0x000000081b1b7220 */ /* 0x000fe20000410000 */
[----:B--2---:R-:W-:Y:S01]  /*d4d0*/  LOP3.LUT R8, R12, 0xffff0000, RZ, 0xc0, !PT ;  /* 0xffff00000c087812 */ /* 0x004fe200078ec0ff */
[----:B------:R-:W-:Y:S01]  /*d4e0*/  FMUL.FTZ R7, R4, R7 ;  /* 0x0000000704077220 */ /* 0x000fe20000410000 */
[C---:B------:R-:W-:Y:S01]  /*d4f0*/  SHF.L.U32 R4, R13.reuse, 0x10, RZ ;  /* 0x000000100d047819 */ /* 0x040fe200000006ff */
[----:B------:R-:W-:Y:S01]  /*d500*/  FMUL.FTZ R49, R38, R49 ;  /* 0x0000003126317220 */ /* 0x000fe20000410000 */
[----:B------:R-:W-:Y:S01]  /*d510*/  LOP3.LUT R38, R13, 0xffff0000, RZ, 0xc0, !PT ;  /* 0xffff00000d267812 */ /* 0x000fe200078ec0ff */
[----:B------:R-:W-:Y:S02]  /*d520*/  @!P1 FADD.FTZ R50, -R50, -RZ ;  /* 0x800000ff32329221 */ /* 0x000fe40000010100 */
[----:B------:R-:W-:Y:S02]  /*d530*/  @!P1 FADD.FTZ R11, -R11, -RZ ;  /* 0x800000ff0b0b9221 */ /* 0x000fe40000010100 */
[----:B------:R-:W-:-:S02]  /*d540*/  FMUL.FTZ R6, R6, R9 ;  /* 0x0000000906067220 */ /* 0x000fc40000410000 */
[----:B------:R-:W-:Y:S01]  /*d550*/  IMAD.U32 R9, R12, 0x10000, RZ ;  /* 0x000100000c097824 */ /* 0x000fe200078e00ff */
[C---:B------:R-:W-:Y:S01]  /*d560*/  LOP3.LUT R12, R14.reuse, 0xffff0000, RZ, 0xc0, !PT ;  /* 0xffff00000e0c7812 */ /* 0x040fe200078ec0ff */
[----:B------:R-:W-:Y:S01]  /*d570*/  FMUL.FTZ R5, R5, R10 ;  /* 0x0000000a05057220 */ /* 0x000fe20000410000 */
        /* <DEDUP_REMOVED lines=18> */
.L_x_2443:
[----:B------:R-:W-:Y:S05]  /*d6a0*/  BSYNC B0 ;  /* 0x0000000000007941 */ /* 0x000fea0003800000 */
.L_x_2442:
[----:B-----5:R3:W-:Y:S04]  /*d6b0*/  STS.128 [R209+0x2000], R28 ;  /* 0x0020001cd1007388 */ /* 0x0207e80000000c00 */
[----:B--2---:R3:W5:Y:S01]  /*d6c0*/  LD.E.128 R24, [R46.64+0x100] ;  /* 0x000100062e187980 */ /* 0x004762000c101d00 */
        /* <DEDUP_REMOVED lines=13> */
[----:B------:R-:W2:Y:S03]  /*d7a0*/  LD.E.128 R4, [R4.64+0x100] ;  /* 0x0001000604047980 */ /* 0x000ea6000c101d00 */
[----:B------:R-:W-:Y:S01]  /*d7b0*/  LEA.HI.X R9, R9, R33, R0, 0x1, P0 ;  /* 0x0000002109097211 */ /* 0x000fe200000f0c00 */
[----:B------:R-:W-:Y:S01]  /*d7c0*/  IMAD.MOV.U32 R0, RZ, RZ, RZ ;  /* 0x000000ffff007224 */ /* 0x000fe200078e00ff */
[----:B------:R-:W-:-:S04]  /*d7d0*/  @P1 IADD3 R0, -R17, RZ, RZ ;  /* 0x000000ff11001210 */ /* 0x000fc80007ffe1ff */
[C---:B------:R-:W-:Y:S01]  /*d7e0*/  IADD3 R15, P0, R0.reuse, R39, RZ ;  /* 0x00000027000f7210 */ /* 0x040fe20007f1e0ff */
[----:B------:R-:W4:Y:S03]  /*d7f0*/  LD.E.128 R8, [R8.64+0x100] ;  /* 0x0001000608087980 */ /* 0x000f26000c101d00 */
[----:B------:R-:W-:Y:S02]  /*d800*/  LEA.HI.X.SX32 R13, R0, R43, 0x1, P0 ;  /* 0x0000002b000d7211 */ /* 0x000fe400000f0eff */
[----:B------:R-:W-:-:S04]  /*d810*/  LEA R12, P0, R15, R34, 0x1 ;  /* 0x000000220f0c7211 */ /* 0x000fc800078008ff */
[----:B------:R-:W-:-:S06]  /*d820*/  LEA.HI.X R13, R15, R35, R13, 0x1, P0 ;  /* 0x000000230f0d7211 */ /* 0x000fcc00000f0c0d */
[----:B---3--:R-:W3:Y:S01]  /*d830*/  LD.E.128 R12, [R12.64+0x100] ;  /* 0x000100060c0c7980 */ /* 0x008ee2000c101d00 */
        /* <DEDUP_REMOVED lines=14> */
[----:B-1----:R-:W-:Y:S01]  /*d920*/  LOP3.LUT R46, R7, 0xffff0000, RZ, 0xc0, !PT ;  /* 0xffff0000072e7812 */ /* 0x002fe200078ec0ff */
[C---:B----4-:R-:W-:Y:S01]  /*d930*/  IMAD.U32 R42, R8.reuse, 0x10000, RZ ;  /* 0x00010000082a7824 */ /* 0x050fe200078e00ff */
        /* <DEDUP_REMOVED lines=14> */
[----:B---3--:R-:W-:Y:S01]  /*da20*/  SHF.L.U32 R10, R15, 0x10, RZ ;  /* 0x000000100f0a7819 */ /* 0x008fe200000006ff */
        /* <DEDUP_REMOVED lines=29> */
.L_x_2445:
[----:B------:R-:W-:Y:S05]  /*dc00*/  BSYNC B0 ;  /* 0x0000000000007941 */ /* 0x000fea0003800000 */
.L_x_2444:
[----:B-----5:R2:W-:Y:S02]  /*dc10*/  STS.128 [R209+0x4000], R24 ;  /* 0x00400018d1007388 */ /* 0x0205e40000000c00 */
.L_x_2439:
[----:B------:R-:W-:Y:S05]  /*dc20*/  BSYNC B1 ;  /* 0x0000000000017941 */ /* 0x000fea0003800000 */
.L_x_2438:
[----:B------:R-:W-:Y:S01]  /*dc30*/  IADD3 R0, R160, 0x10, RZ ;  /* 0x00000010a0007810 */ /* 0x000fe20007ffe0ff */
[----:B------:R-:W-:Y:S03]  /*dc40*/  BSSY B1, `(.L_x_2446) ;  /* 0x000010d000017945 */ /* 0x000fe60003800000 */
[----:B------:R-:W-:-:S04]  /*dc50*/  ISETP.GE.AND P0, PT, R0, R21, PT ;  /* 0x000000150000720c */ /* 0x000fc80003f06270 */
[----:B------:R-:W-:-:S13]  /*dc60*/  ISETP.LT.OR P0, PT, R56, -0x87, P0 ;  /* 0xffffff793800780c */ /* 0x000fda0000701670 */
[----:B------:R-:W-:Y:S05]  /*dc70*/  @P0 BRA `(.L_x_2447) ;  /* 0x0000109000000947 */ /* 0x000fea0003800000 */
[----:B---3--:R3:W5:Y:S01]  /*dc80*/  LD.E.128 R28, [R44.64] ;  /* 0x000000062c1c7980 */ /* 0x008762000c101d00 */
[----:B------:R-:W-:Y:S01]  /*dc90*/  ISETP.GE.AND P0, PT, R18, R3, PT ;  /* 0x000000031200720c */ /* 0x000fe20003f06270 */
[----:B------:R-:W-:-:S12]  /*dca0*/  BSSY B0, `(.L_x_2448) ;  /* 0x0000053000007945 */ /* 0x000fd80003800000 */
[----:B------:R-:W-:Y:S05]  /*dcb0*/  @P0 BRA `(.L_x_2449) ;  /* 0x0000051000000947 */ /* 0x000fea0003800000 */
[----:B------:R-:W-:Y:S01]  /*dcc0*/  ISETP.GE.AND P0, PT, R18, R17, PT ;  /* 0x000000111200720c */ /* 0x000fe20003f06270 */
        /* <DEDUP_REMOVED lines=11> */
[----:B------:R-:W-:Y:S02]  /*dd80*/  LEA.HI.X R9, R9, R33, R7, 0x1, P1 ;  /* 0x0000002109097211 */ /* 0x000fe400008f0c07 */
[----:B------:R-:W-:Y:S01]  /*dd90*/  IADD3 R13, P1, R14, R13, RZ ;  /* 0x0000000d0e0d7210 */ /* 0x000fe20007f3e0ff */
[----:B------:R-:W-:-:S03]  /*dda0*/  IMAD.WIDE R4, R5, 0x2, R44 ;  /* 0x0000000205047825 */ /* 0x000fc600078e022c */
[----:B------:R-:W4:Y:S01]  /*ddb0*/  LD.E.128 R8, [R8.64] ;  /* 0x0000000608087980 */ /* 0x000f22000c101d00 */
[----:B------:R-:W-:Y:S02]  /*ddc0*/  LEA.HI.X.SX32 R12, R14, R12, 0x1, P1 ;  /* 0x0000000c0e0c7211 */ /* 0x000fe400008f0eff */
[C---:B------:R-:W-:Y:S01]  /*ddd0*/  LEA R14, P1, R13.reuse, R34, 0x1 ;  /* 0x000000220d0e7211 */ /* 0x040fe200078208ff */
[----:B--2---:R-:W2:Y:S03]  /*dde0*/  LD.E.128 R4, [R4.64] ;  /* 0x0000000604047980 */ /* 0x004ea6000c101d00 */
[----:B------:R-:W-:-:S06]  /*ddf0*/  LEA.HI.X R15, R13, R35, R12, 0x1, P1 ;  /* 0x000000230d0f7211 */ /* 0x000fcc00008f0c0c */
[----:B---3--:R-:W3:Y:S01]  /*de00*/  LD.E.128 R12, [R14.64] ;  /* 0x000000060e0c7980 */ /* 0x008ee2000c101d00 */
[C---:B-----5:R-:W-:Y:S01]  /*de10*/  IMAD.U32 R24, R28.reuse, 0x10000, RZ ;  /* 0x000100001c187824 */ /* 0x060fe200078e00ff */
[----:B------:R-:W-:Y:S01]  /*de20*/  LOP3.LUT R20, R28, 0xffff0000, RZ, 0xc0, !PT ;  /* 0xffff00001c147812 */ /* 0x000fe200078ec0ff */
[C---:B------:R-:W-:Y:S01]  /*de30*/  IMAD.U32 R28, R29.reuse, 0x10000, RZ ;  /* 0x000100001d1c7824 */ /* 0x040fe200078e00ff */
[----:B------:R-:W-:Y:S02]  /*de40*/  LOP3.LUT R16, R29, 0xffff0000, RZ, 0xc0, !PT ;  /* 0xffff00001d107812 */ /* 0x000fe400078ec0ff */
[C---:B------:R-:W-:Y:S02]  /*de50*/  SHF.L.U32 R27, R30.reuse, 0x10, RZ ;  /* 0x000000101e1b7819 */ /* 0x040fe400000006ff */
[----:B------:R-:W-:Y:S02]  /*de60*/  LOP3.LUT R26, R30, 0xffff0000, RZ, 0xc0, !PT ;  /* 0xffff00001e1a7812 */ /* 0x000fe400078ec0ff */
[C---:B------:R-:W-:Y:S01]  /*de70*/  LOP3.LUT R25, R31.reuse, 0xffff0000, RZ, 0xc0, !PT ;  /* 0xffff00001f197812 */ /* 0x040fe200078ec0ff */
[----:B------:R-:W-:-:S02]  /*de80*/  IMAD.U32 R31, R31, 0x10000, RZ ;  /* 0x000100001f1f7824 */ /* 0x000fc400078e00ff */
[C---:B----4-:R-:W-:Y:S01]  /*de90*/  IMAD.U32 R30, R8.reuse, 0x10000, RZ ;  /* 0x00010000081e7824 */ /* 0x050fe200078e00ff */
        /* <DEDUP_REMOVED lines=12> */
[C---:B-1----:R-:W-:Y:S01]  /*df60*/  SHF.L.U32 R47, R5.reuse, 0x10, RZ ;  /* 0x00000010052f7819 */ /* 0x042fe200000006ff */
[----:B------:R-:W-:Y:S01]  /*df70*/  @!P0 FADD.FTZ R10, -R10, -RZ ;  /* 0x800000ff0a0a8221 */ /* 0x000fe20000010100 */
[----:B------:R-:W-:Y:S01]  /*df80*/  LOP3.LUT R53, R5, 0xffff0000, RZ, 0xc0, !PT ;  /* 0xffff000005357812 */ /* 0x000fe200078ec0ff */
[----:B------:R-:W-:Y:S01]  /*df90*/  @!P0 FADD.FTZ R11, -R11, -RZ ;  /* 0x800000ff0b0b8221 */ /* 0x000fe20000010100 */
[----:B------:R-:W-:Y:S01]  /*dfa0*/  LOP3.LUT R5, R6, 0xffff0000, RZ, 0xc0, !PT ;  /* 0xffff000006057812 */ /* 0x000fe200078ec0ff */
[----:B------:R-:W-:Y:S01]  /*dfb0*/  @!P0 FADD.FTZ R30, -R30, -RZ ;  /* 0x800000ff1e1e8221 */ /* 0x000fe20000010100 */
[C---:B------:R-:W-:Y:S01]  /*dfc0*/  LOP3.LUT R46, R7.reuse, 0xffff0000, RZ, 0xc0, !PT ;  /* 0xffff0000072e7812 */ /* 0x040fe200078ec0ff */
[----:B------:R-:W-:Y:S01]  /*dfd0*/  @!P0 FADD.FTZ R42, -R42, -RZ ;  /* 0x800000ff2a2a8221 */ /* 0x000fe20000010100 */
[----:B------:R-:W-:Y:S01]  /*dfe0*/  LOP3.LUT R4, R4, 0xffff0000, RZ, 0xc0, !PT ;  /* 0xffff000004047812 */ /* 0x000fe200078ec0ff */
[----:B------:R-:W-:Y:S01]  /*dff0*/  @!P0 FADD.FTZ R38, -R38, -RZ ;  /* 0x800000ff26268221 */ /* 0x000fe20000010100 */
[----:B------:R-:W-:Y:S01]  /*e000*/  SHF.L.U32 R6, R7, 0x10, RZ ;  /* 0x0000001007067819 */ /* 0x000fe200000006ff */
[----:B------:R-:W-:Y:S01]  /*e010*/  FMUL.FTZ R47, R47, R8 ;  /* 0x000000082f2f7220 */ /* 0x000fe20000410000 */
[----:B---3--:R-:W-:Y:S01]  /*e020*/  LOP3.LUT R7, R12, 0xffff0000, RZ, 0xc0, !PT ;  /* 0xffff00000c077812 */ /* 0x008fe200078ec0ff */
[----:B------:R-:W-:Y:S01]  /*e030*/  FMUL.FTZ R5, R5, R10 ;  /* 0x0000000a05057220 */ /* 0x000fe20000410000 */
[----:B------:R-:W-:Y:S01]  /*e040*/  LOP3.LUT R10, R14, 0xffff0000, RZ, 0xc0, !PT ;  /* 0xffff00000e0a7812 */ /* 0x000fe200078ec0ff */
[----:B------:R-:W-:-:S02]  /*e050*/  FMUL.FTZ R46, R46, R11 ;  /* 0x0000000b2e2e7220 */ /* 0x000fc40000410000 */
[----:B------:R-:W-:Y:S01]  /*e060*/  FMUL.FTZ R29, R4, R29 ;  /* 0x0000001d041d7220 */ /* 0x000fe20000410000 */
[----:B------:R-:W-:Y:S01]  /*e070*/  SHF.L.U32 R4, R13, 0x10, RZ ;  /* 0x000000100d047819 */ /* 0x000fe200000006ff */
[----:B------:R-:W-:Y:S01]  /*e080*/  FMUL.FTZ R6, R6, R9 ;  /* 0x0000000906067220 */ /* 0x000fe20000410000 */
[----:B------:R-:W-:Y:S01]  /*e090*/  SHF.L.U32 R9, R15, 0x10, RZ ;  /* 0x000000100f097819 */ /* 0x000fe200000006ff */
[----:B------:R-:W-:Y:S01]  /*e0a0*/  IMAD.U32 R8, R12, 0x10000, RZ ;  /* 0x000100000c087824 */ /* 0x000fe200078e00ff */
[----:B------:R-:W-:Y:S01]  /*e0b0*/  LOP3.LUT R12, R13, 0xffff0000, RZ, 0xc0, !PT ;  /* 0xffff00000d0c7812 */ /* 0x000fe200078ec0ff */
[----:B------:R-:W-:Y:S01]  /*e0c0*/  IMAD.U32 R11, R14, 0x10000, RZ ;  /* 0x000100000e0b7824 */ /* 0x000fe200078e00ff */
[----:B------:R-:W-:Y:S01]  /*e0d0*/  LOP3.LUT R14, R15, 0xffff0000, RZ, 0xc0, !PT ;  /* 0xffff00000f0e7812 */ /* 0x000fe200078ec0ff */
[----:B------:R-:W-:Y:S02]  /*e0e0*/  FMUL.FTZ R49, R49, R30 ;  /* 0x0000001e31317220 */ /* 0x000fe40000410000 */
[----:B------:R-:W-:-:S02]  /*e0f0*/  FMUL.FTZ R53, R53, R42 ;  /* 0x0000002a35357220 */ /* 0x000fc40000410000 */
        /* <DEDUP_REMOVED lines=13> */
.L_x_2449:
[----:B------:R-:W-:Y:S05]  /*e1d0*/  BSYNC B0 ;  /* 0x0000000000007941 */ /* 0x000fea0003800000 */
.L_x_2448:
[----:B-----5:R4:W-:Y:S04]  /*e1e0*/  STS.128 [R209+0x800], R28 ;  /* 0x0008001cd1007388 */ /* 0x0209e80000000c00 */
[----:B--2---:R4:W5:Y:S01]  /*e1f0*/  LD.E.128 R24, [R44.64+0x80] ;  /* 0x000080062c187980 */ /* 0x004962000c101d00 */
[----:B------:R-:W-:Y:S01]  /*e200*/  IADD3 R4, R18, 0x40, RZ ;  /* 0x0000004012047810 */ /* 0x000fe20007ffe0ff */
[----:B------:R-:W-:Y:S03]  /*e210*/  BSSY B0, `(.L_x_2450) ;  /* 0x0000055000007945 */ /* 0x000fe60003800000 */
[----:B------:R-:W-:-:S13]  /*e220*/  ISETP.GE.AND P0, PT, R4, R3, PT ;  /* 0x000000030400720c */ /* 0x000fda0003f06270 */
        /* <DEDUP_REMOVED lines=17> */
[----:B------:R-:W2:Y:S01]  /*e340*/  LD.E.128 R8, [R8.64] ;  /* 0x0000000608087980 */ /* 0x000ea2000c101d00 */
[----:B------:R-:W-:Y:S02]  /*e350*/  LEA.HI.X.SX32 R12, R14, R12, 0x1, P1 ;  /* 0x0000000c0e0c7211 */ /* 0x000fe400008f0eff */
[C---:B------:R-:W-:Y:S01]  /*e360*/  LEA R14, P1, R13.reuse, R34, 0x1 ;  /* 0x000000220d0e7211 */ /* 0x040fe200078208ff */
[----:B---3--:R-:W3:Y:S03]  /*e370*/  LD.E.128 R4, [R4.64+0x80] ;  /* 0x0000800604047980 */ /* 0x008ee6000c101d00 */
        /* <DEDUP_REMOVED lines=9> */
[----:B------:R-:W-:Y:S01]  /*e410*/  LOP3.LUT R24, R27, 0xffff0000, RZ, 0xc0, !PT ;  /* 0xffff00001b187812 */ /* 0x000fe200078ec0ff */
[C---:B--2---:R-:W-:Y:S01]  /*e420*/  IMAD.U32 R27, R8.reuse, 0x10000, RZ ;  /* 0x00010000081b7824 */ /* 0x044fe200078e00ff */
[----:B------:R-:W-:Y:S01]  /*e430*/  LOP3.LUT R26, R8, 0xffff0000, RZ, 0xc0, !PT ;  /* 0xffff0000081a7812 */ /* 0x000fe200078ec0ff */
[----:B------:R-:W-:Y:S01]  /*e440*/  IMAD.U32 R38, R10, 0x10000, RZ ;  /* 0x000100000a267824 */ /* 0x000fe200078e00ff */
[C---:B------:R-:W-:Y:S01]  /*e450*/  SHF.L.U32 R8, R9.reuse, 0x10, RZ ;  /* 0x0000001009087819 */ /* 0x040fe200000006ff */
[----:B---3--:R-:W-:Y:S01]  /*e460*/  IMAD.U32 R51, R6, 0x10000, RZ ;  /* 0x0001000006337824 */ /* 0x008fe200078e00ff */
[----:B------:R-:W-:Y:S01]  /*e470*/  LOP3.LUT R42, R9, 0xffff0000, RZ, 0xc0, !PT ;  /* 0xffff0000092a7812 */ /* 0x000fe200078ec0ff */
[----:B-1----:R-:W-:Y:S01]  /*e480*/  IMAD.U32 R46, R4, 0x10000, RZ ;  /* 0x00010000042e7824 */ /* 0x002fe200078e00ff */
        /* <DEDUP_REMOVED lines=14> */
[C---:B------:R-:W-:Y:S01]  /*e570*/  LOP3.LUT R6, R7.reuse, 0xffff0000, RZ, 0xc0, !PT ;  /* 0xffff000007067812 */ /* 0x040fe200078ec0ff */
[----:B------:R-:W-:Y:S01]  /*e580*/  @!P0 FADD.FTZ R38, -R38, -RZ ;  /* 0x800000ff26268221 */ /* 0x000fe20000010100 */
[----:B------:R-:W-:Y:S01]  /*e590*/  SHF.L.U32 R4, R7, 0x10, RZ ;  /* 0x0000001007047819 */ /* 0x000fe200000006ff */
[----:B------:R-:W-:Y:S01]  /*e5a0*/  FMUL.FTZ R10, R5, R10 ;  /* 0x0000000a050a7220 */ /* 0x000fe20000410000 */
[C---:B----4-:R-:W-:Y:S01]  /*e5b0*/  SHF.L.U32 R5, R13.reuse, 0x10, RZ ;  /* 0x000000100d057819 */ /* 0x050fe200000006ff */
[----:B------:R-:W-:Y:S01]  /*e5c0*/  FMUL.FTZ R11, R6, R11 ;  /* 0x0000000b060b7220 */ /* 0x000fe20000410000 */
[----:B------:R-:W-:Y:S01]  /*e5d0*/  LOP3.LUT R6, R12, 0xffff0000, RZ, 0xc0, !PT ;  /* 0xffff00000c067812 */ /* 0x000fe200078ec0ff */
        /* <DEDUP_REMOVED lines=17> */
[----:B------:R-:W-:Y:S01]  /*e6f0*/  FFMA.FTZ R9, R25, R9, R10 ;  /* 0x0000000919097223 */ /* 0x000fe2000001000a */
[----:B------:R-:W-:Y:S01]  /*e700*/  F2FP.BF16.PACK_AB R25, R16, R5 ;  /* 0x000000051019723e */ /* 0x000fe200000010ff */
[----:B------:R-:W-:Y:S02]  /*e710*/  FFMA.FTZ R4, R31, R8, R4 ;  /* 0x000000081f047223 */ /* 0x000fe40000010004 */
[----:B------:R-:W-:Y:S01]  /*e720*/  FFMA.FTZ R11, R24, R14, R11 ;  /* 0x0000000e180b7223 */ /* 0x000fe2000001000b */
[----:B------:R-:W-:Y:S02]  /*e730*/  F2FP.BF16.PACK_AB R24, R6, R7 ;  /* 0x000000070618723e */ /* 0x000fe400000010ff */
[----:B------:R-:W-:-:S02]  /*e740*/  F2FP.BF16.PACK_AB R26, R9, R12 ;  /* 0x0000000c091a723e */ /* 0x000fc400000010ff */
[----:B------:R-:W-:Y:S02]  /*e750*/  F2FP.BF16.PACK_AB R27, R11, R4 ;  /* 0x000000040b1b723e */ /* 0x000fe400000010ff */
.L_x_2451:
[----:B------:R-:W-:Y:S05]  /*e760*/  BSYNC B0 ;  /* 0x0000000000007941 */ /* 0x000fea0003800000 */
.L_x_2450:
[----:B-----5:R2:W-:Y:S04]  /*e770*/  STS.128 [R209+0x2800], R24 ;  /* 0x00280018d1007388 */ /* 0x0205e80000000c00 */
[----:B------:R2:W5:Y:S01]  /*e780*/  LD.E.128 R4, [R44.64+0x100] ;  /* 0x000100062c047980 */ /* 0x000562000c101d00 */
[----:B------:R-:W-:Y:S01]  /*e790*/  IADD3 R8, R18, 0x80, RZ ;  /* 0x0000008012087810 */ /* 0x000fe20007ffe0ff */
[----:B------:R-:W-:Y:S03]  /*e7a0*/  BSSY B0, `(.L_x_2452) ;  /* 0x0000055000007945 */ /* 0x000fe60003800000 */
[----:B------:R-:W-:-:S13]  /*e7b0*/  ISETP.GE.AND P0, PT, R8, R3, PT ;  /* 0x000000030800720c */ /* 0x000fda0003f06270 */
[----:B------:R-:W-:Y:S05]  /*e7c0*/  @P0 BRA `(.L_x_2453) ;  /* 0x0000052000000947 */ /* 0x000fea0003800000 */
[----:B------:R-:W-:Y:S01]  /*e7d0*/  ISETP.GE.AND P0, PT, R8, R17, PT ;  /* 0x000000110800720c */ /* 0x000fe20003f06270 */
[----:B------:R-:W-:Y:S01]  /*e7e0*/  IMAD.MOV.U32 R9, RZ, RZ, RZ ;  /* 0x000000ffff097224 */ /* 0x000fe200078e00ff */
[----:B------:R-:W-:Y:S01]  /*e7f0*/  IADD3 R2, R2, 0x80, RZ ;  /* 0x0000008002027810 */ /* 0x000fe20007ffe0ff */
[----:B------:R-:W-:-:S03]  /*e800*/  IMAD.MOV.U32 R11, RZ, RZ, R17 ;  /* 0x000000ffff0b7224 */ /* 0x000fc600078e0011 */
[----:B------:R-:W-:-:S04]  /*e810*/  IADD3 R16, P1, R2, R39, RZ ;  /* 0x0000002702107210 */ /* 0x000fc80007f3e0ff */
[----:B------:R-:W-:-:S03]  /*e820*/  LEA.HI.X.SX32 R2, R2, R43, 0x1, P1 ;  /* 0x0000002b02027211 */ /* 0x000fc600008f0eff */
[----:B------:R-:W-:Y:S01]  /*e830*/  @P0 IADD3 R9, -R17, RZ, RZ ;  /* 0x000000ff11090210 */ /* 0x000fe20007ffe1ff */
[----:B------:R-:W-:-:S03]  /*e840*/  @P0 IMAD.MOV R11, RZ, RZ, -R17 ;  /* 0x000000ffff0b0224 */ /* 0x000fc600078e0a11 */
[----:B------:R-:W-:Y:S01]  /*e850*/  IADD3 R13, P1, R9, R16, RZ ;  /* 0x00000010090d7210 */ /* 0x000fe20007f3e0ff */
[----:B------:R-:W-:-:S03]  /*e860*/  IMAD.WIDE R10, R11, 0x2, R44 ;  /* 0x000000020b0a7825 */ /* 0x000fc600078e022c */
[----:B------:R-:W-:Y:S02]  /*e870*/  LEA.HI.X.SX32 R12, R9, R2, 0x1, P1 ;  /* 0x00000002090c7211 */ /* 0x000fe400008f0eff */
[----:B------:R-:W-:Y:S01]  /*e880*/  LEA R14, P1, R13, R32, 0x1 ;  /* 0x000000200d0e7211 */ /* 0x000fe200078208ff */
[----:B--2---:R-:W-:Y:S01]  /*e890*/  IMAD.MOV.U32 R25, RZ, RZ, RZ ;  /* 0x000000ffff197224 */ /* 0x004fe200078e00ff */
[----:B------:R-:W-:Y:S01]  /*e8a0*/  @P0 IADD3 R25, -R17, RZ, RZ ;  /* 0x000000ff11190210 */ /* 0x000fe20007ffe1ff */
[----:B------:R-:W2:Y:S01]  /*e8b0*/  LD.E.128 R8, [R10.64+0x100] ;  /* 0x000100060a087980 */ /* 0x000ea2000c101d00 */
[----:B------:R-:W-:Y:S02]  /*e8c0*/  LEA.HI.X R15, R13, R33, R12, 0x1, P1 ;  /* 0x000000210d0f7211 */ /* 0x000fe400008f0c0c */
[----:B------:R-:W-:-:S04]  /*e8d0*/  IADD3 R27, P1, R25, R16, RZ ;  /* 0x00000010191b7210 */ /* 0x000fc80007f3e0ff */
[----:B---3--:R-:W3:Y:S01]  /*e8e0*/  LD.E.128 R12, [R14.64] ;  /* 0x000000060e0c7980 */ /* 0x008ee2000c101d00 */
[----:B------:R-:W-:Y:S02]  /*e8f0*/  LEA.HI.X.SX32 R2, R25, R2, 0x1, P1 ;  /* 0x0000000219027211 */ /* 0x000fe400008f0eff */
[----:B------:R-:W-:-:S04]  /*e900*/  LEA R24, P1, R27, R34, 0x1 ;  /* 0x000000221b187211 */ /* 0x000fc800078208ff */
[----:B------:R-:W-:-:S06]  /*e910*/  LEA.HI.X R25, R27, R35, R2, 0x1, P1 ;  /* 0x000000231b197211 */ /* 0x000fcc00008f0c02 */
[----:B----4-:R-:W4:Y:S01]  /*e920*/  LD.E.128 R24, [R24.64] ;  /* 0x0000000618187980 */ /* 0x010f22000c101d00 */
[C---:B-----5:R-:W-:Y:S01]  /*e930*/  LOP3.LUT R2, R5.reuse, 0xffff0000, RZ, 0xc0, !PT ;  /* 0xffff000005027812 */ /* 0x060fe200078ec0ff */
[----:B------:R-:W-:Y:S01]  /*e940*/  IMAD.U32 R28, R5, 0x10000, RZ ;  /* 0x00010000051c7824 */ /* 0x000fe200078e00ff */
[C---:B------:R-:W-:Y:S01]  /*e950*/  LOP3.LUT R5, R7.reuse, 0xffff0000, RZ, 0xc0, !PT ;  /* 0xffff000007057812 */ /* 0x040fe200078ec0ff */
[----:B------:R-:W-:Y:S01]  /*e960*/  IMAD.U32 R30, R7, 0x10000, RZ ;  /* 0x00010000071e7824 */ /* 0x000fe200078e00ff */
[----:B------:R-:W-:Y:S01]  /*e970*/  SHF.L.U32 R20, R6, 0x10, RZ ;  /* 0x0000001006147819 */ /* 0x000fe200000006ff */
[C---:B------:R-:W-:Y:S01]  /*e980*/  IMAD.U32 R16, R4.reuse, 0x10000, RZ ;  /* 0x0001000004107824 */ /* 0x040fe200078e00ff */
[----:B------:R-:W-:Y:S02]  /*e990*/  LOP3.LUT R4, R4, 0xffff0000, RZ, 0xc0, !PT ;  /* 0xffff000004047812 */ /* 0x000fe400078ec0ff */
[----:B------:R-:W-:Y:S02]  /*e9a0*/  LOP3.LUT R6, R6, 0xffff0000, RZ, 0xc0, !PT ;  /* 0xffff000006067812 */ /* 0x000fe400078ec0ff */
[C---:B--2---:R-:W-:Y:S01]  /*e9b0*/  SHF.L.U32 R7, R9.reuse, 0x10, RZ ;  /* 0x0000001009077819 */ /* 0x044fe200000006ff */
[----:B------:R-:W-:Y:S01]  /*e9c0*/  IMAD.U32 R29, R8, 0x10000, RZ ;  /* 0x00010000081d7824 */ /* 0x000fe200078e00ff */
[----:B------:R-:W-:Y:S01]  /*e9d0*/  LOP3.LUT R38, R9, 0xffff0000, RZ, 0xc0, !PT ;  /* 0xffff000009267812 */ /* 0x000fe200078ec0ff */
[----:B------:R-:W-:Y:S01]  /*e9e0*/  IMAD.U32 R31, R10, 0x10000, RZ ;  /* 0x000100000a1f7824 */ /* 0x000fe200078e00ff */
[----:B------:R-:W-:-:S02]  /*e9f0*/  SHF.L.U32 R9, R11, 0x10, RZ ;  /* 0x000000100b097819 */ /* 0x000fc400000006ff */
[----:B------:R-:W-:Y:S01]  /*ea00*/  LOP3.LUT R44, R11, 0xffff0000, RZ, 0xc0, !PT ;  /* 0xffff00000b2c7812 */ /* 0x000fe200078ec0ff */
[C---:B---3--:R-:W-:Y:S01]  /*ea10*/  IMAD.U32 R42, R12.reuse, 0x10000, RZ ;  /* 0x000100000c2a7824 */ /* 0x048fe200078e00ff */
        /* <DEDUP_REMOVED lines=16> */
[----:B------:R-:W-:Y:S01]  /*eb20*/  FMUL.FTZ R11, R8, R11 ;  /* 0x0000000b080b7220 */ /* 0x000fe20000410000 */
[----:B----4-:R-:W-:Y:S01]  /*eb30*/  SHF.L.U32 R8, R25, 0x10, RZ ;  /* 0x0000001019087819 */ /* 0x010fe200000006ff */
[----:B------:R-:W-:Y:S01]  /*eb40*/  FMUL.FTZ R7, R7, R12 ;  /* 0x0000000c07077220 */ /* 0x000fe20000410000 */
[----:B------:R-:W-:Y:S01]  /*eb50*/  LOP3.LUT R25, R25, 0xffff0000, RZ, 0xc0, !PT ;  /* 0xffff000019197812 */ /* 0x000fe200078ec0ff */
[----:B------:R-:W-:Y:S02]  /*eb60*/  @!P0 FADD.FTZ R46, -R46, -RZ ;  /* 0x800000ff2e2e8221 */ /* 0x000fe40000010100 */
[----:B------:R-:W-:Y:S01]  /*eb70*/  FMUL.FTZ R13, R10, R13 ;  /* 0x0000000d0a0d7220 */ /* 0x000fe20000410000 */
[----:B------:R-:W-:Y:S01]  /*eb80*/  LOP3.LUT R10, R24, 0xffff0000, RZ, 0xc0, !PT ;  /* 0xffff0000180a7812 */ /* 0x000fe200078ec0ff */
[----:B------:R-:W-:Y:S01]  /*eb90*/  FMUL.FTZ R44, R44, R15 ;  /* 0x0000000f2c2c7220 */ /* 0x000fe20000410000 */
[----:B------:R-:W-:Y:S01]  /*eba0*/  LOP3.LUT R15, R26, 0xffff0000, RZ, 0xc0, !PT ;  /* 0xffff00001a0f7812 */ /* 0x000fe200078ec0ff */
[----:B------:R-:W-:-:S02]  /*ebb0*/  IMAD.U32 R12, R24, 0x10000, RZ ;  /* 0x00010000180c7824 */ /* 0x000fc400078e00ff */
[----:B------:R-:W-:Y:S01]  /*ebc0*/  FMUL.FTZ R9, R9, R14 ;  /* 0x0000000e09097220 */ /* 0x000fe20000410000 */
[C---:B------:R-:W-:Y:S01]  /*ebd0*/  SHF.L.U32 R14, R27.reuse, 0x10, RZ ;  /* 0x000000101b0e7819 */ /* 0x040fe200000006ff */
[----:B------:R-:W-:Y:S01]  /*ebe0*/  IMAD.U32 R24, R26, 0x10000, RZ ;  /* 0x000100001a187824 */ /* 0x000fe200078e00ff */
[----:B------:R-:W-:Y:S01]  /*ebf0*/  LOP3.LUT R26, R27, 0xffff0000, RZ, 0xc0, !PT ;  /* 0xffff00001b1a7812 */ /* 0x000fe200078ec0ff */
[----:B------:R-:W-:Y:S02]  /*ec00*/  FMUL.FTZ R45, R38, R45 ;  /* 0x0000002d262d7220 */ /* 0x000fe40000410000 */
[----:B------:R-:W-:Y:S02]  /*ec10*/  FMUL.FTZ R29, R29, R42 ;  /* 0x0000002a1d1d7220 */ /* 0x000fe40000410000 */
[----:B------:R-:W-:Y:S02]  /*ec20*/  FMUL.FTZ R31, R31, R46 ;  /* 0x0000002e1f1f7220 */ /* 0x000fe40000410000 */
[----:B------:R-:W-:-:S02]  /*ec30*/  FFMA.FTZ R7, R28, R8, R7 ;  /* 0x000000081c077223 */ /* 0x000fc40000010007 */
[----:B------:R-:W-:Y:S02]  /*ec40*/  FFMA.FTZ R2, R2, R25, R45 ;  /* 0x0000001902027223 */ /* 0x000fe4000001002d */
[----:B------:R-:W-:Y:S02]  /*ec50*/  FFMA.FTZ R12, R16, R12, R29 ;  /* 0x0000000c100c7223 */ /* 0x000fe4000001001d */
[----:B------:R-:W-:Y:S02]  /*ec60*/  FFMA.FTZ R11, R4, R10, R11 ;  /* 0x0000000a040b7223 */ /* 0x000fe4000001000b */
[----:B------:R-:W-:Y:S02]  /*ec70*/  FFMA.FTZ R20, R20, R24, R31 ;  /* 0x0000001814147223 */ /* 0x000fe4000001001f */
[----:B------:R-:W-:Y:S01]  /*ec80*/  FFMA.FTZ R9, R30, R14, R9 ;  /* 0x0000000e1e097223 */ /* 0x000fe20000010009 */
[----:B------:R-:W-:Y:S01]  /*ec90*/  F2FP.BF16.PACK_AB R4, R11, R12 ;  /* 0x0000000c0b04723e */ /* 0x000fe200000010ff */
[----:B------:R-:W-:Y:S01]  /*eca0*/  FFMA.FTZ R26, R5, R26, R44 ;  /* 0x0000001a051a7223 */ /* 0x000fe2000001002c */
[----:B------:R-:W-:Y:S01]  /*ecb0*/  F2FP.BF16.PACK_AB R5, R2, R7 ;  /* 0x000000070205723e */ /* 0x000fe200000010ff */
[----:B------:R-:W-:-:S03]  /*ecc0*/  FFMA.FTZ R13, R6, R15, R13 ;  /* 0x0000000f060d7223 */ /* 0x000fc6000001000d */
[----:B------:R-:W-:Y:S02]  /*ecd0*/  F2FP.BF16.PACK_AB R7, R26, R9 ;  /* 0x000000091a07723e */ /* 0x000fe400000010ff */
[----:B------:R-:W-:Y:S02]  /*ece0*/  F2FP.BF16.PACK_AB R6, R13, R20 ;  /* 0x000000140d06723e */ /* 0x000fe400000010ff */
.L_x_2453:
[----:B------:R-:W-:Y:S05]  /*ecf0*/  BSYNC B0 ;  /* 0x0000000000007941 */ /* 0x000fea0003800000 */
.L_x_2452:
[----:B-----5:R1:W-:Y:S02]  /*ed00*/  STS.128 [R209+0x4800], R4 ;  /* 0x00480004d1007388 */ /* 0x0203e40000000c00 */
.L_x_2447:
[----:B------:R-:W-:Y:S05]  /*ed10*/  BSYNC B1 ;  /* 0x0000000000017941 */ /* 0x000fea0003800000 */
.L_x_2446:
[----:B------:R-:W-:Y:S01]  /*ed20*/  IADD3 R2, R160, 0x20, RZ ;  /* 0x00000020a0027810 */ /* 0x000fe20007ffe0ff */
[----:B------:R-:W-:Y:S03]  /*ed30*/  BSSY B1, `(.L_x_2454) ;  /* 0x000010f000017945 */ /* 0x000fe60003800000 */
[----:B------:R-:W-:-:S04]  /*ed40*/  ISETP.GE.AND P0, PT, R2, R21, PT ;  /* 0x000000150200720c */ /* 0x000fc80003f06270 */
[----:B------:R-:W-:-:S13]  /*ed50*/  ISETP.LT.OR P0, PT, R56, -0x107, P0 ;  /* 0xfffffef93800780c */ /* 0x000fda0000701670 */
[----:B------:R-:W-:Y:S05]  /*ed60*/  @P0 BRA `(.L_x_2455) ;  /* 0x000010b000000947 */ /* 0x000fea0003800000 */
[----:B---34-:R3:W5:Y:S01]  /*ed70*/  LD.E.128 R28, [R36.64] ;  /* 0x00000006241c7980 */ /* 0x018762000c101d00 */
[----:B------:R-:W-:Y:S01]  /*ed80*/  ISETP.GE.AND P0, PT, R18, R3, PT ;  /* 0x000000031200720c */ /* 0x000fe20003f06270 */
[----:B------:R-:W-:-:S12]  /*ed90*/  BSSY B0, `(.L_x_2456) ;  /* 0x0000054000007945 */ /* 0x000fd80003800000 */
[----:B------:R-:W-:Y:S05]  /*eda0*/  @P0 BRA `(.L_x_2457) ;  /* 0x0000052000000947 */ /* 0x000fea0003800000 */
[----:B------:R-:W-:Y:S01]  /*edb0*/  ISETP.GE.AND P0, PT, R18, R17, PT ;  /* 0x000000111200720c */ /* 0x000fe20003f06270 */
[----:B------:R-:W-:Y:S02]  /*edc0*/  IMAD.SHL.U32 R12, R17, 0x20, RZ ;  /* 0x00000020110c7824 */ /* 0x000fe400078e00ff */
[----:B-1----:R-:W-:Y:S02]  /*edd0*/  IMAD.MOV.U32 R7, RZ, RZ, RZ ;  /* 0x000000ffff077224 */ /* 0x002fe400078e00ff */
        /* <DEDUP_REMOVED lines=13> */
[----:B------:R-:W4:Y:S02]  /*eeb0*/  LD.E.128 R8, [R8.64] ;  /* 0x0000000608087980 */ /* 0x000f24000c101d00 */
        /* <DEDUP_REMOVED lines=13> */
[C---:B----4-:R-:W-:Y:S01]  /*ef90*/  IMAD.U32 R30, R8.reuse, 0x10000, RZ ;  /* 0x00010000081e7824 */ /* 0x050fe200078e00ff */
[----:B------:R-:W-:Y:S01]  /*efa0*/  LOP3.LUT R29, R8, 0xffff0000, RZ, 0xc0, !PT ;  /* 0xffff0000081d7812 */ /* 0x000fe200078ec0ff */
[----:B------:R-:W-:Y:S01]  /*efb0*/  IMAD.U32 R38, R10, 0x10000, RZ ;  /* 0x000100000a267824 */ /* 0x000fe200078e00ff */
[C---:B------:R-:W-:Y:S01]  /*efc0*/  SHF.L.U32 R8, R9.reuse, 0x10, RZ ;  /* 0x0000001009087819 */ /* 0x040fe200000006ff */
        /* <DEDUP_REMOVED lines=9> */
[C---:B------:R-:W-:Y:S01]  /*f060*/  SHF.L.U32 R45, R5.reuse, 0x10, RZ ;  /* 0x00000010052d7819 */ /* 0x040fe200000006ff */
        /* <DEDUP_REMOVED lines=38> */
.L_x_2457:
[----:B------:R-:W-:Y:S05]  /*f2d0*/  BSYNC B0 ;  /* 0x0000000000007941 */ /* 0x000fea0003800000 */
.L_x_2456:
[----:B-----5:R4:W-:Y:S04]  /*f2e0*/  STS.128 [R209+0x1000], R28 ;  /* 0x0010001cd1007388 */ /* 0x0209e80000000c00 */
[----:B--2---:R4:W5:Y:S01]  /*f2f0*/  LD.E.128 R24, [R36.64+0x80] ;  /* 0x0000800624187980 */ /* 0x004962000c101d00 */
[----:B-1----:R-:W-:Y:S01]  /*f300*/  IADD3 R4, R18, 0x40, RZ ;  /* 0x0000004012047810 */ /* 0x002fe20007ffe0ff */
[----:B------:R-:W-:Y:S03]  /*f310*/  BSSY B0, `(.L_x_2458) ;  /* 0x0000055000007945 */ /* 0x000fe60003800000 */
[----:B------:R-:W-:-:S13]  /*f320*/  ISETP.GE.AND P0, PT, R4, R3, PT ;  /* 0x000000030400720c */ /* 0x000fda0003f06270 */
        /* <DEDUP_REMOVED lines=83> */
.L_x_2459:
[----:B------:R-:W-:Y:S05]  /*f860*/  BSYNC B0 ;  /* 0x0000000000007941 */ /* 0x000fea0003800000 */
.L_x_2458:
[----:B-----5:R1:W-:Y:S04]  /*f870*/  STS.128 [R209+0x3000], R24 ;  /* 0x00300018d1007388 */ /* 0x0203e80000000c00 */
[----:B------:R1:W5:Y:S01]  /*f880*/  LD.E.128 R8, [R36.64+0x100] ;  /* 0x0001000624087980 */ /* 0x000362000c101d00 */
[----:B------:R-:W-:Y:S01]  /*f890*/  IADD3 R4, R18, 0x80, RZ ;  /* 0x0000008012047810 */ /* 0x000fe20007ffe0ff */
        /* <DEDUP_REMOVED lines=10> */
[----:B-1----:R-:W-:Y:S02]  /*f940*/  IMAD.MOV.U32 R25, RZ, RZ, RZ ;  /* 0x000000ffff197224 */ /* 0x002fe400078e00ff */
        /* <DEDUP_REMOVED lines=19> */
[----:B------:R-:W-:Y:S02]  /*fa80*/  LOP3.LUT R9, R11, 0xffff0000, RZ, 0xc0, !PT ;  /* 0xffff00000b097812 */ /* 0x000fe400078ec0ff */
[C---:B------:R-:W-:Y:S02]  /*fa90*/  SHF.L.U32 R28, R10.reuse, 0x10, RZ ;  /* 0x000000100a1c7819 */ /* 0x040fe400000006ff */
[----:B------:R-:W-:Y:S01]  /*faa0*/  LOP3.LUT R10, R10, 0xffff0000, RZ, 0xc0, !PT ;  /* 0xffff00000a0a7812 */ /* 0x000fe200078ec0ff */
        /* <DEDUP_REMOVED lines=13> */
[C---:B------:R-:W-:Y:S01]  /*fb80*/  SHF.L.U32 R49, R14.reuse, 0x10, RZ ;  /* 0x000000100e317819 */ /* 0x040fe200000006ff */
[----:B------:R-:W-:Y:S01]  /*fb90*/  @!P0 FADD.FTZ R7, -R7, -RZ ;  /* 0x800000ff07078221 */ /* 0x000fe20000010100 */
[----:B------:R-:W-:Y:S01]  /*fba0*/  LOP3.LUT R13, R14, 0xffff0000, RZ, 0xc0, !PT ;  /* 0xffff00000e0d7812 */ /* 0x000fe200078ec0ff */
[C---:B------:R-:W-:Y:S01]  /*fbb0*/  IMAD.U32 R14, R15.reuse, 0x10000, RZ ;  /* 0x000100000f0e7824 */ /* 0x040fe200078e00ff */
[----:B------:R-:W-:Y:S01]  /*fbc0*/  LOP3.LUT R42, R15, 0xffff0000, RZ, 0xc0, !PT ;  /* 0xffff00000f2a7812 */ /* 0x000fe200078ec0ff */
[----:B------:R-:W-:Y:S01]  /*fbd0*/  @!P0 FADD.FTZ R37, -R37, -RZ ;  /* 0x800000ff25258221 */ /* 0x000fe20000010100 */
[----:B------:R-:W-:Y:S01]  /*fbe0*/  SHF.L.U32 R47, R12, 0x10, RZ ;  /* 0x000000100c2f7819 */ /* 0x000fe200000006ff */
[----:B------:R-:W-:Y:S01]  /*fbf0*/  FMUL.FTZ R14, R14, R5 ;  /* 0x000000050e0e7220 */ /* 0x000fe20000410000 */
[----:B------:R-:W-:Y:S01]  /*fc00*/  LOP3.LUT R12, R12, 0xffff0000, RZ, 0xc0, !PT ;  /* 0xffff00000c0c7812 */ /* 0x000fe200078ec0ff */
[----:B------:R-:W-:Y:S01]  /*fc10*/  @!P0 FADD.FTZ R11, -R11, -RZ ;  /* 0x800000ff0b0b8221 */ /* 0x000fe20000010100 */
[----:B----4-:R-:W-:Y:S01]  /*fc20*/  LOP3.LUT R15, R26, 0xffff0000, RZ, 0xc0, !PT ;  /* 0xffff00001a0f7812 */ /* 0x010fe200078ec0ff */
[C---:B------:R-:W-:Y:S01]  /*fc30*/  IMAD.U32 R5, R25.reuse, 0x10000, RZ ;  /* 0x0001000019057824 */ /* 0x040fe200078e00ff */
[----:B------:R-:W-:Y:S01]  /*fc40*/  LOP3.LUT R25, R25, 0xffff0000, RZ, 0xc0, !PT ;  /* 0xffff000019197812 */ /* 0x000fe200078ec0ff */
[----:B------:R-:W-:Y:S01]  /*fc50*/  FMUL.FTZ R13, R13, R6 ;  /* 0x000000060d0d7220 */ /* 0x000fe20000410000 */
[----:B------:R-:W-:Y:S01]  /*fc60*/  LOP3.LUT R6, R24, 0xffff0000, RZ, 0xc0, !PT ;  /* 0xffff000018067812 */ /* 0x000fe200078ec0ff */
[----:B------:R-:W-:Y:S01]  /*fc70*/  FMUL.FTZ R42, R42, R7 ;  /* 0x000000072a2a7220 */ /* 0x000fe20000410000 */
[----:B------:R-:W-:Y:S01]  /*fc80*/  SHF.L.U32 R7, R24, 0x10, RZ ;  /* 0x0000001018077819 */ /* 0x000fe200000006ff */
[----:B------:R-:W-:Y:S01]  /*fc90*/  @!P0 FADD.FTZ R30, -R30, -RZ ;  /* 0x800000ff1e1e8221 */ /* 0x000fe20000010100 */
[----:B------:R-:W-:Y:S01]  /*fca0*/  SHF.L.U32 R24, R26, 0x10, RZ ;  /* 0x000000101a187819 */ /* 0x000fe200000006ff */
[----:B------:R-:W-:Y:S01]  /*fcb0*/  FMUL.FTZ R4, R45, R4 ;  /* 0x000000042d047220 */ /* 0x000fe20000410000 */
[----:B------:R-:W-:Y:S01]  /*fcc0*/  LOP3.LUT R26, R27, 0xffff0000, RZ, 0xc0, !PT ;  /* 0xffff00001b1a7812 */ /* 0x000fe200078ec0ff */
[----:B------:R-:W-:-:S02]  /*fcd0*/  FMUL.FTZ R37, R38, R37 ;  /* 0x0000002526257220 */ /* 0x000fc40000410000 */
[----:B------:R-:W-:Y:S02]  /*fce0*/  @!P0 FADD.FTZ R36, -R36, -RZ ;  /* 0x800000ff24248221 */ /* 0x000fe40000010100 */
[----:B------:R-:W-:Y:S02]  /*fcf0*/  FMUL.FTZ R11, R12, R11 ;  /* 0x0000000b0c0b7220 */ /* 0x000fe40000410000 */
        /* <DEDUP_REMOVED lines=16> */
.L_x_2461:
[----:B------:R-:W-:Y:S05]  /*fe00*/  BSYNC B0 ;  /* 0x0000000000007941 */ /* 0x000fea0003800000 */
.L_x_2460:
[----:B-----5:R2:W-:Y:S02]  /*fe10*/  STS.128 [R209+0x5000], R8 ;  /* 0x00500008d1007388 */ /* 0x0205e40000000c00 */
.L_x_2455:
[----:B------:R-:W-:Y:S05]  /*fe20*/  BSYNC B1 ;  /* 0x0000000000017941 */ /* 0x000fea0003800000 */
.L_x_2454:
[----:B------:R-:W-:-:S04]  /*fe30*/  IADD3 R16, R160, 0x30, RZ ;  /* 0x00000030a0107810 */ /* 0x000fc80007ffe0ff */
[----:B------:R-:W-:-:S04]  /*fe40*/  ISETP.GE.AND P0, PT, R16, R21, PT ;  /* 0x000000151000720c */ /* 0x000fc80003f06270 */
[----:B------:R-:W-:-:S13]  /*fe50*/  ISETP.LT.OR P0, PT, R56, -0x187, P0 ;  /* 0xfffffe793800780c */ /* 0x000fda0000701670 */
[----:B------:R-:W-:Y:S05]  /*fe60*/  @P0 BRA `(.L_x_2431) ;  /* 0x0000137000000947 */ /* 0x000fea0003800000 */
[----:B---34-:R3:W5:Y:S01]  /*fe70*/  LD.E.128 R28, [R40.64] ;  /* 0x00000006281c7980 */ /* 0x018762000c101d00 */
[----:B------:R-:W-:Y:S01]  /*fe80*/  ISETP.GE.AND P0, PT, R18, R3, PT ;  /* 0x000000031200720c */ /* 0x000fe20003f06270 */
[----:B------:R-:W-:-:S12]  /*fe90*/  BSSY B0, `(.L_x_2462) ;  /* 0x0000054000007945 */ /* 0x000fd80003800000 */
[----:B------:R-:W-:Y:S05]  /*fea0*/  @P0 BRA `(.L_x_2463) ;  /* 0x0000052000000947 */ /* 0x000fea0003800000 */
[-C--:B------:R-:W-:Y:S01]  /*feb0*/  ISETP.GE.AND P0, PT, R18, R17.reuse, PT ;  /* 0x000000111200720c */ /* 0x080fe20003f06270 */
[----:B------:R-:W-:Y:S01]  /*fec0*/  IMAD R12, R17, 0x30, RZ ;  /* 0x00000030110c7824 */ /* 0x000fe200078e02ff */
[----:B-1----:R-:W-:Y:S01]  /*fed0*/  MOV R5, R17 ;  /* 0x0000001100057202 */ /* 0x002fe20000000f00 */
[----:B------:R-:W-:-:S03]  /*fee0*/  IMAD.MOV.U32 R7, RZ, RZ, RZ ;  /* 0x000000ffff077224 */ /* 0x000fc600078e00ff */
[----:B------:R-:W-:-:S04]  /*fef0*/  IADD3 R13, P1, R12, R39, RZ ;  /* 0x000000270c0d7210 */ /* 0x000fc80007f3e0ff */
[----:B------:R-:W-:-:S03]  /*ff00*/  LEA.HI.X.SX32 R12, R12, R43, 0x1, P1 ;  /* 0x0000002b0c0c7211 */ /* 0x000fc600008f0eff */
[--C-:B------:R-:W-:Y:S02]  /*ff10*/  @P0 IMAD.MOV R7, RZ, RZ, -R17.reuse ;  /* 0x000000ffff070224 */ /* 0x100fe400078e0a11 */
[----:B------:R-:W-:Y:S02]  /*ff20*/  IMAD.MOV.U32 R14, RZ, RZ, RZ ;  /* 0x000000ffff0e7224 */ /* 0x000fe400078e00ff */
[----:B------:R-:W-:Y:S01]  /*ff30*/  @P0 IMAD.MOV R5, RZ, RZ, -R17 ;  /* 0x000000ffff050224 */ /* 0x000fe200078e0a11 */
[----:B--2---:R-:W-:-:S04]  /*ff40*/  IADD3 R9, P1, R7, R13, RZ ;  /* 0x0000000d07097210 */ /* 0x004fc80007f3e0ff */
        /* <DEDUP_REMOVED lines=9> */
[----:B------:R-:W4:Y:S03]  /*ffe0*/  LD.E.128 R4, [R4.64] ;  /* 0x0000000604047980 */ /* 0x000f26000c101d00 */
        /* <DEDUP_REMOVED lines=14> */
[----:B----4-:R-:W-:Y:S01]  /*100d0*/  IMAD.U32 R49, R6, 0x10000, RZ ;  /* 0x0001000006317824 */ /* 0x010fe200078e00ff */
        /* <DEDUP_REMOVED lines=20> */
[----:B---3--:R-:W-:Y:S01]  /*10220*/  LOP3.LUT R8, R12, 0xffff0000, RZ, 0xc0, !PT ;  /* 0xffff00000c087812 */ /* 0x008fe200078ec0ff */
[----:B------:R-:W-:Y:S01]  /*10230*/  FMUL.FTZ R6, R6, R9 ;  /* 0x0000000906067220 */ /* 0x000fe20000410000 */
[C---:B------:R-:W-:Y:S01]  /*10240*/  SHF.L.U32 R7, R13.reuse, 0x10, RZ ;  /* 0x000000100d077819 */ /* 0x040fe200000006ff */
        /* <DEDUP_REMOVED lines=15> */
[----:B------:R-:W-:Y:S01]  /*10340*/  FFMA.FTZ R20, R20, R13, R37 ;  /* 0x0000000d14147223 */ /* 0x000fe20000010025 */
[----:B------:R-:W-:Y:S01]  /*10350*/  F2FP.BF16.PACK_AB R28, R4, R9 ;  /* 0x00000009041c723e */ /* 0x000fe200000010ff */
[----:B------:R-:W-:Y:S02]  /*10360*/  FFMA.FTZ R12, R27, R12, R36 ;  /* 0x0000000c1b0c7223 */ /* 0x000fe40000010024 */
[----:B------:R-:W-:Y:S01]  /*10370*/  FFMA.FTZ R5, R26, R11, R5 ;  /* 0x0000000b1a057223 */ /* 0x000fe20000010005 */
[----:B------:R-:W-:Y:S01]  /*10380*/  F2FP.BF16.PACK_AB R29, R20, R7 ;  /* 0x00000007141d723e */ /* 0x000fe200000010ff */
[----:B------:R-:W-:Y:S02]  /*10390*/  FFMA.FTZ R6, R31, R10, R6 ;  /* 0x0000000a1f067223 */ /* 0x000fe40000010006 */
[----:B------:R-:W-:Y:S01]  /*103a0*/  FFMA.FTZ R25, R25, R14, R42 ;  /* 0x0000000e19197223 */ /* 0x000fe2000001002a */
[----:B------:R-:W-:-:S04]  /*103b0*/  F2FP.BF16.PACK_AB R30, R5, R12 ;  /* 0x0000000c051e723e */ /* 0x000fc800000010ff */
[----:B------:R-:W-:Y:S02]  /*103c0*/  F2FP.BF16.PACK_AB R31, R25, R6 ;  /* 0x00000006191f723e */ /* 0x000fe400000010ff */
.L_x_2463:
[----:B------:R-:W-:Y:S05]  /*103d0*/  BSYNC B0 ;  /* 0x0000000000007941 */ /* 0x000fea0003800000 */
.L_x_2462:
[----:B-----5:R4:W-:Y:S04]  /*103e0*/  STS.128 [R209+0x1800], R28 ;  /* 0x0018001cd1007388 */ /* 0x0209e80000000c00 */
[----:B-12---:R4:W5:Y:S01]  /*103f0*/  LD.E.128 R24, [R40.64+0x80] ;  /* 0x0000800628187980 */ /* 0x006962000c101d00 */
[----:B------:R-:W-:Y:S01]  /*10400*/  IADD3 R4, R18, 0x40, RZ ;  /* 0x0000004012047810 */ /* 0x000fe20007ffe0ff */
[----:B------:R-:W-:Y:S03]  /*10410*/  BSSY B0, `(.L_x_2464) ;  /* 0x0000056000007945 */ /* 0x000fe60003800000 */
[----:B------:R-:W-:-:S13]  /*10420*/  ISETP.GE.AND P0, PT, R4, R3, PT ;  /* 0x000000030400720c */ /* 0x000fda0003f06270 */
        /* <DEDUP_REMOVED lines=18> */
[----:B------:R-:W2:Y:S02]  /*10550*/  LD.E.128 R8, [R8.64] ;  /* 0x0000000608087980 */ /* 0x000ea4000c101d00 */
        /* <DEDUP_REMOVED lines=16> */
[----:B------:R-:W-:Y:S01]  /*10660*/  SHF.L.U32 R8, R9, 0x10, RZ ;  /* 0x0000001009087819 */ /* 0x000fe200000006ff */
[----:B------:R-:W-:Y:S01]  /*10670*/  @!P0 FADD.FTZ R27, -R27, -RZ ;  /* 0x800000ff1b1b8221 */ /* 0x000fe20000010100 */
        /* <DEDUP_REMOVED lines=47> */
.L_x_2465:
[----:B------:R-:W-:Y:S05]  /*10970*/  BSYNC B0 ;  /* 0x0000000000007941 */ /* 0x000fea0003800000 */
.L_x_2464:
[----:B-----5:R1:W-:Y:S04]  /*10980*/  STS.128 [R209+0x3800], R24 ;  /* 0x00380018d1007388 */ /* 0x0203e80000000c00 */
[----:B------:R1:W5:Y:S01]  /*10990*/  LD.E.128 R4, [R40.64+0x100] ;  /* 0x0001000628047980 */ /* 0x000362000c101d00 */
[----:B------:R-:W-:Y:S01]  /*109a0*/  IADD3 R18, R18, 0x80, RZ ;  /* 0x0000008012127810 */ /* 0x000fe20007ffe0ff */
[----:B------:R-:W-:Y:S03]  /*109b0*/  BSSY B0, `(.L_x_2466) ;  /* 0x0000058000007945 */ /* 0x000fe60003800000 */
[----:B------:R-:W-:-:S13]  /*109c0*/  ISETP.GE.AND P0, PT, R18, R3, PT ;  /* 0x000000031200720c */ /* 0x000fda0003f06270 */
[----:B------:R-:W-:Y:S05]  /*109d0*/  @P0 BRA `(.L_x_2467) ;  /* 0x0000055000000947 */ /* 0x000fea0003800000 */
[-C--:B------:R-:W-:Y:S01]  /*109e0*/  ISETP.GE.AND P0, PT, R18, R17.reuse, PT ;  /* 0x000000111200720c */ /* 0x080fe20003f06270 */
[----:B------:R-:W-:Y:S01]  /*109f0*/  IMAD.MOV.U32 R10, RZ, RZ, 0x30 ;  /* 0x00000030ff0a7424 */ /* 0x000fe200078e00ff */
[----:B------:R-:W-:Y:S01]  /*10a00*/  MOV R9, R17 ;  /* 0x0000001100097202 */ /* 0x000fe20000000f00 */
[----:B------:R-:W-:Y:S02]  /*10a10*/  IMAD.MOV.U32 R8, RZ, RZ, RZ ;  /* 0x000000ffff087224 */ /* 0x000fe400078e00ff */
[----:B------:R-:W-:-:S05]  /*10a20*/  IMAD R10, R17, R10, 0x80 ;  /* 0x00000080110a7424 */ /* 0x000fca00078e020a */
[----:B------:R-:W-:-:S03]  /*10a30*/  IADD3 R39, P1, R10, R39, RZ ;  /* 0x000000270a277210 */ /* 0x000fc60007f3e0ff */
[--C-:B------:R-:W-:Y:S01]  /*10a40*/  @P0 IMAD.MOV R8, RZ, RZ, -R17.reuse ;  /* 0x000000ffff080224 */ /* 0x100fe200078e0a11 */
[----:B------:R-:W-:Y:S01]  /*10a50*/  LEA.HI.X.SX32 R43, R10, R43, 0x1, P1 ;  /* 0x0000002b0a2b7211 */ /* 0x000fe200008f0eff */
[----:B------:R-:W-:-:S03]  /*10a60*/  @P0 IMAD.MOV R9, RZ, RZ, -R17 ;  /* 0x000000ffff090224 */ /* 0x000fc600078e0a11 */
[C---:B------:R-:W-:Y:S01]  /*10a70*/  IADD3 R3, P1, R8.reuse, R39, RZ ;  /* 0x0000002708037210 */ /* 0x040fe20007f3e0ff */
[----:B------:R-:W-:Y:S01]  /*10a80*/  IMAD.WIDE R10, R9, 0x2, R40 ;  /* 0x00000002090a7825 */ /* 0x000fe200078e0228 */
[----:B------:R-:W-:Y:S02]  /*10a90*/  MOV R18, RZ ;  /* 0x000000ff00127202 */ /* 0x000fe40000000f00 */
[----:B------:R-:W-:Y:S02]  /*10aa0*/  LEA.HI.X.SX32 R12, R8, R43, 0x1, P1 ;  /* 0x0000002b080c7211 */ /* 0x000fe400008f0eff */
[C---:B------:R-:W-:Y:S01]  /*10ab0*/  LEA R14, P1, R3.reuse, R32, 0x1 ;  /* 0x00000020030e7211 */ /* 0x040fe200078208ff */
[----:B------:R-:W-:Y:S01]  /*10ac0*/  @P0 IMAD.MOV R18, RZ, RZ, -R17 ;  /* 0x000000ffff120224 */ /* 0x000fe200078e0a11 */
[----:B------:R-:W2:Y:S02]  /*10ad0*/  LD.E.128 R8, [R10.64+0x100] ;  /* 0x000100060a087980 */ /* 0x000ea4000c101d00 */
[----:B------:R-:W-:-:S02]  /*10ae0*/  LEA.HI.X R15, R3, R33, R12, 0x1, P1 ;  /* 0x00000021030f7211 */ /* 0x000fc400008f0c0c */
[----:B------:R-:W-:-:S04]  /*10af0*/  IADD3 R39, P1, R18, R39, RZ ;  /* 0x0000002712277210 */ /* 0x000fc80007f3e0ff */
[----:B---3--:R-:W3:Y:S01]  /*10b00*/  LD.E.128 R12, [R14.64] ;  /* 0x000000060e0c7980 */ /* 0x008ee2000c101d00 */
[----:B------:R-:W-:Y:S02]  /*10b10*/  LEA.HI.X.SX32 R18, R18, R43, 0x1, P1 ;  /* 0x0000002b12127211 */ /* 0x000fe400008f0eff */
[----:B-1----:R-:W-:-:S04]  /*10b20*/  LEA R24, P1, R39, R34, 0x1 ;  /* 0x0000002227187211 */ /* 0x002fc800078208ff */
[----:B------:R-:W-:-:S06]  /*10b30*/  LEA.HI.X R25, R39, R35, R18, 0x1, P1 ;  /* 0x0000002327197211 */ /* 0x000fcc00008f0c12 */
[----:B----4-:R-:W4:Y:S01]  /*10b40*/  LD.E.128 R24, [R24.64] ;  /* 0x0000000618187980 */ /* 0x010f22000c101d00 */
[C---:B-----5:R-:W-:Y:S01]  /*10b50*/  LOP3.LUT R3, R5.reuse, 0xffff0000, RZ, 0xc0, !PT ;  /* 0xffff000005037812 */ /* 0x060fe200078ec0ff */
[----:B------:R-:W-:Y:S01]  /*10b60*/  IMAD.U32 R17, R4, 0x10000, RZ ;  /* 0x0001000004117824 */ /* 0x000fe200078e00ff */
[----:B------:R-:W-:Y:S01]  /*10b70*/  SHF.L.U32 R19, R5, 0x10, RZ ;  /* 0x0000001005137819 */ /* 0x000fe200000006ff */
[----:B------:R-:W-:Y:S01]  /*10b80*/  IMAD.U32 R18, R6, 0x10000, RZ ;  /* 0x0001000006127824 */ /* 0x000fe200078e00ff */
[C---:B------:R-:W-:Y:S02]  /*10b90*/  LOP3.LUT R5, R7.reuse, 0xffff0000, RZ, 0xc0, !PT ;  /* 0xffff000007057812 */ /* 0x040fe400078ec0ff */
[----:B------:R-:W-:Y:S02]  /*10ba0*/  SHF.L.U32 R21, R7, 0x10, RZ ;  /* 0x0000001007157819 */ /* 0x000fe400000006ff */
[----:B------:R-:W-:Y:S02]  /*10bb0*/  LOP3.LUT R4, R4, 0xffff0000, RZ, 0xc0, !PT ;  /* 0xffff000004047812 */ /* 0x000fe400078ec0ff */
[----:B------:R-:W-:-:S02]  /*10bc0*/  LOP3.LUT R6, R6, 0xffff0000, RZ, 0xc0, !PT ;  /* 0xffff000006067812 */ /* 0x000fc400078ec0ff */
[C---:B--2---:R-:W-:Y:S01]  /*10bd0*/  SHF.L.U32 R7, R9.reuse, 0x10, RZ ;  /* 0x0000001009077819 */ /* 0x044fe200000006ff */
[----:B------:R-:W-:Y:S01]  /*10be0*/  IMAD.U32 R20, R8, 0x10000, RZ ;  /* 0x0001000008147824 */ /* 0x000fe200078e00ff */
[----:B------:R-:W-:Y:S01]  /*10bf0*/  LOP3.LUT R29, R9, 0xffff0000, RZ, 0xc0, !PT ;  /* 0xffff0000091d7812 */ /* 0x000fe200078ec0ff */
[----:B------:R-:W-:Y:S01]  /*10c00*/  IMAD.U32 R28, R10, 0x10000, RZ ;  /* 0x000100000a1c7824 */ /* 0x000fe200078e00ff */
[C---:B------:R-:W-:Y:S02]  /*10c10*/  SHF.L.U32 R9, R11.reuse, 0x10, RZ ;  /* 0x000000100b097819 */ /* 0x040fe400000006ff */
[----:B------:R-:W-:Y:S01]  /*10c20*/  LOP3.LUT R30, R11, 0xffff0000, RZ, 0xc0, !PT ;  /* 0xffff00000b1e7812 */ /* 0x000fe200078ec0ff */
[C---:B---3--:R-:W-:Y:S01]  /*10c30*/  IMAD.U32 R31, R12.reuse, 0x10000, RZ ;  /* 0x000100000c1f7824 */ /* 0x048fe200078e00ff */
[----:B------:R-:W-:Y:S01]  /*10c40*/  LOP3.LUT R11, R12, 0xffff0000, RZ, 0xc0, !PT ;  /* 0xffff00000c0b7812 */ /* 0x000fe200078ec0ff */
[C---:B------:R-:W-:Y:S01]  /*10c50*/  IMAD.U32 R33, R14.reuse, 0x10000, RZ ;  /* 0x000100000e217824 */ /* 0x040fe200078e00ff */
[----:B------:R-:W-:Y:S01]  /*10c60*/  SHF.L.U32 R12, R13, 0x10, RZ ;  /* 0x000000100d0c7819 */ /* 0x000fe200000006ff */
        /* <DEDUP_REMOVED lines=17> */
[----:B------:R-:W-:Y:S01]  /*10d80*/  FMUL.FTZ R14, R9, R14 ;  /* 0x0000000e090e7220 */ /* 0x000fe20000410000 */
[----:B------:R-:W-:Y:S01]  /*10d90*/  LOP3.LUT R25, R25, 0xffff0000, RZ, 0xc0, !PT ;  /* 0xffff000019197812 */ /* 0x000fe200078ec0ff */
[----:B------:R-:W-:Y:S01]  /*10da0*/  FMUL.FTZ R30, R30, R15 ;  /* 0x0000000f1e1e7220 */ /* 0x000fe20000410000 */
[----:B------:R-:W-:Y:S01]  /*10db0*/  LOP3.LUT R15, R26, 0xffff0000, RZ, 0xc0, !PT ;  /* 0xffff00001a0f7812 */ /* 0x000fe200078ec0ff */
[----:B------:R-:W-:Y:S02]  /*10dc0*/  IMAD.U32 R9, R24, 0x10000, RZ ;  /* 0x0001000018097824 */ /* 0x000fe400078e00ff */
[----:B------:R-:W-:-:S02]  /*10dd0*/  FMUL.FTZ R32, R29, R32 ;  /* 0x000000201d207220 */ /* 0x000fc40000410000 */
[----:B------:R-:W-:Y:S01]  /*10de0*/  FMUL.FTZ R13, R10, R13 ;  /* 0x0000000d0a0d7220 */ /* 0x000fe20000410000 */
[C---:B------:R-:W-:Y:S01]  /*10df0*/  SHF.L.U32 R10, R27.reuse, 0x10, RZ ;  /* 0x000000101b0a7819 */ /* 0x040fe200000006ff */
[----:B------:R-:W-:Y:S01]  /*10e00*/  IMAD.U32 R24, R26, 0x10000, RZ ;  /* 0x000100001a187824 */ /* 0x000fe200078e00ff */
[----:B------:R-:W-:Y:S01]  /*10e10*/  LOP3.LUT R26, R27, 0xffff0000, RZ, 0xc0, !PT ;  /* 0xffff00001b1a7812 */ /* 0x000fe200078ec0ff */
[----:B------:R-:W-:Y:S02]  /*10e20*/  @!P0 FADD.FTZ R33, -R33, -RZ ;  /* 0x800000ff21218221 */ /* 0x000fe40000010100 */
[----:B------:R-:W-:Y:S02]  /*10e30*/  FFMA.FTZ R7, R19, R7, R12 ;  /* 0x0000000713077223 */ /* 0x000fe4000001000c */
[----:B------:R-:W-:Y:S02]  /*10e40*/  FFMA.FTZ R32, R3, R25, R32 ;  /* 0x0000001903207223 */ /* 0x000fe40000010020 */
[----:B------:R-:W-:-:S02]  /*10e50*/  FMUL.FTZ R20, R20, R31 ;  /* 0x0000001f14147220 */ /* 0x000fc40000410000 */
[----:B------:R-:W-:Y:S01]  /*10e60*/  FMUL.FTZ R33, R28, R33 ;  /* 0x000000211c217220 */ /* 0x000fe20000410000 */
[----:B------:R-:W-:Y:S01]  /*10e70*/  F2FP.BF16.PACK_AB R7, R32, R7 ;  /* 0x000000072007723e */ /* 0x000fe200000010ff */
        /* <DEDUP_REMOVED lines=8> */
[----:B------:R-:W-:Y:S01]  /*10f00*/  IMAD.MOV.U32 R5, RZ, RZ, R7 ;  /* 0x000000ffff057224 */ /* 0x000fe200078e0007 */
[----:B------:R-:W-:Y:S02]  /*10f10*/  MOV R7, R10 ;  /* 0x0000000a00077202 */ /* 0x000fe40000000f00 */
[----:B------:R-:W-:Y:S02]  /*10f20*/  F2FP.BF16.PACK_AB R6, R13, R18 ;  /* 0x000000120d06723e */ /* 0x000fe400000010ff */
.L_x_2467:
[----:B------:R-:W-:Y:S05]  /*10f30*/  BSYNC B0 ;  /* 0x0000000000007941 */ /* 0x000fea0003800000 */
.L_x_2466:
[----:B-----5:R2:W-:Y:S01]  /*10f40*/  STS.128 [R209+0x5800], R4 ;  /* 0x00580004d1007388 */ /* 0x0205e20000000c00 */
[----:B------:R-:W-:Y:S05]  /*10f50*/  BRA `(.L_x_2431) ;  /* 0x0000028000007947 */ /* 0x000fea0003800000 */
.L_x_2405:
[----:B------:R-:W-:Y:S01]  /*10f60*/  IMAD.IADD R3, R208, 0x1, -R69 ;  /* 0x00000001d0037824 */ /* 0x000fe200078e0a45 */
[C---:B------:R-:W-:Y:S02]  /*10f70*/  IADD3 R0, R160.reuse, 0x10, RZ ;  /* 0x00000010a0007810 */ /* 0x040fe40007ffe0ff */
[----:B------:R-:W-:Y:S02]  /*10f80*/  IADD3 R16, R160, 0x30, RZ ;  /* 0x00000030a0107810 */ /* 0x000fe40007ffe0ff */
[----:B------:R-:W-:-:S02]  /*10f90*/  ISETP.GE.AND P5, PT, R0, R3, PT ;  /* 0x000000030000720c */ /* 0x000fc40003fa6270 */
[C---:B------:R-:W-:Y:S02]  /*10fa0*/  IADD3 R2, R160.reuse, 0x20, RZ ;  /* 0x00000020a0027810 */ /* 0x040fe40007ffe0ff */
[-C--:B------:R-:W-:Y:S02]  /*10fb0*/  ISETP.GE.AND P6, PT, R160, R3.reuse, PT ;  /* 0x00000003a000720c */ /* 0x080fe40003fc6270 */
[-C--:B------:R-:W-:Y:S02]  /*10fc0*/  ISETP.GE.AND P3, PT, R16, R3.reuse, PT ;  /* 0x000000031000720c */ /* 0x080fe40003f66270 */
[----:B------:R-:W-:-:S05]  /*10fd0*/  ISETP.GE.AND P4, PT, R2, R3, PT ;  /* 0x000000030200720c */ /* 0x000fca0003f86270 */
[----:B------:R-:W-:-:S04]  /*10fe0*/  @!P5 IADD3 R5, P1, R5, R162, RZ ;  /* 0x000000a20505d210 */ /* 0x000fc80007f3e0ff */
[-C--:B-----5:R-:W-:Y:S01]  /*10ff0*/  @!P6 LEA R6, P2, R162, R168.reuse, 0x1 ;  /* 0x000000a8a206e211 */ /* 0x0a0fe200078408ff */
[--C-:B------:R-:W-:Y:S01]  /*11000*/  @!P5 IMAD.X R9, R9, 0x1, R165.reuse, P1 ;  /* 0x000000010909d824 */ /* 0x100fe200008e06a5 */
[----:B------:R-:W-:Y:S01]  /*11010*/  @!P5 LEA R8, P1, R5, R168, 0x1 ;  /* 0x000000a80508d211 */ /* 0x000fe200078208ff */
[----:B------:R-:W-:Y:S01]  /*11020*/  @!P3 IMAD.MOV.U32 R10, RZ, RZ, R162 ;  /* 0x000000ffff0ab224 */ /* 0x000fe200078e00a2 */
[----:B------:R-:W-:Y:S01]  /*11030*/  @!P4 LEA R3, P0, R166, R162, 0x5 ;  /* 0x000000a2a603c211 */ /* 0x000fe200078028ff */
[--C-:B------:R-:W-:Y:S01]  /*11040*/  @!P3 IMAD.MOV.U32 R11, RZ, RZ, R165.reuse ;  /* 0x000000ffff0bb224 */ /* 0x100fe200078e00a5 */
[-C--:B------:R-:W-:Y:S01]  /*11050*/  @!P6 LEA.HI.X R7, R162, R169.reuse, R165, 0x1, P2 ;  /* 0x000000a9a207e211 */ /* 0x080fe200010f0ca5 */
[----:B------:R-:W-:Y:S01]  /*11060*/  @!P3 IMAD R4, R167, 0x30, RZ ;  /* 0x00000030a704b824 */ /* 0x000fe200078e02ff */
[----:B------:R-:W-:Y:S01]  /*11070*/  @!P5 LEA.HI.X R9, R5, R169, R9, 0x1, P1 ;  /* 0x000000a90509d211 */ /* 0x000fe200008f0c09 */
[C---:B------:R-:W-:Y:S01]  /*11080*/  @!P3 IMAD.WIDE.U32 R10, R166.reuse, 0x30, R10 ;  /* 0x00000030a60ab825 */ /* 0x040fe200078e000a */
[----:B------:R-:W-:Y:S01]  /*11090*/  @!P4 LEA.HI.X R164, R166, R165, R167, 0x5, P0 ;  /* 0x000000a5a6a4c211 */ /* 0x000fe200000f2ca7 */
[----:B------:R-:W-:Y:S01]  /*110a0*/  @!PT LDS RZ, [RZ] ;  /* 0x00000000fffff984 */ /* 0x000fe20000000800 */
[----:B------:R-:W-:Y:S01]  /*110b0*/  @!PT LDS RZ, [RZ] ;  /* 0x00000000fffff984 */ /* 0x000fe20000000800 */
[----:B------:R-:W-:Y:S01]  /*110c0*/  @!PT LDS RZ, [RZ] ;  /* 0x00000000fffff984 */ /* 0x000fe20000000800 */
[----:B------:R1:W-:Y:S01]  /*110d0*/  @!P6 LDGSTS.E.BYPASS.LTC128B.128 [R209], [R6.64] ;  /* 0x0000000006d1efae */ /* 0x0003e2000b901d46 */
[-C--:B------:R-:W-:Y:S01]  /*110e0*/  @!P4 LEA R12, P1, R3, R168.reuse, 0x1 ;  /* 0x000000a8030cc211 */ /* 0x080fe200078208ff */
[----:B------:R-:W-:Y:S01]  /*110f0*/  @!P3 IMAD.IADD R5, R11, 0x1, R4 ;  /* 0x000000010b05b824 */ /* 0x000fe200078e0204 */
[----:B------:R-:W-:Y:S01]  /*11100*/  @!P3 LEA R4, P0, R10, R168, 0x1 ;  /* 0x000000a80a04b211 */ /* 0x000fe200078008ff */
[----:B------:R1:W-:Y:S01]  /*11110*/  @!P6 LDGSTS.E.BYPASS.LTC128B.128 [R209+0x2000], [R6.64+0x80] ;  /* 0x0200008006d1efae */ /* 0x0003e2000b901d46 */
[----:B------:R-:W-:-:S02]  /*11120*/  @!P4 LEA.HI.X R13, R3, R169, R164, 0x1, P1 ;  /* 0x000000a9030dc211 */ /* 0x000fc400008f0ca4 */
[----:B------:R-:W-:Y:S01]  /*11130*/  @!P3 LEA.HI.X R5, R10, R169, R5, 0x1, P0 ;  /* 0x000000a90a05b211 */ /* 0x000fe200000f0c05 */
[----:B------:R1:W-:Y:S04]  /*11140*/  @!P6 LDGSTS.E.BYPASS.LTC128B.128 [R209+0x4000], [R6.64+0x100] ;  /* 0x0400010006d1efae */ /* 0x0003e8000b901d46 */
[----:B------:R1:W-:Y:S04]  /*11150*/  @!P5 LDGSTS.E.BYPASS.LTC128B.128 [R209+0x800], [R8.64] ;  /* 0x0080000008d1dfae */ /* 0x0003e8000b901d46 */
[----:B------:R1:W-:Y:S04]  /*11160*/  @!P5 LDGSTS.E.BYPASS.LTC128B.128 [R209+0x2800], [R8.64+0x80] ;  /* 0x0280008008d1dfae */ /* 0x0003e8000b901d46 */
[----:B------:R1:W-:Y:S04]  /*11170*/  @!P5 LDGSTS.E.BYPASS.LTC128B.128 [R209+0x4800], [R8.64+0x100] ;  /* 0x0480010008d1dfae */ /* 0x0003e8000b901d46 */
[----:B------:R1:W-:Y:S04]  /*11180*/  @!P4 LDGSTS.E.BYPASS.LTC128B.128 [R209+0x1000], [R12.64] ;  /* 0x010000000cd1cfae */ /* 0x0003e8000b901d46 */
[----:B------:R1:W-:Y:S04]  /*11190*/  @!P4 LDGSTS.E.BYPASS.LTC128B.128 [R209+0x3000], [R12.64+0x80] ;  /* 0x030000800cd1cfae */ /* 0x0003e8000b901d46 */
[----:B------:R1:W-:Y:S04]  /*111a0*/  @!P4 LDGSTS.E.BYPASS.LTC128B.128 [R209+0x5000], [R12.64+0x100] ;  /* 0x050001000cd1cfae */ /* 0x0003e8000b901d46 */
[----:B------:R1:W-:Y:S04]  /*111b0*/  @!P3 LDGSTS.E.BYPASS.LTC128B.128 [R209+0x1800], [R4.64] ;  /* 0x0180000004d1bfae */ /* 0x0003e8000b901d46 */
[----:B------:R1:W-:Y:S04]  /*111c0*/  @!P3 LDGSTS.E.BYPASS.LTC128B.128 [R209+0x3800], [R4.64+0x80] ;  /* 0x0380008004d1bfae */ /* 0x0003e8000b901d46 */
[----:B------:R1:W-:Y:S02]  /*111d0*/  @!P3 LDGSTS.E.BYPASS.LTC128B.128 [R209+0x5800], [R4.64+0x100] ;  /* 0x0580010004d1bfae */ /* 0x0003e4000b901d46 */
.L_x_2431:
[----:B------:R-:W-:Y:S05]  /*111e0*/  BSYNC B2 ;  /* 0x0000000000027941 */ /* 0x000fea0003800000 */
.L_x_2404:
[----:B------:R-:W-:Y:S01]  /*111f0*/  IADD3 R211, R133, -0x1, RZ ;  /* 0xffffffff85d37810 */ /* 0x000fe20007ffe0ff */
[----:B------:R-:W-:Y:S01]  /*11200*/  IMAD.SHL.U32 R193, R160, 0x8, RZ ;  /* 0x00000008a0c17824 */ /* 0x000fe200078e00ff */
[----:B-12---:R-:W-:Y:S01]  /*11210*/  SHF.R.S32.HI R5, RZ, 0x4, R78 ;  /* 0x00000004ff057819 */ /* 0x006fe2000001144e */
[----:B------:R-:W-:-:S02]  /*11220*/  IMAD.SHL.U32 R77, R77, 0x40, RZ ;  /* 0x000000404d4d7824 */ /* 0x000fc400078e00ff */
[----:B------:R-:W-:Y:S01]  /*11230*/  IMAD.SHL.U32 R20, R211, 0x40, RZ ;  /* 0x00000040d3147824 */ /* 0x000fe200078e00ff */
[----:B------:R-:W-:Y:S01]  /*11240*/  LEA.HI R78, R78, R5, RZ, 0x1 ;  /* 0x000000054e4e7211 */ /* 0x000fe200078f08ff */
[----:B------:R-:W-:Y:S02]  /*11250*/  IMAD.SHL.U32 R21, R74, 0x40, RZ ;  /* 0x000000404a157824 */ /* 0x000fe400078e00ff */
[----:B------:R-:W-:Y:S01]  /*11260*/  IMAD.IADD R3, R71, 0x1, -R20 ;  /* 0x0000000147037824 */ /* 0x000fe200078e0a14 */
[----:B------:R-:W-:Y:S02]  /*11270*/  LOP3.LUT R78, R78, 0xfffffffe, RZ, 0xc0, !PT ;  /* 0xfffffffe4e4e7812 */ /* 0x000fe400078ec0ff */
[----:B------:R-:W-:Y:S02]  /*11280*/  LOP3.LUT R21, R21, 0xfffffe00, RZ, 0xc0, !PT ;  /* 0xfffffe0015157812 */ /* 0x000fe400078ec0ff */
[-C--:B------:R-:W-:Y:S01]  /*11290*/  ISETP.GE.AND P1, PT, R160, R3.reuse, PT ;  /* 0x00000003a000720c */ /* 0x080fe20003f26270 */
[----:B------:R-:W-:Y:S01]  /*112a0*/  IMAD.IADD R78, R5, 0x1, -R78 ;  /* 0x00000001054e7824 */ /* 0x000fe200078e0a4e */
[----:B------:R-:W-:-:S02]  /*112b0*/  ISETP.GE.AND P6, PT, R0, R3, PT ;  /* 0x000000030000720c */ /* 0x000fc40003fc6270 */
[-C--:B------:R-:W-:Y:S02]  /*112c0*/  ISETP.GE.AND P4, PT, R16, R3.reuse, PT ;  /* 0x000000031000720c */ /* 0x080fe40003f86270 */
[-C--:B------:R-:W-:Y:S02]  /*112d0*/  ISETP.GE.AND P5, PT, R2, R3.reuse, PT ;  /* 0x000000030200720c */ /* 0x080fe40003fa6270 */
[-C--:B------:R-:W-:Y:S02]  /*112e0*/  ISETP.GE.AND P3, PT, R0, R3.reuse, PT ;  /* 0x000000030000720c */ /* 0x080fe40003f66270 */
[----:B------:R-:W-:-:S03]  /*112f0*/  ISETP.GE.AND P2, PT, R2, R3, PT ;  /* 0x000000030200720c */ /* 0x000fc60003f46270 */
[----:B------:R-:W-:Y:S02]  /*11300*/  @!P1 IMAD.MOV.U32 R198, RZ, RZ, R200 ;  /* 0x000000ffffc69224 */ /* 0x000fe400078e00c8 */
[-C--:B------:R-:W-:Y:S02]  /*11310*/  @!P6 LEA R6, P0, R75, R200.reuse, 0x1 ;  /* 0x000000c84b06e211 */ /* 0x080fe400078008ff */
[----:B------:R-:W-:Y:S01]  /*11320*/  @!P4 IMAD R0, R135, 0x60, RZ ;  /* 0x000000608700c824 */ /* 0x000fe200078e02ff */
[----:B------:R-:W-:Y:S01]  /*11330*/  @!PT LDS RZ, [RZ] ;  /* 0x00000000fffff984 */ /* 0x000fe20000000800 */
[----:B------:R-:W-:Y:S01]  /*11340*/  @!PT LDS RZ, [RZ] ;  /* 0x00000000fffff984 */ /* 0x000fe20000000800 */
[----:B------:R-:W-:Y:S01]  /*11350*/  @!PT LDS RZ, [RZ] ;  /* 0x00000000fffff984 */ /* 0x000fe20000000800 */
[----:B------:R1:W-:Y:S01]  /*11360*/  @!P1 LDGSTS.E.BYPASS.LTC128B.128 [R209+0x6000], [R198.64] ;  /* 0x06000000c6d19fae */ /* 0x0003e2000b901d46 */
[-C--:B------:R-:W-:Y:S02]  /*11370*/  @!P6 LEA.HI.X R7, R75, R199.reuse, R76, 0x1, P0 ;  /* 0x000000c74b07e211 */ /* 0x080fe400000f0c4c */
[C---:B------:R-:W-:Y:S01]  /*11380*/  @!P5 LEA R10, P0, R134.reuse, R200, 0x6 ;  /* 0x000000c8860ad211 */ /* 0x040fe200078030ff */
[----:B------:R1:W-:Y:S03]  /*11390*/  @!P1 LDGSTS.E.BYPASS.LTC128B.128 [R209+0x8000], [R198.64+0x80] ;  /* 0x08000080c6d19fae */ /* 0x0003e6000b901d46 */
[----:B------:R-:W-:Y:S01]  /*113a0*/  @!P5 LEA.HI.X R11, R134, R199, R135, 0x6, P0 ;  /* 0x000000c7860bd211 */ /* 0x000fe200000f3487 */
[----:B------:R1:W-:Y:S01]  /*113b0*/  @!P1 LDGSTS.E.BYPASS.LTC128B.128 [R209+0xa000], [R198.64+0x100] ;  /* 0x0a000100c6d19fae */ /* 0x0003e2000b901d46 */
[----:B------:R-:W-:-:S02]  /*113c0*/  ISETP.GE.AND P0, PT, R160, R3, PT ;  /* 0x00000003a000720c */ /* 0x000fc40003f06270 */
[----:B------:R-:W-:Y:S01]  /*113d0*/  ISETP.GE.AND P1, PT, R16, R3, PT ;  /* 0x000000031000720c */ /* 0x000fe20003f26270 */
[----:B------:R2:W-:Y:S01]  /*113e0*/  @!P6 LDGSTS.E.BYPASS.LTC128B.128 [R209+0x6800], [R6.64] ;  /* 0x0680000006d1efae */ /* 0x0005e2000b901d46 */
[----:B------:R-:W-:-:S03]  /*113f0*/  IMAD.SHL.U32 R3, R78, 0x8, RZ ;  /* 0x000000084e037824 */ /* 0x000fc600078e00ff */
[----:B------:R2:W-:Y:S04]  /*11400*/  @!P6 LDGSTS.E.BYPASS.LTC128B.128 [R209+0x8800], [R6.64+0x80] ;  /* 0x0880008006d1efae */ /* 0x0005e8000b901d46 */
[----:B------:R2:W-:Y:S04]  /*11410*/  @!P6 LDGSTS.E.BYPASS.LTC128B.128 [R209+0xa800], [R6.64+0x100] ;  /* 0x0a80010006d1efae */ /* 0x0005e8000b901d46 */
[----:B------:R5:W-:Y:S01]  /*11420*/  @!P5 LDGSTS.E.BYPASS.LTC128B.128 [R209+0x7000], [R10.64] ;  /* 0x070000000ad1dfae */ /* 0x000be2000b901d46 */
[----:B---3--:R-:W-:-:S03]  /*11430*/  @!P1 IMAD R12, R137, 0x60, RZ ;  /* 0x00000060890c9824 */ /* 0x008fc600078e02ff */
[----:B------:R5:W-:Y:S04]  /*11440*/  @!P5 LDGSTS.E.BYPASS.LTC128B.128 [R209+0x9000], [R10.64+0x80] ;  /* 0x090000800ad1dfae */ /* 0x000be8000b901d46 */
[----:B------:R5:W-:Y:S01]  /*11450*/  @!P5 LDGSTS.E.BYPASS.LTC128B.128 [R209+0xb000], [R10.64+0x100] ;  /* 0x0b0001000ad1dfae */ /* 0x000be2000b901d46 */
[----:B-1----:R-:W-:-:S04]  /*11460*/  @!P4 IMAD.MOV.U32 R198, RZ, RZ, R200 ;  /* 0x000000ffffc6c224 */ /* 0x002fc800078e00c8 */
[----:B------:R-:W-:-:S04]  /*11470*/  @!P4 IMAD.WIDE.U32 R8, R134, 0x60, R198 ;  /* 0x000000608608c825 */ /* 0x000fc800078e00c6 */
[----:B------:R-:W-:Y:S02]  /*11480*/  @!P4 IMAD.IADD R9, R0, 0x1, R9 ;  /* 0x000000010009c824 */ /* 0x000fe400078e0209 */
[----:B------:R-:W-:Y:S02]  /*11490*/  IMAD.SHL.U32 R0, R70, 0x40, RZ ;  /* 0x0000004046007824 */ /* 0x000fe400078e00ff */
[----:B--2---:R-:W-:Y:S01]  /*114a0*/  @!P1 IMAD.WIDE.U32 R6, R136, 0x60, R202 ;  /* 0x0000006088069825 */ /* 0x004fe200078e00ca */
[----:B------:R1:W-:Y:S02]  /*114b0*/  @!P4 LDGSTS.E.BYPASS.LTC128B.128 [R209+0x7800], [R8.64] ;  /* 0x0780000008d1cfae */ /* 0x0003e4000b901d46 */
[----:B------:R-:W-:Y:S01]  /*114c0*/  LOP3.LUT R2, R0, 0x1c0, RZ, 0xc0, !PT ;  /* 0x000001c000027812 */ /* 0x000fe200078ec0ff */
[----:B------:R-:W-:Y:S01]  /*114d0*/  IMAD R194, R68, 0x400, R21 ;  /* 0x0000040044c27824 */ /* 0x000fe200078e0215 */
[----:B------:R1:W-:Y:S01]  /*114e0*/  @!P4 LDGSTS.E.BYPASS.LTC128B.128 [R209+0x9800], [R8.64+0x80] ;  /* 0x0980008008d1cfae */ /* 0x0003e2000b901d46 */
[----:B------:R-:W-:Y:S01]  /*114f0*/  LOP3.LUT R0, R77, 0x1c0, RZ, 0xc0, !PT ;  /* 0x000001c04d007812 */ /* 0x000fe200078ec0ff */
[----:B------:R-:W-:Y:S01]  /*11500*/  @!P1 IMAD.IADD R13, R12, 0x1, R7 ;  /* 0x000000010c0d9824 */ /* 0x000fe200078e0207 */
[----:B------:R-:W-:Y:S01]  /*11510*/  LOP3.LUT R193, R2, 0x8, R193, 0xf8, !PT ;  /* 0x0000000802c17812 */ /* 0x000fe200078ef8c1 */
[----:B------:R1:W-:Y:S01]  /*11520*/  @!P4 LDGSTS.E.BYPASS.LTC128B.128 [R209+0xb800], [R8.64+0x100] ;  /* 0x0b80010008d1cfae */ /* 0x0003e2000b901d46 */
[----:B------:R-:W-:Y:S01]  /*11530*/  SHF.R.U32.HI R2, RZ, 0x3, R2 ;  /* 0x00000003ff027819 */ /* 0x000fe20000011602 */
[----:B------:R-:W-:Y:S01]  /*11540*/  @!P1 IMAD.MOV.U32 R12, RZ, RZ, R6 ;  /* 0x000000ffff0c9224 */ /* 0x000fe200078e0006 */
[----:B------:R-:W-:Y:S01]  /*11550*/  @!P3 LEA R4, P4, R72, R202, 0x1 ;  /* 0x000000ca4804b211 */ /* 0x000fe200078808ff */
[----:B------:R-:W0:Y:S01]  /*11560*/  LDGDEPBAR ;  /* 0x00000000000079af */ /* 0x000e220000000000 */
[----:B------:R-:W-:-:S02]  /*11570*/  LOP3.LUT R193, R193, R2, RZ, 0x3c, !PT ;  /* 0x00000002c1c17212 */ /* 0x000fc400078e3cff */
[----:B------:R-:W-:Y:S01]  /*11580*/  LOP3.LUT R3, R0, 0x8, R3, 0xf8, !PT ;  /* 0x0000000800037812 */ /* 0x000fe200078ef803 */
[----:B------:R-:W2:Y:S01]  /*11590*/  LD.E R2, [R22.64+0x188] ;  /* 0x0001880616027980 */ /* 0x000ea2000c101900 */
[----:B------:R-:W-:Y:S01]  /*115a0*/  SHF.R.U32.HI R0, RZ, 0x3, R0 ;  /* 0x00000003ff007819 */ /* 0x000fe20000011600 */
[----:B------:R-:W-:Y:S01]  /*115b0*/  IMAD R193, R78, 0x200, R193 ;  /* 0x000002004ec17824 */ /* 0x000fe200078e02c1 */
[----:B------:R-:W-:Y:S02]  /*115c0*/  @!P3 LEA.HI.X R5, R72, R203, R73, 0x1, P4 ;  /* 0x000000cb4805b211 */ /* 0x000fe400020f0c49 */
[----:B------:R-:W-:Y:S01]  /*115d0*/  LOP3.LUT R3, R3, R0, RZ, 0x3c, !PT ;  /* 0x0000000003037212 */ /* 0x000fe200078e3cff */
[----:B------:R-:W-:-:S04]  /*115e0*/  DEPBAR.LE SB0, 0x0 ;  /* 0x000080000000791a */ /* 0x000fc80000000000 */
[----:B------:R-:W-:Y:S01]  /*115f0*/  BAR.SYNC.DEFER_BLOCKING 0x0 ;  /* 0x0000000000007b1d */ /* 0x000fe20000010000 */
[----:B-1----:R-:W-:Y:S01]  /*11600*/  @!P2 LEA R8, P4, R136, R202, 0x6 ;  /* 0x000000ca8808a211 */ /* 0x002fe200078830ff */
[----:B------:R-:W-:-:S03]  /*11610*/  IMAD.IADD R194, R3, 0x1, R194 ;  /* 0x0000000103c27824 */ /* 0x000fc600078e02c2 */
[----:B------:R-:W-:Y:S01]  /*11620*/  @!P2 LEA.HI.X R9, R136, R203, R137, 0x6, P4 ;  /* 0x000000cb8809a211 */ /* 0x000fe200020f3489 */
[----:B------:R-:W-:Y:S02]  /*11630*/  IMAD.SHL.U32 R193, R193, 0x2, RZ ;  /* 0x00000002c1c17824 */ /* 0x000fe400078e00ff */
[----:B------:R-:W-:Y:S01]  /*11640*/  IMAD.SHL.U32 R194, R194, 0x2, RZ ;  /* 0x00000002c2c27824 */ /* 0x000fe200078e00ff */
        /* <DEDUP_REMOVED lines=37> */
[----:B------:R-:W4:Y:S01]  /*118a0*/  LDSM.16.M88.4 R76, [R193+0x6000] ;  /* 0x00600000c14c783b */ /* 0x000f220000000200 */
[----:B------:R-:W-:-:S02]  /*118b0*/  R2P PR, R70, 0x6 ;  /* 0x0000000646007804 */ /* 0x000fc40000000000 */
[C---:B------:R-:W-:Y:S01]  /*118c0*/  IADD3 R0, R193.reuse, 0x6000, RZ ;  /* 0x00006000c1007810 */ /* 0x040fe20007ffe0ff */
[----:B------:R-:W3:Y:S01]  /*118d0*/  LDSM.16.M88.4 R64, [R193+0x6800] ;  /* 0x00680000c140783b */ /* 0x000ee20000000200 */
[----:B------:R-:W-:Y:S01]  /*118e0*/  IADD3 R191, R193, 0x6020, RZ ;  /* 0x00006020c1bf7810 */ /* 0x000fe20007ffe0ff */
[----:B------:R-:W-:Y:S02]  /*118f0*/  IMAD R192, R57, 0x2, R194 ;  /* 0x0000000239c07824 */ /* 0x000fe400078e02c2 */
[----:B------:R-:W1:Y:S04]  /*11900*/  LDSM.16.M88.4 R48, [R193+0x7000] ;  /* 0x00700000c130783b */ /* 0x000e680000000200 */
[----:B-----5:R-:W5:Y:S02]  /*11910*/  LDSM.16.M88.4 R8, [R193+0x7800] ;  /* 0x00780000c108783b */ /* 0x020f640000000200 */
[----:B------:R-:W-:-:S02]  /*11920*/  @P1 IADD3 R191, R0, -0x20, RZ ;  /* 0xffffffe000bf1810 */ /* 0x000fc40007ffe0ff */
[----:B------:R-:W-:Y:S04]  /*11930*/  LDSM.16.M88.4 R16, [R192] ;  /* 0x00000000c010783b */ /* 0x000fe80000000200 */
[----:B------:R-:W1:Y:S01]  /*11940*/  LDSM.16.M88.4 R92, [R191] ;  /* 0x00000000bf5c783b */ /* 0x000e620000000200 */
[----:B------:R-:W-:-:S03]  /*11950*/  IMAD.MOV.U32 R0, RZ, RZ, 0x40 ;  /* 0x00000040ff007424 */ /* 0x000fc600078e00ff */
[----:B------:R-:W1:Y:S02]  /*11960*/  LDSM.16.M88.4 R88, [R191+0x800] ;  /* 0x00080000bf58783b */ /* 0x000e640000000200 */
[----:B------:R-:W-:Y:S01]  /*11970*/  SEL R0, R0, 0xffffffc0, !P2 ;  /* 0xffffffc000007807 */ /* 0x000fe20005000000 */
[----:B------:R-:W-:Y:S01]  /*11980*/  IMAD R190, R55, 0x2, R194 ;  /* 0x0000000237be7824 */ /* 0x000fe200078e02c2 */
[----:B------:R-:W5:Y:S03]  /*11990*/  LDSM.16.M88.4 R32, [R191+0x1000] ;  /* 0x00100000bf20783b */ /* 0x000f660000000200 */
[----:B------:R-:W-:Y:S01]  /*119a0*/  IMAD.IADD R188, R193, 0x1, R0 ;  /* 0x00000001c1bc7824 */ /* 0x000fe200078e0200 */
[----:B------:R-:W2:Y:S04]  /*119b0*/  LDSM.16.M88.4 R24, [R191+0x1800] ;  /* 0x00180000bf18783b */ /* 0x000ea80000000200 */
[----:B----4-:R-:W-:Y:S01]  /*119c0*/  LDSM.16.M88.4 R40, [R190] ;  /* 0x00000000be28783b */ /* 0x010fe20000000200 */
[C---:B------:R-:W-:Y:S03]  /*119d0*/  HMMA.16816.F32.BF16 R12, R4.reuse, R76, RZ ;  /* 0x0000004c040c723c */ /* 0x040fe600000418ff */
[----:B------:R-:W4:Y:S04]  /*119e0*/  LDSM.16.M88.4 R84, [R188+0x6000] ;  /* 0x00600000bc54783b */ /* 0x000f280000000200 */
[----:B------:R-:W0:Y:S01]  /*119f0*/  LDGDEPBAR ;  /* 0x00000000000079af */ /* 0x000e220000000000 */
[C---:B------:R-:W-:Y:S03]  /*11a00*/  HMMA.16816.F32.BF16 R76, R4.reuse, R78, RZ ;  /* 0x0000004e044c723c */ /* 0x040fe600000418ff */
[----:B------:R-:W2:Y:S05]  /*11a10*/  LDSM.16.M88.4 R80, [R188+0x6800] ;  /* 0x00680000bc50783b */ /* 0x000eaa0000000200 */
[C---:B---3--:R-:W-:Y:S01]  /*11a20*/  HMMA.16816.F32.BF16 R72, R4.reuse, R64, RZ ;  /* 0x000000400448723c */ /* 0x048fe200000418ff */
[----:B------:R-:W-:Y:S01]  /*11a30*/  IMAD R189, R55, 0x2, R192 ;  /* 0x0000000237bd7824 */ /* 0x000fe200078e02c0 */
[----:B------:R-:W3:Y:S06]  /*11a40*/  LDSM.16.M88.4 R36, [R188+0x7000] ;  /* 0x00700000bc24783b */ /* 0x000eec0000000200 */
[C---:B-1----:R-:W-:Y:S01]  /*11a50*/  HMMA.16816.F32.BF16 R60, R4.reuse, R48, RZ ;  /* 0x00000030043c723c */ /* 0x042fe200000418ff */
[----:B------:R-:W-:Y:S01]  /*11a60*/  IMAD.IADD R184, R0, 0x1, R191 ;  /* 0x0000000100b87824 */ /* 0x000fe200078e02bf */
[----:B------:R-:W1:Y:S04]  /*11a70*/  LDSM.16.M88.4 R28, [R188+0x7800] ;  /* 0x00780000bc1c783b */ /* 0x000e680000000200 */
[----:B------:R-:W-:Y:S02]  /*11a80*/  LDSM.16.M88.4 R96, [R184] ;  /* 0x00000000b860783b */ /* 0x000fe40000000200 */
[C---:B------:R-:W-:Y:S08]  /*11a90*/  HMMA.16816.F32.BF16 R48, R4.reuse, R50, RZ ;  /* 0x000000320430723c */ /* 0x040ff000000418ff */
[C---:B------:R-:W-:Y:S08]  /*11aa0*/  HMMA.16816.F32.BF16 R64, R4.reuse, R66, RZ ;  /* 0x000000420440723c */ /* 0x040ff000000418ff */
[C---:B-----5:R-:W-:Y:S08]  /*11ab0*/  HMMA.16816.F32.BF16 R44, R4.reuse, R8, RZ ;  /* 0x00000008042c723c */ /* 0x060ff000000418ff */
[----:B------:R-:W-:Y:S01]  /*11ac0*/  HMMA.16816.F32.BF16 R4, R4, R10, RZ ;  /* 0x0000000a0404723c */ /* 0x000fe200000418ff */
[----:B------:R-:W5:Y:S07]  /*11ad0*/  LDSM.16.M88.4 R8, [R189] ;  /* 0x00000000bd08783b */ /* 0x000f6e0000000200 */
[C---:B------:R-:W-:Y:S08]  /*11ae0*/  HMMA.16816.F32.BF16 R12, R16.reuse, R92, R12 ;  /* 0x0000005c100c723c */ /* 0x040ff0000004180c */
[C---:B------:R-:W-:Y:S01]  /*11af0*/  HMMA.16816.F32.BF16 R76, R16.reuse, R94, R76 ;  /* 0x0000005e104c723c */ /* 0x040fe2000004184c */
[----:B------:R-:W1:Y:S07]  /*11b00*/  LDSM.16.M88.4 R92, [R184+0x800] ;  /* 0x00080000b85c783b */ /* 0x000e6e0000000200 */
[C---:B------:R-:W-:Y:S08]  /*11b10*/  HMMA.16816.F32.BF16 R72, R16.reuse, R88, R72 ;  /* 0x000000581048723c */ /* 0x040ff00000041848 */
[C---:B------:R-:W-:Y:S08]  /*11b20*/  HMMA.16816.F32.BF16 R60, R16.reuse, R32, R60 ;  /* 0x00000020103c723c */ /* 0x040ff0000004183c */
[C---:B------:R-:W-:Y:S01]  /*11b30*/  HMMA.16816.F32.BF16 R48, R16.reuse, R34, R48 ;  /* 0x000000221030723c */ /* 0x040fe20000041830 */
[----:B------:R-:W-:Y:S07]  /*11b40*/  LDSM.16.M88.4 R32, [R194+0x2000] ;  /* 0x00200000c220783b */ /* 0x000fee0000000200 */
[C---:B------:R-:W-:Y:S01]  /*11b50*/  HMMA.16816.F32.BF16 R64, R16.reuse, R90, R64 ;  /* 0x0000005a1040723c */ /* 0x040fe20000041840 */
[----:B------:R-:W-:Y:S07]  /*11b60*/  LDSM.16.M88.4 R88, [R193+0x8000] ;  /* 0x00800000c158783b */ /* 0x000fee0000000200 */
[C---:B--2---:R-:W-:Y:S08]  /*11b70*/  HMMA.16816.F32.BF16 R44, R16.reuse, R24, R44 ;  /* 0x00000018102c723c */ /* 0x044ff0000004182c */
[----:B------:R-:W-:Y:S01]  /*11b80*/  HMMA.16816.F32.BF16 R4, R16, R26, R4 ;  /* 0x0000001a1004723c */ /* 0x000fe20000041804 */
[----:B------:R-:W2:Y:S04]  /*11b90*/  LDSM.16.M88.4 R24, [R184+0x1000] ;  /* 0x00100000b818783b */ /* 0x000ea80000000200 */
[----:B------:R-:W1:Y:S03]  /*11ba0*/  LDSM.16.M88.4 R16, [R184+0x1800] ;  /* 0x00180000b810783b */ /* 0x000e660000000200 */
[C---:B----4-:R-:W-:Y:S08]  /*11bb0*/  HMMA.16816.F32.BF16 R12, R40.reuse, R84, R12 ;  /* 0x00000054280c723c */ /* 0x050ff0000004180c */
[C---:B------:R-:W-:Y:S01]  /*11bc0*/  HMMA.16816.F32.BF16 R76, R40.reuse, R86, R76 ;  /* 0x00000056284c723c */ /* 0x040fe2000004184c */
[----:B------:R-:W4:Y:S07]  /*11bd0*/  LDSM.16.M88.4 R84, [R193+0x8800] ;  /* 0x00880000c154783b */ /* 0x000f2e0000000200 */
[C---:B------:R-:W-:Y:S08]  /*11be0*/  HMMA.16816.F32.BF16 R72, R40.reuse, R80, R72 ;  /* 0x000000502848723c */ /* 0x040ff00000041848 */
[C---:B---3--:R-:W-:Y:S08]  /*11bf0*/  HMMA.16816.F32.BF16 R60, R40.reuse, R36, R60 ;  /* 0x00000024283c723c */ /* 0x048ff0000004183c */
[C---:B------:R-:W-:Y:S01]  /*11c00*/  HMMA.16816.F32.BF16 R48, R40.reuse, R38, R48 ;  /* 0x000000262830723c */ /* 0x040fe20000041830 */
[----:B------:R-:W-:Y:S07]  /*11c10*/  LDSM.16.M88.4 R36, [R193+0x9800] ;  /* 0x00980000c124783b */ /* 0x000fee0000000200 */
[C---:B------:R-:W-:Y:S01]  /*11c20*/  HMMA.16816.F32.BF16 R64, R40.reuse, R82, R64 ;  /* 0x000000522840723c */ /* 0x040fe20000041840 */
[----:B------:R-:W3:Y:S07]  /*11c30*/  LDSM.16.M88.4 R80, [R193+0x9000] ;  /* 0x00900000c150783b */ /* 0x000eee0000000200 */
[C---:B-1----:R-:W-:Y:S08]  /*11c40*/  HMMA.16816.F32.BF16 R44, R40.reuse, R28, R44 ;  /* 0x0000001c282c723c */ /* 0x042ff0000004182c */
[----:B------:R-:W-:Y:S01]  /*11c50*/  HMMA.16816.F32.BF16 R40, R40, R30, R4 ;  /* 0x0000001e2828723c */ /* 0x000fe20000041804 */
[----:B------:R-:W-:Y:S04]  /*11c60*/  LDSM.16.M88.4 R4, [R192+0x2000] ;  /* 0x00200000c004783b */ /* 0x000fe80000000200 */
[----:B------:R-:W1:Y:S03]  /*11c70*/  LDSM.16.M88.4 R28, [R191+0x2000] ;  /* 0x00200000bf1c783b */ /* 0x000e660000000200 */
[C---:B-----5:R-:W-:Y:S08]  /*11c80*/  HMMA.16816.F32.BF16 R12, R8.reuse, R96, R12 ;  /* 0x00000060080c723c */ /* 0x060ff0000004180c */
[C---:B------:R-:W-:Y:S01]  /*11c90*/  HMMA.16816.F32.BF16 R76, R8.reuse, R98, R76 ;  /* 0x00000062084c723c */ /* 0x040fe2000004184c */
[----:B------:R-:W-:Y:S07]  /*11ca0*/  LDSM.16.M88.4 R96, [R188+0x8000] ;  /* 0x00800000bc60783b */ /* 0x000fee0000000200 */
[C---:B------:R-:W-:Y:S08]  /*11cb0*/  HMMA.16816.F32.BF16 R72, R8.reuse, R92, R72 ;  /* 0x0000005c0848723c */ /* 0x040ff00000041848 */
[C---:B--2---:R-:W-:Y:S08]  /*11cc0*/  HMMA.16816.F32.BF16 R60, R8.reuse, R24, R60 ;  /* 0x00000018083c723c */ /* 0x044ff0000004183c */
[C---:B------:R-:W-:Y:S01]  /*11cd0*/  HMMA.16816.F32.BF16 R48, R8.reuse, R26, R48 ;  /* 0x0000001a0830723c */ /* 0x040fe20000041830 */
[----:B------:R-:W2:Y:S07]  /*11ce0*/  LDSM.16.M88.4 R24, [R191+0x2800] ;  /* 0x00280000bf18783b */ /* 0x000eae0000000200 */
[C---:B------:R-:W-:Y:S01]  /*11cf0*/  HMMA.16816.F32.BF16 R64, R8.reuse, R94, R64 ;  /* 0x0000005e0840723c */ /* 0x040fe20000041840 */
[----:B------:R-:W-:Y:S07]  /*11d00*/  LDSM.16.M88.4 R92, [R190+0x2000] ;  /* 0x00200000be5c783b */ /* 0x000fee0000000200 */
[C---:B------:R-:W-:Y:S08]  /*11d10*/  HMMA.16816.F32.BF16 R44, R8.reuse, R16, R44 ;  /* 0x00000010082c723c */ /* 0x040ff0000004182c */
[----:B------:R-:W-:Y:S01]  /*11d20*/  HMMA.16816.F32.BF16 R40, R8, R18, R40 ;  /* 0x000000120828723c */ /* 0x000fe20000041828 */
[----:B------:R-:W5:Y:S04]  /*11d30*/  LDSM.16.M88.4 R16, [R191+0x3000] ;  /* 0x00300000bf10783b */ /* 0x000f680000000200 */
[----:B------:R-:W1:Y:S03]  /*11d40*/  LDSM.16.M88.4 R8, [R191+0x3800] ;  /* 0x00380000bf08783b */ /* 0x000e660000000200 */
[C---:B------:R-:W-:Y:S08]  /*11d50*/  HMMA.16816.F32.BF16 R12, R32.reuse, R88, R12 ;  /* 0x00000058200c723c */ /* 0x040ff0000004180c */
[C---:B------:R-:W-:Y:S01]  /*11d60*/  HMMA.16816.F32.BF16 R76, R32.reuse, R90, R76 ;  /* 0x0000005a204c723c */ /* 0x040fe2000004184c */
[----:B------:R-:W1:Y:S07]  /*11d70*/  LDSM.16.M88.4 R88, [R188+0x8800] ;  /* 0x00880000bc58783b */ /* 0x000e6e0000000200 */
[C---:B----4-:R-:W-:Y:S08]  /*11d80*/  HMMA.16816.F32.BF16 R72, R32.reuse, R84, R72 ;  /* 0x000000542048723c */ /* 0x050ff00000041848 */
[C---:B---3--:R-:W-:Y:S08]  /*11d90*/  HMMA.16816.F32.BF16 R60, R32.reuse, R80, R60 ;  /* 0x00000050203c723c */ /* 0x048ff0000004183c */
[C---:B------:R-:W-:Y:S01]  /*11da0*/  HMMA.16816.F32.BF16 R48, R32.reuse, R82, R48 ;  /* 0x000000522030723c */ /* 0x040fe20000041830 */
[----:B------:R-:W-:Y:S07]  /*11db0*/  LDSM.16.M88.4 R80, [R188+0x9800] ;  /* 0x00980000bc50783b */ /* 0x000fee0000000200 */
[C---:B------:R-:W-:Y:S01]  /*11dc0*/  HMMA.16816.F32.BF16 R64, R32.reuse, R86, R64 ;  /* 0x000000562040723c */ /* 0x040fe20000041840 */
[----:B------:R-:W3:Y:S07]  /*11dd0*/  LDSM.16.M88.4 R84, [R188+0x9000] ;  /* 0x00900000bc54783b */ /* 0x000eee0000000200 */
[C---:B------:R-:W-:Y:S08]  /*11de0*/  HMMA.16816.F32.BF16 R44, R32.reuse, R36, R44 ;  /* 0x00000024202c723c */ /* 0x040ff0000004182c */
[----:B------:R-:W-:Y:S01]  /*11df0*/  HMMA.16816.F32.BF16 R40, R32, R38, R40 ;  /* 0x000000262028723c */ /* 0x000fe20000041828 */
[----:B------:R-:W-:Y:S04]  /*11e00*/  LDSM.16.M88.4 R36, [R189+0x2000] ;  /* 0x00200000bd24783b */ /* 0x000fe80000000200 */
[----:B------:R-:W4:Y:S03]  /*11e10*/  LDSM.16.M88.4 R32, [R184+0x2000] ;  /* 0x00200000b820783b */ /* 0x000f260000000200 */
[C---:B-1----:R-:W-:Y:S08]  /*11e20*/  HMMA.16816.F32.BF16 R12, R4.reuse, R28, R12 ;  /* 0x0000001c040c723c */ /* 0x042ff0000004180c */
[C---:B------:R-:W-:Y:S01]  /*11e30*/  HMMA.16816.F32.BF16 R76, R4.reuse, R30, R76 ;  /* 0x0000001e044c723c */ /* 0x040fe2000004184c */
[----:B------:R-:W1:Y:S07]  /*11e40*/  LDSM.16.M88.4 R28, [R184+0x2800] ;  /* 0x00280000b81c783b */ /* 0x000e6e0000000200 */
[C---:B--2---:R-:W-:Y:S08]  /*11e50*/  HMMA.16816.F32.BF16 R72, R4.reuse, R24, R72 ;  /* 0x000000180448723c */ /* 0x044ff00000041848 */
[C---:B-----5:R-:W-:Y:S08]  /*11e60*/  HMMA.16816.F32.BF16 R60, R4.reuse, R16, R60 ;  /* 0x00000010043c723c */ /* 0x060ff0000004183c */
[C---:B------:R-:W-:Y:S01]  /*11e70*/  HMMA.16816.F32.BF16 R48, R4.reuse, R18, R48 ;  /* 0x000000120430723c */ /* 0x040fe20000041830 */
[----:B------:R-:W-:Y:S07]  /*11e80*/  LDSM.16.M88.4 R16, [R184+0x3800] ;  /* 0x00380000b810783b */ /* 0x000fee0000000200 */
[C---:B------:R-:W-:Y:S01]  /*11e90*/  HMMA.16816.F32.BF16 R64, R4.reuse, R26, R64 ;  /* 0x0000001a0440723c */ /* 0x040fe20000041840 */
[----:B------:R-:W2:Y:S07]  /*11ea0*/  LDSM.16.M88.4 R24, [R184+0x3000] ;  /* 0x00300000b818783b */ /* 0x000eae0000000200 */
[C---:B------:R-:W-:Y:S08]  /*11eb0*/  HMMA.16816.F32.BF16 R44, R4.reuse, R8, R44 ;  /* 0x00000008042c723c */ /* 0x040ff0000004182c */
[----:B------:R-:W-:Y:S01]  /*11ec0*/  HMMA.16816.F32.BF16 R40, R4, R10, R40 ;  /* 0x0000000a0428723c */ /* 0x000fe20000041828 */
[----:B------:R-:W-:Y:S04]  /*11ed0*/  LDSM.16.M88.4 R8, [R194+0x4000] ;  /* 0x00400000c208783b */ /* 0x000fe80000000200 */
[----:B------:R-:W5:Y:S03]  /*11ee0*/  LDSM.16.M88.4 R4, [R193+0xa000] ;  /* 0x00a00000c104783b */ /* 0x000f660000000200 */
[C---:B------:R-:W-:Y:S08]  /*11ef0*/  HMMA.16816.F32.BF16 R12, R92.reuse, R96, R12 ;  /* 0x000000605c0c723c */ /* 0x040ff0000004180c */
[C---:B------:R-:W-:Y:S08]  /*11f00*/  HMMA.16816.F32.BF16 R76, R92.reuse, R98, R76 ;  /* 0x000000625c4c723c */ /* 0x040ff0000004184c */
[C---:B------:R-:W-:Y:S08]  /*11f10*/  HMMA.16816.F32.BF16 R72, R92.reuse, R88, R72 ;  /* 0x000000585c48723c */ /* 0x040ff00000041848 */
[C---:B---3--:R-:W-:Y:S08]  /*11f20*/  HMMA.16816.F32.BF16 R60, R92.reuse, R84, R60 ;  /* 0x000000545c3c723c */ /* 0x048ff0000004183c */
[C---:B------:R-:W-:Y:S01]  /*11f30*/  HMMA.16816.F32.BF16 R48, R92.reuse, R86, R48 ;  /* 0x000000565c30723c */ /* 0x040fe20000041830 */
[----:B------:R-:W-:Y:S07]  /*11f40*/  LDSM.16.M88.4 R84, [R193+0xb000] ;  /* 0x00b00000c154783b */ /* 0x000fee0000000200 */
[C---:B------:R-:W-:Y:S01]  /*11f50*/  HMMA.16816.F32.BF16 R64, R92.reuse, R90, R64 ;  /* 0x0000005a5c40723c */ /* 0x040fe20000041840 */
[----:B------:R-:W3:Y:S07]  /*11f60*/  LDSM.16.M88.4 R88, [R193+0xa800] ;  /* 0x00a80000c158783b */ /* 0x000eee0000000200 */
[C---:B------:R-:W-:Y:S08]  /*11f70*/  HMMA.16816.F32.BF16 R44, R92.reuse, R80, R44 ;  /* 0x000000505c2c723c */ /* 0x040ff0000004182c */
[----:B------:R-:W-:Y:S01]  /*11f80*/  HMMA.16816.F32.BF16 R40, R92, R82, R40 ;  /* 0x000000525c28723c */ /* 0x000fe20000041828 */
[----:B------:R-:W3:Y:S07]  /*11f90*/  LDSM.16.M88.4 R80, [R193+0xb800] ;  /* 0x00b80000c150783b */ /* 0x000eee0000000200 */
[C---:B----4-:R-:W-:Y:S08]  /*11fa0*/  HMMA.16816.F32.BF16 R12, R36.reuse, R32, R12 ;  /* 0x00000020240c723c */ /* 0x050ff0000004180c */
[C---:B------:R-:W-:Y:S01]  /*11fb0*/  HMMA.16816.F32.BF16 R76, R36.reuse, R34, R76 ;  /* 0x00000022244c723c */ /* 0x040fe2000004184c */
[----:B------:R-:W-:Y:S07]  /*11fc0*/  LDSM.16.M88.4 R32, [R190+0x4000] ;  /* 0x00400000be20783b */ /* 0x000fee0000000200 */
[C---:B-1----:R-:W-:Y:S08]  /*11fd0*/  HMMA.16816.F32.BF16 R72, R36.reuse, R28, R72 ;  /* 0x0000001c2448723c */ /* 0x042ff00000041848 */
[C---:B--2---:R-:W-:Y:S08]  /*11fe0*/  HMMA.16816.F32.BF16 R60, R36.reuse, R24, R60 ;  /* 0x00000018243c723c */ /* 0x044ff0000004183c */
[C---:B------:R-:W-:Y:S01]  /*11ff0*/  HMMA.16816.F32.BF16 R48, R36.reuse, R26, R48 ;  /* 0x0000001a2430723c */ /* 0x040fe20000041830 */
[----:B------:R-:W-:Y:S07]  /*12000*/  LDSM.16.M88.4 R24, [R192+0x4000] ;  /* 0x00400000c018783b */ /* 0x000fee0000000200 */
        /* <DEDUP_REMOVED lines=9> */
[C---:B---3--:R-:W-:Y:S08]  /*120a0*/  HMMA.16816.F32.BF16 R72, R8.reuse, R88, R72 ;  /* 0x000000580848723c */ /* 0x048ff00000041848 */
[C---:B------:R-:W-:Y:S08]  /*120b0*/  HMMA.16816.F32.BF16 R60, R8.reuse, R84, R60 ;  /* 0x00000054083c723c */ /* 0x040ff0000004183c */
[C---:B------:R-:W-:Y:S01]  /*120c0*/  HMMA.16816.F32.BF16 R48, R8.reuse, R86, R48 ;  /* 0x000000560830723c */ /* 0x040fe20000041830 */
[----:B------:R-:W2:Y:S07]  /*120d0*/  LDSM.16.M88.4 R84, [R191+0x5800] ;  /* 0x00580000bf54783b */ /* 0x000eae0000000200 */
[C---:B------:R-:W-:Y:S08]  /*120e0*/  HMMA.16816.F32.BF16 R64, R8.reuse, R90, R64 ;  /* 0x0000005a0840723c */ /* 0x040ff00000041840 */
[C---:B------:R-:W-:Y:S08]  /*120f0*/  HMMA.16816.F32.BF16 R44, R8.reuse, R80, R44 ;  /* 0x00000050082c723c */ /* 0x040ff0000004182c */
[----:B------:R-:W-:Y:S01]  /*12100*/  HMMA.16816.F32.BF16 R40, R8, R82, R40 ;  /* 0x000000520828723c */ /* 0x000fe20000041828 */
[----:B------:R-:W3:Y:S07]  /*12110*/  LDSM.16.M88.4 R8, [R188+0xa800] ;  /* 0x00a80000bc08783b */ /* 0x000eee0000000200 */
[C---:B-1----:R-:W-:Y:S08]  /*12120*/  HMMA.16816.F32.BF16 R72, R24.reuse, R4, R72 ;  /* 0x000000041848723c */ /* 0x042ff00000041848 */
[C---:B------:R-:W-:Y:S08]  /*12130*/  HMMA.16816.F32.BF16 R12, R24.reuse, R16, R12 ;  /* 0x00000010180c723c */ /* 0x040ff0000004180c */
[C---:B------:R-:W-:Y:S01]  /*12140*/  HMMA.16816.F32.BF16 R76, R24.reuse, R18, R76 ;  /* 0x00000012184c723c */ /* 0x040fe2000004184c */
[----:B------:R-:W1:Y:S07]  /*12150*/  LDSM.16.M88.4 R16, [R188+0xb000] ;  /* 0x00b00000bc10783b */ /* 0x000e6e0000000200 */
[C---:B------:R-:W-:Y:S08]  /*12160*/  HMMA.16816.F32.BF16 R60, R24.reuse, R28, R60 ;  /* 0x0000001c183c723c */ /* 0x040ff0000004183c */
[C---:B------:R-:W-:Y:S01]  /*12170*/  HMMA.16816.F32.BF16 R64, R24.reuse, R6, R64 ;  /* 0x000000061840723c */ /* 0x040fe20000041840 */
[----:B------:R-:W-:Y:S07]  /*12180*/  LDSM.16.M88.4 R4, [R188+0xb800] ;  /* 0x00b80000bc04783b */ /* 0x000fee0000000200 */
[C---:B------:R-:W-:Y:S01]  /*12190*/  HMMA.16816.F32.BF16 R48, R24.reuse, R30, R48 ;  /* 0x0000001e1830723c */ /* 0x040fe20000041830 */
[----:B------:R-:W-:Y:S07]  /*121a0*/  LDSM.16.M88.4 R28, [R184+0x4000] ;  /* 0x00400000b81c783b */ /* 0x000fee0000000200 */
[C---:B--2---:R-:W-:Y:S08]  /*121b0*/  HMMA.16816.F32.BF16 R44, R24.reuse, R84, R44 ;  /* 0x00000054182c723c */ /* 0x044ff0000004182c */
[----:B------:R-:W-:Y:S01]  /*121c0*/  HMMA.16816.F32.BF16 R40, R24, R86, R40 ;  /* 0x000000561828723c */ /* 0x000fe20000041828 */
[----:B------:R-:W2:Y:S07]  /*121d0*/  LDSM.16.M88.4 R24, [R189+0x4000] ;  /* 0x00400000bd18783b */ /* 0x000eae0000000200 */
[----:B---3--:R-:W-:Y:S07]  /*121e0*/  HMMA.16816.F32.BF16 R72, R32, R8, R72 ;  /* 0x000000082048723c */ /* 0x008fee0000041848 */
[----:B------:R-:W-:-:S04]  /*121f0*/  SHF.R.S32.HI R9, RZ, 0x1f, R56 ;  /* 0x0000001fff097819 */ /* 0x000fc80000011438 */
[----:B------:R-:W-:-:S04]  /*12200*/  LEA.HI R9, R9, R56, RZ, 0x5 ;  /* 0x0000003809097211 */ /* 0x000fc800078f28ff */
[----:B------:R-:W-:Y:S01]  /*12210*/  LOP3.LUT R9, R9, 0xffffffe0, RZ, 0xc0, !PT ;  /* 0xffffffe009097812 */ /* 0x000fe200078ec0ff */
[----:B------:R-:W-:Y:S04]  /*12220*/  HMMA.16816.F32.BF16 R12, R32, R36, R12 ;  /* 0x00000024200c723c */ /* 0x000fe8000004180c */
[----:B------:R-:W-:-:S04]  /*12230*/  IMAD.IADD R0, R56, 0x1, -R9 ;  /* 0x0000000138007824 */ /* 0x000fc800078e0a09 */
[----:B-1----:R-:W-:Y:S07]  /*12240*/  HMMA.16816.F32.BF16 R60, R32, R16, R60 ;  /* 0x00000010203c723c */ /* 0x002fee000004183c */
[----:B------:R-:W-:-:S04]  /*12250*/  SHF.R.S32.HI R17, RZ, 0x1f, R0 ;  /* 0x0000001fff117819 */ /* 0x000fc80000011400 */
[----:B------:R-:W-:-:S04]  /*12260*/  LEA.HI R17, R17, R0, RZ, 0x2 ;  /* 0x0000000011117211 */ /* 0x000fc800078f10ff */
[----:B------:R-:W-:-:S05]  /*12270*/  SHF.R.S32.HI R17, RZ, 0x2, R17 ;  /* 0x00000002ff117819 */ /* 0x000fca0000011411 */
[----:B------:R-:W-:Y:S01]  /*12280*/  IMAD R68, R68, 0x10, R17 ;  /* 0x0000001044447824 */ /* 0x000fe200078e0211 */
[----:B--2---:R-:W-:Y:S04]  /*12290*/  HMMA.16816.F32.BF16 R12, R24, R28, R12 ;  /* 0x0000001c180c723c */ /* 0x004fe8000004180c */
[----:B------:R-:W-:-:S03]  /*122a0*/  IADD3 R69, R68, 0x1, R69 ;  /* 0x0000000144457810 */ /* 0x000fc60007ffe045 */
[----:B------:R-:W-:Y:S01]  /*122b0*/  IMAD.SHL.U32 R29, R56, 0x2, RZ ;  /* 0x00000002381d7824 */ /* 0x000fe200078e00ff */
[----:B------:R-:W-:Y:S01]  /*122c0*/  HMMA.16816.F32.BF16 R64, R32, R10, R64 ;  /* 0x0000000a2040723c */ /* 0x000fe20000041840 */
[----:B------:R-:W1:Y:S01]  /*122d0*/  LDSM.16.M88.4 R8, [R184+0x4800] ;  /* 0x00480000b808783b */ /* 0x000e620000000200 */
[----:B------:R-:W-:Y:S02]  /*122e0*/  IADD3 R69, R71, R69, -R208 ;  /* 0x0000004547457210 */ /* 0x000fe40007ffe8d0 */
[----:B------:R-:W-:-:S03]  /*122f0*/  LOP3.LUT R29, R29, 0x6, RZ, 0xc0, !PT ;  /* 0x000000061d1d7812 */ /* 0x000fc600078ec0ff */
[----:B------:R-:W-:Y:S01]  /*12300*/  IMAD.IADD R2, R2, 0x1, R69 ;  /* 0x0000000102027824 */ /* 0x000fe200078e0245 */
[----:B------:R-:W-:Y:S01]  /*12310*/  HMMA.16816.F32.BF16 R48, R32, R18, R48 ;  /* 0x000000122030723c */ /* 0x000fe20000041830 */
[----:B------:R-:W-:Y:S01]  /*12320*/  IMAD.IADD R29, R20, 0x1, R29 ;  /* 0x00000001141d7824 */ /* 0x000fe200078e021d */
[----:B------:R-:W2:Y:S02]  /*12330*/  LDSM.16.M88.4 R16, [R184+0x5000] ;  /* 0x00500000b810783b */ /* 0x000ea40000000200 */
[----:B------:R-:W-:-:S04]  /*12340*/  IADD3 R138, R2, 0x8, RZ ;  /* 0x00000008028a7810 */ /* 0x000fc80007ffe0ff */
[----:B------:R-:W-:Y:S01]  /*12350*/  HMMA.16816.F32.BF16 R76, R32, R38, R76 ;  /* 0x00000026204c723c */ /* 0x000fe2000004184c */
[-C--:B------:R-:W-:Y:S02]  /*12360*/  IMNMX R2, R2, R71.reuse, PT ;  /* 0x0000004702027217 */ /* 0x080fe40003800200 */
[----:B------:R-:W-:-:S05]  /*12370*/  IMNMX R138, R138, R71, PT ;  /* 0x000000478a8a7217 */ /* 0x000fca0003800200 */
[C---:B------:R-:W-:Y:S07]  /*12380*/  HMMA.16816.F32.BF16 R44, R32.reuse, R4, R44 ;  /* 0x00000004202c723c */ /* 0x040fee000004182c */
[C---:B------:R-:W-:Y:S01]  /*12390*/  IADD3 R5, R29.reuse, 0x1, RZ ;  /* 0x000000011d057810 */ /* 0x040fe20007ffe0ff */
[----:B------:R-:W-:Y:S07]  /*123a0*/  HMMA.16816.F32.BF16 R40, R32, R6, R40 ;  /* 0x000000062028723c */ /* 0x000fee0000041828 */
[----:B------:R-:W-:-:S02]  /*123b0*/  IADD3 R7, R29, 0x8, RZ ;  /* 0x000000081d077810 */ /* 0x000fc40007ffe0ff */
[C---:B------:R-:W-:Y:S02]  /*123c0*/  ISETP.GE.AND P0, PT, R5.reuse, R2, PT ;  /* 0x000000020500720c */ /* 0x040fe40003f06270 */
[----:B------:R-:W-:Y:S02]  /*123d0*/  ISETP.GE.AND P3, PT, R5, R138, PT ;  /* 0x0000008a0500720c */ /* 0x000fe40003f66270 */
[C---:B------:R-:W-:Y:S02]  /*123e0*/  ISETP.GE.AND P4, PT, R7.reuse, R2, PT ;  /* 0x000000020700720c */ /* 0x040fe40003f86270 */
[----:B------:R-:W-:Y:S02]  /*123f0*/  ISETP.GE.AND P6, PT, R7, R138, PT ;  /* 0x0000008a0700720c */ /* 0x000fe40003fc6270 */
[----:B------:R-:W3:Y:S01]  /*12400*/  LDSM.16.M88.4 R4, [R184+0x5800] ;  /* 0x00580000b804783b */ /* 0x000ee20000000200 */
[C---:B------:R-:W-:Y:S08]  /*12410*/  HMMA.16816.F32.BF16 R76, R24.reuse, R30, R76 ;  /* 0x0000001e184c723c */ /* 0x040ff0000004184c */
[----:B-1----:R-:W-:Y:S01]  /*12420*/  HMMA.16816.F32.BF16 R72, R24, R8, R72 ;  /* 0x000000081848723c */ /* 0x002fe20000041848 */
[----:B------:R-:W-:Y:S01]  /*12430*/  LOP3.LUT R0, R3, R21, RZ, 0xfc, !PT ;  /* 0x0000001503007212 */ /* 0x000fe200078efcff */
[----:B------:R-:W-:-:S06]  /*12440*/  DEPBAR.LE SB0, 0x0 ;  /* 0x000080000000791a */ /* 0x000fcc0000000000 */
[----:B------:R-:W-:Y:S01]  /*12450*/  HMMA.16816.F32.BF16 R64, R24, R10, R64 ;  /* 0x0000000a1840723c */ /* 0x000fe20000041840 */
[----:B------:R-:W-:-:S07]  /*12460*/  IADD3 R3, R29, 0x9, RZ ;  /* 0x000000091d037810 */ /* 0x000fce0007ffe0ff */
[C---:B--2---:R-:W-:Y:S01]  /*12470*/  HMMA.16816.F32.BF16 R60, R24.reuse, R16, R60 ;  /* 0x00000010183c723c */ /* 0x044fe2000004183c */
[C---:B------:R-:W-:Y:S02]  /*12480*/  ISETP.GE.AND P2, PT, R3.reuse, R2, PT ;  /* 0x000000020300720c */ /* 0x040fe40003f46270 */
[----:B------:R-:W-:Y:S02]  /*12490*/  ISETP.GE.AND P5, PT, R3, R138, PT ;  /* 0x0000008a0300720c */ /* 0x000fe40003fa6270 */
[C---:B------:R-:W-:Y:S02]  /*124a0*/  IADD3 R9, R29.reuse, 0x10, RZ ;  /* 0x000000101d097810 */ /* 0x040fe40007ffe0ff */
[----:B------:R-:W-:Y:S01]  /*124b0*/  IADD3 R3, R29, 0x11, RZ ;  /* 0x000000111d037810 */ /* 0x000fe20007ffe0ff */
[----:B------:R-:W-:Y:S01]  /*124c0*/  HMMA.16816.F32.BF16 R48, R24, R18, R48 ;  /* 0x000000121830723c */ /* 0x000fe20000041830 */
[----:B------:R-:W-:Y:S02]  /*124d0*/  FSEL R28, R13, -INF , !P0 ;  /* 0xff8000000d1c7808 */ /* 0x000fe40004000000 */
[----:B------:R-:W-:-:S02]  /*124e0*/  FSEL R21, R15, -INF , !P3 ;  /* 0xff8000000f157808 */ /* 0x000fc40005800000 */
[----:B------:R-:W-:Y:S02]  /*124f0*/  FSEL R76, R76, -INF , !P4 ;  /* 0xff8000004c4c7808 */ /* 0x000fe40006000000 */
[C---:B------:R-:W-:Y:S01]  /*12500*/  ISETP.GE.AND P1, PT, R9.reuse, R2, PT ;  /* 0x000000020900720c */ /* 0x040fe20003f26270 */
[----:B---3--:R-:W-:Y:S01]  /*12510*/  HMMA.16816.F32.BF16 R40, R24, R6, R40 ;  /* 0x000000061828723c */ /* 0x008fe20000041828 */
[----:B------:R-:W-:Y:S02]  /*12520*/  ISETP.GE.AND P0, PT, R9, R138, PT ;  /* 0x0000008a0900720c */ /* 0x000fe40003f06270 */
[C---:B------:R-:W-:Y:S02]  /*12530*/  ISETP.GE.AND P3, PT, R3.reuse, R2, PT ;  /* 0x000000020300720c */ /* 0x040fe40003f66270 */
[----:B------:R-:W-:Y:S02]  /*12540*/  ISETP.GE.AND P4, PT, R3, R138, PT ;  /* 0x0000008a0300720c */ /* 0x000fe40003f86270 */
[----:B------:R-:W-:-:S02]  /*12550*/  IADD3 R9, R29, 0x18, RZ ;  /* 0x000000181d097810 */ /* 0x000fc40007ffe0ff */
[----:B------:R-:W-:Y:S02]  /*12560*/  IADD3 R3, R29, 0x19, RZ ;  /* 0x000000191d037810 */ /* 0x000fe40007ffe0ff */
[----:B------:R-:W-:Y:S02]  /*12570*/  FSEL R78, R78, -INF , !P6 ;  /* 0xff8000004e4e7808 */ /* 0x000fe40007000000 */
[----:B------:R-:W-:Y:S02]  /*12580*/  FSEL R77, R77, -INF , !P2 ;  /* 0xff8000004d4d7808 */ /* 0x000fe40005000000 */
[----:B------:R-:W-:Y:S02]  /*12590*/  FSEL R79, R79, -INF , !P5 ;  /* 0xff8000004f4f7808 */ /* 0x000fe40006800000 */
[----:B------:R-:W-:Y:S02]  /*125a0*/  FSEL R17, R72, -INF , !P1 ;  /* 0xff80000048117808 */ /* 0x000fe40004800000 */
[----:B------:R-:W-:-:S02]  /*125b0*/  ISETP.GE.AND P6, PT, R9, R2, PT ;  /* 0x000000020900720c */ /* 0x000fc40003fc6270 */
[----:B------:R-:W-:Y:S02]  /*125c0*/  ISETP.GE.AND P2, PT, R9, R138, PT ;  /* 0x0000008a0900720c */ /* 0x000fe40003f46270 */
[C---:B------:R-:W-:Y:S02]  /*125d0*/  ISETP.GE.AND P5, PT, R3.reuse, R2, PT ;  /* 0x000000020300720c */ /* 0x040fe40003fa6270 */
[----:B------:R-:W-:Y:S02]  /*125e0*/  ISETP.GE.AND P1, PT, R3, R138, PT ;  /* 0x0000008a0300720c */ /* 0x000fe40003f26270 */
[C---:B------:R-:W-:Y:S02]  /*125f0*/  IADD3 R9, R29.reuse, 0x20, RZ ;  /* 0x000000201d097810 */ /* 0x040fe40007ffe0ff */
[----:B------:R-:W-:Y:S02]  /*12600*/  IADD3 R3, R29, 0x21, RZ ;  /* 0x000000211d037810 */ /* 0x000fe40007ffe0ff */
[----:B------:R-:W-:-:S02]  /*12610*/  FSEL R10, R74, -INF , !P0 ;  /* 0xff8000004a0a7808 */ /* 0x000fc40004000000 */
[----:B------:R-:W-:Y:S02]  /*12620*/  FSEL R11, R75, -INF , !P4 ;  /* 0xff8000004b0b7808 */ /* 0x000fe40006000000 */
[----:B------:R-:W-:Y:S01]  /*12630*/  FSEL R15, R64, -INF , !P6 ;  /* 0xff800000400f7808 */ /* 0x000fe20007000000 */
[----:B------:R-:W-:Y:S01]  /*12640*/  HMMA.16816.F32.BF16 R44, R24, R4, R44 ;  /* 0x00000004182c723c */ /* 0x000fe2000004182c */
[-C--:B------:R-:W-:Y:S02]  /*12650*/  ISETP.GE.AND P0, PT, R9, R2.reuse, PT ;  /* 0x000000020900720c */ /* 0x080fe40003f06270 */
[C---:B------:R-:W-:Y:S02]  /*12660*/  ISETP.GE.AND P4, PT, R3.reuse, R2, PT ;  /* 0x000000020300720c */ /* 0x040fe40003f86270 */
        /* <DEDUP_REMOVED lines=8> */
[----:B------:R-:W-:Y:S02]  /*126f0*/  FSEL R164, R49, -INF , !P1 ;  /* 0xff80000031a47808 */ /* 0x000fe40004800000 */
[-C--:B------:R-:W-:Y:S02]  /*12700*/  ISETP.GE.AND P3, PT, R9, R138.reuse, PT ;  /* 0x0000008a0900720c */ /* 0x080fe40003f66270 */
[----:B------:R-:W-:Y:S02]  /*12710*/  ISETP.GE.AND P1, PT, R3, R138, PT ;  /* 0x0000008a0300720c */ /* 0x000fe40003f26270 */
[C---:B------:R-:W-:Y:S02]  /*12720*/  IADD3 R19, R29.reuse, 0x28, RZ ;  /* 0x000000281d137810 */ /* 0x040fe40007ffe0ff */
[----:B------:R-:W-:Y:S02]  /*12730*/  IADD3 R5, R29, 0x30, RZ ;  /* 0x000000301d057810 */ /* 0x000fe40007ffe0ff */
[----:B------:R-:W-:-:S02]  /*12740*/  FSEL R9, R66, -INF , !P2 ;  /* 0xff80000042097808 */ /* 0x000fc40005000000 */
[----:B------:R-:W-:Y:S02]  /*12750*/  FSEL R169, R62, -INF , !P3 ;  /* 0xff8000003ea97808 */ /* 0x000fe40005800000 */
[----:B------:R-:W-:Y:S02]  /*12760*/  FSEL R165, R61, -INF , !P4 ;  /* 0xff8000003da57808 */ /* 0x000fe40006000000 */
[----:B------:R-:W-:Y:S02]  /*12770*/  FSEL R144, R42, -INF , !P1 ;  /* 0xff8000002a907808 */ /* 0x000fe40004800000 */
[-C--:B------:R-:W-:Y:S02]  /*12780*/  ISETP.GE.AND P2, PT, R19, R2.reuse, PT ;  /* 0x000000021300720c */ /* 0x080fe40003f46270 */
[C---:B------:R-:W-:Y:S02]  /*12790*/  ISETP.GE.AND P3, PT, R5.reuse, R2, PT ;  /* 0x000000020500720c */ /* 0x040fe40003f66270 */
[----:B------:R-:W-:-:S02]  /*127a0*/  ISETP.GE.AND P4, PT, R5, R138, PT ;  /* 0x0000008a0500720c */ /* 0x000fc40003f86270 */
[----:B------:R-:W-:Y:S02]  /*127b0*/  ISETP.GE.AND P1, PT, R133, 0x2, PT ;  /* 0x000000028500780c */ /* 0x000fe40003f26270 */
[----:B------:R-:W-:Y:S02]  /*127c0*/  IADD3 R5, R29, 0x31, RZ ;  /* 0x000000311d057810 */ /* 0x000fe40007ffe0ff */
[----:B------:R-:W-:Y:S02]  /*127d0*/  FSEL R13, R65, -INF , !P5 ;  /* 0xff800000410d7808 */ /* 0x000fe40006800000 */
[----:B------:R-:W-:Y:S02]  /*127e0*/  ISETP.GE.AND P5, PT, R19, R138, PT ;  /* 0x0000008a1300720c */ /* 0x000fe40003fa6270 */
[----:B------:R-:W-:Y:S02]  /*127f0*/  FSEL R170, R63, -INF , !P6 ;  /* 0xff8000003faa7808 */ /* 0x000fe40007000000 */
[----:B------:R-:W-:-:S02]  /*12800*/  FSEL R163, R48, -INF , !P2 ;  /* 0xff80000030a37808 */ /* 0x000fc40005000000 */
[----:B------:R-:W-:Y:S02]  /*12810*/  FSEL R172, R51, -INF , !P0 ;  /* 0xff80000033ac7808 */ /* 0x000fe40004000000 */
[C---:B------:R-:W-:Y:S02]  /*12820*/  ISETP.GE.AND P6, PT, R5.reuse, R2, PT ;  /* 0x000000020500720c */ /* 0x040fe40003fc6270 */
[----:B------:R-:W-:Y:S02]  /*12830*/  ISETP.GE.AND P2, PT, R5, R138, PT ;  /* 0x0000008a0500720c */ /* 0x000fe40003f46270 */
[C---:B------:R-:W-:Y:S02]  /*12840*/  ISETP.GE.AND P0, PT, R29.reuse, R2, PT ;  /* 0x000000021d00720c */ /* 0x040fe40003f06270 */
[----:B------:R-:W-:Y:S02]  /*12850*/  IADD3 R5, R29, 0x39, RZ ;  /* 0x000000391d057810 */ /* 0x000fe40007ffe0ff */
[----:B------:R-:W-:-:S02]  /*12860*/  FSEL R171, R50, -INF , !P5 ;  /* 0xff80000032ab7808 */ /* 0x000fc40006800000 */
[----:B------:R-:W-:Y:S02]  /*12870*/  ISETP.GE.AND P5, PT, R3, R2, PT ;  /* 0x000000020300720c */ /* 0x000fe40003fa6270 */
[----:B------:R-:W-:Y:S02]  /*12880*/  FSEL R3, R12, -INF , !P0 ;  /* 0xff8000000c037808 */ /* 0x000fe40004000000 */
[----:B------:R-:W-:Y:S02]  /*12890*/  FSEL R201, R44, -INF , !P3 ;  /* 0xff8000002cc97808 */ /* 0x000fe40005800000 */
[----:B------:R-:W-:Y:S02]  /*128a0*/  FSEL R146, R46, -INF , !P4 ;  /* 0xff8000002e927808 */ /* 0x000fe40006000000 */
[-C--:B------:R-:W-:Y:S02]  /*128b0*/  ISETP.GE.AND P0, PT, R5, R138.reuse, PT ;  /* 0x0000008a0500720c */ /* 0x080fe40003f06270 */
[----:B------:R-:W-:Y:S01]  /*128c0*/  FSEL R145, R47, -INF , !P2 ;  /* 0xff8000002f917808 */ /* 0x000fe20005000000 */
[----:B------:R-:W-:Y:S01]  /*128d0*/  BSSY B1, `(.L_x_2468) ;  /* 0x0000074000017945 */ /* 0x000fe20003800000 */
[----:B------:R-:W-:-:S02]  /*128e0*/  ISETP.GE.AND P3, PT, R29, R138, PT ;  /* 0x0000008a1d00720c */ /* 0x000fc40003f66270 */
[----:B------:R-:W-:Y:S02]  /*128f0*/  ISETP.GE.AND P4, PT, R5, R2, PT ;  /* 0x000000020500720c */ /* 0x000fe40003f86270 */
[----:B------:R-:W-:Y:S02]  /*12900*/  ISETP.NE.U32.AND P2, PT, R212, RZ, PT ;  /* 0x000000ffd400720c */ /* 0x000fe40003f45070 */
[----:B------:R-:W-:Y:S02]  /*12910*/  FSEL R166, R43, -INF , !P0 ;  /* 0xff8000002ba67808 */ /* 0x000fe40004000000 */
[----:B------:R-:W-:Y:S02]  /*12920*/  FSEL R14, R14, -INF , !P3 ;  /* 0xff8000000e0e7808 */ /* 0x000fe40005800000 */
[----:B------:R-:W-:Y:S02]  /*12930*/  FSEL R175, R45, -INF , !P6 ;  /* 0xff8000002daf7808 */ /* 0x000fe40007000000 */
[----:B------:R-:W-:-:S02]  /*12940*/  FSEL R174, R40, -INF , !P5 ;  /* 0xff80000028ae7808 */ /* 0x000fc40006800000 */
[----:B------:R-:W-:Y:S02]  /*12950*/  FSEL R147, R41, -INF , !P4 ;  /* 0xff80000029937808 */ /* 0x000fe40006000000 */
        /* <DEDUP_REMOVED lines=14> */
[----:B------:R-:W-:Y:S01]  /*12a40*/  BSSY B0, `(.L_x_2470) ;  /* 0x0000041000007945 */ /* 0x000fe20003800000 */
[----:B------:R-:W-:Y:S05]  /*12a50*/  @!P0 BRA `(.L_x_2471) ;  /* 0x000003c000008947 */ /* 0x000fea0003800000 */
[----:B------:R-:W2:Y:S01]  /*12a60*/  LD.E R25, [R22.64+0x170] ;  /* 0x0001700616197980 */ /* 0x000ea2000c101900 */
[----:B------:R-:W-:Y:S02]  /*12a70*/  IADD3 R18, R20, -0x40, RZ ;  /* 0xffffffc014127810 */ /* 0x000fe40007ffe0ff */
[----:B------:R-:W-:-:S02]  /*12a80*/  IABS R6, R20 ;  /* 0x0000001400067213 */ /* 0x000fc40000000000 */
[-C--:B--2---:R-:W-:Y:S02]  /*12a90*/  IABS R7, R25.reuse ;  /* 0x0000001900077213 */ /* 0x084fe40000000000 */
[-C--:B------:R-:W-:Y:S02]  /*12aa0*/  IABS R5, R25.reuse ;  /* 0x0000001900057213 */ /* 0x080fe40000000000 */
[----:B------:R-:W1:Y:S01]  /*12ab0*/  I2F.RP R12, R7 ;  /* 0x00000007000c7306 */ /* 0x000e620000209400 */
[----:B------:R-:W-:Y:S02]  /*12ac0*/  LOP3.LUT R20, R20, R25, RZ, 0x3c, !PT ;  /* 0x0000001914147212 */ /* 0x000fe400078e3cff */
[----:B------:R-:W-:Y:S02]  /*12ad0*/  IMAD.MOV R5, RZ, RZ, -R5 ;  /* 0x000000ffff057224 */ /* 0x000fe400078e0a05 */
[----:B------:R-:W-:-:S03]  /*12ae0*/  ISETP.GE.AND P4, PT, R20, RZ, PT ;  /* 0x000000ff1400720c */ /* 0x000fc60003f86270 */
        /* <DEDUP_REMOVED lines=8> */
[----:B------:R-:W-:-:S06]  /*12b70*/  IMAD.HI.U32 R27, R31, R27, R30 ;  /* 0x0000001b1f1b7227 */ /* 0x000fcc00078e001e */
[----:B------:R-:W-:-:S04]  /*12b80*/  IMAD.HI.U32 R19, R27, R6, RZ ;  /* 0x000000061b137227 */ /* 0x000fc800078e00ff */
[----:B------:R-:W-:Y:S02]  /*12b90*/  IMAD.HI.U32 R12, R27, R4, RZ ;  /* 0x000000041b0c7227 */ /* 0x000fe400078e00ff */
[----:B------:R-:W2:Y:S02]  /*12ba0*/  LD.E.64 R26, [R22.64+0x20] ;  /* 0x00002006161a7980 */ /* 0x000ea4000c101b00 */
        /* <DEDUP_REMOVED lines=12> */
[----:B------:R-:W-:-:S05]  /*12c70*/  ISETP.NE.AND P3, PT, R25, RZ, PT ;  /* 0x000000ff1900720c */ /* 0x000fca0003f65270 */
[----:B------:R-:W-:Y:S02]  /*12c80*/  @P6 IADD3 R19, R19, 0x1, RZ ;  /* 0x0000000113136810 */ /* 0x000fe40007ffe0ff */
[----:B------:R-:W-:-:S03]  /*12c90*/  @P5 IADD3 R12, R12, 0x1, RZ ;  /* 0x000000010c0c5810 */ /* 0x000fc60007ffe0ff */
[----:B------:R-:W-:Y:S02]  /*12ca0*/  @!P4 IMAD.MOV R19, RZ, RZ, -R19 ;  /* 0x000000ffff13c224 */ /* 0x000fe400078e0a13 */
[----:B------:R-:W-:-:S03]  /*12cb0*/  @!P2 IMAD.MOV R12, RZ, RZ, -R12 ;  /* 0x000000ffff0ca224 */ /* 0x000fc600078e0a0c */
[C---:B------:R-:W-:Y:S02]  /*12cc0*/  SEL R7, R5.reuse, R19, !P3 ;  /* 0x0000001305077207 */ /* 0x040fe40005800000 */
[----:B------:R-:W-:Y:S01]  /*12cd0*/  SEL R6, R5, R12, !P3 ;  /* 0x0000000c05067207 */ /* 0x000fe20005800000 */
[----:B------:R-:W3:Y:S02]  /*12ce0*/  LD.E.64 R18, [R22.64+0x38] ;  /* 0x0000380616127980 */ /* 0x000ee4000c101b00 */
        /* <DEDUP_REMOVED lines=19> */
.L_x_2471:
[----:B------:R-:W2:Y:S02]  /*12e20*/  LD.E R7, [R22.64+0x38] ;  /* 0x0000380616077980 */ /* 0x000ea4000c101900 */
[----:B--2---:R-:W-:-:S04]  /*12e30*/  LEA R7, -R7, RZ, 0x6 ;  /* 0x000000ff07077211 */ /* 0x004fc800078e31ff */
[----:B------:R-:W-:Y:S02]  /*12e40*/  SHF.R.S32.HI R6, RZ, 0x1f, R7 ;  /* 0x0000001fff067819 */ /* 0x000fe40000011407 */
.L_x_2472:
[----:B------:R-:W-:Y:S05]  /*12e50*/  BSYNC B0 ;  /* 0x0000000000007941 */ /* 0x000fea0003800000 */
.L_x_2470:
[C---:B------:R-:W-:Y:S01]  /*12e60*/  IMAD.SHL.U32 R5, R134.reuse, 0x20, RZ ;  /* 0x0000002086057824 */ /* 0x040fe200078e00ff */
[C---:B------:R-:W-:Y:S02]  /*12e70*/  LEA R200, P3, R7.reuse, R200, 0x1 ;  /* 0x000000c807c87211 */ /* 0x040fe400078608ff */
[----:B------:R-:W-:Y:S02]  /*12e80*/  SHF.L.U64.HI R4, R134, 0x5, R135 ;  /* 0x0000000586047819 */ /* 0x000fe40000010287 */
[----:B------:R-:W-:Y:S01]  /*12e90*/  IADD3 R18, P2, R200, R5, RZ ;  /* 0x00000005c8127210 */ /* 0x000fe20007f5e0ff */
[----:B------:R-:W-:Y:S01]  /*12ea0*/  IMAD.MOV.U32 R198, RZ, RZ, R200 ;  /* 0x000000ffffc67224 */ /* 0x000fe200078e00c8 */
[----:B------:R-:W-:Y:S02]  /*12eb0*/  LEA.HI.X R199, R7, R199, R6, 0x1, P3 ;  /* 0x000000c707c77211 */ /* 0x000fe400018f0c06 */
[----:B------:R-:W-:-:S03]  /*12ec0*/  IADD3 R6, P3, R18, R5, RZ ;  /* 0x0000000512067210 */ /* 0x000fc60007f7e0ff */
[--C-:B------:R-:W-:Y:S01]  /*12ed0*/  IMAD.X R19, R199, 0x1, R4.reuse, P2 ;  /* 0x00000001c7137824 */ /* 0x100fe200010e0604 */
[----:B------:R-:W-:Y:S01]  /*12ee0*/  IADD3 R24, P2, R6, R5, RZ ;  /* 0x0000000506187210 */ /* 0x000fe20007f5e0ff */
[----:B------:R-:W-:Y:S01]  /*12ef0*/  @!PT LDS RZ, [RZ] ;  /* 0x00000000fffff984 */ /* 0x000fe20000000800 */
[----:B------:R-:W-:Y:S01]  /*12f00*/  @!PT LDS RZ, [RZ] ;  /* 0x00000000fffff984 */ /* 0x000fe20000000800 */
[----:B------:R-:W-:Y:S01]  /*12f10*/  @!PT LDS RZ, [RZ] ;  /* 0x00000000fffff984 */ /* 0x000fe20000000800 */
[----:B------:R1:W-:Y:S02]  /*12f20*/  LDGSTS.E.BYPASS.LTC128B.128 [R209+0x6000], [R198.64] ;  /* 0x06000000c6d17fae */ /* 0x0003e4000b901d46 */
[--C-:B------:R-:W-:Y:S02]  /*12f30*/  IMAD.X R7, R19, 0x1, R4.reuse, P3 ;  /* 0x0000000113077824 */ /* 0x100fe400018e0604 */
        /* <DEDUP_REMOVED lines=13> */
.L_x_2469:
[----:B------:R-:W-:Y:S05]  /*13010*/  BSYNC B1 ;  /* 0x0000000000017941 */ /* 0x000fea0003800000 */
.L_x_2468:
[----:B------:R-:W2:Y:S01]  /*13020*/  LD.E R168, [R22.64+0xdc] ;  /* 0x0000dc0616a87980 */ /* 0x000ea2000c101900 */
[----:B------:R-:W-:-:S02]  /*13030*/  FMNMX.FTZ R5, R3, R28, !PT ;  /* 0x0000001c03057209 */ /* 0x000fc40007810000 */
[----:B-1----:R-:W-:Y:S02]  /*13040*/  SHF.L.U32 R198, R0, 0x1, RZ ;  /* 0x0000000100c67819 */ /* 0x002fe400000006ff */
[----:B------:R-:W-:Y:S02]  /*13050*/  FMNMX.FTZ R4, R76, R5, !PT ;  /* 0x000000054c047209 */ /* 0x000fe40007810000 */
[----:B------:R-:W-:Y:S01]  /*13060*/  LEA R196, R55, R198, 0x1 ;  /* 0x000000c637c47211 */ /* 0x000fe200078e08ff */
[----:B------:R-:W-:Y:S01]  /*13070*/  LDSM.16.MT88.4 R64, [R198+0xe000] ;  /* 0x00e00000c640783b */ /* 0x000fe20000004200 */
[----:B------:R-:W-:Y:S02]  /*13080*/  FMNMX.FTZ R4, R77, R4, !PT ;  /* 0x000000044d047209 */ /* 0x000fe40007810000 */
[----:B------:R-:W-:Y:S01]  /*13090*/  LEA R197, R57, R198, 0x1 ;  /* 0x000000c639c57211 */ /* 0x000fe200078e08ff */
[----:B------:R-:W-:Y:S01]  /*130a0*/  LDSM.16.MT88.4 R80, [R196+0xe000] ;  /* 0x00e00000c450783b */ /* 0x000fe20000004200 */
[----:B------:R-:W-:-:S02]  /*130b0*/  FMNMX.FTZ R5, R17, R4, !PT ;  /* 0x0000000411057209 */ /* 0x000fc40007810000 */
[----:B------:R-:W-:Y:S01]  /*130c0*/  LEA R195, R55, R197, 0x1 ;  /* 0x000000c537c37211 */ /* 0x000fe200078e08ff */
[----:B------:R-:W-:Y:S01]  /*130d0*/  LDSM.16.MT88.4 R124, [R198+0xc000] ;  /* 0x00c00000c67c783b */ /* 0x000fe20000004200 */
[----:B------:R-:W-:Y:S02]  /*130e0*/  FMNMX.FTZ R6, R16, R5, !PT ;  /* 0x0000000510067209 */ /* 0x000fe40007810000 */
[----:B------:R-:W-:Y:S01]  /*130f0*/  FMNMX.FTZ R5, R14, R21, !PT ;  /* 0x000000150e057209 */ /* 0x000fe20007810000 */
[----:B------:R-:W-:Y:S01]  /*13100*/  LDSM.16.MT88.4 R40, [R197+0xc000] ;  /* 0x00c00000c528783b */ /* 0x000fe20000004200 */
[----:B------:R-:W-:Y:S02]  /*13110*/  FMNMX.FTZ R6, R15, R6, !PT ;  /* 0x000000060f067209 */ /* 0x000fe40007810000 */
[----:B------:R-:W-:Y:S01]  /*13120*/  FMNMX.FTZ R4, R78, R5, !PT ;  /* 0x000000054e047209 */ /* 0x000fe20007810000 */
        /* <DEDUP_REMOVED lines=27> */
[----:B------:R-:W-:Y:S03]  /*132e0*/  LDSM.16.MT88.4 R24, [R197+0xe800] ;  /* 0x00e80000c518783b */ /* 0x000fe60000004200 */
[----:B------:R-:W-:Y:S01]  /*132f0*/  FMNMX.FTZ R4, R146, R5, !PT ;  /* 0x0000000592047209 */ /* 0x000fe20007810000 */
[----:B------:R-:W1:Y:S03]  /*13300*/  SHFL.BFLY PT, R7, R12, 0x2, 0x1f ;  /* 0x0c401f000c077f89 */ /* 0x000e6600000e0000 */
        /* <DEDUP_REMOVED lines=9> */
[----:B------:R-:W-:Y:S01]  /*133a0*/  FSETP.NEU.FTZ.AND P2, PT, R132, -INF , PT ;  /* 0xff8000008400780b */ /* 0x000fe20003f5d000 */
[----:B--2---:R-:W-:-:S05]  /*133b0*/  FMUL.FTZ R173, R168, R132 ;  /* 0x00000084a8ad7220 */ /* 0x004fca0000410000 */
[----:B------:R-:W-:-:S05]  /*133c0*/  FSEL R173, R173, RZ, P2 ;  /* 0x000000ffadad7208 */ /* 0x000fca0001000000 */
[--C-:B------:R-:W-:Y:S01]  /*133d0*/  FFMA.FTZ R158, R3, R168, -R173.reuse ;  /* 0x000000a8039e7223 */ /* 0x100fe200000108ad */
[----:B---3--:R-:W-:Y:S01]  /*133e0*/  FMNMX.FTZ R3, R5, R4, !PT ;  /* 0x0000000405037209 */ /* 0x008fe20007810000 */
[-CC-:B------:R-:W-:Y:S01]  /*133f0*/  FFMA.FTZ R157, R28, R168.reuse, -R173.reuse ;  /* 0x000000a81c9d7223 */ /* 0x180fe200000108ad */
[----:B------:R-:W1:Y:S01]  /*13400*/  LDSM.16.MT88.4 R4, [R195+0x10000] ;  /* 0x01000000c304783b */ /* 0x000e620000004200 */
[-CC-:B------:R-:W-:Y:S01]  /*13410*/  FFMA.FTZ R156, R76, R168.reuse, -R173.reuse ;  /* 0x000000a84c9c7223 */ /* 0x180fe200000108ad */
[----:B------:R-:W-:Y:S01]  /*13420*/  FSETP.NEU.FTZ.AND P2, PT, R3, -INF , PT ;  /* 0xff8000000300780b */ /* 0x000fe20003f5d000 */
[----:B------:R-:W-:Y:S01]  /*13430*/  FMUL.FTZ R167, R168, R3 ;  /* 0x00000003a8a77220 */ /* 0x000fe20000410000 */
[----:B------:R-:W-:Y:S01]  /*13440*/  MUFU.EX2 R158, R158 ;  /* 0x0000009e009e7308 */ /* 0x000fe20000000800 */
[-CC-:B------:R-:W-:Y:S01]  /*13450*/  FFMA.FTZ R151, R77, R168.reuse, -R173.reuse ;  /* 0x000000a84d977223 */ /* 0x180fe200000108ad */
[----:B------:R-:W-:Y:S01]  /*13460*/  LDSM.16.MT88.4 R28, [R195+0xc800] ;  /* 0x00c80000c31c783b */ /* 0x000fe20000004200 */
[-CC-:B------:R-:W-:Y:S01]  /*13470*/  FFMA.FTZ R154, R17, R168.reuse, -R173.reuse ;  /* 0x000000a8119a7223 */ /* 0x180fe200000108ad */
[----:B------:R-:W-:Y:S01]  /*13480*/  FSEL R167, R167, RZ, P2 ;  /* 0x000000ffa7a77208 */ /* 0x000fe20001000000 */
[----:B------:R-:W-:-:S02]  /*13490*/  FFMA.FTZ R149, R16, R168, -R173 ;  /* 0x000000a810957223 */ /* 0x000fc400000108ad */
[----:B------:R-:W-:Y:S01]  /*134a0*/  LDSM.16.MT88.4 R16, [R196+0xe800] ;  /* 0x00e80000c410783b */ /* 0x000fe20000004200 */
[----:B------:R-:W2:Y:S01]  /*134b0*/  MUFU.EX2 R157, R157 ;  /* 0x0000009d009d7308 */ /* 0x000ea20000000800 */
[-CC-:B------:R-:W-:Y:S02]  /*134c0*/  FFMA.FTZ R159, R14, R168.reuse, -R167.reuse ;  /* 0x000000a80e9f7223 */ /* 0x180fe400000108a7 */
[-CC-:B------:R-:W-:Y:S02]  /*134d0*/  FFMA.FTZ R160, R21, R168.reuse, -R167.reuse ;  /* 0x000000a815a07223 */ /* 0x180fe400000108a7 */
[-CC-:B------:R-:W-:Y:S01]  /*134e0*/  FFMA.FTZ R161, R78, R168.reuse, -R167.reuse ;  /* 0x000000a84ea17223 */ /* 0x180fe200000108a7 */
[----:B------:R-:W-:Y:S01]  /*134f0*/  LDSM.16.MT88.4 R20, [R198+0xc800] ;  /* 0x00c80000c614783b */ /* 0x000fe20000004200 */
[-CC-:B------:R-:W-:Y:S01]  /*13500*/  FFMA.FTZ R152, R79, R168.reuse, -R167.reuse ;  /* 0x000000a84f987223 */ /* 0x180fe200000108a7 */
[----:B------:R-:W-:Y:S01]  /*13510*/  MUFU.EX2 R156, R156 ;  /* 0x0000009c009c7308 */ /* 0x000fe20000000800 */
[----:B------:R-:W-:-:S02]  /*13520*/  FFMA.FTZ R155, R10, R168, -R167 ;  /* 0x000000a80a9b7223 */ /* 0x000fc400000108a7 */
[-CC-:B------:R-:W-:Y:S02]  /*13530*/  FFMA.FTZ R148, R11, R168.reuse, -R167.reuse ;  /* 0x000000a80b947223 */ /* 0x180fe400000108a7 */
[-CC-:B------:R-:W-:Y:S02]  /*13540*/  FFMA.FTZ R153, R9, R168.reuse, -R167.reuse ;  /* 0x000000a809997223 */ /* 0x180fe400000108a7 */
[----:B------:R-:W-:Y:S01]  /*13550*/  FFMA.FTZ R0, R8, R168, -R167 ;  /* 0x000000a808007223 */ /* 0x000fe200000108a7 */
[----:B------:R-:W3:Y:S01]  /*13560*/  MUFU.EX2 R151, R151 ;  /* 0x0000009700977308 */ /* 0x000ee20000000800 */
[----:B------:R-:W4:Y:S01]  /*13570*/  LDSM.16.MT88.4 R8, [R198+0xe800] ;  /* 0x00e80000c608783b */ /* 0x000f220000004200 */
[----:B--2---:R-:W-:Y:S01]  /*13580*/  F2FP.BF16.PACK_AB R112, R157, R158 ;  /* 0x0000009e9d70723e */ /* 0x004fe200000010ff */
[-CC-:B------:R-:W-:Y:S02]  /*13590*/  FFMA.FTZ R150, R15, R168.reuse, -R173.reuse ;  /* 0x000000a80f967223 */ /* 0x180fe400000108ad */
[----:B------:R-:W-:-:S02]  /*135a0*/  FFMA.FTZ R139, R13, R168, -R173 ;  /* 0x000000a80d8b7223 */ /* 0x000fc400000108ad */
[----:B------:R-:W2:Y:S01]  /*135b0*/  LDSM.16.MT88.4 R12, [R195+0xe800] ;  /* 0x00e80000c30c783b */ /* 0x000ea20000004200 */
[----:B------:R-:W-:Y:S01]  /*135c0*/  MUFU.EX2 R159, R159 ;  /* 0x0000009f009f7308 */ /* 0x000fe20000000800 */
[-CC-:B------:R-:W-:Y:S02]  /*135d0*/  FFMA.FTZ R162, R162, R168.reuse, -R173.reuse ;  /* 0x000000a8a2a27223 */ /* 0x180fe400000108ad */
[-CC-:B------:R-:W-:Y:S02]  /*135e0*/  FFMA.FTZ R165, R165, R168.reuse, -R173.reuse ;  /* 0x000000a8a5a57223 */ /* 0x180fe400000108ad */
[-CC-:B------:R-:W-:Y:S02]  /*135f0*/  FFMA.FTZ R163, R163, R168.reuse, -R173.reuse ;  /* 0x000000a8a3a37223 */ /* 0x180fe400000108ad */
[----:B------:R-:W-:Y:S01]  /*13600*/  FFMA.FTZ R164, R164, R168, -R173 ;  /* 0x000000a8a4a47223 */ /* 0x000fe200000108ad */
[----:B------:R-:W5:Y:S01]  /*13610*/  MUFU.EX2 R160, R160 ;  /* 0x000000a000a07308 */ /* 0x000f620000000800 */
[----:B---3--:R-:W-:Y:S01]  /*13620*/  F2FP.BF16.PACK_AB R114, R151, R156 ;  /* 0x0000009c9772723e */ /* 0x008fe200000010ff */
[----:B------:R-:W-:-:S02]  /*13630*/  FFMA.FTZ R169, R169, R168, -R167 ;  /* 0x000000a8a9a97223 */ /* 0x000fc400000108a7 */
[-CC-:B------:R-:W-:Y:S02]  /*13640*/  FFMA.FTZ R170, R170, R168.reuse, -R167.reuse ;  /* 0x000000a8aaaa7223 */ /* 0x180fe400000108a7 */
[-CC-:B------:R-:W-:Y:S02]  /*13650*/  FFMA.FTZ R171, R171, R168.reuse, -R167.reuse ;  /* 0x000000a8abab7223 */ /* 0x180fe400000108a7 */
[----:B------:R-:W-:Y:S01]  /*13660*/  MUFU.EX2 R161, R161 ;  /* 0x000000a100a17308 */ /* 0x000fe20000000800 */
[-C--:B------:R-:W-:Y:S02]  /*13670*/  FFMA.FTZ R172, R172, R168.reuse, -R167 ;  /* 0x000000a8acac7223 */ /* 0x080fe400000108a7 */
[-CC-:B------:R-:W-:Y:S02]  /*13680*/  FFMA.FTZ R201, R201, R168.reuse, -R173.reuse ;  /* 0x000000a8c9c97223 */ /* 0x180fe400000108ad */
[-CC-:B------:R-:W-:Y:S02]  /*13690*/  FFMA.FTZ R214, R175, R168.reuse, -R173.reuse ;  /* 0x000000a8afd67223 */ /* 0x180fe400000108ad */
[-CC-:B------:R-:W-:Y:S01]  /*136a0*/  FFMA.FTZ R174, R174, R168.reuse, -R173.reuse ;  /* 0x000000a8aeae7223 */ /* 0x180fe200000108ad */
[----:B------:R-:W3:Y:S01]  /*136b0*/  MUFU.EX2 R152, R152 ;  /* 0x0000009800987308 */ /* 0x000ee20000000800 */
[----:B-----5:R-:W-:Y:S01]  /*136c0*/  F2FP.BF16.PACK_AB R113, R160, R159 ;  /* 0x0000009fa071723e */ /* 0x020fe200000010ff */
[----:B------:R-:W-:-:S02]  /*136d0*/  FFMA.FTZ R221, R147, R168, -R173 ;  /* 0x000000a893dd7223 */ /* 0x000fc400000108ad */
[-CC-:B------:R-:W-:Y:S02]  /*136e0*/  FFMA.FTZ R173, R146, R168.reuse, -R167.reuse ;  /* 0x000000a892ad7223 */ /* 0x180fe400000108a7 */
[-CC-:B------:R-:W-:Y:S02]  /*136f0*/  FFMA.FTZ R216, R145, R168.reuse, -R167.reuse ;  /* 0x000000a891d87223 */ /* 0x180fe400000108a7 */
[----:B------:R-:W-:Y:S01]  /*13700*/  MUFU.EX2 R154, R154 ;  /* 0x0000009a009a7308 */ /* 0x000fe20000000800 */
[-CC-:B------:R-:W-:Y:S02]  /*13710*/  FFMA.FTZ R175, R144, R168.reuse, -R167.reuse ;  /* 0x000000a890af7223 */ /* 0x180fe400000108a7 */
[----:B------:R-:W-:Y:S01]  /*13720*/  FFMA.FTZ R166, R166, R168, -R167 ;  /* 0x000000a8a6a67223 */ /* 0x000fe200000108a7 */
[----:B------:R-:W-:Y:S01]  /*13730*/  LDSM.16.MT88.4 R144, [R197+0xd800] ;  /* 0x00d80000c590783b */ /* 0x000fe20000004200 */
[----:B------:R-:W-:Y:S02]  /*13740*/  FADD.FTZ R157, R158, R157 ;  /* 0x0000009d9e9d7221 */ /* 0x000fe40000010000 */
[----:B------:R-:W-:Y:S01]  /*13750*/  FADD.FTZ R160, R159, R160 ;  /* 0x000000a09fa07221 */ /* 0x000fe20000010000 */
[----:B---3--:R-:W-:Y:S01]  /*13760*/  F2FP.BF16.PACK_AB R115, R152, R161 ;  /* 0x000000a19873723e */ /* 0x008fe200000010ff */
[----:B------:R-:W3:Y:S01]  /*13770*/  MUFU.EX2 R149, R149 ;  /* 0x0000009500957308 */ /* 0x000ee20000000800 */
[----:B------:R-:W-:-:S02]  /*13780*/  FADD.FTZ R156, R156, R157 ;  /* 0x0000009d9c9c7221 */ /* 0x000fc40000010000 */
[----:B------:R-:W-:Y:S02]  /*13790*/  FADD.FTZ R161, R161, R160 ;  /* 0x000000a0a1a17221 */ /* 0x000fe40000010000 */
[----:B------:R-:W-:Y:S01]  /*137a0*/  FADD.FTZ R151, R151, R156 ;  /* 0x0000009c97977221 */ /* 0x000fe20000010000 */
[C---:B------:R-:W-:Y:S01]  /*137b0*/  HMMA.16816.F32.BF16 R60, R112.reuse, R64, RZ ;  /* 0x00000040703c723c */ /* 0x040fe200000418ff */
[----:B------:R-:W-:Y:S01]  /*137c0*/  FADD.FTZ R152, R152, R161 ;  /* 0x000000a198987221 */ /* 0x000fe20000010000 */
        /* <DEDUP_REMOVED lines=44> */
[----:B---3--:R-:W-:Y:S01]  /*13a90*/  F2FP.BF16.PACK_AB R4, R149, R154 ;  /* 0x0000009a9504723e */ /* 0x008fe200000010ff */
        /* <DEDUP_REMOVED lines=11> */
[----:B----4-:R-:W-:Y:S01]  /*13b50*/  HMMA.16816.F32.BF16 R60, R4, R8, R60 ;  /* 0x00000008043c723c */ /* 0x010fe2000004183c */
        /* <DEDUP_REMOVED lines=169> */
[----:B------:R-:W-:-:S02]  /*145f0*/  ISETP.NE.AND P2, PT, R11, RZ, PT ;  /* 0x000000ff0b00720c */ /* 0x000fc40003f45270 */
[----:B------:R-:W-:-:S05]  /*14600*/  LOP3.LUT R7, RZ, R11, RZ, 0x33, !PT ;  /* 0x0000000bff077212 */ /* 0x000fca00078e33ff */
[----:B------:R-:W-:Y:S02]  /*14610*/  @P5 IADD3 R8, R8, 0x1, RZ ;  /* 0x0000000108085810 */ /* 0x000fe40007ffe0ff */
[----:B------:R-:W-:-:S03]  /*14620*/  @P6 IADD3 R9, R9, 0x1, RZ ;  /* 0x0000000109096810 */ /* 0x000fc60007ffe0ff */
[----:B------:R-:W-:Y:S01]  /*14630*/  @!P1 IMAD.MOV R8, RZ, RZ, -R8 ;  /* 0x000000ffff089224 */ /* 0x000fe200078e0a08 */
[----:B------:R-:W-:-:S04]  /*14640*/  @!P3 IADD3 R9, -R9, RZ, RZ ;  /* 0x000000ff0909b210 */ /* 0x000fc80007ffe1ff */
[C---:B------:R-:W-:Y:S02]  /*14650*/  SEL R4, R7.reuse, R8, !P2 ;  /* 0x0000000807047207 */ /* 0x040fe40005000000 */
[----:B------:R-:W-:Y:S02]  /*14660*/  SEL R7, R7, R9, !P2 ;  /* 0x0000000907077207 */ /* 0x000fe40005000000 */
[----:B------:R-:W3:Y:S01]  /*14670*/  LD.E.64 R8, [R222.64+0x40] ;  /* 0x00004004de087980 */ /* 0x000ee2000c101b00 */
        /* <DEDUP_REMOVED lines=13> */
[----:B------:R-:W-:-:S05]  /*14750*/  SHF.R.S32.HI R0, RZ, 0x1f, R5 ;  /* 0x0000001fff007819 */ /* 0x000fca0000011405 */
[----:B------:R-:W-:Y:S02]  /*14760*/  IMAD R0, R12, R0, R7 ;  /* 0x000000000c007224 */ /* 0x000fe400078e0207 */
[----:B------:R-:W-:-:S04]  /*14770*/  IMAD.WIDE.U32 R6, R5, R12, R10 ;  /* 0x0000000c05067225 */ /* 0x000fc800078e000a */
[----:B------:R-:W-:Y:S01]  /*14780*/  IMAD.IADD R4, R7, 0x1, R0 ;  /* 0x0000000107047824 */ /* 0x000fe200078e0200 */
[----:B------:R-:W-:Y:S05]  /*14790*/  BRA `(.L_x_2476) ;  /* 0x0000004000007947 */ /* 0x000fea0003800000 */
.L_x_2475:
[----:B------:R-:W-:Y:S02]  /*147a0*/  ULDC.64 UR4, c[0x0][0x118] ;  /* 0x0000460000047ab9 */ /* 0x000fe40000000a00 */
[----:B------:R-:W2:Y:S02]  /*147b0*/  LD.E R6, [R222.64+0x40] ;  /* 0x00004004de067980 */ /* 0x000ea4000c101900 */
[----:B--2---:R-:W-:-:S04]  /*147c0*/  LEA R6, -R6, RZ, 0x6 ;  /* 0x000000ff06067211 */ /* 0x004fc800078e31ff */
[----:B------:R-:W-:Y:S02]  /*147d0*/  SHF.R.S32.HI R4, RZ, 0x1f, R6 ;  /* 0x0000001fff047819 */ /* 0x000fe40000011406 */
.L_x_2476:
[----:B------:R-:W-:Y:S05]  /*147e0*/  BSYNC B0 ;  /* 0x0000000000007941 */ /* 0x000fea0003800000 */
.L_x_2474:
[----:B------:R-:W-:Y:S01]  /*147f0*/  IMAD.SHL.U32 R5, R136, 0x20, RZ ;  /* 0x0000002088057824 */ /* 0x000fe200078e00ff */
[----:B------:R-:W-:Y:S01]  /*14800*/  LEA R202, P2, R6, R202, 0x1 ;  /* 0x000000ca06ca7211 */ /* 0x000fe200078408ff */
[----:B------:R-:W-:Y:S01]  /*14810*/  ULDC.64 UR4, c[0x0][0x118] ;  /* 0x0000460000047ab9 */ /* 0x000fe20000000a00 */
[----:B------:R-:W-:Y:S01]  /*14820*/  SHF.L.U64.HI R0, R136, 0x5, R137 ;  /* 0x0000000588007819 */ /* 0x000fe20000010289 */
[----:B------:R-:W-:Y:S01]  /*14830*/  BSSY B1, `(.L_x_2477) ;  /* 0x000016c000017945 */ /* 0x000fe20003800000 */
[C---:B------:R-:W-:Y:S02]  /*14840*/  IADD3 R8, P1, R5.reuse, R202, RZ ;  /* 0x000000ca05087210 */ /* 0x040fe40007f3e0ff */
[----:B------:R-:W-:Y:S02]  /*14850*/  LEA.HI.X R203, R6, R203, R4, 0x1, P2 ;  /* 0x000000cb06cb7211 */ /* 0x000fe400010f0c04 */
        /* <DEDUP_REMOVED lines=9> */
[----:B------:R-:W-:Y:S01]  /*148f0*/  IMAD.X R11, R0, 0x1, R5, P1 ;  /* 0x00000001000b7824 */ /* 0x000fe200008e0605 */
[----:B------:R-:W-:Y:S01]  /*14900*/  ISETP.GE.AND P1, PT, R133, 0x3, PT ;  /* 0x000000038500780c */ /* 0x000fe20003f26270 */
        /* <DEDUP_REMOVED lines=12> */
[----:B------:R-:W5:Y:S04]  /*149d0*/  LDSM.16.M88.4 R12, [R193+0x6800] ;  /* 0x00680000c10c783b */ /* 0x000f680000000200 */
[----:B------:R-:W1:Y:S04]  /*149e0*/  LDSM.16.M88.4 R160, [R193+0x7000] ;  /* 0x00700000c1a0783b */ /* 0x000e680000000200 */
[----:B------:R-:W-:Y:S04]  /*149f0*/  LDSM.16.M88.4 R148, [R192] ;  /* 0x00000000c094783b */ /* 0x000fe80000000200 */
[----:B------:R-:W1:Y:S04]  /*14a00*/  LDSM.16.M88.4 R32, [R191] ;  /* 0x00000000bf20783b */ /* 0x000e680000000200 */
[----:B------:R-:W1:Y:S04]  /*14a10*/  LDSM.16.M88.4 R172, [R193+0x7800] ;  /* 0x00780000c1ac783b */ /* 0x000e680000000200 */
[----:B------:R-:W1:Y:S04]  /*14a20*/  LDSM.16.M88.4 R28, [R187] ;  /* 0x00000000bb1c783b */ /* 0x000e680000000200 */
[----:B---3--:R-:W3:Y:S04]  /*14a30*/  LDSM.16.M88.4 R4, [R186] ;  /* 0x00000000ba04783b */ /* 0x008ee80000000200 */
[----:B------:R-:W-:Y:S04]  /*14a40*/  LDSM.16.M88.4 R168, [R190] ;  /* 0x00000000bea8783b */ /* 0x000fe80000000200 */
[----:B------:R-:W3:Y:S01]  /*14a50*/  LDSM.16.M88.4 R144, [R188+0x6000] ;  /* 0x00600000bc90783b */ /* 0x000ee20000000200 */
[C---:B----4-:R-:W-:Y:S03]  /*14a60*/  HMMA.16816.F32.BF16 R24, R152.reuse, R20, RZ ;  /* 0x000000149818723c */ /* 0x050fe600000418ff */
[----:B------:R-:W4:Y:S04]  /*14a70*/  LDSM.16.M88.4 R224, [R185] ;  /* 0x00000000b9e0783b */ /* 0x000f280000000200 */
[----:B------:R-:W3:Y:S01]  /*14a80*/  LDSM.16.M88.4 R140, [R188+0x6800] ;  /* 0x00680000bc8c783b */ /* 0x000ee20000000200 */
[C---:B-----5:R-:W-:Y:S03]  /*14a90*/  HMMA.16816.F32.BF16 R16, R152.reuse, R12, RZ ;  /* 0x0000000c9810723c */ /* 0x060fe600000418ff */
[----:B--2---:R-:W2:Y:S04]  /*14aa0*/  LDSM.16.M88.4 R8, [R188+0x7000] ;  /* 0x00700000bc08783b */ /* 0x004ea80000000200 */
[----:B------:R-:W-:Y:S01]  /*14ab0*/  LDSM.16.M88.4 R216, [R189] ;  /* 0x00000000bdd8783b */ /* 0x000fe20000000200 */
[C---:B-1----:R-:W-:Y:S03]  /*14ac0*/  HMMA.16816.F32.BF16 R164, R152.reuse, R160, RZ ;  /* 0x000000a098a4723c */ /* 0x042fe600000418ff */
[----:B------:R-:W1:Y:S04]  /*14ad0*/  S2R R0, SR_TID.X ;  /* 0x0000000000007919 */ /* 0x000e680000002100 */
[----:B------:R-:W0:Y:S01]  /*14ae0*/  LDGDEPBAR ;  /* 0x00000000000079af */ /* 0x000e220000000000 */
[C---:B------:R-:W-:Y:S08]  /*14af0*/  HMMA.16816.F32.BF16 R20, R152.reuse, R22, RZ ;  /* 0x000000169814723c */ /* 0x040ff000000418ff */
[C---:B------:R-:W-:Y:S08]  /*14b00*/  HMMA.16816.F32.BF16 R12, R152.reuse, R14, RZ ;  /* 0x0000000e980c723c */ /* 0x040ff000000418ff */
[----:B------:R-:W-:Y:S01]  /*14b10*/  HMMA.16816.F32.BF16 R160, R152, R162, RZ ;  /* 0x000000a298a0723c */ /* 0x000fe200000418ff */
[----:B-1----:R-:W-:-:S05]  /*14b20*/  IMAD.SHL.U32 R0, R0, 0x2, RZ ;  /* 0x0000000200007824 */ /* 0x002fca00078e00ff */
[----:B------:R-:W-:Y:S02]  /*14b30*/  LOP3.LUT R0, R0, 0x6, RZ, 0xc0, !PT ;  /* 0x0000000600007812 */ /* 0x000fe400078ec0ff */
[----:B------:R-:W-:Y:S03]  /*14b40*/  HMMA.16816.F32.BF16 R24, R148, R32, R24 ;  /* 0x000000209418723c */ /* 0x000fe60000041818 */
[----:B------:R-:W-:-:S05]  /*14b50*/  IMAD R139, R211, 0x40, R0 ;  /* 0x00000040d38b7824 */ /* 0x000fca00078e0200 */
[C---:B------:R-:W-:Y:S08]  /*14b60*/  HMMA.16816.F32.BF16 R156, R152.reuse, R172, RZ ;  /* 0x000000ac989c723c */ /* 0x040ff000000418ff */
[----:B------:R-:W-:Y:S01]  /*14b70*/  HMMA.16816.F32.BF16 R152, R152, R174, RZ ;  /* 0x000000ae9898723c */ /* 0x000fe200000418ff */
[----:B------:R-:W-:Y:S07]  /*14b80*/  LDSM.16.M88.4 R172, [R188+0x7800] ;  /* 0x00780000bcac783b */ /* 0x000fee0000000200 */
[C---:B------:R-:W-:Y:S01]  /*14b90*/  HMMA.16816.F32.BF16 R20, R148.reuse, R34, R20 ;  /* 0x000000229414723c */ /* 0x040fe20000041814 */
[----:B------:R-:W1:Y:S07]  /*14ba0*/  LDSM.16.M88.4 R32, [R184] ;  /* 0x00000000b820783b */ /* 0x000e6e0000000200 */
[C---:B------:R-:W-:Y:S08]  /*14bb0*/  HMMA.16816.F32.BF16 R16, R148.reuse, R28, R16 ;  /* 0x0000001c9410723c */ /* 0x040ff00000041810 */
[C---:B------:R-:W-:Y:S01]  /*14bc0*/  HMMA.16816.F32.BF16 R12, R148.reuse, R30, R12 ;  /* 0x0000001e940c723c */ /* 0x040fe2000004180c */
[----:B------:R-:W5:Y:S07]  /*14bd0*/  LDSM.16.M88.4 R28, [R184+0x800] ;  /* 0x00080000b81c783b */ /* 0x000f6e0000000200 */
[C---:B---3--:R-:W-:Y:S08]  /*14be0*/  HMMA.16816.F32.BF16 R164, R148.reuse, R4, R164 ;  /* 0x0000000494a4723c */ /* 0x048ff000000418a4 */
[----:B------:R-:W-:Y:S01]  /*14bf0*/  HMMA.16816.F32.BF16 R160, R148, R6, R160 ;  /* 0x0000000694a0723c */ /* 0x000fe200000418a0 */
[----:B------:R-:W3:Y:S07]  /*14c00*/  LDSM.16.M88.4 R4, [R184+0x1000] ;  /* 0x00100000b804783b */ /* 0x000eee0000000200 */
[----:B------:R-:W-:Y:S08]  /*14c10*/  HMMA.16816.F32.BF16 R24, R168, R144, R24 ;  /* 0x00000090a818723c */ /* 0x000ff00000041818 */
[C---:B----4-:R-:W-:Y:S08]  /*14c20*/  HMMA.16816.F32.BF16 R156, R148.reuse, R224, R156 ;  /* 0x000000e0949c723c */ /* 0x050ff0000004189c */
[----:B------:R-:W-:Y:S01]  /*14c30*/  HMMA.16816.F32.BF16 R152, R148, R226, R152 ;  /* 0x000000e29498723c */ /* 0x000fe20000041898 */
[----:B------:R-:W-:Y:S04]  /*14c40*/  LDSM.16.M88.4 R148, [R194+0x2000] ;  /* 0x00200000c294783b */ /* 0x000fe80000000200 */
[----:B------:R-:W-:Y:S03]  /*14c50*/  LDSM.16.M88.4 R224, [R184+0x1800] ;  /* 0x00180000b8e0783b */ /* 0x000fe60000000200 */
[C---:B------:R-:W-:Y:S01]  /*14c60*/  HMMA.16816.F32.BF16 R20, R168.reuse, R146, R20 ;  /* 0x00000092a814723c */ /* 0x040fe20000041814 */
[----:B------:R-:W4:Y:S07]  /*14c70*/  LDSM.16.M88.4 R144, [R193+0x8000] ;  /* 0x00800000c190783b */ /* 0x000f2e0000000200 */
[C---:B------:R-:W-:Y:S08]  /*14c80*/  HMMA.16816.F32.BF16 R16, R168.reuse, R140, R16 ;  /* 0x0000008ca810723c */ /* 0x040ff00000041810 */
[C---:B------:R-:W-:Y:S01]  /*14c90*/  HMMA.16816.F32.BF16 R12, R168.reuse, R142, R12 ;  /* 0x0000008ea80c723c */ /* 0x040fe2000004180c */
[----:B------:R-:W3:Y:S07]  /*14ca0*/  LDSM.16.M88.4 R140, [R193+0x8800] ;  /* 0x00880000c18c783b */ /* 0x000eee0000000200 */
[C---:B--2---:R-:W-:Y:S08]  /*14cb0*/  HMMA.16816.F32.BF16 R164, R168.reuse, R8, R164 ;  /* 0x00000008a8a4723c */ /* 0x044ff000000418a4 */
[----:B------:R-:W-:Y:S01]  /*14cc0*/  HMMA.16816.F32.BF16 R160, R168, R10, R160 ;  /* 0x0000000aa8a0723c */ /* 0x000fe200000418a0 */
[----:B------:R-:W2:Y:S07]  /*14cd0*/  LDSM.16.M88.4 R8, [R193+0x9000] ;  /* 0x00900000c108783b */ /* 0x000eae0000000200 */
[----:B-1----:R-:W-:Y:S08]  /*14ce0*/  HMMA.16816.F32.BF16 R24, R216, R32, R24 ;  /* 0x00000020d818723c */ /* 0x002ff00000041818 */
[C---:B------:R-:W-:Y:S08]  /*14cf0*/  HMMA.16816.F32.BF16 R156, R168.reuse, R172, R156 ;  /* 0x000000aca89c723c */ /* 0x040ff0000004189c */
[----:B------:R-:W-:Y:S01]  /*14d00*/  HMMA.16816.F32.BF16 R152, R168, R174, R152 ;  /* 0x000000aea898723c */ /* 0x000fe20000041898 */
[----:B------:R-:W-:Y:S04]  /*14d10*/  LDSM.16.M88.4 R168, [R192+0x2000] ;  /* 0x00200000c0a8783b */ /* 0x000fe80000000200 */
[----:B------:R-:W-:Y:S03]  /*14d20*/  LDSM.16.M88.4 R172, [R193+0x9800] ;  /* 0x00980000c1ac783b */ /* 0x000fe60000000200 */
[C---:B------:R-:W-:Y:S01]  /*14d30*/  HMMA.16816.F32.BF16 R20, R216.reuse, R34, R20 ;  /* 0x00000022d814723c */ /* 0x040fe20000041814 */
[----:B------:R-:W1:Y:S07]  /*14d40*/  LDSM.16.M88.4 R32, [R183] ;  /* 0x00000000b720783b */ /* 0x000e6e0000000200 */
[C---:B-----5:R-:W-:Y:S08]  /*14d50*/  HMMA.16816.F32.BF16 R16, R216.reuse, R28, R16 ;  /* 0x0000001cd810723c */ /* 0x060ff00000041810 */
[C---:B------:R-:W-:Y:S01]  /*14d60*/  HMMA.16816.F32.BF16 R12, R216.reuse, R30, R12 ;  /* 0x0000001ed80c723c */ /* 0x040fe2000004180c */
[----:B------:R-:W5:Y:S07]  /*14d70*/  LDSM.16.M88.4 R28, [R182] ;  /* 0x00000000b61c783b */ /* 0x000f6e0000000200 */
[C---:B---3--:R-:W-:Y:S08]  /*14d80*/  HMMA.16816.F32.BF16 R164, R216.reuse, R4, R164 ;  /* 0x00000004d8a4723c */ /* 0x048ff000000418a4 */
[----:B------:R-:W-:Y:S01]  /*14d90*/  HMMA.16816.F32.BF16 R160, R216, R6, R160 ;  /* 0x00000006d8a0723c */ /* 0x000fe200000418a0 */
[----:B------:R-:W3:Y:S07]  /*14da0*/  LDSM.16.M88.4 R4, [R181] ;  /* 0x00000000b504783b */ /* 0x000eee0000000200 */
[----:B----4-:R-:W-:Y:S08]  /*14db0*/  HMMA.16816.F32.BF16 R24, R148, R144, R24 ;  /* 0x000000909418723c */ /* 0x010ff00000041818 */
[C---:B------:R-:W-:Y:S08]  /*14dc0*/  HMMA.16816.F32.BF16 R156, R216.reuse, R224, R156 ;  /* 0x000000e0d89c723c */ /* 0x040ff0000004189c */
[----:B------:R-:W-:Y:S01]  /*14dd0*/  HMMA.16816.F32.BF16 R152, R216, R226, R152 ;  /* 0x000000e2d898723c */ /* 0x000fe20000041898 */
[----:B------:R-:W-:Y:S04]  /*14de0*/  LDSM.16.M88.4 R216, [R188+0x8000] ;  /* 0x00800000bcd8783b */ /* 0x000fe80000000200 */
[----:B------:R-:W-:Y:S03]  /*14df0*/  LDSM.16.M88.4 R224, [R180] ;  /* 0x00000000b4e0783b */ /* 0x000fe60000000200 */
[C---:B------:R-:W-:Y:S01]  /*14e00*/  HMMA.16816.F32.BF16 R20, R148.reuse, R146, R20 ;  /* 0x000000929414723c */ /* 0x040fe20000041814 */
[----:B------:R-:W-:Y:S07]  /*14e10*/  LDSM.16.M88.4 R144, [R188+0x8800] ;  /* 0x00880000bc90783b */ /* 0x000fee0000000200 */
[C---:B------:R-:W-:Y:S08]  /*14e20*/  HMMA.16816.F32.BF16 R16, R148.reuse, R140, R16 ;  /* 0x0000008c9410723c */ /* 0x040ff00000041810 */
[C---:B------:R-:W-:Y:S01]  /*14e30*/  HMMA.16816.F32.BF16 R12, R148.reuse, R142, R12 ;  /* 0x0000008e940c723c */ /* 0x040fe2000004180c */
[----:B------:R-:W4:Y:S07]  /*14e40*/  LDSM.16.M88.4 R140, [R190+0x2000] ;  /* 0x00200000be8c783b */ /* 0x000f2e0000000200 */
        /* <DEDUP_REMOVED lines=9> */
[----:B------:R-:W1:Y:S07]  /*14ee0*/  LDSM.16.M88.4 R32, [R184+0x2000] ;  /* 0x00200000b820783b */ /* 0x000e6e0000000200 */
[C---:B-----5:R-:W-:Y:S08]  /*14ef0*/  HMMA.16816.F32.BF16 R16, R168.reuse, R28, R16 ;  /* 0x0000001ca810723c */ /* 0x060ff00000041810 */
[C---:B------:R-:W-:Y:S01]  /*14f00*/  HMMA.16816.F32.BF16 R12, R168.reuse, R30, R12 ;  /* 0x0000001ea80c723c */ /* 0x040fe2000004180c */
[----:B------:R-:W-:Y:S07]  /*14f10*/  LDSM.16.M88.4 R28, [R184+0x2800] ;  /* 0x00280000b81c783b */ /* 0x000fee0000000200 */
[C---:B---3--:R-:W-:Y:S08]  /*14f20*/  HMMA.16816.F32.BF16 R164, R168.reuse, R4, R164 ;  /* 0x00000004a8a4723c */ /* 0x048ff000000418a4 */
[----:B------:R-:W-:Y:S01]  /*14f30*/  HMMA.16816.F32.BF16 R160, R168, R6, R160 ;  /* 0x00000006a8a0723c */ /* 0x000fe200000418a0 */
[----:B------:R-:W3:Y:S07]  /*14f40*/  LDSM.16.M88.4 R4, [R184+0x3000] ;  /* 0x00300000b804783b */ /* 0x000eee0000000200 */
        /* <DEDUP_REMOVED lines=9> */
[----:B------:R-:W-:Y:S07]  /*14fe0*/  LDSM.16.M88.4 R144, [R193+0xa000] ;  /* 0x00a00000c190783b */ /* 0x000fee0000000200 */
[C---:B--2---:R-:W-:Y:S08]  /*14ff0*/  HMMA.16816.F32.BF16 R164, R140.reuse, R8, R164 ;  /* 0x000000088ca4723c */ /* 0x044ff000000418a4 */
[----:B------:R-:W-:Y:S01]  /*15000*/  HMMA.16816.F32.BF16 R160, R140, R10, R160 ;  /* 0x0000000a8ca0723c */ /* 0x000fe200000418a0 */
[----:B------:R-:W2:Y:S07]  /*15010*/  LDSM.16.M88.4 R8, [R194+0x4000] ;  /* 0x00400000c208783b */ /* 0x000eae0000000200 */
[----:B-1----:R-:W-:Y:S08]  /*15020*/  HMMA.16816.F32.BF16 R24, R148, R32, R24 ;  /* 0x000000209418723c */ /* 0x002ff00000041818 */
[C---:B------:R-:W-:Y:S08]  /*15030*/  HMMA.16816.F32.BF16 R156, R140.reuse, R172, R156 ;  /* 0x000000ac8c9c723c */ /* 0x040ff0000004189c */
[----:B------:R-:W-:Y:S01]  /*15040*/  HMMA.16816.F32.BF16 R152, R140, R174, R152 ;  /* 0x000000ae8c98723c */ /* 0x000fe20000041898 */
[----:B------:R-:W-:Y:S04]  /*15050*/  LDSM.16.M88.4 R140, [R193+0xa800] ;  /* 0x00a80000c18c783b */ /* 0x000fe80000000200 */
[----:B------:R-:W-:Y:S03]  /*15060*/  LDSM.16.M88.4 R172, [R177] ;  /* 0x00000000b1ac783b */ /* 0x000fe60000000200 */
[C---:B------:R-:W-:Y:S01]  /*15070*/  HMMA.16816.F32.BF16 R20, R148.reuse, R34, R20 ;  /* 0x000000229414723c */ /* 0x040fe20000041814 */
[----:B------:R-:W-:Y:S07]  /*15080*/  LDSM.16.M88.4 R32, [R193+0xb000] ;  /* 0x00b00000c120783b */ /* 0x000fee0000000200 */
[C---:B---3--:R-:W-:Y:S08]  /*15090*/  HMMA.16816.F32.BF16 R164, R148.reuse, R4, R164 ;  /* 0x0000000494a4723c */ /* 0x048ff000000418a4 */
[C---:B------:R-:W-:Y:S01]  /*150a0*/  HMMA.16816.F32.BF16 R160, R148.reuse, R6, R160 ;  /* 0x0000000694a0723c */ /* 0x040fe200000418a0 */
[----:B------:R-:W1:Y:S07]  /*150b0*/  LDSM.16.M88.4 R4, [R179] ;  /* 0x00000000b304783b */ /* 0x000e6e0000000200 */
[C---:B------:R-:W-:Y:S08]  /*150c0*/  HMMA.16816.F32.BF16 R16, R148.reuse, R28, R16 ;  /* 0x0000001c9410723c */ /* 0x040ff00000041810 */
[----:B------:R-:W-:Y:S01]  /*150d0*/  HMMA.16816.F32.BF16 R12, R148, R30, R12 ;  /* 0x0000001e940c723c */ /* 0x000fe2000004180c */
[----:B------:R-:W3:Y:S07]  /*150e0*/  LDSM.16.M88.4 R28, [R193+0xb800] ;  /* 0x00b80000c11c783b */ /* 0x000eee0000000200 */
[----:B--2---:R-:W-:Y:S08]  /*150f0*/  HMMA.16816.F32.BF16 R24, R8, R144, R24 ;  /* 0x000000900818723c */ /* 0x004ff00000041818 */
[C---:B------:R-:W-:Y:S08]  /*15100*/  HMMA.16816.F32.BF16 R156, R148.reuse, R168, R156 ;  /* 0x000000a8949c723c */ /* 0x040ff0000004189c */
[----:B------:R-:W-:Y:S01]  /*15110*/  HMMA.16816.F32.BF16 R152, R148, R170, R152 ;  /* 0x000000aa9498723c */ /* 0x000fe20000041898 */
[----:B------:R-:W-:Y:S04]  /*15120*/  LDSM.16.M88.4 R148, [R190+0x4000] ;  /* 0x00400000be94783b */ /* 0x000fe80000000200 */
[----:B------:R-:W-:Y:S03]  /*15130*/  LDSM.16.M88.4 R168, [R176] ;  /* 0x00000000b0a8783b */ /* 0x000fe60000000200 */
[----:B------:R-:W-:Y:S01]  /*15140*/  HMMA.16816.F32.BF16 R20, R8, R146, R20 ;  /* 0x000000920814723c */ /* 0x000fe20000041814 */
[----:B------:R-:W2:Y:S07]  /*15150*/  LDSM.16.M88.4 R144, [R188+0xa000] ;  /* 0x00a00000bc90783b */ /* 0x000eae0000000200 */
[----:B-1----:R-:W-:Y:S08]  /*15160*/  HMMA.16816.F32.BF16 R24, R216, R4, R24 ;  /* 0x00000004d818723c */ /* 0x002ff00000041818 */
[C---:B------:R-:W-:Y:S08]  /*15170*/  HMMA.16816.F32.BF16 R16, R8.reuse, R140, R16 ;  /* 0x0000008c0810723c */ /* 0x040ff00000041810 */
[C---:B------:R-:W-:Y:S01]  /*15180*/  HMMA.16816.F32.BF16 R12, R8.reuse, R142, R12 ;  /* 0x0000008e080c723c */ /* 0x040fe2000004180c */
[----:B------:R-:W-:Y:S07]  /*15190*/  LDSM.16.M88.4 R140, [R188+0xa800] ;  /* 0x00a80000bc8c783b */ /* 0x000fee0000000200 */
[C---:B------:R-:W-:Y:S08]  /*151a0*/  HMMA.16816.F32.BF16 R164, R8.reuse, R32, R164 ;  /* 0x0000002008a4723c */ /* 0x040ff000000418a4 */
[C---:B------:R-:W-:Y:S01]  /*151b0*/  HMMA.16816.F32.BF16 R160, R8.reuse, R34, R160 ;  /* 0x0000002208a0723c */ /* 0x040fe200000418a0 */
[----:B------:R-:W-:Y:S07]  /*151c0*/  LDSM.16.M88.4 R32, [R188+0xb000] ;  /* 0x00b00000bc20783b */ /* 0x000fee0000000200 */
[C---:B---3--:R-:W-:Y:S08]  /*151d0*/  HMMA.16816.F32.BF16 R156, R8.reuse, R28, R156 ;  /* 0x0000001c089c723c */ /* 0x048ff0000004189c */
[----:B------:R-:W-:Y:S01]  /*151e0*/  HMMA.16816.F32.BF16 R152, R8, R30, R152 ;  /* 0x0000001e0898723c */ /* 0x000fe20000041898 */
[----:B------:R-:W-:Y:S04]  /*151f0*/  LDSM.16.M88.4 R8, [R189+0x4000] ;  /* 0x00400000bd08783b */ /* 0x000fe80000000200 */
[----:B------:R-:W-:Y:S03]  /*15200*/  LDSM.16.M88.4 R28, [R188+0xb800] ;  /* 0x00b80000bc1c783b */ /* 0x000fe60000000200 */
[----:B------:R-:W-:Y:S01]  /*15210*/  HMMA.16816.F32.BF16 R20, R216, R6, R20 ;  /* 0x00000006d814723c */ /* 0x000fe20000041814 */
[----:B------:R-:W1:Y:S07]  /*15220*/  LDSM.16.M88.4 R4, [R184+0x4000] ;  /* 0x00400000b804783b */ /* 0x000e6e0000000200 */
[----:B--2---:R-:W-:Y:S08]  /*15230*/  HMMA.16816.F32.BF16 R24, R148, R144, R24 ;  /* 0x000000909418723c */ /* 0x004ff00000041818 */
[C---:B------:R-:W-:Y:S08]  /*15240*/  HMMA.16816.F32.BF16 R164, R216.reuse, R172, R164 ;  /* 0x000000acd8a4723c */ /* 0x040ff000000418a4 */
[----:B------:R-:W-:Y:S08]  /*15250*/  HMMA.16816.F32.BF16 R160, R216, R174, R160 ;  /* 0x000000aed8a0723c */ /* 0x000ff000000418a0 */
[----:B------:R-:W-:Y:S08]  /*15260*/  HMMA.16816.F32.BF16 R20, R148, R146, R20 ;  /* 0x000000929414723c */ /* 0x000ff00000041814 */
[----:B------:R-:W-:Y:S08]  /*15270*/  HMMA.16816.F32.BF16 R16, R216, R224, R16 ;  /* 0x000000e0d810723c */ /* 0x000ff00000041810 */
[----:B-1----:R-:W-:Y:S07]  /*15280*/  HMMA.16816.F32.BF16 R24, R8, R4, R24 ;  /* 0x000000040818723c */ /* 0x002fee0000041818 */
[----:B------:R-:W-:Y:S01]  /*15290*/  IADD3 R5, R139, 0x1, RZ ;  /* 0x000000018b057810 */ /* 0x000fe20007ffe0ff */
[----:B------:R-:W-:Y:S03]  /*152a0*/  HMMA.16816.F32.BF16 R12, R216, R226, R12 ;  /* 0x000000e2d80c723c */ /* 0x000fe6000004180c */
[----:B------:R-:W-:-:S02]  /*152b0*/  ISETP.GE.AND P5, PT, R5, R2, PT ;  /* 0x000000020500720c */ /* 0x000fc40003fa6270 */
[----:B------:R-:W-:Y:S02]  /*152c0*/  ISETP.GE.AND P2, PT, R5, R138, PT ;  /* 0x0000008a0500720c */ /* 0x000fe40003f46270 */
[----:B------:R-:W-:Y:S01]  /*152d0*/  IADD3 R5, R139, 0x9, RZ ;  /* 0x000000098b057810 */ /* 0x000fe20007ffe0ff */
[----:B------:R-:W-:Y:S03]  /*152e0*/  HMMA.16816.F32.BF16 R156, R216, R168, R156 ;  /* 0x000000a8d89c723c */ /* 0x000fe6000004189c */
[----:B------:R-:W-:-:S05]  /*152f0*/  ISETP.GE.AND P3, PT, R5, R2, PT ;  /* 0x000000020500720c */ /* 0x000fca0003f66270 */
[----:B------:R-:W-:Y:S01]  /*15300*/  HMMA.16816.F32.BF16 R152, R216, R170, R152 ;  /* 0x000000aad898723c */ /* 0x000fe20000041898 */
[----:B------:R-:W1:Y:S01]  /*15310*/  LDSM.16.M88.4 R168, [R184+0x4800] ;  /* 0x00480000b8a8783b */ /* 0x000e620000000200 */
[----:B------:R-:W-:Y:S02]  /*15320*/  FSEL R0, R25, -INF , !P5 ;  /* 0xff80000019007808 */ /* 0x000fe40006800000 */
[----:B------:R-:W-:Y:S02]  /*15330*/  ISETP.GE.AND P5, PT, R5, R138, PT ;  /* 0x0000008a0500720c */ /* 0x000fe40003fa6270 */
[C---:B------:R-:W-:Y:S02]  /*15340*/  IADD3 R25, R139.reuse, 0x10, RZ ;  /* 0x000000108b197810 */ /* 0x040fe40007ffe0ff */
[C---:B------:R-:W-:Y:S08]  /*15350*/  HMMA.16816.F32.BF16 R164, R148.reuse, R32, R164 ;  /* 0x0000002094a4723c */ /* 0x040ff000000418a4 */
[----:B------:R-:W-:Y:S01]  /*15360*/  HMMA.16816.F32.BF16 R160, R148, R34, R160 ;  /* 0x0000002294a0723c */ /* 0x000fe200000418a0 */
[----:B------:R-:W2:Y:S07]  /*15370*/  LDSM.16.M88.4 R32, [R184+0x5000] ;  /* 0x00500000b820783b */ /* 0x000eae0000000200 */
[----:B------:R-:W-:Y:S07]  /*15380*/  HMMA.16816.F32.BF16 R20, R8, R6, R20 ;  /* 0x000000060814723c */ /* 0x000fee0000041814 */
[----:B------:R-:W-:Y:S01]  /*15390*/  IADD3 R7, R139, 0x8, RZ ;  /* 0x000000088b077810 */ /* 0x000fe20007ffe0ff */
[----:B------:R-:W-:Y:S03]  /*153a0*/  HMMA.16816.F32.BF16 R16, R148, R140, R16 ;  /* 0x0000008c9410723c */ /* 0x000fe60000041810 */
[----:B------:R-:W-:-:S02]  /*153b0*/  ISETP.GE.AND P4, PT, R7, R2, PT ;  /* 0x000000020700720c */ /* 0x000fc40003f86270 */
[----:B------:R-:W-:Y:S02]  /*153c0*/  ISETP.GE.AND P6, PT, R7, R138, PT ;  /* 0x0000008a0700720c */ /* 0x000fe40003fc6270 */
[----:B------:R-:W3:Y:S01]  /*153d0*/  LDSM.16.M88.4 R4, [R184+0x5800] ;  /* 0x00580000b804783b */ /* 0x000ee20000000200 */
[----:B------:R-:W-:Y:S01]  /*153e0*/  HMMA.16816.F32.BF16 R12, R148, R142, R12 ;  /* 0x0000008e940c723c */ /* 0x000fe2000004180c */
[----:B------:R-:W-:-:S07]  /*153f0*/  DEPBAR.LE SB0, 0x0 ;  /* 0x000080000000791a */ /* 0x000fce0000000000 */
[----:B------:R-:W-:Y:S01]  /*15400*/  HMMA.16816.F32.BF16 R156, R148, R28, R156 ;  /* 0x0000001c949c723c */ /* 0x000fe2000004189c */
[----:B------:R-:W-:Y:S02]  /*15410*/  FSEL R140, R20, -INF , !P4 ;  /* 0xff800000148c7808 */ /* 0x000fe40006000000 */
[----:B------:R-:W-:Y:S02]  /*15420*/  FSEL R133, R21, -INF , !P3 ;  /* 0xff80000015857808 */ /* 0x000fe40005800000 */
[-C--:B------:R-:W-:Y:S02]  /*15430*/  ISETP.GE.AND P4, PT, R25, R138.reuse, PT ;  /* 0x0000008a1900720c */ /* 0x080fe40003f86270 */
[C---:B------:R-:W-:Y:S01]  /*15440*/  IADD3 R29, R139.reuse, 0x11, RZ ;  /* 0x000000118b1d7810 */ /* 0x040fe20007ffe0ff */
[----:B-1----:R-:W-:Y:S01]  /*15450*/  HMMA.16816.F32.BF16 R16, R8, R168, R16 ;  /* 0x000000a80810723c */ /* 0x002fe20000041810 */
[----:B------:R-:W-:Y:S01]  /*15460*/  IADD3 R21, R139, 0x18, RZ ;  /* 0x000000188b157810 */ /* 0x000fe20007ffe0ff */
[----:B------:R-:W-:Y:S01]  /*15470*/  BAR.SYNC.DEFER_BLOCKING 0x0 ;  /* 0x0000000000007b1d */ /* 0x000fe20000010000 */
[----:B------:R-:W-:-:S05]  /*15480*/  ISETP.GE.AND P3, PT, R29, R138, PT ;  /* 0x0000008a1d00720c */ /* 0x000fca0003f66270 */
[----:B------:R-:W-:Y:S07]  /*15490*/  HMMA.16816.F32.BF16 R152, R148, R30, R152 ;  /* 0x0000001e9498723c */ /* 0x000fee0000041898 */
[----:B------:R-:W-:Y:S01]  /*154a0*/  FSEL R31, R22, -INF , !P6 ;  /* 0xff800000161f7808 */ /* 0x000fe20007000000 */
[----:B------:R-:W-:Y:S01]  /*154b0*/  HMMA.16816.F32.BF16 R12, R8, R170, R12 ;  /* 0x000000aa080c723c */ /* 0x000fe2000004180c */
[----:B------:R-:W-:Y:S02]  /*154c0*/  FSEL R30, R27, -INF , !P2 ;  /* 0xff8000001b1e7808 */ /* 0x000fe40005000000 */
[----:B------:R-:W-:-:S02]  /*154d0*/  ISETP.GE.AND P6, PT, R29, R2, PT ;  /* 0x000000021d00720c */ /* 0x000fc40003fc6270 */
[----:B------:R-:W-:-:S03]  /*154e0*/  ISETP.GE.AND P2, PT, R25, R2, PT ;  /* 0x000000021900720c */ /* 0x000fc60003f46270 */
[C---:B--2---:R-:W-:Y:S01]  /*154f0*/  HMMA.16816.F32.BF16 R164, R8.reuse, R32, R164 ;  /* 0x0000002008a4723c */ /* 0x044fe200000418a4 */
[----:B------:R-:W-:Y:S02]  /*15500*/  FSEL R22, R18, -INF , !P4 ;  /* 0xff80000012167808 */ /* 0x000fe40006000000 */
[----:B------:R-:W-:Y:S02]  /*15510*/  FSEL R28, R17, -INF , !P6 ;  /* 0xff800000111c7808 */ /* 0x000fe40007000000 */
[----:B------:R-:W-:Y:S02]  /*15520*/  FSEL R29, R16, -INF , !P2 ;  /* 0xff800000101d7808 */ /* 0x000fe40005000000 */
[----:B------:R-:W-:Y:S01]  /*15530*/  FSEL R32, R23, -INF , !P5 ;  /* 0xff80000017207808 */ /* 0x000fe20006800000 */
[----:B------:R-:W-:Y:S01]  /*15540*/  HMMA.16816.F32.BF16 R160, R8, R34, R160 ;  /* 0x0000002208a0723c */ /* 0x000fe200000418a0 */
[----:B------:R-:W-:Y:S02]  /*15550*/  IADD3 R23, R139, 0x19, RZ ;  /* 0x000000198b177810 */ /* 0x000fe40007ffe0ff */
[----:B------:R-:W-:-:S02]  /*15560*/  ISETP.GE.AND P5, PT, R21, R2, PT ;  /* 0x000000021500720c */ /* 0x000fc40003fa6270 */
[C---:B------:R-:W-:Y:S02]  /*15570*/  ISETP.GE.AND P4, PT, R23.reuse, R2, PT ;  /* 0x000000021700720c */ /* 0x040fe40003f86270 */
[-C--:B------:R-:W-:Y:S01]  /*15580*/  ISETP.GE.AND P6, PT, R23, R138.reuse, PT ;  /* 0x0000008a1700720c */ /* 0x080fe20003fc6270 */
[C---:B---3--:R-:W-:Y:S01]  /*15590*/  HMMA.16816.F32.BF16 R144, R8.reuse, R4, R156 ;  /* 0x000000040890723c */ /* 0x048fe2000004189c */
        /* <DEDUP_REMOVED lines=8> */
[----:B------:R-:W-:Y:S02]  /*15620*/  FSEL R25, R13, -INF , !P4 ;  /* 0xff8000000d197808 */ /* 0x000fe40006000000 */
[C---:B------:R-:W-:Y:S02]  /*15630*/  IADD3 R17, R139.reuse, 0x28, RZ ;  /* 0x000000288b117810 */ /* 0x040fe40007ffe0ff */
[----:B------:R-:W-:Y:S02]  /*15640*/  FSEL R21, R14, -INF , !P2 ;  /* 0xff8000000e157808 */ /* 0x000fe40005000000 */
[----:B------:R-:W-:-:S02]  /*15650*/  IADD3 R13, R139, 0x29, RZ ;  /* 0x000000298b0d7810 */ /* 0x000fc40007ffe0ff */
[C---:B------:R-:W-:Y:S02]  /*15660*/  ISETP.GE.AND P2, PT, R19.reuse, R2, PT ;  /* 0x000000021300720c */ /* 0x040fe40003f46270 */
[----:B------:R-:W-:Y:S02]  /*15670*/  ISETP.GE.AND P4, PT, R19, R138, PT ;  /* 0x0000008a1300720c */ /* 0x000fe40003f86270 */
[----:B------:R-:W-:Y:S02]  /*15680*/  FSEL R20, R15, -INF , !P6 ;  /* 0xff8000000f147808 */ /* 0x000fe40007000000 */
[----:B------:R-:W-:Y:S02]  /*15690*/  IADD3 R15, R139, 0x30, RZ ;  /* 0x000000308b0f7810 */ /* 0x000fe40007ffe0ff */
[----:B------:R-:W-:Y:S02]  /*156a0*/  FSEL R172, R164, -INF , !P3 ;  /* 0xff800000a4ac7808 */ /* 0x000fe40005800000 */
[----:B------:R-:W-:-:S02]  /*156b0*/  FSEL R170, R166, -INF , !P5 ;  /* 0xff800000a6aa7808 */ /* 0x000fc40006800000 */
[C---:B------:R-:W-:Y:S02]  /*156c0*/  ISETP.GE.AND P6, PT, R17.reuse, R2, PT ;  /* 0x000000021100720c */ /* 0x040fe40003fc6270 */
[----:B------:R-:W-:Y:S02]  /*156d0*/  ISETP.GE.AND P3, PT, R17, R138, PT ;  /* 0x0000008a1100720c */ /* 0x000fe40003f66270 */
[----:B------:R-:W-:Y:S02]  /*156e0*/  ISETP.GE.AND P5, PT, R13, R2, PT ;  /* 0x000000020d00720c */ /* 0x000fe40003fa6270 */
[----:B------:R-:W-:Y:S02]  /*156f0*/  FSEL R174, R165, -INF , !P2 ;  /* 0xff800000a5ae7808 */ /* 0x000fe40005000000 */
[----:B------:R-:W-:Y:S02]  /*15700*/  FSEL R169, R167, -INF , !P4 ;  /* 0xff800000a7a97808 */ /* 0x000fe40006000000 */
[----:B------:R-:W-:-:S02]  /*15710*/  IADD3 R5, R139, 0x31, RZ ;  /* 0x000000318b057810 */ /* 0x000fc40007ffe0ff */
[----:B------:R-:W-:Y:S02]  /*15720*/  ISETP.GE.AND P2, PT, R13, R138, PT ;  /* 0x0000008a0d00720c */ /* 0x000fe40003f46270 */
[----:B------:R-:W-:Y:S02]  /*15730*/  ISETP.GE.AND P4, PT, R15, R2, PT ;  /* 0x000000020f00720c */ /* 0x000fe40003f86270 */
[----:B------:R-:W-:Y:S02]  /*15740*/  FSEL R173, R160, -INF , !P6 ;  /* 0xff800000a0ad7808 */ /* 0x000fe40007000000 */
[----:B------:R-:W-:Y:S02]  /*15750*/  FSEL R171, R162, -INF , !P3 ;  /* 0xff800000a2ab7808 */ /* 0x000fe40005800000 */
[----:B------:R-:W-:Y:S02]  /*15760*/  FSEL R175, R161, -INF , !P5 ;  /* 0xff800000a1af7808 */ /* 0x000fe40006800000 */
[----:B------:R-:W-:-:S02]  /*15770*/  ISETP.GE.AND P6, PT, R15, R138, PT ;  /* 0x0000008a0f00720c */ /* 0x000fc40003fc6270 */
[C---:B------:R-:W-:Y:S02]  /*15780*/  ISETP.GE.AND P3, PT, R5.reuse, R2, PT ;  /* 0x000000020500720c */ /* 0x040fe40003f66270 */
[----:B------:R-:W-:Y:S02]  /*15790*/  ISETP.GE.AND P5, PT, R5, R138, PT ;  /* 0x0000008a0500720c */ /* 0x000fe40003fa6270 */
[----:B------:R-:W-:Y:S02]  /*157a0*/  FSEL R167, R163, -INF , !P2 ;  /* 0xff800000a3a77808 */ /* 0x000fe40005000000 */
[C---:B------:R-:W-:Y:S02]  /*157b0*/  IADD3 R5, R139.reuse, 0x38, RZ ;  /* 0x000000388b057810 */ /* 0x040fe40007ffe0ff */
[----:B------:R-:W-:Y:S02]  /*157c0*/  FSEL R160, R144, -INF , !P4 ;  /* 0xff80000090a07808 */ /* 0x000fe40006000000 */
[----:B------:R-:W-:-:S02]  /*157d0*/  ISETP.GE.AND P2, PT, R139, R2, PT ;  /* 0x000000028b00720c */ /* 0x000fc40003f46270 */
[C---:B------:R-:W-:Y:S02]  /*157e0*/  ISETP.GE.AND P4, PT, R139.reuse, R138, PT ;  /* 0x0000008a8b00720c */ /* 0x040fe40003f86270 */
[----:B------:R-:W-:Y:S02]  /*157f0*/  IADD3 R139, R139, 0x39, RZ ;  /* 0x000000398b8b7810 */ /* 0x000fe40007ffe0ff */
[----:B------:R-:W-:Y:S02]  /*15800*/  FSEL R146, R146, -INF , !P6 ;  /* 0xff80000092927808 */ /* 0x000fe40007000000 */
[----:B------:R-:W-:Y:S02]  /*15810*/  FSEL R159, R145, -INF , !P3 ;  /* 0xff800000919f7808 */ /* 0x000fe40005800000 */
[C---:B------:R-:W-:Y:S02]  /*15820*/  ISETP.GE.AND P6, PT, R5.reuse, R2, PT ;  /* 0x000000020500720c */ /* 0x040fe40003fc6270 */
[----:B------:R-:W-:-:S02]  /*15830*/  ISETP.GE.AND P3, PT, R5, R138, PT ;  /* 0x0000008a0500720c */ /* 0x000fc40003f66270 */
[----:B------:R-:W-:Y:S02]  /*15840*/  FSEL R144, R147, -INF , !P5 ;  /* 0xff80000093907808 */ /* 0x000fe40006800000 */
[----:B------:R-:W-:Y:S02]  /*15850*/  FSEL R5, R24, -INF , !P2 ;  /* 0xff80000018057808 */ /* 0x000fe40005000000 */
[C---:B------:R-:W-:Y:S02]  /*15860*/  ISETP.GE.AND P5, PT, R139.reuse, R2, PT ;  /* 0x000000028b00720c */ /* 0x040fe40003fa6270 */
[----:B------:R-:W-:Y:S02]  /*15870*/  ISETP.GE.AND P2, PT, R139, R138, PT ;  /* 0x0000008a8b00720c */ /* 0x000fe40003f46270 */
[----:B------:R-:W-:Y:S02]  /*15880*/  FSEL R145, R154, -INF , !P3 ;  /* 0xff8000009a917808 */ /* 0x000fe40005800000 */
[----:B------:R-:W-:-:S02]  /*15890*/  FSEL R26, R26, -INF , !P4 ;  /* 0xff8000001a1a7808 */ /* 0x000fc40006000000 */
        /* <DEDUP_REMOVED lines=40> */
[----:B------:R-:W-:-:S02]  /*15b20*/  ISETP.NE.AND P1, PT, R13, RZ, PT ;  /* 0x000000ff0d00720c */ /* 0x000fc40003f25270 */
[----:B------:R-:W-:-:S05]  /*15b30*/  LOP3.LUT R7, RZ, R13, RZ, 0x33, !PT ;  /* 0x0000000dff077212 */ /* 0x000fca00078e33ff */
        /* <DEDUP_REMOVED lines=26> */
.L_x_2480:
[----:B------:R-:W-:Y:S02]  /*15ce0*/  ULDC.64 UR4, c[0x0][0x118] ;  /* 0x0000460000047ab9 */ /* 0x000fe40000000a00 */
[----:B------:R-:W2:Y:S02]  /*15cf0*/  LD.E R6, [R222.64+0x38] ;  /* 0x00003804de067980 */ /* 0x000ea4000c101900 */
[----:B--2---:R-:W-:-:S04]  /*15d00*/  LEA R6, -R6, RZ, 0x6 ;  /* 0x000000ff06067211 */ /* 0x004fc800078e31ff */
[----:B------:R-:W-:Y:S02]  /*15d10*/  SHF.R.S32.HI R4, RZ, 0x1f, R6 ;  /* 0x0000001fff047819 */ /* 0x000fe40000011406 */
.L_x_2481:
[----:B------:R-:W-:Y:S05]  /*15d20*/  BSYNC B0 ;  /* 0x0000000000007941 */ /* 0x000fea0003800000 */
.L_x_2479:
[----:B------:R-:W-:Y:S01]  /*15d30*/  LEA R200, P1, R6, R200, 0x1 ;  /* 0x000000c806c87211 */ /* 0x000fe200078208ff */
[C---:B------:R-:W-:Y:S01]  /*15d40*/  IMAD.SHL.U32 R7, R134.reuse, 0x20, RZ ;  /* 0x0000002086077824 */ /* 0x040fe200078e00ff */
[----:B------:R-:W-:Y:S01]  /*15d50*/  SHF.L.U64.HI R2, R134, 0x5, R135 ;  /* 0x0000000586027819 */ /* 0x000fe20000010287 */
[----:B------:R-:W-:Y:S01]  /*15d60*/  ULDC.64 UR4, c[0x0][0x118] ;  /* 0x0000460000047ab9 */ /* 0x000fe20000000a00 */
[----:B------:R-:W-:Y:S02]  /*15d70*/  LEA.HI.X R199, R6, R199, R4, 0x1, P1 ;  /* 0x000000c706c77211 */ /* 0x000fe400008f0c04 */
[----:B------:R-:W-:-:S03]  /*15d80*/  IADD3 R8, P0, R200, R7, RZ ;  /* 0x00000007c8087210 */ /* 0x000fc60007f1e0ff */
[----:B------:R-:W-:Y:S01]  /*15d90*/  IMAD.MOV.U32 R201, RZ, RZ, R199 ;  /* 0x000000ffffc97224 */ /* 0x000fe200078e00c7 */
[----:B------:R-:W-:Y:S01]  /*15da0*/  IADD3 R6, P1, R8, R7, RZ ;  /* 0x0000000708067210 */ /* 0x000fe20007f3e0ff */
[----:B------:R-:W-:-:S03]  /*15db0*/  IMAD.X R9, R199, 0x1, R2, P0 ;  /* 0x00000001c7097824 */ /* 0x000fc600000e0602 */
[----:B------:R-:W-:Y:S01]  /*15dc0*/  IADD3 R10, P0, R6, R7, RZ ;  /* 0x00000007060a7210 */ /* 0x000fe20007f1e0ff */
[--C-:B------:R-:W-:Y:S01]  /*15dd0*/  IMAD.X R7, R9, 0x1, R2.reuse, P1 ;  /* 0x0000000109077824 */ /* 0x100fe200008e0602 */
[----:B------:R-:W-:Y:S01]  /*15de0*/  @!PT LDS RZ, [RZ] ;  /* 0x00000000fffff984 */ /* 0x000fe20000000800 */
[----:B------:R-:W-:Y:S01]  /*15df0*/  @!PT LDS RZ, [RZ] ;  /* 0x00000000fffff984 */ /* 0x000fe20000000800 */
[----:B------:R-:W-:Y:S01]  /*15e00*/  @!PT LDS RZ, [RZ] ;  /* 0x00000000fffff984 */ /* 0x000fe20000000800 */
        /* <DEDUP_REMOVED lines=14> */
.L_x_2478:
[----:B------:R-:W-:Y:S05]  /*15ef0*/  BSYNC B1 ;  /* 0x0000000000017941 */ /* 0x000fea0003800000 */
.L_x_2477:
[----:B------:R-:W-:Y:S01]  /*15f00*/  ULDC.64 UR4, c[0x0][0x118] ;  /* 0x0000460000047ab9 */ /* 0x000fe20000000a00 */
[----:B-1----:R-:W-:Y:S01]  /*15f10*/  FMNMX.FTZ R7, R132, R5, !PT ;  /* 0x0000000584077209 */ /* 0x002fe20007810000 */
[----:B------:R-:W2:Y:S03]  /*15f20*/  LD.E R156, [R222.64+0xdc] ;  /* 0x0000dc04de9c7980 */ /* 0x000ea6000c101900 */
[----:B------:R-:W-:Y:S01]  /*15f30*/  FMNMX.FTZ R7, R0, R7, !PT ;  /* 0x0000000700077209 */ /* 0x000fe20007810000 */
[----:B------:R-:W-:Y:S03]  /*15f40*/  LDSM.16.MT88.4 R12, [R197+0xc000] ;  /* 0x00c00000c50c783b */ /* 0x000fe60000004200 */
[----:B------:R-:W-:Y:S01]  /*15f50*/  FMNMX.FTZ R2, R140, R7, !PT ;  /* 0x000000078c027209 */ /* 0x000fe20007810000 */
[----:B------:R-:W-:Y:S01]  /*15f60*/  LDSM.16.MT88.4 R16, [R198+0xc000] ;  /* 0x00c00000c610783b */ /* 0x000fe20000004200 */
[----:B------:R-:W-:-:S02]  /*15f70*/  FMNMX.FTZ R7, R3, R26, !PT ;  /* 0x0000001a03077209 */ /* 0x000fc40007810000 */
        /* <DEDUP_REMOVED lines=28> */
[----:B------:R-:W-:-:S05]  /*16140*/  FMNMX.FTZ R4, R154, R7, !PT ;  /* 0x000000079a047209 */ /* 0x000fca0007810000 */
[----:B------:R-:W3:Y:S01]  /*16150*/  SHFL.BFLY PT, R7, R4, 0x2, 0x1f ;  /* 0x0c401f0004077f89 */ /* 0x000ee200000e0000 */
[----:B-1----:R-:W-:-:S03]  /*16160*/  FMNMX.FTZ R2, R9, R2, !PT ;  /* 0x0000000209027209 */ /* 0x002fc60007810000 */
[----:B------:R-:W-:Y:S04]  /*16170*/  LDSM.16.MT88.4 R8, [R196+0xc000] ;  /* 0x00c00000c408783b */ /* 0x000fe80000004200 */
        /* <DEDUP_REMOVED lines=16> */
[-CC-:B------:R-:W-:Y:S02]  /*16280*/  FFMA.FTZ R148, R0, R156.reuse, -R157.reuse ;  /* 0x0000009c00947223 */ /* 0x180fe4000001089d */
[-C--:B------:R-:W-:Y:S02]  /*16290*/  FFMA.FTZ R138, R133, R156.reuse, -R157 ;  /* 0x0000009c858a7223 */ /* 0x080fe4000001089d */
[----:B------:R-:W-:Y:S01]  /*162a0*/  FADD.FTZ R5, R132, -R5 ;  /* 0x8000000584057221 */ /* 0x000fe20000010000 */
[----:B------:R-:W-:Y:S01]  /*162b0*/  MUFU.EX2 R149, R149 ;  /* 0x0000009500957308 */ /* 0x000fe20000000800 */
[-C--:B------:R-:W-:Y:S02]  /*162c0*/  FFMA.FTZ R139, R140, R156.reuse, -R157 ;  /* 0x0000009c8c8b7223 */ /* 0x080fe4000001089d */
[-CC-:B------:R-:W-:Y:S01]  /*162d0*/  FFMA.FTZ R133, R26, R156.reuse, -R155.reuse ;  /* 0x0000009c1a857223 */ /* 0x180fe2000001089b */
[----:B------:R-:W-:Y:S01]  /*162e0*/  LDSM.16.MT88.4 R140, [R197+0xc800] ;  /* 0x00c80000c58c783b */ /* 0x000fe20000004200 */
[----:B------:R-:W-:-:S02]  /*162f0*/  FFMA.FTZ R2, R30, R156, -R155 ;  /* 0x0000009c1e027223 */ /* 0x000fc4000001089b */
[-CC-:B------:R-:W-:Y:S01]  /*16300*/  FFMA.FTZ R0, R31, R156.reuse, -R155.reuse ;  /* 0x0000009c1f007223 */ /* 0x180fe2000001089b */
[----:B------:R-:W1:Y:S01]  /*16310*/  MUFU.EX2 R148, R148 ;  /* 0x0000009400947308 */ /* 0x000e620000000800 */
[-C--:B------:R-:W-:Y:S02]  /*16320*/  FFMA.FTZ R153, R32, R156.reuse, -R155 ;  /* 0x0000009c20997223 */ /* 0x080fe4000001089b */
[----:B------:R-:W-:Y:S01]  /*16330*/  FMUL.FTZ R152, R156, R5 ;  /* 0x000000059c987220 */ /* 0x000fe20000410000 */
[----:B------:R-:W-:Y:S01]  /*16340*/  LDSM.16.MT88.4 R32, [R196+0xc800] ;  /* 0x00c80000c420783b */ /* 0x000fe20000004200 */
[-CC-:B------:R-:W-:Y:S02]  /*16350*/  FFMA.FTZ R162, R28, R156.reuse, -R157.reuse ;  /* 0x0000009c1ca27223 */ /* 0x180fe4000001089d */
[-CC-:B------:R-:W-:Y:S01]  /*16360*/  FFMA.FTZ R161, R27, R156.reuse, -R157.reuse ;  /* 0x0000009c1ba17223 */ /* 0x180fe2000001089d */
[----:B------:R-:W-:Y:S01]  /*16370*/  MUFU.EX2 R139, R139 ;  /* 0x0000008b008b7308 */ /* 0x000fe20000000800 */
[----:B------:R-:W-:-:S02]  /*16380*/  FFMA.FTZ R164, R25, R156, -R157 ;  /* 0x0000009c19a47223 */ /* 0x000fc4000001089d */
[-CC-:B------:R-:W-:Y:S01]  /*16390*/  FFMA.FTZ R163, R22, R156.reuse, -R155.reuse ;  /* 0x0000009c16a37223 */ /* 0x180fe2000001089b */
[----:B------:R-:W-:Y:S01]  /*163a0*/  LDSM.16.MT88.4 R24, [R198+0xe800] ;  /* 0x00e80000c618783b */ /* 0x000fe20000004200 */
[-CC-:B------:R-:W-:Y:S02]  /*163b0*/  FFMA.FTZ R166, R23, R156.reuse, -R155.reuse ;  /* 0x0000009c17a67223 */ /* 0x180fe4000001089b */
[-CC-:B------:R-:W-:Y:S01]  /*163c0*/  FFMA.FTZ R165, R21, R156.reuse, -R155.reuse ;  /* 0x0000009c15a57223 */ /* 0x180fe2000001089b */
[----:B------:R-:W2:Y:S01]  /*163d0*/  MUFU.EX2 R138, R138 ;  /* 0x0000008a008a7308 */ /* 0x000ea20000000800 */
[----:B-1----:R-:W-:Y:S01]  /*163e0*/  F2FP.BF16.PACK_AB R4, R148, R149 ;  /* 0x000000959404723e */ /* 0x002fe200000010ff */
[-C--:B------:R-:W-:Y:S02]  /*163f0*/  FFMA.FTZ R168, R20, R156.reuse, -R155 ;  /* 0x0000009c14a87223 */ /* 0x080fe4000001089b */
[----:B------:R-:W-:Y:S01]  /*16400*/  LDSM.16.MT88.4 R20, [R197+0xe800] ;  /* 0x00e80000c514783b */ /* 0x000fe20000004200 */
[----:B------:R-:W-:-:S02]  /*16410*/  FFMA.FTZ R201, R174, R156, -R157 ;  /* 0x0000009caec97223 */ /* 0x000fc4000001089d */
[-CC-:B------:R-:W-:Y:S01]  /*16420*/  FFMA.FTZ R172, R172, R156.reuse, -R157.reuse ;  /* 0x0000009cacac7223 */ /* 0x180fe2000001089d */
[----:B------:R-:W-:Y:S01]  /*16430*/  MUFU.EX2 R133, R133 ;  /* 0x0000008500857308 */ /* 0x000fe20000000800 */
[-CC-:B------:R-:W-:Y:S02]  /*16440*/  FFMA.FTZ R173, R173, R156.reuse, -R157.reuse ;  /* 0x0000009cadad7223 */ /* 0x180fe4000001089d */
[-C--:B------:R-:W-:Y:S02]  /*16450*/  FFMA.FTZ R174, R175, R156.reuse, -R157 ;  /* 0x0000009cafae7223 */ /* 0x080fe4000001089d */
[-CC-:B------:R-:W-:Y:S02]  /*16460*/  FFMA.FTZ R170, R170, R156.reuse, -R155.reuse ;  /* 0x0000009caaaa7223 */ /* 0x180fe4000001089b */
[-CC-:B------:R-:W-:Y:S01]  /*16470*/  FFMA.FTZ R169, R169, R156.reuse, -R155.reuse ;  /* 0x0000009ca9a97223 */ /* 0x180fe2000001089b */
[----:B------:R-:W1:Y:S01]  /*16480*/  MUFU.EX2 R2, R2 ;  /* 0x0000000200027308 */ /* 0x000e620000000800 */
[----:B--2---:R-:W-:Y:S01]  /*16490*/  F2FP.BF16.PACK_AB R6, R138, R139 ;  /* 0x0000008b8a06723e */ /* 0x004fe200000010ff */
[----:B------:R-:W-:-:S02]  /*164a0*/  FFMA.FTZ R171, R171, R156, -R155 ;  /* 0x0000009cabab7223 */ /* 0x000fc4000001089b */
[-C--:B------:R-:W-:Y:S02]  /*164b0*/  FFMA.FTZ R214, R167, R156.reuse, -R155 ;  /* 0x0000009ca7d67223 */ /* 0x080fe4000001089b */
[-CC-:B------:R-:W-:Y:S02]  /*164c0*/  FFMA.FTZ R160, R160, R156.reuse, -R157.reuse ;  /* 0x0000009ca0a07223 */ /* 0x180fe4000001089d */
[----:B------:R-:W-:Y:S01]  /*164d0*/  MUFU.EX2 R0, R0 ;  /* 0x0000000000007308 */ /* 0x000fe20000000800 */
[-CC-:B------:R-:W-:Y:S02]  /*164e0*/  FFMA.FTZ R159, R159, R156.reuse, -R157.reuse ;  /* 0x0000009c9f9f7223 */ /* 0x180fe4000001089d */
[-C--:B------:R-:W-:Y:S02]  /*164f0*/  FFMA.FTZ R158, R158, R156.reuse, -R157 ;  /* 0x0000009c9e9e7223 */ /* 0x080fe4000001089d */
[-CC-:B------:R-:W-:Y:S02]  /*16500*/  FFMA.FTZ R167, R146, R156.reuse, -R155.reuse ;  /* 0x0000009c92a77223 */ /* 0x180fe4000001089b */
[-CC-:B------:R-:W-:Y:S01]  /*16510*/  FFMA.FTZ R216, R144, R156.reuse, -R155.reuse ;  /* 0x0000009c90d87223 */ /* 0x180fe2000001089b */
[----:B------:R-:W2:Y:S01]  /*16520*/  MUFU.EX2 R153, R153 ;  /* 0x0000009900997308 */ /* 0x000ea20000000800 */
[----:B-1----:R-:W-:Y:S01]  /*16530*/  F2FP.BF16.PACK_AB R5, R2, R133 ;  /* 0x000000850205723e */ /* 0x002fe200000010ff */
[----:B------:R-:W-:-:S02]  /*16540*/  FFMA.FTZ R175, R145, R156, -R155 ;  /* 0x0000009c91af7223 */ /* 0x000fc4000001089b */
[----:B------:R-:W-:-:S04]  /*16550*/  FFMA.FTZ R154, R154, R156, -R155 ;  /* 0x0000009c9a9a7223 */ /* 0x000fc8000001089b */
[----:B------:R-:W1:Y:S08]  /*16560*/  MUFU.EX2 R152, R152 ;  /* 0x0000009800987308 */ /* 0x000e700000000800 */
[----:B------:R-:W3:Y:S01]  /*16570*/  MUFU.EX2 R132, R3 ;  /* 0x0000000300847308 */ /* 0x000ee20000000800 */
[----:B--2---:R-:W-:Y:S01]  /*16580*/  F2FP.BF16.PACK_AB R7, R153, R0 ;  /* 0x000000009907723e */ /* 0x004fe200000010ff */
[----:B-1----:R-:W-:-:S06]  /*16590*/  FMUL.FTZ R36, R36, R152 ;  /* 0x0000009824247220 */ /* 0x002fcc0000410000 */
[----:B------:R-:W-:Y:S01]  /*165a0*/  MUFU.EX2 R162, R162 ;  /* 0x000000a200a27308 */ /* 0x000fe20000000800 */
[-C--:B------:R-:W-:Y:S02]  /*165b0*/  FMUL.FTZ R37, R37, R152.reuse ;  /* 0x0000009825257220 */ /* 0x080fe40000410000 */
[-C--:B------:R-:W-:Y:S02]  /*165c0*/  FMUL.FTZ R40, R40, R152.reuse ;  /* 0x0000009828287220 */ /* 0x080fe40000410000 */
[----:B------:R-:W-:Y:S02]  /*165d0*/  FMUL.FTZ R41, R41, R152 ;  /* 0x0000009829297220 */ /* 0x000fe40000410000 */
[-C--:B---3--:R-:W-:Y:S01]  /*165e0*/  FMUL.FTZ R38, R38, R132.reuse ;  /* 0x0000008426267220 */ /* 0x088fe20000410000 */
[----:B------:R-:W-:Y:S01]  /*165f0*/  MUFU.EX2 R161, R161 ;  /* 0x000000a100a17308 */ /* 0x000fe20000000800 */
[-C--:B------:R-:W-:Y:S02]  /*16600*/  FMUL.FTZ R39, R39, R132.reuse ;  /* 0x0000008427277220 */ /* 0x080fe40000410000 */
        /* <DEDUP_REMOVED lines=24> */
[----:B------:R-:W2:Y:S01]  /*16790*/  LDSM.16.MT88.4 R16, [R195+0xc000] ;  /* 0x00c00000c310783b */ /* 0x000ea20000004200 */
[-C--:B------:R-:W-:Y:S01]  /*167a0*/  FMUL.FTZ R50, R50, R132.reuse ;  /* 0x0000008432327220 */ /* 0x080fe20000410000 */
[----:B------:R-:W-:Y:S01]  /*167b0*/  MUFU.EX2 R165, R165 ;  /* 0x000000a500a57308 */ /* 0x000fe20000000800 */
[----:B------:R-:W-:-:S02]  /*167c0*/  FMUL.FTZ R51, R51, R132 ;  /* 0x0000008433337220 */ /* 0x000fc40000410000 */
[-C--:B------:R-:W-:Y:S01]  /*167d0*/  FMUL.FTZ R60, R60, R152.reuse ;  /* 0x000000983c3c7220 */ /* 0x080fe20000410000 */
[C---:B------:R-:W-:Y:S01]  /*167e0*/  HMMA.16816.F32.BF16 R44, R4.reuse, R8, R44 ;  /* 0x00000008042c723c */ /* 0x040fe2000004182c */
        /* <DEDUP_REMOVED lines=9> */
[----:B------:R-:W-:Y:S01]  /*16880*/  MUFU.EX2 R172, R172 ;  /* 0x000000ac00ac7308 */ /* 0x000fe20000000800 */
        /* <DEDUP_REMOVED lines=12> */
[----:B------:R-:W-:Y:S01]  /*16950*/  MUFU.EX2 R173, R173 ;  /* 0x000000ad00ad7308 */ /* 0x000fe20000000800 */
[----:B------:R-:W-:Y:S02]  /*16960*/  FMUL.FTZ R59, R59, R132 ;  /* 0x000000843b3b7220 */ /* 0x000fe40000410000 */
        /* <DEDUP_REMOVED lines=8> */
[----:B------:R-:W-:Y:S01]  /*169f0*/  FMUL.FTZ R73, R73, R152 ;  /* 0x0000009849497220 */ /* 0x000fe20000410000 */
        /* <DEDUP_REMOVED lines=57> */
[----:B------:R-:W-:Y:S02]  /*16d90*/  FFMA.FTZ R3, R29, R156, -R157 ;  /* 0x0000009c1d037223 */ /* 0x000fe4000001089d */
[-C--:B------:R-:W-:Y:S01]  /*16da0*/  FMUL.FTZ R100, R100, R152.reuse ;  /* 0x0000009864647220 */ /* 0x080fe20000410000 */
[----:B------:R-:W-:Y:S01]  /*16db0*/  LDSM.16.MT88.4 R28, [R195+0xc800] ;  /* 0x00c80000c31c783b */ /* 0x000fe20000004200 */
[----:B------:R-:W-:Y:S01]  /*16dc0*/  FMUL.FTZ R101, R101, R152 ;  /* 0x0000009865657220 */ /* 0x000fe20000410000 */
[----:B------:R-:W-:Y:S01]  /*16dd0*/  MUFU.EX2 R175, R175 ;  /* 0x000000af00af7308 */ /* 0x000fe20000000800 */
[-C--:B------:R-:W-:Y:S01]  /*16de0*/  FMUL.FTZ R102, R102, R132.reuse ;  /* 0x0000008466667220 */ /* 0x080fe20000410000 */
[----:B------:R-:W-:Y:S01]  /*16df0*/  HMMA.16816.F32.BF16 R108, R4, R14, R108 ;  /* 0x0000000e046c723c */ /* 0x000fe2000004186c */
[----:B------:R-:W1:Y:S01]  /*16e00*/  LDSM.16.MT88.4 R12, [R198+0xc800] ;  /* 0x00c80000c60c783b */ /* 0x000e620000004200 */
[----:B------:R-:W-:-:S02]  /*16e10*/  FMUL.FTZ R103, R103, R132 ;  /* 0x0000008467677220 */ /* 0x000fc40000410000 */
[-C--:B------:R-:W-:Y:S02]  /*16e20*/  FMUL.FTZ R120, R120, R152.reuse ;  /* 0x0000009878787220 */ /* 0x080fe40000410000 */
[----:B------:R-:W4:Y:S01]  /*16e30*/  MUFU.EX2 R3, R3 ;  /* 0x0000000300037308 */ /* 0x000f220000000800 */
        /* <DEDUP_REMOVED lines=11> */
[-C--:B------:R-:W-:Y:S02]  /*16ef0*/  FMUL.FTZ R112, R112, R152.reuse ;  /* 0x0000009870707220 */ /* 0x080fe40000410000 */
[----:B------:R-:W-:Y:S02]  /*16f00*/  FMUL.FTZ R113, R113, R152 ;  /* 0x0000009871717220 */ /* 0x000fe40000410000 */
[-C--:B------:R-:W-:Y:S01]  /*16f10*/  FMUL.FTZ R114, R114, R132.reuse ;  /* 0x0000008472727220 */ /* 0x080fe20000410000 */
[----:B---3--:R-:W-:Y:S01]  /*16f20*/  HMMA.16816.F32.BF16 R116, R4, R8, R116 ;  /* 0x000000080474723c */ /* 0x008fe20000041874 */
[----:B------:R-:W-:-:S02]  /*16f30*/  FMUL.FTZ R115, R115, R132 ;  /* 0x0000008473737220 */ /* 0x000fc40000410000 */
[----:B------:R-:W-:Y:S02]  /*16f40*/  FFMA.FTZ R157, R147, R156, -R157 ;  /* 0x0000009c939d7223 */ /* 0x000fe4000001089d */
[----:B------:R-:W-:Y:S01]  /*16f50*/  FFMA.FTZ R149, R221, R152, R149 ;  /* 0x00000098dd957223 */ /* 0x000fe20000010095 */
[----:B------:R-:W-:Y:S02]  /*16f60*/  LDSM.16.MT88.4 R144, [R197+0xd800] ;  /* 0x00d80000c590783b */ /* 0x000fe40000004200 */
[----:B------:R-:W-:Y:S01]  /*16f70*/  HMMA.16816.F32.BF16 R112, R4, R10, R112 ;  /* 0x0000000a0470723c */ /* 0x000fe20000041870 */
[----:B------:R-:W3:Y:S01]  /*16f80*/  MUFU.EX2 R157, R157 ;  /* 0x0000009d009d7308 */ /* 0x000ee20000000800 */
[----:B------:R-:W-:Y:S01]  /*16f90*/  LDSM.16.MT88.4 R8, [R195+0xe800] ;  /* 0x00e80000c308783b */ /* 0x000fe20000004200 */
[----:B------:R-:W-:-:S04]  /*16fa0*/  FADD.FTZ R148, R148, R149 ;  /* 0x0000009594947221 */ /* 0x000fc80000010000 */
[----:B----4-:R-:W-:Y:S01]  /*16fb0*/  F2FP.BF16.PACK_AB R4, R162, R3 ;  /* 0x00000003a204723e */ /* 0x010fe200000010ff */
[----:B------:R-:W-:Y:S01]  /*16fc0*/  FADD.FTZ R139, R139, R148 ;  /* 0x000000948b8b7221 */ /* 0x000fe20000010000 */
        /* <DEDUP_REMOVED lines=8> */
[----:B------:R-:W-:Y:S01]  /*17050*/  HMMA.16816.F32.BF16 R124, R4, R14, R124 ;  /* 0x0000000e047c723c */ /* 0x000fe2000004187c */
[----:B------:R-:W1:Y:S01]  /*17060*/  LDSM.16.MT88.4 R12, [R198+0x10800] ;  /* 0x01080000c60c783b */ /* 0x000e620000004200 */
[----:B------:R-:W-:-:S06]  /*17070*/  FADD.FTZ R3, R164, R3 ;  /* 0x00000003a4037221 */ /* 0x000fcc0000010000 */
        /* <DEDUP_REMOVED lines=28> */
[C---:B------:R-:W-:Y:S01]  /*17240*/  HMMA.16816.F32.BF16 R108, R4.reuse, R22, R108 ;  /* 0x00000016046c723c */ /* 0x040fe2000004186c */
[----:B------:R-:W-:Y:S07]  /*17250*/  LDSM.16.MT88.4 R20, [R197+0xf000] ;  /* 0x00f00000c514783b */ /* 0x000fee0000004200 */
[C---:B--2---:R-:W-:Y:S08]  /*17260*/  HMMA.16816.F32.BF16 R116, R4.reuse, R16, R116 ;  /* 0x000000100474723c */ /* 0x044ff00000041874 */
[----:B------:R-:W-:Y:S01]  /*17270*/  HMMA.16816.F32.BF16 R112, R4, R18, R112 ;  /* 0x000000120470723c */ /* 0x000fe20000041870 */
[----:B------:R-:W2:Y:S06]  /*17280*/  LDSM.16.MT88.4 R16, [R196+0xf000] ;  /* 0x00f00000c410783b */ /* 0x000eac0000004200 */
[----:B------:R-:W-:-:S02]  /*17290*/  F2FP.BF16.PACK_AB R4, R201, R172 ;  /* 0x000000acc904723e */ /* 0x000fc400000010ff */
[----:B------:R-:W-:Y:S02]  /*172a0*/  F2FP.BF16.PACK_AB R5, R169, R170 ;  /* 0x000000aaa905723e */ /* 0x000fe400000010ff */
[----:B------:R-:W-:Y:S02]  /*172b0*/  F2FP.BF16.PACK_AB R6, R174, R173 ;  /* 0x000000adae06723e */ /* 0x000fe400000010ff */
[----:B------:R-:W-:-:S07]  /*172c0*/  F2FP.BF16.PACK_AB R7, R214, R171 ;  /* 0x000000abd607723e */ /* 0x000fce00000010ff */
[C---:B-1----:R-:W-:Y:S08]  /*172d0*/  HMMA.16816.F32.BF16 R128, R4.reuse, R12, R128 ;  /* 0x0000000c0480723c */ /* 0x042ff00000041880 */
[C---:B------:R-:W-:Y:S01]  /*172e0*/  HMMA.16816.F32.BF16 R124, R4.reuse, R14, R124 ;  /* 0x0000000e047c723c */ /* 0x040fe2000004187c */
[----:B------:R-:W1:Y:S07]  /*172f0*/  LDSM.16.MT88.4 R12, [R195+0xf000] ;  /* 0x00f00000c30c783b */ /* 0x000e6e0000004200 */
[C---:B------:R-:W-:Y:S08]  /*17300*/  HMMA.16816.F32.BF16 R36, R4.reuse, R8, R36 ;  /* 0x000000080424723c */ /* 0x040ff00000041824 */
[C---:B------:R-:W-:Y:S01]  /*17310*/  HMMA.16816.F32.BF16 R40, R4.reuse, R10, R40 ;  /* 0x0000000a0428723c */ /* 0x040fe20000041828 */
[----:B------:R-:W4:Y:S07]  /*17320*/  LDSM.16.MT88.4 R8, [R198+0x11000] ;  /* 0x01100000c608783b */ /* 0x000f2e0000004200 */
[C---:B--2---:R-:W-:Y:S08]  /*17330*/  HMMA.16816.F32.BF16 R76, R4.reuse, R16, R76 ;  /* 0x00000010044c723c */ /* 0x044ff0000004184c */
[C---:B------:R-:W-:Y:S01]  /*17340*/  HMMA.16816.F32.BF16 R80, R4.reuse, R18, R80 ;  /* 0x000000120450723c */ /* 0x040fe20000041850 */
[----:B------:R-:W2:Y:S07]  /*17350*/  LDSM.16.MT88.4 R16, [R196+0x11000] ;  /* 0x01100000c410783b */ /* 0x000eae0000004200 */
[C---:B------:R-:W-:Y:S08]  /*17360*/  HMMA.16816.F32.BF16 R60, R4.reuse, R24, R60 ;  /* 0x00000018043c723c */ /* 0x040ff0000004183c */
[C---:B------:R-:W-:Y:S01]  /*17370*/  HMMA.16816.F32.BF16 R64, R4.reuse, R26, R64 ;  /* 0x0000001a0440723c */ /* 0x040fe20000041840 */
[----:B------:R-:W5:Y:S07]  /*17380*/  LDSM.16.MT88.4 R24, [R197+0x11000] ;  /* 0x01100000c518783b */ /* 0x000f6e0000004200 */
        /* <DEDUP_REMOVED lines=22> */
[----:B------:R-:W-:Y:S01]  /*174f0*/  HMMA.16816.F32.BF16 R72, R4, R22, R72 ;  /* 0x000000160448723c */ /* 0x000fe20000041848 */
[----:B------:R-:W-:Y:S06]  /*17500*/  LDSM.16.MT88.4 R20, [R196+0xf800] ;  /* 0x00f80000c414783b */ /* 0x000fec0000004200 */
[----:B------:R-:W-:-:S02]  /*17510*/  F2FP.BF16.PACK_AB R4, R159, R160 ;  /* 0x000000a09f04723e */ /* 0x000fc400000010ff */
[----:B------:R-:W-:Y:S02]  /*17520*/  F2FP.BF16.PACK_AB R5, R216, R167 ;  /* 0x000000a7d805723e */ /* 0x000fe400000010ff */
[----:B---3--:R-:W-:Y:S02]  /*17530*/  F2FP.BF16.PACK_AB R6, R157, R158 ;  /* 0x0000009e9d06723e */ /* 0x008fe400000010ff */
[----:B------:R-:W-:-:S07]  /*17540*/  F2FP.BF16.PACK_AB R7, R154, R175 ;  /* 0x000000af9a07723e */ /* 0x000fce00000010ff */
[C---:B----4-:R-:W-:Y:S08]  /*17550*/  HMMA.16816.F32.BF16 R128, R4.reuse, R8, R128 ;  /* 0x000000080480723c */ /* 0x050ff00000041880 */
[C---:B------:R-:W-:Y:S01]  /*17560*/  HMMA.16816.F32.BF16 R124, R4.reuse, R10, R124 ;  /* 0x0000000a047c723c */ /* 0x040fe2000004187c */
[----:B------:R-:W3:Y:S07]  /*17570*/  LDSM.16.MT88.4 R8, [R197+0x11800] ;  /* 0x01180000c508783b */ /* 0x000eee0000004200 */
[C---:B--2---:R-:W-:Y:S07]  /*17580*/  HMMA.16816.F32.BF16 R84, R4.reuse, R16, R84 ;  /* 0x000000100454723c */ /* 0x044fee0000041854 */
[----:B------:R-:W-:Y:S01]  /*17590*/  FFMA.FTZ R17, R215, R132, R133 ;  /* 0x00000084d7117223 */ /* 0x000fe20000010085 */
[----:B-----5:R-:W-:Y:S01]  /*175a0*/  HMMA.16816.F32.BF16 R60, R4, R24, R60 ;  /* 0x00000018043c723c */ /* 0x020fe2000004183c */
[----:B------:R-:W-:-:S02]  /*175b0*/  MOV R132, R151 ;  /* 0x0000009700847202 */ /* 0x000fc40000000f00 */
[----:B------:R-:W-:-:S04]  /*175c0*/  FADD.FTZ R17, R2, R17 ;  /* 0x0000001102117221 */ /* 0x000fc80000010000 */
[----:B------:R-:W-:Y:S01]  /*175d0*/  FADD.FTZ R0, R0, R17 ;  /* 0x0000001100007221 */ /* 0x000fe20000010000 */
[----:B------:R-:W-:Y:S01]  /*175e0*/  HMMA.16816.F32.BF16 R64, R4, R26, R64 ;  /* 0x0000001a0440723c */ /* 0x000fe20000041840 */
[----:B------:R-:W2:Y:S02]  /*175f0*/  LDSM.16.MT88.4 R24, [R196+0x11800] ;  /* 0x01180000c418783b */ /* 0x000ea40000004200 */
[----:B------:R-:W-:-:S04]  /*17600*/  FADD.FTZ R0, R153, R0 ;  /* 0x0000000099007221 */ /* 0x000fc80000010000 */
[----:B------:R-:W-:Y:S01]  /*17610*/  FADD.FTZ R163, R163, R0 ;  /* 0x00000000a3a37221 */ /* 0x000fe20000010000 */
[----:B-1----:R-:W-:Y:S01]  /*17620*/  HMMA.16816.F32.BF16 R92, R4, R12, R92 ;  /* 0x0000000c045c723c */ /* 0x002fe2000004185c */
[----:B------:R-:W-:Y:S02]  /*17630*/  FADD.FTZ R0, R172, R3 ;  /* 0x00000003ac007221 */ /* 0x000fe40000010000 */
[----:B------:R-:W-:Y:S02]  /*17640*/  FADD.FTZ R166, R166, R163 ;  /* 0x000000a3a6a67221 */ /* 0x000fe40000010000 */
[----:B------:R-:W-:-:S03]  /*17650*/  FADD.FTZ R0, R201, R0 ;  /* 0x00000000c9007221 */ /* 0x000fc60000010000 */
[----:B------:R-:W-:Y:S01]  /*17660*/  HMMA.16816.F32.BF16 R96, R4, R14, R96 ;  /* 0x0000000e0460723c */ /* 0x000fe20000041860 */
[----:B------:R-:W1:Y:S01]  /*17670*/  LDSM.16.MT88.4 R12, [R195+0x11800] ;  /* 0x01180000c30c783b */ /* 0x000e620000004200 */
[----:B------:R-:W-:-:S04]  /*17680*/  FADD.FTZ R3, R173, R0 ;  /* 0x00000000ad037221 */ /* 0x000fc80000010000 */
[----:B------:R-:W-:Y:S02]  /*17690*/  FADD.FTZ R3, R174, R3 ;  /* 0x00000003ae037221 */ /* 0x000fe40000010000 */
[----:B---3--:R-:W-:Y:S02]  /*176a0*/  HMMA.16816.F32.BF16 R100, R4, R8, R100 ;  /* 0x000000080464723c */ /* 0x008fe40000041864 */
[----:B------:R-:W-:Y:S01]  /*176b0*/  FADD.FTZ R160, R160, R3 ;  /* 0x00000003a0a07221 */ /* 0x000fe20000010000 */
[----:B------:R-:W-:-:S03]  /*176c0*/  MOV R3, R150 ;  /* 0x0000009600037202 */ /* 0x000fc60000000f00 */
[----:B------:R-:W-:Y:S02]  /*176d0*/  FADD.FTZ R159, R159, R160 ;  /* 0x000000a09f9f7221 */ /* 0x000fe40000010000 */
[----:B------:R-:W-:Y:S01]  /*176e0*/  FADD.FTZ R9, R165, R166 ;  /* 0x000000a6a5097221 */ /* 0x000fe20000010000 */
[C---:B------:R-:W-:Y:S01]  /*176f0*/  HMMA.16816.F32.BF16 R36, R4.reuse, R144, R36 ;  /* 0x000000900424723c */ /* 0x040fe20000041824 */
[----:B------:R-:W-:Y:S02]  /*17700*/  FADD.FTZ R158, R158, R159 ;  /* 0x0000009f9e9e7221 */ /* 0x000fe40000010000 */
[----:B------:R-:W-:Y:S02]  /*17710*/  FADD.FTZ R9, R168, R9 ;  /* 0x00000009a8097221 */ /* 0x000fe40000010000 */
[----:B------:R-:W-:Y:S02]  /*17720*/  FADD.FTZ R221, R157, R158 ;  /* 0x0000009e9ddd7221 */ /* 0x000fe40000010000 */
        /* <DEDUP_REMOVED lines=22> */
[----:B------:R-:W-:Y:S08]  /*17890*/  HMMA.16816.F32.BF16 R112, R4, R14, R112 ;  /* 0x0000000e0470723c */ /* 0x000ff00000041870 */
.L_x_2473:
[----:B------:R-:W-:-:S13]  /*178a0*/  ISETP.GE.AND P0, PT, R211, 0x1, PT ;  /* 0x00000001d300780c */ /* 0x000fda0003f06270 */
[----:B------:R-:W-:Y:S05]  /*178b0*/  @!P0 BRA `(.L_x_2482) ;  /* 0x0000312000008947 */ /* 0x000fea0003800000 */
[----:B------:R-:W-:Y:S01]  /*178c0*/  SHF.L.U64.HI R216, R134, 0x5, R135 ;  /* 0x0000000586d87819 */ /* 0x000fe20000010287 */
[C---:B------:R-:W-:Y:S01]  /*178d0*/  IMAD.SHL.U32 R217, R136.reuse, 0x20, RZ ;  /* 0x0000002088d97824 */ /* 0x040fe200078e00ff */
[----:B------:R-:W-:Y:S01]  /*178e0*/  SHF.L.U64.HI R214, R136, 0x5, R137 ;  /* 0x0000000588d67819 */ /* 0x000fe20000010289 */
[----:B------:R-:W-:Y:S01]  /*178f0*/  IMAD.SHL.U32 R219, R134, 0x20, RZ ;  /* 0x0000002086db7824 */ /* 0x000fe200078e00ff */
[----:B------:R-:W-:Y:S01]  /*17900*/  MOV R0, R3 ;  /* 0x0000000300007202 */ /* 0x000fe20000000f00 */
[----:B------:R-:W-:Y:S02]  /*17910*/  IMAD.MOV.U32 R135, RZ, RZ, R132 ;  /* 0x000000ffff877224 */ /* 0x000fe400078e0084 */
.L_x_2491:
        /* <DEDUP_REMOVED lines=75> */
.L_x_2484:
[----:B------:R-:W-:Y:S02]  /*17dd0*/  ULDC.64 UR4, c[0x0][0x118] ;  /* 0x0000460000047ab9 */ /* 0x000fe40000000a00 */
[----:B------:R-:W2:Y:S02]  /*17de0*/  LD.E R10, [R2.64+0x40] ;  /* 0x00004004020a7980 */ /* 0x000ea4000c101900 */
[----:B--2---:R-:W-:Y:S04]  /*17df0*/  LEA R10, -R10, RZ, 0x6 ;  /* 0x000000ff0a0a7211 */ /* 0x004fe800078e31ff */
[----:B------:R-:W-:Y:S02]  /*17e00*/  SHF.R.S32.HI R7, RZ, 0x1f, R10 ;  /* 0x0000001fff077819 */ /* 0x000fe4000001140a */
.L_x_2485:
[----:B------:R-:W-:Y:S05]  /*17e10*/  BSYNC B0 ;  /* 0x0000000000007941 */ /* 0x000fea0003800000 */
.L_x_2483:
[C---:B------:R-:W-:Y:S01]  /*17e20*/  LEA R202, P0, R10.reuse, R202, 0x1 ;  /* 0x000000ca0aca7211 */ /* 0x040fe200078008ff */
[----:B------:R-:W-:Y:S01]  /*17e30*/  ULDC.64 UR4, c[0x0][0x118] ;  /* 0x0000460000047ab9 */ /* 0x000fe20000000a00 */
[----:B------:R-:W-:Y:S02]  /*17e40*/  BSSY B1, `(.L_x_2486) ;  /* 0x000011d000017945 */ /* 0x000fe40003800000 */
        /* <DEDUP_REMOVED lines=24> */
[----:B------:R-:W3:Y:S04]  /*17fd0*/  LDSM.16.M88.4 R8, [R193+0x6000] ;  /* 0x00600000c108783b */ /* 0x000ee80000000200 */
[----:B------:R-:W2:Y:S04]  /*17fe0*/  LDSM.16.M88.4 R16, [R193+0x6800] ;  /* 0x00680000c110783b */ /* 0x000ea80000000200 */
        /* <DEDUP_REMOVED lines=8> */
[C---:B---3--:R-:W-:Y:S03]  /*18070*/  HMMA.16816.F32.BF16 R4, R32.reuse, R8, RZ ;  /* 0x000000082004723c */ /* 0x048fe600000418ff */
[----:B------:R-:W-:Y:S04]  /*18080*/  LDSM.16.M88.4 R160, [R190] ;  /* 0x00000000bea0783b */ /* 0x000fe80000000200 */
[----:B------:R-:W3:Y:S01]  /*18090*/  LDSM.16.M88.4 R164, [R188+0x6000] ;  /* 0x00600000bca4783b */ /* 0x000ee20000000200 */
[C---:B------:R-:W-:Y:S03]  /*180a0*/  HMMA.16816.F32.BF16 R8, R32.reuse, R10, RZ ;  /* 0x0000000a2008723c */ /* 0x040fe600000418ff */
[----:B------:R-:W1:Y:S04]  /*180b0*/  LDSM.16.M88.4 R168, [R188+0x6800] ;  /* 0x00680000bca8783b */ /* 0x000e680000000200 */
[----:B------:R-:W-:Y:S01]  /*180c0*/  LDSM.16.M88.4 R172, [R188+0x7800] ;  /* 0x00780000bcac783b */ /* 0x000fe20000000200 */
[C---:B--2---:R-:W-:Y:S08]  /*180d0*/  HMMA.16816.F32.BF16 R12, R32.reuse, R16, RZ ;  /* 0x00000010200c723c */ /* 0x044ff000000418ff */
[C---:B------:R-:W-:Y:S08]  /*180e0*/  HMMA.16816.F32.BF16 R16, R32.reuse, R18, RZ ;  /* 0x000000122010723c */ /* 0x040ff000000418ff */
[C---:B----4-:R-:W-:Y:S08]  /*180f0*/  HMMA.16816.F32.BF16 R20, R32.reuse, R24, RZ ;  /* 0x000000182014723c */ /* 0x050ff000000418ff */
[C---:B------:R-:W-:Y:S08]  /*18100*/  HMMA.16816.F32.BF16 R24, R32.reuse, R26, RZ ;  /* 0x0000001a2018723c */ /* 0x040ff000000418ff */
[C---:B-----5:R-:W-:Y:S08]  /*18110*/  HMMA.16816.F32.BF16 R28, R32.reuse, R136, RZ ;  /* 0x00000088201c723c */ /* 0x060ff000000418ff */
[----:B------:R-:W-:Y:S01]  /*18120*/  HMMA.16816.F32.BF16 R32, R32, R138, RZ ;  /* 0x0000008a2020723c */ /* 0x000fe200000418ff */
[----:B------:R-:W2:Y:S07]  /*18130*/  LDSM.16.M88.4 R136, [R188+0x7000] ;  /* 0x00700000bc88783b */ /* 0x000eae0000000200 */
        /* <DEDUP_REMOVED lines=8> */
[----:B------:R-:W4:Y:S07]  /*181c0*/  LDSM.16.M88.4 R152, [R184+0x800] ;  /* 0x00080000b898783b */ /* 0x000f2e0000000200 */
[C---:B------:R-:W-:Y:S08]  /*181d0*/  HMMA.16816.F32.BF16 R28, R140.reuse, R156, R28 ;  /* 0x0000009c8c1c723c */ /* 0x040ff0000004181c */
[----:B------:R-:W-:Y:S01]  /*181e0*/  HMMA.16816.F32.BF16 R32, R140, R158, R32 ;  /* 0x0000009e8c20723c */ /* 0x000fe20000041820 */
[----:B------:R-:W5:Y:S04]  /*181f0*/  LDSM.16.M88.4 R140, [R184+0x1000] ;  /* 0x00100000b88c783b */ /* 0x000f680000000200 */
[----:B------:R-:W1:Y:S03]  /*18200*/  LDSM.16.M88.4 R156, [R184+0x1800] ;  /* 0x00180000b89c783b */ /* 0x000e660000000200 */
[C---:B---3--:R-:W-:Y:S08]  /*18210*/  HMMA.16816.F32.BF16 R4, R160.reuse, R164, R4 ;  /* 0x000000a4a004723c */ /* 0x048ff00000041804 */
[C---:B------:R-:W-:Y:S01]  /*18220*/  HMMA.16816.F32.BF16 R8, R160.reuse, R166, R8 ;  /* 0x000000a6a008723c */ /* 0x040fe20000041808 */
[----:B------:R-:W-:Y:S07]  /*18230*/  LDSM.16.M88.4 R164, [R193+0x8000] ;  /* 0x00800000c1a4783b */ /* 0x000fee0000000200 */
[C---:B------:R-:W-:Y:S08]  /*18240*/  HMMA.16816.F32.BF16 R12, R160.reuse, R168, R12 ;  /* 0x000000a8a00c723c */ /* 0x040ff0000004180c */
[C---:B------:R-:W-:Y:S01]  /*18250*/  HMMA.16816.F32.BF16 R16, R160.reuse, R170, R16 ;  /* 0x000000aaa010723c */ /* 0x040fe20000041810 */
[----:B------:R-:W-:Y:S07]  /*18260*/  LDSM.16.M88.4 R168, [R193+0x8800] ;  /* 0x00880000c1a8783b */ /* 0x000fee0000000200 */
[C---:B--2---:R-:W-:Y:S08]  /*18270*/  HMMA.16816.F32.BF16 R20, R160.reuse, R136, R20 ;  /* 0x00000088a014723c */ /* 0x044ff00000041814 */
[C---:B------:R-:W-:Y:S01]  /*18280*/  HMMA.16816.F32.BF16 R24, R160.reuse, R138, R24 ;  /* 0x0000008aa018723c */ /* 0x040fe20000041818 */
[----:B------:R-:W2:Y:S07]  /*18290*/  LDSM.16.M88.4 R136, [R194+0x2000] ;  /* 0x00200000c288783b */ /* 0x000eae0000000200 */
[C---:B------:R-:W-:Y:S08]  /*182a0*/  HMMA.16816.F32.BF16 R28, R160.reuse, R172, R28 ;  /* 0x000000aca01c723c */ /* 0x040ff0000004181c */
[----:B------:R-:W-:Y:S01]  /*182b0*/  HMMA.16816.F32.BF16 R32, R160, R174, R32 ;  /* 0x000000aea020723c */ /* 0x000fe20000041820 */
[----:B------:R-:W3:Y:S04]  /*182c0*/  LDSM.16.M88.4 R160, [R193+0x9000] ;  /* 0x00900000c1a0783b */ /* 0x000ee80000000200 */
[----:B------:R-:W2:Y:S03]  /*182d0*/  LDSM.16.M88.4 R172, [R193+0x9800] ;  /* 0x00980000c1ac783b */ /* 0x000ea60000000200 */
[C---:B-1----:R-:W-:Y:S08]  /*182e0*/  HMMA.16816.F32.BF16 R4, R144.reuse, R148, R4 ;  /* 0x000000949004723c */ /* 0x042ff00000041804 */
[C---:B------:R-:W-:Y:S01]  /*182f0*/  HMMA.16816.F32.BF16 R8, R144.reuse, R150, R8 ;  /* 0x000000969008723c */ /* 0x040fe20000041808 */
[----:B------:R-:W-:Y:S07]  /*18300*/  LDSM.16.M88.4 R148, [R183] ;  /* 0x00000000b794783b */ /* 0x000fee0000000200 */
[C---:B----4-:R-:W-:Y:S08]  /*18310*/  HMMA.16816.F32.BF16 R12, R144.reuse, R152, R12 ;  /* 0x00000098900c723c */ /* 0x050ff0000004180c */
[C---:B------:R-:W-:Y:S01]  /*18320*/  HMMA.16816.F32.BF16 R16, R144.reuse, R154, R16 ;  /* 0x0000009a9010723c */ /* 0x040fe20000041810 */
[----:B------:R-:W-:Y:S07]  /*18330*/  LDSM.16.M88.4 R152, [R182] ;  /* 0x00000000b698783b */ /* 0x000fee0000000200 */
[C---:B-----5:R-:W-:Y:S08]  /*18340*/  HMMA.16816.F32.BF16 R20, R144.reuse, R140, R20 ;  /* 0x0000008c9014723c */ /* 0x060ff00000041814 */
[C---:B------:R-:W-:Y:S01]  /*18350*/  HMMA.16816.F32.BF16 R24, R144.reuse, R142, R24 ;  /* 0x0000008e9018723c */ /* 0x040fe20000041818 */
[----:B------:R-:W1:Y:S07]  /*18360*/  LDSM.16.M88.4 R140, [R192+0x2000] ;  /* 0x00200000c08c783b */ /* 0x000e6e0000000200 */
[C---:B------:R-:W-:Y:S08]  /*18370*/  HMMA.16816.F32.BF16 R28, R144.reuse, R156, R28 ;  /* 0x0000009c901c723c */ /* 0x040ff0000004181c */
[----:B------:R-:W-:Y:S01]  /*18380*/  HMMA.16816.F32.BF16 R32, R144, R158, R32 ;  /* 0x0000009e9020723c */ /* 0x000fe20000041820 */
[----:B------:R-:W4:Y:S04]  /*18390*/  LDSM.16.M88.4 R144, [R181] ;  /* 0x00000000b590783b */ /* 0x000f280000000200 */
[----:B------:R-:W5:Y:S03]  /*183a0*/  LDSM.16.M88.4 R156, [R180] ;  /* 0x00000000b49c783b */ /* 0x000f660000000200 */
        /* <DEDUP_REMOVED lines=15> */
[----:B------:R-:W-:Y:S07]  /*184a0*/  LDSM.16.M88.4 R148, [R184+0x2000] ;  /* 0x00200000b894783b */ /* 0x000fee0000000200 */
[C---:B------:R-:W-:Y:S08]  /*184b0*/  HMMA.16816.F32.BF16 R12, R140.reuse, R152, R12 ;  /* 0x000000988c0c723c */ /* 0x040ff0000004180c */
[C---:B------:R-:W-:Y:S01]  /*184c0*/  HMMA.16816.F32.BF16 R16, R140.reuse, R154, R16 ;  /* 0x0000009a8c10723c */ /* 0x040fe20000041810 */
[----:B------:R-:W-:Y:S07]  /*184d0*/  LDSM.16.M88.4 R152, [R184+0x2800] ;  /* 0x00280000b898783b */ /* 0x000fee0000000200 */
[C---:B----4-:R-:W-:Y:S08]  /*184e0*/  HMMA.16816.F32.BF16 R20, R140.reuse, R144, R20 ;  /* 0x000000908c14723c */ /* 0x050ff00000041814 */
[C---:B------:R-:W-:Y:S01]  /*184f0*/  HMMA.16816.F32.BF16 R24, R140.reuse, R146, R24 ;  /* 0x000000928c18723c */ /* 0x040fe20000041818 */
[----:B------:R-:W1:Y:S07]  /*18500*/  LDSM.16.M88.4 R144, [R189+0x2000] ;  /* 0x00200000bd90783b */ /* 0x000e6e0000000200 */
[C---:B-----5:R-:W-:Y:S08]  /*18510*/  HMMA.16816.F32.BF16 R28, R140.reuse, R156, R28 ;  /* 0x0000009c8c1c723c */ /* 0x060ff0000004181c */
[----:B------:R-:W-:Y:S01]  /*18520*/  HMMA.16816.F32.BF16 R32, R140, R158, R32 ;  /* 0x0000009e8c20723c */ /* 0x000fe20000041820 */
[----:B------:R-:W4:Y:S04]  /*18530*/  LDSM.16.M88.4 R140, [R184+0x3000] ;  /* 0x00300000b88c783b */ /* 0x000f280000000200 */
[----:B------:R-:W5:Y:S03]  /*18540*/  LDSM.16.M88.4 R156, [R184+0x3800] ;  /* 0x00380000b89c783b */ /* 0x000f660000000200 */
        /* <DEDUP_REMOVED lines=16> */
[C---:B------:R-:W-:Y:S08]  /*18650*/  HMMA.16816.F32.BF16 R12, R144.reuse, R152, R12 ;  /* 0x00000098900c723c */ /* 0x040ff0000004180c */
[C---:B------:R-:W-:Y:S01]  /*18660*/  HMMA.16816.F32.BF16 R16, R144.reuse, R154, R16 ;  /* 0x0000009a9010723c */ /* 0x040fe20000041810 */
[----:B------:R-:W-:Y:S07]  /*18670*/  LDSM.16.M88.4 R152, [R178] ;  /* 0x00000000b298783b */ /* 0x000fee0000000200 */
[C---:B----4-:R-:W-:Y:S08]  /*18680*/  HMMA.16816.F32.BF16 R20, R144.reuse, R140, R20 ;  /* 0x0000008c9014723c */ /* 0x050ff00000041814 */
[C---:B------:R-:W-:Y:S01]  /*18690*/  HMMA.16816.F32.BF16 R24, R144.reuse, R142, R24 ;  /* 0x0000008e9018723c */ /* 0x040fe20000041818 */
[----:B------:R-:W1:Y:S07]  /*186a0*/  LDSM.16.M88.4 R140, [R192+0x4000] ;  /* 0x00400000c08c783b */ /* 0x000e6e0000000200 */
[C---:B-----5:R-:W-:Y:S08]  /*186b0*/  HMMA.16816.F32.BF16 R28, R144.reuse, R156, R28 ;  /* 0x0000009c901c723c */ /* 0x060ff0000004181c */
        /* <DEDUP_REMOVED lines=37> */
[C---:B------:R-:W-:Y:S08]  /*18910*/  HMMA.16816.F32.BF16 R28, R160.reuse, R172, R28 ;  /* 0x000000aca01c723c */ /* 0x040ff0000004181c */
[----:B------:R-:W-:Y:S08]  /*18920*/  HMMA.16816.F32.BF16 R32, R160, R174, R32 ;  /* 0x000000aea020723c */ /* 0x000ff00000041820 */
[C---:B-1----:R-:W-:Y:S08]  /*18930*/  HMMA.16816.F32.BF16 R4, R144.reuse, R148, R4 ;  /* 0x000000949004723c */ /* 0x042ff00000041804 */
[C---:B------:R-:W-:Y:S08]  /*18940*/  HMMA.16816.F32.BF16 R8, R144.reuse, R150, R8 ;  /* 0x000000969008723c */ /* 0x040ff00000041808 */
[C---:B------:R-:W-:Y:S08]  /*18950*/  HMMA.16816.F32.BF16 R12, R144.reuse, R152, R12 ;  /* 0x00000098900c723c */ /* 0x040ff0000004180c */
[C---:B------:R-:W-:Y:S08]  /*18960*/  HMMA.16816.F32.BF16 R16, R144.reuse, R154, R16 ;  /* 0x0000009a9010723c */ /* 0x040ff00000041810 */
[C---:B----4-:R-:W-:Y:S08]  /*18970*/  HMMA.16816.F32.BF16 R20, R144.reuse, R140, R20 ;  /* 0x0000008c9014723c */ /* 0x050ff00000041814 */
[C---:B------:R-:W-:Y:S08]  /*18980*/  HMMA.16816.F32.BF16 R24, R144.reuse, R142, R24 ;  /* 0x0000008e9018723c */ /* 0x040ff00000041818 */
[C---:B-----5:R-:W-:Y:S08]  /*18990*/  HMMA.16816.F32.BF16 R28, R144.reuse, R156, R28 ;  /* 0x0000009c901c723c */ /* 0x060ff0000004181c */
[----:B------:R-:W-:Y:S01]  /*189a0*/  HMMA.16816.F32.BF16 R32, R144, R158, R32 ;  /* 0x0000009e9020723c */ /* 0x000fe20000041820 */
[----:B------:R-:W-:Y:S07]  /*189b0*/  @!UPT UIADD3 URZ, URZ, URZ, URZ ;  /* 0x0000003f3f3ff290 */ /* 0x000fee000fffe03f */
[----:B------:R-:W-:-:S11]  /*189c0*/  @!P0 BRA `(.L_x_2487) ;  /* 0x0000064000008947 */ /* 0x000fd60003800000 */
        /* <DEDUP_REMOVED lines=19> */
[----:B------:R-:W-:Y:S01]  /*18b00*/  IMAD.MOV R133, RZ, RZ, -R133 ;  /* 0x000000ffff857224 */ /* 0x000fe200078e0a85 */
        /* <DEDUP_REMOVED lines=21> */
[----:B------:R-:W-:Y:S02]  /*18c60*/  LOP3.LUT R132, RZ, R141, RZ, 0x33, !PT ;  /* 0x0000008dff847212 */ /* 0x000fe400078e33ff */
[----:B------:R-:W-:Y:S07]  /*18c70*/  ISETP.NE.AND P1, PT, R141, RZ, PT ;  /* 0x000000ff8d00720c */ /* 0x000fee0003f25270 */
        /* <DEDUP_REMOVED lines=26> */
.L_x_2489:
[----:B------:R-:W-:Y:S02]  /*18e20*/  ULDC.64 UR4, c[0x0][0x118] ;  /* 0x0000460000047ab9 */ /* 0x000fe40000000a00 */
[----:B------:R-:W2:Y:S02]  /*18e30*/  LD.E R138, [R2.64+0x38] ;  /* 0x00003804028a7980 */ /* 0x000ea4000c101900 */
[----:B--2---:R-:W-:Y:S04]  /*18e40*/  LEA R138, -R138, RZ, 0x6 ;  /* 0x000000ff8a8a7211 */ /* 0x004fe800078e31ff */
[----:B------:R-:W-:Y:S02]  /*18e50*/  SHF.R.S32.HI R137, RZ, 0x1f, R138 ;  /* 0x0000001fff897819 */ /* 0x000fe4000001148a */
.L_x_2490:
[----:B------:R-:W-:Y:S05]  /*18e60*/  BSYNC B0 ;  /* 0x0000000000007941 */ /* 0x000fea0003800000 */
.L_x_2488:
[C---:B------:R-:W-:Y:S01]  /*18e70*/  LEA R200, P0, R138.reuse, R200, 0x1 ;  /* 0x000000c88ac87211 */ /* 0x040fe200078008ff */
[----:B------:R-:W-:Y:S03]  /*18e80*/  ULDC.64 UR4, c[0x0][0x118] ;  /* 0x0000460000047ab9 */ /* 0x000fe60000000a00 */
[----:B------:R-:W-:Y:S02]  /*18e90*/  LEA.HI.X R199, R138, R199, R137, 0x1, P0 ;  /* 0x000000c78ac77211 */ /* 0x000fe400000f0c89 */
[C---:B------:R-:W-:Y:S03]  /*18ea0*/  IADD3 R138, P0, R219.reuse, R200, RZ ;  /* 0x000000c8db8a7210 */ /* 0x040fe60007f1e0ff */
[--C-:B------:R-:W-:Y:S02]  /*18eb0*/  IMAD.MOV.U32 R201, RZ, RZ, R199.reuse ;  /* 0x000000ffffc97224 */ /* 0x100fe400078e00c7 */
[C---:B------:R-:W-:Y:S01]  /*18ec0*/  IMAD.X R139, R216.reuse, 0x1, R199, P0 ;  /* 0x00000001d88b7824 */ /* 0x040fe200000e06c7 */
[C---:B------:R-:W-:Y:S02]  /*18ed0*/  IADD3 R136, P0, R219.reuse, R138, RZ ;  /* 0x0000008adb887210 */ /* 0x040fe40007f1e0ff */
[----:B------:R-:W-:Y:S01]  /*18ee0*/  @!PT LDS RZ, [RZ] ;  /* 0x00000000fffff984 */ /* 0x000fe20000000800 */
[----:B------:R-:W-:Y:S01]  /*18ef0*/  @!PT LDS RZ, [RZ] ;  /* 0x00000000fffff984 */ /* 0x000fe20000000800 */
[----:B------:R-:W-:Y:S01]  /*18f00*/  @!PT LDS RZ, [RZ] ;  /* 0x00000000fffff984 */ /* 0x000fe20000000800 */
[----:B------:R1:W-:Y:S03]  /*18f10*/  LDGSTS.E.BYPASS.LTC128B.128 [R209+0x6000], [R200.64] ;  /* 0x06000000c8d17fae */ /* 0x0003e6000b901d44 */
[C---:B------:R-:W-:Y:S01]  /*18f20*/  IMAD.X R137, R216.reuse, 0x1, R139, P0 ;  /* 0x00000001d8897824 */ /* 0x040fe200000e068b */
[----:B------:R1:W-:Y:S01]  /*18f30*/  LDGSTS.E.BYPASS.LTC128B.128 [R209+0x8000], [R200.64+0x80] ;  /* 0x08000080c8d17fae */ /* 0x0003e2000b901d44 */
[----:B------:R-:W-:Y:S03]  /*18f40*/  IADD3 R132, P0, R219, R136, RZ ;  /* 0x00000088db847210 */ /* 0x000fe60007f1e0ff */
[----:B------:R1:W-:Y:S02]  /*18f50*/  LDGSTS.E.BYPASS.LTC128B.128 [R209+0xa000], [R200.64+0x100] ;  /* 0x0a000100c8d17fae */ /* 0x0003e4000b901d44 */
[----:B------:R-:W-:Y:S02]  /*18f60*/  IMAD.X R133, R216, 0x1, R137, P0 ;  /* 0x00000001d8857824 */ /* 0x000fe400000e0689 */
        /* <DEDUP_REMOVED lines=10> */
.L_x_2487:
[----:B------:R-:W-:Y:S05]  /*19010*/  BSYNC B1 ;  /* 0x0000000000017941 */ /* 0x000fea0003800000 */
.L_x_2486:
[----:B------:R-:W-:Y:S01]  /*19020*/  ULDC.64 UR4, c[0x0][0x118] ;  /* 0x0000460000047ab9 */ /* 0x000fe20000000a00 */
[----:B-1----:R-:W-:Y:S01]  /*19030*/  FMNMX.FTZ R132, R4, R135, !PT ;  /* 0x0000008704847209 */ /* 0x002fe20007810000 */
[----:B------:R1:W2:Y:S01]  /*19040*/  LD.E R133, [R2.64+0xdc] ;  /* 0x0000dc0402857980 */ /* 0x0002a2000c101900 */
        /* <DEDUP_REMOVED lines=13> */
[----:B-1----:R-:W-:Y:S02]  /*19120*/  FMNMX.FTZ R2, R16, R137, !PT ;  /* 0x0000008910027209 */ /* 0x002fe40007810000 */
        /* <DEDUP_REMOVED lines=30> */
[----:B------:R-:W-:Y:S01]  /*19310*/  FADD.FTZ R2, -R132, R135 ;  /* 0x0000008784027221 */ /* 0x000fe20000010100 */
[----:B---3--:R-:W-:Y:S05]  /*19320*/  FMNMX.FTZ R3, R134, R3, !PT ;  /* 0x0000000386037209 */ /* 0x008fea0007810000 */
[----:B------:R-:W-:Y:S02]  /*19330*/  FADD.FTZ R136, -R3, R0 ;  /* 0x0000000003887221 */ /* 0x000fe40000010100 */
[C---:B--2---:R-:W-:Y:S02]  /*19340*/  FMUL.FTZ R135, R133.reuse, R2 ;  /* 0x0000000285877220 */ /* 0x044fe40000410000 */
        /* <DEDUP_REMOVED lines=353> */
[----:B------:R-:W-:Y:S01]  /*1a960*/  FADD.FTZ R201, R201, R0 ;  /* 0x00000000c9c97221 */ /* 0x000fe20000010000 */
[----:B------:R-:W-:Y:S03]  /*1a970*/  IADD3 R0, R211, -0x1, RZ ;  /* 0xffffffffd3007810 */ /* 0x000fe60007ffe0ff */
[----:B------:R-:W-:Y:S01]  /*1a980*/  FADD.FTZ R201, R222, R201 ;  /* 0x000000c9dec97221 */ /* 0x000fe20000010000 */
[----:B------:R-:W-:Y:S04]  /*1a990*/  MOV R211, R0 ;  /* 0x0000000000d37202 */ /* 0x000fe80000000f00 */
[----:B------:R-:W-:Y:S01]  /*1a9a0*/  FADD.FTZ R224, R224, R201 ;  /* 0x000000c9e0e07221 */ /* 0x000fe20000010000 */
[----:B------:R-:W-:Y:S03]  /*1a9b0*/  MOV R0, R3 ;  /* 0x0000000300007202 */ /* 0x000fe60000000f00 */
[----:B------:R-:W-:Y:S01]  /*1a9c0*/  FADD.FTZ R215, R133, R224 ;  /* 0x000000e085d77221 */ /* 0x000fe20000010000 */
[----:B------:R-:W-:-:S05]  /*1a9d0*/  @P0 BRA `(.L_x_2491) ;  /* 0xffffcf4000000947 */ /* 0x000fca000383ffff */
.L_x_2482:
        /* <DEDUP_REMOVED lines=11> */
.L_x_2505:
[----:B--23--:R-:W-:Y:S01]  /*1aa90*/  FADD.FTZ R221, R6, R221 ;  /* 0x000000dd06dd7221 */ /* 0x00cfe20000010000 */
[----:B------:R-:W-:Y:S05]  /*1aaa0*/  BRA.DIV ~URZ, `(.L_x_2493) ;  /* 0x00001a927f007947 */ /* 0x000fea000b800000 */
[----:B------:R-:W2:Y:S04]  /*1aab0*/  SHFL.BFLY PT, R0, R215, 0x2, 0x1f ;  /* 0x0c401f00d7007f89 */ /* 0x000ea800000e0000 */
[----:B------:R-:W3:Y:S01]  /*1aac0*/  SHFL.BFLY PT, R10, R221, 0x1, 0x1f ;  /* 0x0c201f00dd0a7f89 */ /* 0x000ee200000e0000 */
[----:B--2---:R-:W-:Y:S02]  /*1aad0*/  FADD.FTZ R7, R0, R215 ;  /* 0x000000d700077221 */ /* 0x004fe40000010000 */
[----:B---3--:R-:W-:-:S03]  /*1aae0*/  FADD.FTZ R10, R221, R10 ;  /* 0x0000000add0a7221 */ /* 0x008fc60000010000 */
[----:B------:R2:W3:Y:S04]  /*1aaf0*/  SHFL.BFLY PT, R6, R7, 0x1, 0x1f ;  /* 0x0c201f0007067f89 */ /* 0x0004e800000e0000 */
.L_x_2506:
        /* <DEDUP_REMOVED lines=266> */
.L_x_2495:
[----:B------:R-:W-:Y:S02]  /*1bba0*/  ULDC.64 UR4, c[0x0][0x118] ;  /* 0x0000460000047ab9 */ /* 0x000fe40000000a00 */
[----:B------:R-:W2:Y:S04]  /*1bbb0*/  LD.E R2, [R8.64+0x60] ;  /* 0x0000600408027980 */ /* 0x000ea8000c101900 */
[----:B------:R-:W3:Y:S01]  /*1bbc0*/  LD.E R210, [R8.64+0xb4] ;  /* 0x0000b40408d27980 */ /* 0x000ee2000c101900 */
[----:B--2---:R-:W-:-:S04]  /*1bbd0*/  IMAD R3, R2, R206, R205 ;  /* 0x000000ce02037224 */ /* 0x004fc800078e02cd */
[----:B---3--:R-:W-:Y:S02]  /*1bbe0*/  IMAD R210, R210, R3, RZ ;  /* 0x00000003d2d27224 */ /* 0x008fe400078e02ff */
.L_x_2496:
[----:B------:R-:W-:Y:S05]  /*1bbf0*/  BSYNC B0 ;  /* 0x0000000000007941 */ /* 0x000fea0003800000 */
.L_x_2494:
[----:B------:R-:W-:Y:S02]  /*1bc00*/  ULDC.64 UR4, c[0x0][0x118] ;  /* 0x0000460000047ab9 */ /* 0x000fe40000000a00 */
[----:B------:R1:W5:Y:S04]  /*1bc10*/  LD.E.64 R66, [R8.64+0x70] ;  /* 0x0000700408427980 */ /* 0x000368000c101b00 */
[----:B------:R1:W5:Y:S01]  /*1bc20*/  LD.E.64 R68, [R8.64+0xa0] ;  /* 0x0000a00408447980 */ /* 0x000362000c101b00 */
[----:B------:R-:W-:Y:S01]  /*1bc30*/  WARPSYNC 0xffffffff ;  /* 0xffffffff00007948 */ /* 0x000fe20003800000 */
[----:B------:R-:W-:Y:S01]  /*1bc40*/  SHF.R.S32.HI R10, RZ, 0x1f, R13 ;  /* 0x0000001fff0a7819 */ /* 0x000fe2000001140d */
[----:B------:R-:W-:Y:S01]  /*1bc50*/  BSSY B0, `(.L_x_2497) ;  /* 0x000002b000007945 */ /* 0x000fe20003800000 */
[----:B------:R-:W-:Y:S02]  /*1bc60*/  BAR.SYNC.DEFER_BLOCKING 0x0 ;  /* 0x0000000000007b1d */ /* 0x000fe40000010000 */
[----:B------:R-:W-:-:S04]  /*1bc70*/  LEA.HI R10, R10, R13, RZ, 0x2 ;  /* 0x0000000d0a0a7211 */ /* 0x000fc800078f10ff */
[----:B------:R-:W2:Y:S01]  /*1bc80*/  S2R R2, SR_TID.X ;  /* 0x0000000000027919 */ /* 0x000ea20000002100 */
[----:B------:R-:W-:Y:S02]  /*1bc90*/  LOP3.LUT R10, R10, 0xffffffc, RZ, 0xc0, !PT ;  /* 0x0ffffffc0a0a7812 */ /* 0x000fe400078ec0ff */
[----:B-1----:R-:W-:Y:S01]  /*1bca0*/  LOP3.LUT R9, R11, 0xffffffe0, RZ, 0xc0, !PT ;  /* 0xffffffe00b097812 */ /* 0x002fe200078ec0ff */
[----:B------:R1:W3:Y:S04]  /*1bcb0*/  LDS.128 R56, [R209] ;  /* 0x00000000d1387984 */ /* 0x0002e80000000c00 */
[----:B------:R-:W-:Y:S01]  /*1bcc0*/  IMAD.IADD R9, R4, 0x1, -R9 ;  /* 0x0000000104097824 */ /* 0x000fe200078e0a09 */
[----:B------:R1:W4:Y:S01]  /*1bcd0*/  LDS.128 R52, [R209+0x800] ;  /* 0x00080000d1347984 */ /* 0x0003220000000c00 */
[----:B--2---:R-:W-:-:S03]  /*1bce0*/  SHF.R.S32.HI R3, RZ, 0x1f, R2 ;  /* 0x0000001fff037819 */ /* 0x004fc60000011402 */
[----:B------:R1:W2:Y:S01]  /*1bcf0*/  LDS.128 R48, [R209+0x1000] ;  /* 0x00100000d1307984 */ /* 0x0002a20000000c00 */
[----:B------:R-:W-:Y:S02]  /*1bd00*/  LOP3.LUT P0, RZ, R9, 0x3, RZ, 0xc0, !PT ;  /* 0x0000000309ff7812 */ /* 0x000fe4000780c0ff */
[----:B------:R-:W-:Y:S01]  /*1bd10*/  LEA.HI R3, R3, R2, RZ, 0x5 ;  /* 0x0000000203037211 */ /* 0x000fe200078f28ff */
[----:B------:R1:W1:Y:S03]  /*1bd20*/  LDS.128 R44, [R209+0x1800] ;  /* 0x00180000d12c7984 */ /* 0x0002660000000c00 */
[----:B------:R-:W-:Y:S01]  /*1bd30*/  LOP3.LUT R3, R3, 0xffffffe0, RZ, 0xc0, !PT ;  /* 0xffffffe003037812 */ /* 0x000fe200078ec0ff */
[----:B------:R1:W1:Y:S04]  /*1bd40*/  LDS.128 R40, [R209+0x2000] ;  /* 0x00200000d1287984 */ /* 0x0002680000000c00 */
[----:B------:R1:W1:Y:S01]  /*1bd50*/  LDS.128 R36, [R209+0x2800] ;  /* 0x00280000d1247984 */ /* 0x0002620000000c00 */
[----:B------:R-:W-:-:S03]  /*1bd60*/  IMAD.IADD R3, R2, 0x1, -R3 ;  /* 0x0000000102037824 */ /* 0x000fc600078e0a03 */
[----:B------:R1:W1:Y:S02]  /*1bd70*/  LDS.128 R32, [R209+0x3000] ;  /* 0x00300000d1207984 */ /* 0x0002640000000c00 */
[----:B------:R-:W-:Y:S02]  /*1bd80*/  SHF.R.S32.HI R8, RZ, 0x1f, R3 ;  /* 0x0000001fff087819 */ /* 0x000fe40000011403 */
[----:B------:R1:W1:Y:S02]  /*1bd90*/  LDS.128 R28, [R209+0x3800] ;  /* 0x00380000d11c7984 */ /* 0x0002640000000c00 */
[----:B------:R-:W-:Y:S01]  /*1bda0*/  LEA.HI R8, R8, R3, RZ, 0x2 ;  /* 0x0000000308087211 */ /* 0x000fe200078f10ff */
[----:B------:R-:W-:Y:S01]  /*1bdb0*/  IMAD.IADD R3, R13, 0x1, -R10 ;  /* 0x000000010d037824 */ /* 0x000fe200078e0a0a */
[----:B------:R1:W1:Y:S02]  /*1bdc0*/  LDS.128 R24, [R209+0x4000] ;  /* 0x00400000d1187984 */ /* 0x0002640000000c00 */
[----:B------:R-:W-:-:S02]  /*1bdd0*/  SHF.R.S32.HI R8, RZ, 0x2, R8 ;  /* 0x00000002ff087819 */ /* 0x000fc40000011408 */
[----:B------:R1:W1:Y:S03]  /*1bde0*/  LDS.128 R20, [R209+0x4800] ;  /* 0x00480000d1147984 */ /* 0x0002660000000c00 */
[----:B------:R-:W-:Y:S01]  /*1bdf0*/  IMAD R3, R3, 0x10, R8 ;  /* 0x0000001003037824 */ /* 0x000fe200078e0208 */
[----:B------:R1:W1:Y:S04]  /*1be00*/  LDS.128 R16, [R209+0x5000] ;  /* 0x00500000d1107984 */ /* 0x0002680000000c00 */
[----:B------:R1:W1:Y:S01]  /*1be10*/  LDS.128 R60, [R209+0x5800] ;  /* 0x00580000d13c7984 */ /* 0x0002620000000c00 */
[----:B------:R-:W-:Y:S05]  /*1be20*/  @P0 BRA `(.L_x_2498) ;  /* 0x000000d000000947 */ /* 0x000fea0003800000 */
[----:B---34-:R-:W-:Y:S01]  /*1be30*/  IMAD R210, R207, 0x40, R210 ;  /* 0x00000040cfd27824 */ /* 0x018fe200078e02d2 */
        /* <DEDUP_REMOVED lines=12> */
.L_x_2498:
[----:B---34-:R-:W-:Y:S05]  /*1bf00*/  BSYNC B0 ;  /* 0x0000000000007941 */ /* 0x018fea0003800000 */
.L_x_2497:
[----:B------:R-:W-:Y:S01]  /*1bf10*/  LEA.HI R3, R5, R4, RZ, 0x3 ;  /* 0x0000000405037211 */ /* 0x000fe200078f18ff */
[----:B------:R-:W-:Y:S01]  /*1bf20*/  IMAD.SHL.U32 R207, R207, 0x40, RZ ;  /* 0x00000040cfcf7824 */ /* 0x000fe200078e00ff */
[----:B------:R-:W-:Y:S02]  /*1bf30*/  BSSY B0, `(.L_x_2499) ;  /* 0x0000022000007945 */ /* 0x000fe40003800000 */
[----:B------:R-:W-:Y:S01]  /*1bf40*/  LOP3.LUT R3, R3, 0xfffffff8, RZ, 0xc0, !PT ;  /* 0xfffffff803037812 */ /* 0x000fe200078ec0ff */
[----:B------:R-:W-:-:S04]  /*1bf50*/  IMAD R5, R65, R207, RZ ;  /* 0x000000cf41057224 */ /* 0x000fc800078e02ff */
[----:B------:R-:W-:Y:S01]  /*1bf60*/  IMAD.IADD R3, R4, 0x1, -R3 ;  /* 0x0000000104037824 */ /* 0x000fe200078e0a03 */
[----:B------:R-:W-:-:S03]  /*1bf70*/  SHF.R.S32.HI R4, RZ, 0x1f, R207 ;  /* 0x0000001fff047819 */ /* 0x000fc600000114cf */
[----:B------:R-:W-:Y:S01]  /*1bf80*/  IMAD.SHL.U32 R8, R3, 0x8, RZ ;  /* 0x0000000803087824 */ /* 0x000fe200078e00ff */
[----:B------:R-:W-:Y:S01]  /*1bf90*/  SHF.R.S32.HI R3, RZ, 0x1f, R2 ;  /* 0x0000001fff037819 */ /* 0x000fe20000011402 */
[----:B------:R-:W-:-:S03]  /*1bfa0*/  IMAD R5, R64, R4, R5 ;  /* 0x0000000440057224 */ /* 0x000fc600078e0205 */
[----:B------:R-:W-:Y:S02]  /*1bfb0*/  SHF.R.S32.HI R9, RZ, 0x1f, R8 ;  /* 0x0000001fff097819 */ /* 0x000fe40000011408 */
[----:B------:R-:W-:-:S03]  /*1bfc0*/  LEA.HI R3, R3, R2, RZ, 0x3 ;  /* 0x0000000203037211 */ /* 0x000fc600078f18ff */
[----:B------:R-:W-:Y:S01]  /*1bfd0*/  IMAD.WIDE.U32 R8, R64, R207, R8 ;  /* 0x000000cf40087225 */ /* 0x000fe200078e0008 */
[----:B------:R-:W-:-:S03]  /*1bfe0*/  SHF.R.S32.HI R3, RZ, 0x3, R3 ;  /* 0x00000003ff037819 */ /* 0x000fc60000011403 */
[----:B------:R-:W-:Y:S01]  /*1bff0*/  IMAD.IADD R207, R208, 0x1, -R207 ;  /* 0x00000001d0cf7824 */ /* 0x000fe200078e0acf */
[----:B------:R-:W-:-:S04]  /*1c000*/  IADD3 R6, P0, R6, R8, RZ ;  /* 0x0000000806067210 */ /* 0x000fc80007f1e0ff */
[----:B------:R-:W-:Y:S01]  /*1c010*/  IADD3.X R7, R0, R9, R5, P0, !PT ;  /* 0x0000000900077210 */ /* 0x000fe200007fe405 */
[----:B------:R-:W-:Y:S01]  /*1c020*/  IMAD R5, R15, R205, RZ ;  /* 0x000000cd0f057224 */ /* 0x000fe200078e02ff */
[----:B------:R-:W-:Y:S02]  /*1c030*/  ISETP.GE.AND P0, PT, R3, R207, PT ;  /* 0x000000cf0300720c */ /* 0x000fe40003f06270 */
[----:B------:R-:W-:-:S05]  /*1c040*/  SHF.R.S32.HI R0, RZ, 0x1f, R205 ;  /* 0x0000001fff007819 */ /* 0x000fca00000114cd */
[C---:B------:R-:W-:Y:S01]  /*1c050*/  IMAD R0, R14.reuse, R0, R5 ;  /* 0x000000000e007224 */ /* 0x040fe200078e0205 */
[----:B------:R-:W-:Y:S01]  /*1c060*/  SHF.R.S32.HI R5, RZ, 0x1f, R3 ;  /* 0x0000001fff057819 */ /* 0x000fe20000011403 */
[----:B------:R-:W-:-:S04]  /*1c070*/  IMAD.WIDE.U32 R14, R14, R205, R6 ;  /* 0x000000cd0e0e7225 */ /* 0x000fc800078e0006 */
[----:B------:R-:W-:Y:S01]  /*1c080*/  IMAD.IADD R11, R15, 0x1, R0 ;  /* 0x000000010f0b7824 */ /* 0x000fe200078e0200 */
[----:B------:R-:W-:Y:S05]  /*1c090*/  @P0 BRA `(.L_x_2500) ;  /* 0x000000b000000947 */ /* 0x000fea0003800000 */
[----:B------:R-:W-:Y:S01]  /*1c0a0*/  MOV R10, R14 ;  /* 0x0000000e000a7202 */ /* 0x000fe20000000f00 */
[----:B------:R-:W-:Y:S01]  /*1c0b0*/  IMAD R0, R65, R3, RZ ;  /* 0x0000000341007224 */ /* 0x000fe200078e02ff */
[----:B------:R-:W-:-:S03]  /*1c0c0*/  ULDC.64 UR4, c[0x0][0x118] ;  /* 0x0000460000047ab9 */ /* 0x000fc60000000a00 */
[----:B------:R-:W-:-:S04]  /*1c0d0*/  IMAD.WIDE.U32 R6, R3, R64, R10 ;  /* 0x0000004003067225 */ /* 0x000fc800078e000a */
[----:B------:R-:W-:Y:S01]  /*1c0e0*/  IMAD R0, R64, R5, R0 ;  /* 0x0000000540007224 */ /* 0x000fe200078e0200 */
[----:B-----5:R-:W-:-:S04]  /*1c0f0*/  LEA R8, P0, R6, R66, 0x1 ;  /* 0x0000004206087211 */ /* 0x020fc800078008ff */
[----:B------:R-:W-:-:S04]  /*1c100*/  IADD3 R7, R7, R0, RZ ;  /* 0x0000000007077210 */ /* 0x000fc80007ffe0ff */
[----:B------:R-:W-:-:S05]  /*1c110*/  LEA.HI.X R9, R6, R67, R7, 0x1, P0 ;  /* 0x0000004306097211 */ /* 0x000fca00000f0c07 */
[----:B------:R3:W-:Y:S04]  /*1c120*/  ST.E.128 [R8.64], R56 ;  /* 0x0000003808007985 */ /* 0x0007e8000c101d04 */
[----:B-1----:R3:W-:Y:S04]  /*1c130*/  ST.E.128 [R8.64+0x80], R40 ;  /* 0x0000802808007985 */ /* 0x0027e8000c101d04 */
[----:B------:R3:W-:Y:S02]  /*1c140*/  ST.E.128 [R8.64+0x100], R24 ;  /* 0x0001001808007985 */ /* 0x0007e4000c101d04 */
.L_x_2500:
[----:B------:R-:W-:Y:S05]  /*1c150*/  BSYNC B0 ;  /* 0x0000000000007941 */ /* 0x000fea0003800000 */
.L_x_2499:
[----:B------:R-:W-:Y:S01]  /*1c160*/  IADD3 R0, R3, 0x10, RZ ;  /* 0x0000001003007810 */ /* 0x000fe20007ffe0ff */
[----:B------:R-:W-:Y:S03]  /*1c170*/  BSSY B0, `(.L_x_2501) ;  /* 0x0000011000007945 */ /* 0x000fe60003800000 */
[----:B------:R-:W-:-:S13]  /*1c180*/  ISETP.GE.AND P0, PT, R0, R207, PT ;  /* 0x000000cf0000720c */ /* 0x000fda0003f06270 */
[----:B------:R-:W-:Y:S05]  /*1c190*/  @P0 BRA `(.L_x_2502) ;  /* 0x000000e000000947 */ /* 0x000fea0003800000 */
[----:B---3--:R-:W-:Y:S01]  /*1c1a0*/  IADD3 R9, P0, R3, 0x10, RZ ;  /* 0x0000001003097810 */ /* 0x008fe20007f1e0ff */
[----:B------:R-:W-:Y:S01]  /*1c1b0*/  IMAD.MOV.U32 R12, RZ, RZ, R14 ;  /* 0x000000ffff0c7224 */ /* 0x000fe200078e000e */
[----:B------:R-:W-:Y:S01]  /*1c1c0*/  MOV R13, R11 ;  /* 0x0000000b000d7202 */ /* 0x000fe20000000f00 */
[----:B------:R-:W-:Y:S02]  /*1c1d0*/  ULDC.64 UR4, c[0x0][0x118] ;  /* 0x0000460000047ab9 */ /* 0x000fe40000000a00 */
[----:B------:R-:W-:Y:S02]  /*1c1e0*/  IMAD.X R7, RZ, RZ, R5, P0 ;  /* 0x000000ffff077224 */ /* 0x000fe400000e0605 */
[----:B------:R-:W-:-:S04]  /*1c1f0*/  IMAD.WIDE.U32 R12, R64, R9, R12 ;  /* 0x00000009400c7225 */ /* 0x000fc800078e000c */
[----:B------:R-:W-:Y:S01]  /*1c200*/  IMAD R7, R7, R64, RZ ;  /* 0x0000004007077224 */ /* 0x000fe200078e02ff */
[----:B-----5:R-:W-:-:S03]  /*1c210*/  LEA R6, P0, R12, R66, 0x1 ;  /* 0x000000420c067211 */ /* 0x020fc600078008ff */
[----:B------:R-:W-:-:S05]  /*1c220*/  IMAD R7, R65, R9, R7 ;  /* 0x0000000941077224 */ /* 0x000fca00078e0207 */
[----:B------:R-:W-:-:S04]  /*1c230*/  IADD3 R7, R13, R7, RZ ;  /* 0x000000070d077210 */ /* 0x000fc80007ffe0ff */
[----:B------:R-:W-:-:S05]  /*1c240*/  LEA.HI.X R7, R12, R67, R7, 0x1, P0 ;  /* 0x000000430c077211 */ /* 0x000fca00000f0c07 */
[----:B------:R3:W-:Y:S04]  /*1c250*/  ST.E.128 [R6.64], R52 ;  /* 0x0000003406007985 */ /* 0x0007e8000c101d04 */
[----:B-1----:R3:W-:Y:S04]  /*1c260*/  ST.E.128 [R6.64+0x80], R36 ;  /* 0x0000802406007985 */ /* 0x0027e8000c101d04 */
[----:B------:R3:W-:Y:S02]  /*1c270*/  ST.E.128 [R6.64+0x100], R20 ;  /* 0x0001001406007985 */ /* 0x0007e4000c101d04 */
.L_x_2502:
[----:B------:R-:W-:Y:S05]  /*1c280*/  BSYNC B0 ;  /* 0x0000000000007941 */ /* 0x000fea0003800000 */
.L_x_2501:
        /* <DEDUP_REMOVED lines=15> */
[----:B--2---:R2:W-:Y:S04]  /*1c380*/  ST.E.128 [R6.64], R48 ;  /* 0x0000003006007985 */ /* 0x0045e8000c101d04 */
[----:B-1----:R2:W-:Y:S04]  /*1c390*/  ST.E.128 [R6.64+0x80], R32 ;  /* 0x0000802006007985 */ /* 0x0025e8000c101d04 */
[----:B------:R2:W-:Y:S02]  /*1c3a0*/  ST.E.128 [R6.64+0x100], R16 ;  /* 0x0001001006007985 */ /* 0x0005e4000c101d04 */
.L_x_2504:
[----:B------:R-:W-:Y:S05]  /*1c3b0*/  BSYNC B0 ;  /* 0x0000000000007941 */ /* 0x000fea0003800000 */
.L_x_2503:
[----:B------:R-:W-:Y:S01]  /*1c3c0*/  IADD3 R0, R3, 0x30, RZ ;  /* 0x0000003003007810 */ /* 0x000fe20007ffe0ff */
[----:B------:R-:W-:-:S03]  /*1c3d0*/  IMAD.MOV.U32 R205, RZ, RZ, 0x0 ;  /* 0x00000000ffcd7424 */ /* 0x000fc600078e00ff */
[----:B------:R-:W-:-:S13]  /*1c3e0*/  ISETP.GE.AND P0, PT, R0, R207, PT ;  /* 0x000000cf0000720c */ /* 0x000fda0003f06270 */
[----:B------:R-:W-:Y:S05]  /*1c3f0*/  @P0 RET.REL.NODEC R204 `(_ZN5flash24flash_fwd_splitkv_kernelI23Flash_fwd_kernel_traitsILi192ELi64ELi64ELi4ELb0ELb0EN7cutlass10bfloat16_tE19Flash_kernel_traitsILi192ELi64ELi64ELi4ES3_EELb1ELb0ELb0ELb0ELb1ELb0ELb0ELb1EEEvNS_16Flash_fwd_paramsE) ;  /* 0xfffe3c00cc000950 */ /* 0x000fea0003c3ffff */
[----:B------:R-:W-:Y:S01]  /*1c400*/  IADD3 R3, P0, R3, 0x30, RZ ;  /* 0x0000003003037810 */ /* 0x000fe20007f1e0ff */
[----:B--23--:R-:W-:Y:S01]  /*1c410*/  IMAD.MOV.U32 R7, RZ, RZ, R11 ;  /* 0x000000ffff077224 */ /* 0x00cfe200078e000b */
[----:B------:R-:W-:Y:S01]  /*1c420*/  MOV R6, R14 ;  /* 0x0000000e00067202 */ /* 0x000fe20000000f00 */
[----:B------:R-:W-:Y:S01]  /*1c430*/  IMAD.MOV.U32 R205, RZ, RZ, 0x0 ;  /* 0x00000000ffcd7424 */ /* 0x000fe200078e00ff */
[----:B------:R-:W-:Y:S01]  /*1c440*/  IADD3.X R5, RZ, R5, RZ, P0, !PT ;  /* 0x00000005ff057210 */ /* 0x000fe200007fe4ff */
[----:B------:R-:W-:Y:S02]  /*1c450*/  ULDC.64 UR4, c[0x0][0x118] ;  /* 0x0000460000047ab9 */ /* 0x000fe40000000a00 */
[----:B------:R-:W-:-:S04]  /*1c460*/  IMAD.WIDE.U32 R6, R64, R3, R6 ;  /* 0x0000000340067225 */ /* 0x000fc800078e0006 */
[----:B------:R-:W-:Y:S01]  /*1c470*/  IMAD R5, R5, R64, RZ ;  /* 0x0000004005057224 */ /* 0x000fe200078e02ff */
[----:B-----5:R-:W-:-:S03]  /*1c480*/  LEA R2, P0, R6, R66, 0x1 ;  /* 0x0000004206027211 */ /* 0x020fc600078008ff */
[----:B------:R-:W-:-:S05]  /*1c490*/  IMAD R5, R65, R3, R5 ;  /* 0x0000000341057224 */ /* 0x000fca00078e0205 */
[----:B------:R-:W-:-:S04]  /*1c4a0*/  IADD3 R5, R7, R5, RZ ;  /* 0x0000000507057210 */ /* 0x000fc80007ffe0ff */
[----:B------:R-:W-:-:S05]  /*1c4b0*/  LEA.HI.X R3, R6, R67, R5, 0x1, P0 ;  /* 0x0000004306037211 */ /* 0x000fca00000f0c05 */
[----:B-1----:R1:W-:Y:S04]  /*1c4c0*/  ST.E.128 [R2.64], R44 ;  /* 0x0000002c02007985 */ /* 0x0023e8000c101d04 */
[----:B------:R1:W-:Y:S04]  /*1c4d0*/  ST.E.128 [R2.64+0x80], R28 ;  /* 0x0000801c02007985 */ /* 0x0003e8000c101d04 */
[----:B------:R1:W-:Y:S01]  /*1c4e0*/  ST.E.128 [R2.64+0x100], R60 ;  /* 0x0001003c02007985 */ /* 0x0003e2000c101d04 */
[----:B------:R-:W-:Y:S05]  /*1c4f0*/  RET.REL.NODEC R204 `(_ZN5flash24flash_fwd_splitkv_kernelI23Flash_fwd_kernel_traitsILi192ELi64ELi64ELi4ELb0ELb0EN7cutlass10bfloat16_tE19Flash_kernel_traitsILi192ELi64ELi64ELi4ES3_EELb1ELb0ELb0ELb0ELb1ELb0ELb0ELb1EEEvNS_16Flash_fwd_paramsE) ;  /* 0xfffe3b00cc007950 */ /* 0x000fea0003c3ffff */
.L_x_2492:
[----:B------:R-:W-:Y:S02]  /*1c500*/  MOV R6, 0x2 ;  /* 0x0000000200067802 */ /* 0x000fe40000000f00 */
[----:B------:R-:W-:-:S02]  /*1c510*/  MOV R4, 0x1c530 ;  /* 0x0001c53000047802 */ /* 0x000fc40000000f00 */
[----:B-1---5:R-:W-:Y:S05]  /*1c520*/  CALL.REL.NOINC `($__internal_18_$__cuda_sm70_shflsync_bfly_p) ;  /* 0x000000f000007944 */ /* 0x022fea0003c00000 */
[----:B-12---:R-:W-:Y:S05]  /*1c530*/  BRA `(.L_x_2505) ;  /* 0xffffe55000007947 */ /* 0x006fea000383ffff */
.L_x_2493:
[----:B------:R-:W-:Y:S02]  /*1c540*/  MOV R6, 0x1 ;  /* 0x0000000100067802 */ /* 0x000fe40000000f00 */
[----:B------:R-:W-:-:S02]  /*1c550*/  MOV R4, 0x1c570 ;  /* 0x0001c57000047802 */ /* 0x000fc40000000f00 */
[----:B-1---5:R-:W-:Y:S05]  /*1c560*/  CALL.REL.NOINC `($__internal_18_$__cuda_sm70_shflsync_bfly_p) ;  /* 0x000000b000007944 */ /* 0x022fea0003c00000 */
[----:B--2---:R-:W-:Y:S01]  /*1c570*/  FADD.FTZ R10, R221, R6 ;  /* 0x00000006dd0a7221 */ /* 0x004fe20000010000 */
[----:B-1----:R-:W-:-:S02]  /*1c580*/  MOV R221, R215 ;  /* 0x000000d700dd7202 */ /* 0x002fc40000000f00 */
[----:B------:R-:W-:Y:S02]  /*1c590*/  MOV R6, 0x2 ;  /* 0x0000000200067802 */ /* 0x000fe40000000f00 */
[----:B------:R-:W-:Y:S02]  /*1c5a0*/  MOV R4, 0x1c5c0 ;  /* 0x0001c5c000047802 */ /* 0x000fe40000000f00 */
[----:B------:R-:W-:Y:S05]  /*1c5b0*/  CALL.REL.NOINC `($__internal_18_$__cuda_sm70_shflsync_bfly_p) ;  /* 0x0000006000007944 */ /* 0x000fea0003c00000 */
[----:B--2---:R-:W-:Y:S01]  /*1c5c0*/  FADD.FTZ R7, R215, R6 ;  /* 0x00000006d7077221 */ /* 0x004fe20000010000 */
[----:B------:R-:W-:Y:S02]  /*1c5d0*/  MOV R6, 0x1 ;  /* 0x0000000100067802 */ /* 0x000fe40000000f00 */
[----:B------:R-:W-:Y:S02]  /*1c5e0*/  MOV R4, 0x1c610 ;  /* 0x0001c61000047802 */ /* 0x000fe40000000f00 */
[----:B-1----:R-:W-:Y:S02]  /*1c5f0*/  MOV R221, R7 ;  /* 0x0000000700dd7202 */ /* 0x002fe40000000f00 */
[----:B------:R-:W-:Y:S05]  /*1c600*/  CALL.REL.NOINC `($__internal_18_$__cuda_sm70_shflsync_bfly_p) ;  /* 0x0000001000007944 */ /* 0x000fea0003c00000 */
[----:B-12---:R-:W-:Y:S05]  /*1c610*/  BRA `(.L_x_2506) ;  /* 0xffffe4e000007947 */ /* 0x006fea000383ffff */
        .weak           $__internal_18_$__cuda_sm70_shflsync_bfly_p
        .type           $__internal_18_$__cuda_sm70_shflsync_bfly_p,@function
        .size           $__internal_18_$__cuda_sm70_shflsync_bfly_p,(.L_x_4391 - $__internal_18_$__cuda_sm70_shflsync_bfly_p)
$__internal_18_$__cuda_sm70_shflsync_bfly_p:
[----:B------:R-:W-:Y:S01]  /*1c620*/  MOV R12, R4 ;  /* 0x00000004000c7202 */ /* 0x000fe20000000f00 */
[----:B------:R-:W-:Y:S04]  /*1c630*/  WARPSYNC R0 ;  /* 0x0000000000007348 */ /* 0x000fe80003800000 */
[----:B------:R-:W-:Y:S01]  /*1c640*/  MOV R13, 0x0 ;  /* 0x00000000000d7802 */ /* 0x000fe20000000f00 */
[----:B------:R1:W2:Y:S03]  /*1c650*/  SHFL.BFLY PT, R6, R221, R6, R5 ;  /* 0x0c000006dd067389 */ /* 0x0002a600000e0005 */
[----:B------:R-:W-:Y:S05]  /*1c660*/  RET.REL.NODEC R12 `(_ZN5flash24flash_fwd_splitkv_kernelI23Flash_fwd_kernel_traitsILi192ELi64ELi64ELi4ELb0ELb0EN7cutlass10bfloat16_tE19Flash_kernel_traitsILi192ELi64ELi64ELi4ES3_EELb1ELb0ELb0ELb0ELb1ELb0ELb0ELb1EEEvNS_16Flash_fwd_paramsE) ;  /* 0xfffe39900c007950 */ /* 0x000fea0003c3ffff */
.L_x_2507:
        /* <DEDUP_REMOVED lines=9> */
.L_x_4391:


//--------------------- .text._ZN5flash24flash_fwd_splitkv_kernelI23Flash_fwd_kernel_traitsILi192ELi64ELi64ELi4ELb0ELb0EN7cutlass10bfloat16_tE19Flash_kernel_traitsILi192ELi64ELi64ELi4ES3_EELb1ELb0ELb0ELb0ELb1ELb1ELb0ELb1EEEvNS_16Flash_fwd_paramsE --------------------------
	.section	.text._ZN5flash24flash_fwd_splitkv_kernelI23Flash_fwd_kernel_traitsILi192ELi64ELi64ELi4ELb0ELb0EN7cutlass10bfloat16_tE19Flash_kernel_traitsILi192ELi64ELi64ELi4ES3_EELb1ELb0ELb0ELb0ELb1ELb1ELb0ELb1EEEvNS_16Flash_fwd_paramsE,"ax",@progbits
	.sectioninfo	@"SHI_REGISTERS=244"
	.align	128
        .global         _ZN5flash24flash_fwd_splitkv_kernelI23Flash_fwd_kernel_traitsILi192ELi64ELi64ELi4ELb0ELb0EN7cutlass10bfloat16_tE19Flash_kernel_traitsILi192ELi64ELi64ELi4ES3_EELb1ELb0ELb0ELb0ELb1ELb1ELb0ELb1EEEvNS_16Flash_fwd_paramsE
        .type           _ZN5flash24flash_fwd_splitkv_kernelI23Flash_fwd_kernel_traitsILi192ELi64ELi64ELi4ELb0ELb0EN7cutlass10bfloat16_tE19Flash_kernel_traitsILi192ELi64ELi64ELi4ES3_EELb1ELb0ELb0ELb0ELb1ELb1ELb0ELb1EEEvNS_16Flash_fwd_paramsE,@function
        .size           _ZN5flash24flash_fwd_splitkv_kernelI23Flash_fwd_kernel_traitsILi192ELi64ELi64ELi4ELb0ELb0EN7cutlass10bfloat16_tE19Flash_kernel_traitsILi192ELi64ELi64ELi4ES3_EELb1ELb0ELb0ELb0ELb1ELb1ELb0ELb1EEEvNS_16Flash_fwd_paramsE,(.L_x_4393 - _ZN5flash24flash_fwd_splitkv_kernelI23Flash_fwd_kernel_traitsILi192ELi64ELi64ELi4ELb0ELb0EN7cutlass10bfloat16_tE19Flash_kernel_traitsILi192ELi64ELi64ELi4ES3_EELb1ELb0ELb0ELb0ELb1ELb1ELb0ELb1EEEvNS_16Flash_fwd_paramsE)
        .other          _ZN5flash24flash_fwd_splitkv_kernelI23Flash_fwd_kernel_traitsILi192ELi64ELi64ELi4ELb0ELb0EN7cutlass10bfloat16_tE19Flash_kernel_traitsILi192ELi64ELi64ELi4ES3_EELb1ELb0ELb0ELb0ELb1ELb1ELb0ELb1EEEvNS_16Flash_fwd_paramsE,@"STO_CUDA_ENTRY STV_DEFAULT"
_ZN5flash24flash_fwd_splitkv_kernelI23Flash_fwd_kernel_traitsILi192ELi64ELi64ELi4ELb0ELb0EN7cutlass10bfloat16_tE19Flash_kernel_traitsILi192ELi64ELi64ELi4ES3_EELb1ELb0ELb0ELb0ELb1ELb1ELb0ELb1EEEvNS_16Flash_fwd_paramsE:
.text._ZN5flash24flash_fwd_splitkv_kernelI23Flash_fwd_kernel_traitsILi192ELi64ELi64ELi4ELb0ELb0EN7cutlass10bfloat16_tE19Flash_kernel_traitsILi192ELi64ELi64ELi4ES3_EELb1ELb0ELb0ELb0ELb1ELb1ELb0ELb1EEEvNS_16Flash_fwd_paramsE:
        /* <DEDUP_REMOVED lines=9> */
[----:B-123--:R-:W-:Y:S05]  /*0090*/  CALL.REL.NOINC `($_ZN5flash24flash_fwd_splitkv_kernelI23Flash_fwd_kernel_traitsILi192ELi64ELi64ELi4ELb0ELb0EN7cutlass10bfloat16_tE19Flash_kernel_traitsILi192ELi64ELi64ELi4ES3_EELb1ELb0ELb0ELb0ELb1ELb1ELb0ELb1EEEvNS_16Flash_fwd_paramsE$_ZN5flash30compute_attn_1rowblock_splitkvI23Flash_fwd_kernel_traitsILi192ELi64ELi64ELi4ELb0ELb0EN7cutlass10bfloat16_tE19Flash_kernel_traitsILi192ELi64ELi64ELi4ES3_EELb1ELb0ELb0ELb0ELb1ELb1ELb0ELb1ENS_16Flash_fwd_paramsEEEvRKT8_iiiii) ;  /* 0x0000002000007944 */ /* 0x00efea0003c00000 */
[----:B------:R-:W-:Y:S05]  /*00a0*/  BSYNC B3 ;  /* 0x0000000000037941 */ /* 0x000fea0003800000 */
.L_x_2508:
[----:B------:R-:W-:Y:S05]  /*00b0*/  EXIT ;  /* 0x000000000000794d */ /* 0x000fea0003800000 */
        .type           $_ZN5flash24flash_fwd_splitkv_kernelI23Flash_fwd_kernel_traitsILi192ELi64ELi64ELi4ELb0ELb0EN7cutlass10bfloat16_tE19Flash_kernel_traitsILi192ELi64ELi64ELi4ES3_EELb1ELb0ELb0ELb0ELb1ELb1ELb0ELb1EEEvNS_16Flash_fwd_paramsE$_ZN5flash30compute_attn_1rowblock_splitkvI23Flash_fwd_kernel_traitsILi192ELi64ELi64ELi4ELb0ELb0EN7cutlass10bfloat16_tE19Flash_kernel_traitsILi192ELi64ELi64ELi4ES3_EELb1ELb0ELb0ELb0ELb1ELb1ELb0ELb1ENS_16Flash_fwd_paramsEEEvRKT8_iiiii,@function
        .size           $_ZN5flash24flash_fwd_splitkv_kernelI23Flash_fwd_kernel_traitsILi192ELi64ELi64ELi4ELb0ELb0EN7cutlass10bfloat16_tE19Flash_kernel_traitsILi192ELi64ELi64ELi4ES3_EELb1ELb0ELb0ELb0ELb1ELb1ELb0ELb1EEEvNS_16Flash_fwd_paramsE$_ZN5flash30compute_attn_1rowblock_splitkvI23Flash_fwd_kernel_traitsILi192ELi64ELi64ELi4ELb0ELb0EN7cutlass10bfloat16_tE19Flash_kernel_traitsILi192ELi64ELi64ELi4ES3_EELb1ELb0ELb0ELb0ELb1ELb1ELb0ELb1ENS_16Flash_fwd_paramsEEEvRKT8_iiiii,($__internal_19_$__cuda_sm70_shflsync_bfly_p - $_ZN5flash24flash_fwd_splitkv_kernelI23Flash_fwd_kernel_traitsILi192ELi64ELi64ELi4ELb0ELb0EN7cutlass10bfloat16_tE19Flash_kernel_traitsILi192ELi64ELi64ELi4ES3_EELb1ELb0ELb0ELb0ELb1ELb1ELb0ELb1EEEvNS_16Flash_fwd_paramsE$_ZN5flash30compute_attn_1rowblock_splitkvI23Flash_fwd_kernel_traitsILi192ELi64ELi64ELi4ELb0ELb0EN7cutlass10bfloat16_tE19Flash_kernel_traitsILi192ELi64ELi64ELi4ES3_EELb1ELb0ELb0ELb0ELb1ELb1ELb0ELb1ENS_16Flash_fwd_paramsEEEvRKT8_iiiii)
$_ZN5flash24flash_fwd_splitkv_kernelI23Flash_fwd_kernel_traitsILi192ELi64ELi64ELi4ELb0ELb0EN7cutlass10bfloat16_tE19Flash_kernel_traitsILi192ELi64ELi64ELi4ES3_EELb1ELb0ELb0ELb0ELb1ELb1ELb0ELb1EEEvNS_16Flash_fwd_paramsE$_ZN5flash30compute_attn_1rowblock_splitkvI23Flash_fwd_kernel_traitsILi192ELi64ELi64ELi4ELb0ELb0EN7cutlass10bfloat16_tE19Flash_kernel_traitsILi192ELi64ELi64ELi4ES3_EELb1ELb0ELb0ELb0ELb1ELb1ELb0ELb1ENS_16Flash_fwd_paramsEEEvRKT8_iiiii:
        /* <DEDUP_REMOVED lines=21> */
.L_x_2510:
[----:B------:R-:W-:Y:S05]  /*0210*/  BSYNC B0 ;  /* 0x0000000000007941 */ /* 0x000fea0003800000 */
.L_x_2509:
        /* <DEDUP_REMOVED lines=17> */
.L_x_2512:
[----:B------:R3:W5:Y:S02]  /*0330*/  LD.E R3, [R22.64+0xb8] ;  /* 0x0000b80616037980 */ /* 0x000764000c101900 */
.L_x_2513:
[----:B------:R-:W-:Y:S05]  /*0340*/  BSYNC B0 ;  /* 0x0000000000007941 */ /* 0x000fea0003800000 */
.L_x_2511:
        /* <DEDUP_REMOVED lines=10> */
.L_x_2515:
[----:B------:R-:W3:Y:S01]  /*03f0*/  LD.E.64 R2, [R22.64+0x108] ;  /* 0x0001080616027980 */ /* 0x000ee2000c101b00 */
[----:B------:R-:W-:Y:S01]  /*0400*/  BSSY B0, `(.L_x_2517) ;  /* 0x0000006000007945 */ /* 0x000fe20003800000 */
[----:B------:R-:W-:Y:S01]  /*0410*/  IMAD.MOV.U32 R69, RZ, RZ, RZ ;  /* 0x000000ffff457224 */ /* 0x000fe200078e00ff */
[----:B---3--:R-:W-:-:S04]  /*0420*/  ISETP.NE.U32.AND P1, PT, R2, RZ, PT ;  /* 0x000000ff0200720c */ /* 0x008fc80003f25070 */
[----:B------:R-:W-:-:S13]  /*0430*/  ISETP.NE.AND.EX P1, PT, R3, RZ, PT, P1 ;  /* 0x000000ff0300720c */ /* 0x000fda0003f25310 */
[----:B------:R-:W-:Y:S05]  /*0440*/  @!P1 BRA `(.L_x_2518) ;  /* 0x0000001000009947 */ /* 0x000fea0003800000 */
[----:B------:R3:W5:Y:S02]  /*0450*/  LD.E R69, [R22.64+0xbc] ;  /* 0x0000bc0616457980 */ /* 0x000764000c101900 */
.L_x_2518:
[----:B------:R-:W-:Y:S05]  /*0460*/  BSYNC B0 ;  /* 0x0000000000007941 */ /* 0x000fea0003800000 */
.L_x_2517:
[----:B-----5:R-:W-:Y:S02]  /*0470*/  IADD3 R69, R80, R69, RZ ;  /* 0x0000004550457210 */ /* 0x020fe40007ffe0ff */
.L_x_2516:
[----:B------:R-:W-:Y:S05]  /*0480*/  BSYNC B1 ;  /* 0x0000000000017941 */ /* 0x000fea0003800000 */
.L_x_2514:
[----:B------:R-:W-:Y:S01]  /*0490*/  IMAD.SHL.U32 R71, R215, 0x40, RZ ;  /* 0x00000040d7477824 */ /* 0x000fe200078e00ff */
[----:B------:R-:W-:Y:S01]  /*04a0*/  MOV R2, R212 ;  /* 0x000000d400027202 */ /* 0x000fe20000000f00 */
[----:B------:R-:W-:-:S03]  /*04b0*/  IMAD.MOV.U32 R3, RZ, RZ, 0x0 ;  /* 0x00000000ff037424 */ /* 0x000fc600078e00ff */
[----:B------:R-:W-:-:S13]  /*04c0*/  ISETP.GT.AND P1, PT, R216, R71, PT ;  /* 0x00000047d800720c */ /* 0x000fda0003f24270 */
[----:B------:R-:W-:Y:S05]  /*04d0*/  @!P1 RET.REL.NODEC R2 `(_ZN5flash24flash_fwd_splitkv_kernelI23Flash_fwd_kernel_traitsILi192ELi64ELi64ELi4ELb0ELb0EN7cutlass10bfloat16_tE19Flash_kernel_traitsILi192ELi64ELi64ELi4ES3_EELb1ELb0ELb0ELb0ELb1ELb1ELb0ELb1EEEvNS_16Flash_fwd_paramsE) ;  /* 0xfffffb2002009950 */ /* 0x000fea0003c3ffff */
        /* <DEDUP_REMOVED lines=71> */
.L_x_2521:
[----:B-1----:R-:W-:Y:S05]  /*0950*/  BSYNC B0 ;  /* 0x0000000000007941 */ /* 0x002fea0003800000 */
.L_x_2520:
        /* <DEDUP_REMOVED lines=17> */
.L_x_2523:
[----:B------:R-:W-:Y:S05]  /*0a70*/  BSYNC B0 ;  /* 0x0000000000007941 */ /* 0x000fea0003800000 */
.L_x_2522:
        /* <DEDUP_REMOVED lines=17> */
.L_x_2525:
[----:B------:R-:W-:Y:S05]  /*0b90*/  BSYNC B0 ;  /* 0x0000000000007941 */ /* 0x000fea0003800000 */
.L_x_2524:
        /* <DEDUP_REMOVED lines=16> */
.L_x_2527:
[----:B------:R-:W-:Y:S05]  /*0ca0*/  BSYNC B0 ;  /* 0x0000000000007941 */ /* 0x000fea0003800000 */
.L_x_2526:
        /* <DEDUP_REMOVED lines=16> */
[----:B------:R-:W-:Y:S05]  /*0db0*/  @P4 RET.REL.NODEC R212 `(_ZN5flash24flash_fwd_splitkv_kernelI23Flash_fwd_kernel_traitsILi192ELi64ELi64ELi4ELb0ELb0EN7cutlass10bfloat16_tE19Flash_kernel_traitsILi192ELi64ELi64ELi4ES3_EELb1ELb0ELb0ELb0ELb1ELb1ELb0ELb1EEEvNS_16Flash_fwd_paramsE) ;  /* 0xfffff240d4004950 */ /* 0x000fea0003c3ffff */
[----:B-1----:R-:W-:Y:S02]  /*0dc0*/  MOV R5, 0x7f800000 ;  /* 0x7f80000000057802 */ /* 0x002fe40000000f00 */
[----:B------:R-:W-:-:S03]  /*0dd0*/  MOV R213, 0x0 ;  /* 0x0000000000d57802 */ /* 0x000fc60000000f00 */
[----:B------:R1:W-:Y:S01]  /*0de0*/  ST.E [R2.64+0xc0], R5 ;  /* 0x0000c00502007985 */ /* 0x0003e2000c101906 */
[----:B------:R-:W-:Y:S05]  /*0df0*/  RET.REL.NODEC R212 `(_ZN5flash24flash_fwd_splitkv_kernelI23Flash_fwd_kernel_traitsILi192ELi64ELi64ELi4ELb0ELb0EN7cutlass10bfloat16_tE19Flash_kernel_traitsILi192ELi64ELi64ELi4ES3_EELb1ELb0ELb0ELb0ELb1ELb1ELb0ELb1EEEvNS_16Flash_fwd_paramsE) ;  /* 0xfffff200d4007950 */ /* 0x000fea0003c3ffff */
.L_x_2519:
        /* <DEDUP_REMOVED lines=105> */
.L_x_2529:
        /* <DEDUP_REMOVED lines=82> */
.L_x_2530:
[----:B-1----:R-:W-:Y:S05]  /*19b0*/  BSYNC B0 ;  /* 0x0000000000007941 */ /* 0x002fea0003800000 */
.L_x_2528:
        /* <DEDUP_REMOVED lines=252> */
.L_x_2579:
        /* <DEDUP_REMOVED lines=201> */
.L_x_2536:
[----:B------:R-:W-:Y:S05]  /*3610*/  BSYNC B0 ;  /* 0x0000000000007941 */ /* 0x000fea0003800000 */
.L_x_2535:
        /* <DEDUP_REMOVED lines=158> */
.L_x_2538:
[----:B------:R-:W-:Y:S05]  /*4000*/  BSYNC B0 ;  /* 0x0000000000007941 */ /* 0x000fea0003800000 */
.L_x_2537:
        /* <DEDUP_REMOVED lines=158> */
.L_x_2540:
[----:B------:R-:W-:Y:S05]  /*49f0*/  BSYNC B0 ;  /* 0x0000000000007941 */ /* 0x000fea0003800000 */
.L_x_2539:
        /* <DEDUP_REMOVED lines=161> */
.L_x_2542:
[----:B------:R-:W-:Y:S05]  /*5410*/  BSYNC B0 ;  /* 0x0000000000007941 */ /* 0x000fea0003800000 */
.L_x_2541:
[----:B------:R-:W2:Y:S02]  /*5420*/  LD.E R3, [R22.64+0xd0] ;  /* 0x0000d00616037980 */ /* 0x000ea4000c101900 */
[----:B--2---:R-:W-:Y:S05]  /*5430*/  IMAD.U32 R3, R3, -0x20, RZ ;  /* 0xffffffe003037824 */ /* 0x004fea00078e00ff */
[C---:B------:R-:W-:Y:S02]  /*5440*/  LEA R20, P1, R3.reuse, R20, 0x1 ;  /* 0x0000001403147211 */ /* 0x040fe400078208ff */
[C---:B------:R-:W-:Y:S02]  /*5450*/  LEA R58, P0, R3.reuse, R58, 0x1 ;  /* 0x0000003a033a7211 */ /* 0x040fe400078008ff */
[C---:B------:R-:W-:Y:S02]  /*5460*/  LEA.HI.X.SX32 R21, R3.reuse, R21, 0x1, P1 ;  /* 0x0000001503157211 */ /* 0x040fe400008f0eff */
[----:B------:R-:W-:Y:S01]  /*5470*/  LEA.HI.X.SX32 R59, R3, R59, 0x1, P0 ;  /* 0x0000003b033b7211 */ /* 0x000fe200000f0eff */
[----:B------:R-:W-:-:S05]  /*5480*/  BRA `(.L_x_2543) ;  /* 0x0000488000007947 */ /* 0x000fca0003800000 */
.L_x_2534:
        /* <DEDUP_REMOVED lines=85> */
.L_x_2547:
[----:B------:R-:W-:Y:S05]  /*59e0*/  BSYNC B0 ;  /* 0x0000000000007941 */ /* 0x000fea0003800000 */
.L_x_2546:
        /* <DEDUP_REMOVED lines=83> */
.L_x_2549:
[----:B------:R-:W-:Y:S05]  /*5f20*/  BSYNC B0 ;  /* 0x0000000000007941 */ /* 0x000fea0003800000 */
.L_x_2548:
        /* <DEDUP_REMOVED lines=83> */
.L_x_2551:
[----:B------:R-:W-:Y:S05]  /*6460*/  BSYNC B0 ;  /* 0x0000000000007941 */ /* 0x000fea0003800000 */
.L_x_2550:
[----:B-----5:R4:W-:Y:S02]  /*6470*/  ST.E.128 [R138.64+0x100], R44 ;  /* 0x0001002c8a007985 */ /* 0x0209e4000c101d06 */
.L_x_2545:
[----:B------:R-:W-:Y:S05]  /*6480*/  BSYNC B1 ;  /* 0x0000000000017941 */ /* 0x000fea0003800000 */
.L_x_2544:
        /* <DEDUP_REMOVED lines=93> */
.L_x_2555:
[----:B------:R-:W-:Y:S05]  /*6a60*/  BSYNC B0 ;  /* 0x0000000000007941 */ /* 0x000fea0003800000 */
.L_x_2554:
        /* <DEDUP_REMOVED lines=91> */
.L_x_2557:
[----:B------:R-:W-:Y:S05]  /*7020*/  BSYNC B0 ;  /* 0x0000000000007941 */ /* 0x000fea0003800000 */
.L_x_2556:
        /* <DEDUP_REMOVED lines=91> */
.L_x_2559:
[----:B------:R-:W-:Y:S05]  /*75e0*/  BSYNC B0 ;  /* 0x0000000000007941 */ /* 0x000fea0003800000 */
.L_x_2558:
[C---:B--2---:R-:W-:Y:S04]  /*75f0*/  LEA R2, P0, R96.reuse, R138, 0x1 ;  /* 0x0000008a60027211 */ /* 0x044fe800078008ff */
[----:B------:R-:W-:Y:S05]  /*7600*/  LEA.HI.X R3, R96, R139, R97, 0x1, P0 ;  /* 0x0000008b60037211 */ /* 0x000fea00000f0c61 */
[----:B-----5:R2:W-:Y:S04]  /*7610*/  ST.E.128 [R2.64], R48 ;  /* 0x0000003002007985 */ /* 0x0205e8000c101d06 */
.L_x_2553:
[----:B------:R-:W-:Y:S05]  /*7620*/  BSYNC B1 ;  /* 0x0000000000017941 */ /* 0x000fea0003800000 */
.L_x_2552:
        /* <DEDUP_REMOVED lines=93> */
.L_x_2563:
[----:B------:R-:W-:Y:S05]  /*7c00*/  BSYNC B0 ;  /* 0x0000000000007941 */ /* 0x000fea0003800000 */
.L_x_2562:
        /* <DEDUP_REMOVED lines=91> */
.L_x_2565:
[----:B------:R-:W-:Y:S05]  /*81c0*/  BSYNC B0 ;  /* 0x0000000000007941 */ /* 0x000fea0003800000 */
.L_x_2564:
        /* <DEDUP_REMOVED lines=92> */
.L_x_2567:
[----:B------:R-:W-:Y:S05]  /*8790*/  BSYNC B0 ;  /* 0x0000000000007941 */ /* 0x000fea0003800000 */
.L_x_2566:
[C---:B---3--:R-:W-:Y:S04]  /*87a0*/  LEA R2, P0, R92.reuse, R138, 0x1 ;  /* 0x0000008a5c027211 */ /* 0x048fe800078008ff */
[----:B------:R-:W-:Y:S05]  /*87b0*/  LEA.HI.X R3, R92, R139, R93, 0x1, P0 ;  /* 0x0000008b5c037211 */ /* 0x000fea00000f0c5d */
[----:B-----5:R3:W-:Y:S04]  /*87c0*/  ST.E.128 [R2.64], R8 ;  /* 0x0000000802007985 */ /* 0x0207e8000c101d06 */
.L_x_2561:
[----:B------:R-:W-:Y:S05]  /*87d0*/  BSYNC B1 ;  /* 0x0000000000017941 */ /* 0x000fea0003800000 */
.L_x_2560:
        /* <DEDUP_REMOVED lines=95> */
.L_x_2571:
[----:B------:R-:W-:Y:S05]  /*8dd0*/  BSYNC B0 ;  /* 0x0000000000007941 */ /* 0x000fea0003800000 */
.L_x_2570:
        /* <DEDUP_REMOVED lines=92> */
.L_x_2573:
[----:B------:R-:W-:Y:S05]  /*93a0*/  BSYNC B0 ;  /* 0x0000000000007941 */ /* 0x000fea0003800000 */
.L_x_2572:
        /* <DEDUP_REMOVED lines=92> */
.L_x_2575:
[----:B------:R-:W-:Y:S05]  /*9970*/  BSYNC B0 ;  /* 0x0000000000007941 */ /* 0x000fea0003800000 */
.L_x_2574:
[C---:B--2---:R-:W-:Y:S04]  /*9980*/  LEA R2, P0, R89.reuse, R138, 0x1 ;  /* 0x0000008a59027211 */ /* 0x044fe800078008ff */
[----:B------:R-:W-:Y:S05]  /*9990*/  LEA.HI.X R3, R89, R139, R88, 0x1, P0 ;  /* 0x0000008b59037211 */ /* 0x000fea00000f0c58 */
[----:B-----5:R2:W-:Y:S04]  /*99a0*/  ST.E.128 [R2.64], R8 ;  /* 0x0000000802007985 */ /* 0x0205e8000c101d06 */
.L_x_2569:
[----:B------:R-:W-:Y:S05]  /*99b0*/  BSYNC B1 ;  /* 0x0000000000017941 */ /* 0x000fea0003800000 */
.L_x_2568:
[----:B--23--:R-:W2:Y:S02]  /*99c0*/  LD.E R3, [R22.64+0xd0] ;  /* 0x0000d00616037980 */ /* 0x00cea4000c101900 */
[----:B--2---:R-:W-:Y:S05]  /*99d0*/  IMAD.U32 R3, R3, -0x20, RZ ;  /* 0xffffffe003037824 */ /* 0x004fea00078e00ff */
[C---:B------:R-:W-:Y:S02]  /*99e0*/  LEA R130, P1, R3.reuse, R130, 0x1 ;  /* 0x0000008203827211 */ /* 0x040fe400078208ff */
[C---:B------:R-:W-:Y:S02]  /*99f0*/  LEA R128, P0, R3.reuse, R128, 0x1 ;  /* 0x0000008003807211 */ /* 0x040fe400078008ff */
[C---:B------:R-:W-:Y:S02]  /*9a00*/  LEA.HI.X.SX32 R131, R3.reuse, R131, 0x1, P1 ;  /* 0x0000008303837211 */ /* 0x040fe400008f0eff */
[----:B------:R-:W-:Y:S01]  /*9a10*/  LEA.HI.X.SX32 R129, R3, R129, 0x1, P0 ;  /* 0x0000008103817211 */ /* 0x000fe200000f0eff */
[----:B------:R-:W-:-:S05]  /*9a20*/  BRA `(.L_x_2543) ;  /* 0x000002e000007947 */ /* 0x000fca0003800000 */
.L_x_2533:
        /* <DEDUP_REMOVED lines=46> */
.L_x_2543:
[----:B------:R-:W-:Y:S05]  /*9d10*/  BSYNC B2 ;  /* 0x0000000000027941 */ /* 0x000fea0003800000 */
.L_x_2532:
        /* <DEDUP_REMOVED lines=88> */
.L_x_2577:
        /* <DEDUP_REMOVED lines=10> */
.L_x_2578:
[----:B------:R-:W-:Y:S05]  /*a340*/  BSYNC B0 ;  /* 0x0000000000007941 */ /* 0x000fea0003800000 */
.L_x_2576:
[----:B------:R-:W-:Y:S04]  /*a350*/  IADD3 R13, R13, -0x1, RZ ;  /* 0xffffffff0d0d7810 */ /* 0x000fe80007ffe0ff */
[----:B------:R-:W-:Y:S11]  /*a360*/  ISETP.GT.AND P0, PT, R13, R102, PT ;  /* 0x000000660d00720c */ /* 0x000ff60003f04270 */
[----:B------:R-:W-:Y:S02]  /*a370*/  @!UPT UIADD3 URZ, URZ, URZ, URZ ;  /* 0x0000003f3f3ff290 */ /* 0x000fe4000fffe03f */
[----:B------:R-:W-:-:S05]  /*a380*/  @P0 BRA `(.L_x_2579) ;  /* 0xffff85f000000947 */ /* 0x000fca000383ffff */
.L_x_2531:
        /* <DEDUP_REMOVED lines=103> */
.L_x_2586:
[----:B------:R-:W-:Y:S05]  /*aa00*/  BSYNC B0 ;  /* 0x0000000000007941 */ /* 0x000fea0003800000 */
.L_x_2585:
        /* <DEDUP_REMOVED lines=44> */
.L_x_2588:
[----:B------:R-:W-:Y:S05]  /*acd0*/  BSYNC B0 ;  /* 0x0000000000007941 */ /* 0x000fea0003800000 */
.L_x_2587:
        /* <DEDUP_REMOVED lines=45> */
.L_x_2590:
[----:B------:R-:W-:Y:S05]  /*afb0*/  BSYNC B0 ;  /* 0x0000000000007941 */ /* 0x000fea0003800000 */
.L_x_2589:
[----:B-----5:R2:W-:Y:S02]  /*afc0*/  STS.128 [R217+0x4000], R8 ;  /* 0x00400008d9007388 */ /* 0x0205e40000000c00 */
.L_x_2584:
[----:B------:R-:W-:Y:S05]  /*afd0*/  BSYNC B1 ;  /* 0x0000000000017941 */ /* 0x000fea0003800000 */
.L_x_2583:
        /* <DEDUP_REMOVED lines=56> */
.L_x_2594:
[----:B------:R-:W-:Y:S05]  /*b360*/  BSYNC B0 ;  /* 0x0000000000007941 */ /* 0x000fea0003800000 */
.L_x_2593:
        /* <DEDUP_REMOVED lines=44> */
.L_x_2596:
[----:B------:R-:W-:Y:S05]  /*b630*/  BSYNC B0 ;  /* 0x0000000000007941 */ /* 0x000fea0003800000 */
.L_x_2595:
        /* <DEDUP_REMOVED lines=44> */
.L_x_2598:
[----:B------:R-:W-:Y:S05]  /*b900*/  BSYNC B0 ;  /* 0x0000000000007941 */ /* 0x000fea0003800000 */
.L_x_2597:
[----:B-----5:R1:W-:Y:S02]  /*b910*/  STS.128 [R217+0x4800], R44 ;  /* 0x0048002cd9007388 */ /* 0x0203e40000000c00 */
.L_x_2592:
[----:B------:R-:W-:Y:S05]  /*b920*/  BSYNC B1 ;  /* 0x0000000000017941 */ /* 0x000fea0003800000 */
.L_x_2591:
        /* <DEDUP_REMOVED lines=56> */
.L_x_2602:
[----:B---3--:R-:W-:Y:S05]  /*bcb0*/  BSYNC B0 ;  /* 0x0000000000007941 */ /* 0x008fea0003800000 */
.L_x_2601:
        /* <DEDUP_REMOVED lines=45> */
.L_x_2604:
[----:B------:R-:W-:Y:S05]  /*bf90*/  BSYNC B0 ;  /* 0x0000000000007941 */ /* 0x000fea0003800000 */
.L_x_2603:
        /* <DEDUP_REMOVED lines=44> */
.L_x_2606:
[----:B------:R-:W-:Y:S05]  /*c260*/  BSYNC B0 ;  /* 0x0000000000007941 */ /* 0x000fea0003800000 */
.L_x_2605:
[----:B-----5:R3:W-:Y:S02]  /*c270*/  STS.128 [R217+0x5000], R36 ;  /* 0x00500024d9007388 */ /* 0x0207e40000000c00 */
.L_x_2600:
[----:B------:R-:W-:Y:S05]  /*c280*/  BSYNC B1 ;  /* 0x0000000000017941 */ /* 0x000fea0003800000 */
.L_x_2599:
        /* <DEDUP_REMOVED lines=56> */
.L_x_2609:
[----:B--2---:R-:W-:Y:S05]  /*c610*/  BSYNC B0 ;  /* 0x0000000000007941 */ /* 0x004fea0003800000 */
.L_x_2608:
        /* <DEDUP_REMOVED lines=45> */
.L_x_2611:
[----:B------:R-:W-:Y:S05]  /*c8f0*/  BSYNC B0 ;  /* 0x0000000000007941 */ /* 0x000fea0003800000 */
.L_x_2610:
        /* <DEDUP_REMOVED lines=44> */
.L_x_2613:
[----:B------:R-:W-:Y:S05]  /*cbc0*/  BSYNC B0 ;  /* 0x0000000000007941 */ /* 0x000fea0003800000 */
.L_x_2612:
[----:B-----5:R2:W-:Y:S01]  /*cbd0*/  STS.128 [R217+0x5800], R40 ;  /* 0x00580028d9007388 */ /* 0x0205e20000000c00 */
[----:B------:R-:W-:Y:S05]  /*cbe0*/  BRA `(.L_x_2607) ;  /* 0x000045f000007947 */ /* 0x000fea0003800000 */
.L_x_2582:
        /* <DEDUP_REMOVED lines=85> */
.L_x_2617:
[----:B------:R-:W-:Y:S05]  /*d140*/  BSYNC B0 ;  /* 0x0000000000007941 */ /* 0x000fea0003800000 */
.L_x_2616:
        /* <DEDUP_REMOVED lines=85> */
.L_x_2619:
[----:B------:R-:W-:Y:S05]  /*d6a0*/  BSYNC B0 ;  /* 0x0000000000007941 */ /* 0x000fea0003800000 */
.L_x_2618:
        /* <DEDUP_REMOVED lines=85> */
.L_x_2621:
[----:B------:R-:W-:Y:S05]  /*dc00*/  BSYNC B0 ;  /* 0x0000000000007941 */ /* 0x000fea0003800000 */
.L_x_2620:
[----:B-----5:R2:W-:Y:S02]  /*dc10*/  STS.128 [R217+0x4000], R24 ;  /* 0x00400018d9007388 */ /* 0x0205e40000000c00 */
.L_x_2615:
[----:B------:R-:W-:Y:S05]  /*dc20*/  BSYNC B1 ;  /* 0x0000000000017941 */ /* 0x000fea0003800000 */
.L_x_2614:
        /* <DEDUP_REMOVED lines=90> */
.L_x_2625:
[----:B------:R-:W-:Y:S05]  /*e1d0*/  BSYNC B0 ;  /* 0x0000000000007941 */ /* 0x000fea0003800000 */
.L_x_2624:
        /* <DEDUP_REMOVED lines=88> */
.L_x_2627:
[----:B------:R-:W-:Y:S05]  /*e760*/  BSYNC B0 ;  /* 0x0000000000007941 */ /* 0x000fea0003800000 */
.L_x_2626:
        /* <DEDUP_REMOVED lines=88> */
.L_x_2629:
[----:B------:R-:W-:Y:S05]  /*ecf0*/  BSYNC B0 ;  /* 0x0000000000007941 */ /* 0x000fea0003800000 */
.L_x_2628:
[----:B-----5:R1:W-:Y:S02]  /*ed00*/  STS.128 [R217+0x4800], R4 ;  /* 0x00480004d9007388 */ /* 0x0203e40000000c00 */
.L_x_2623:
[----:B------:R-:W-:Y:S05]  /*ed10*/  BSYNC B1 ;  /* 0x0000000000017941 */ /* 0x000fea0003800000 */
.L_x_2622:
        /* <DEDUP_REMOVED lines=91> */
.L_x_2633:
[----:B------:R-:W-:Y:S05]  /*f2d0*/  BSYNC B0 ;  /* 0x0000000000007941 */ /* 0x000fea0003800000 */
.L_x_2632:
        /* <DEDUP_REMOVED lines=88> */
.L_x_2635:
[----:B------:R-:W-:Y:S05]  /*f860*/  BSYNC B0 ;  /* 0x0000000000007941 */ /* 0x000fea0003800000 */
.L_x_2634:
        /* <DEDUP_REMOVED lines=89> */
.L_x_2637:
[----:B------:R-:W-:Y:S05]  /*fe00*/  BSYNC B0 ;  /* 0x0000000000007941 */ /* 0x000fea0003800000 */
.L_x_2636:
[----:B-----5:R2:W-:Y:S02]  /*fe10*/  STS.128 [R217+0x5000], R8 ;  /* 0x00500008d9007388 */ /* 0x0205e40000000c00 */
.L_x_2631:
[----:B------:R-:W-:Y:S05]  /*fe20*/  BSYNC B1 ;  /* 0x0000000000017941 */ /* 0x000fea0003800000 */
.L_x_2630:
        /* <DEDUP_REMOVED lines=90> */
.L_x_2639:
[----:B------:R-:W-:Y:S05]  /*103d0*/  BSYNC B0 ;  /* 0x0000000000007941 */ /* 0x000fea0003800000 */
.L_x_2638:
        /* <DEDUP_REMOVED lines=89> */
.L_x_2641:
[----:B------:R-:W-:Y:S05]  /*10970*/  BSYNC B0 ;  /* 0x0000000000007941 */ /* 0x000fea0003800000 */
.L_x_2640:
        /* <DEDUP_REMOVED lines=91> */
.L_x_2643:
[----:B------:R-:W-:Y:S05]  /*10f30*/  BSYNC B0 ;  /* 0x0000000000007941 */ /* 0x000fea0003800000 */
.L_x_2642:
[----:B-----5:R2:W-:Y:S01]  /*10f40*/  STS.128 [R217+0x5800], R4 ;  /* 0x00580004d9007388 */ /* 0x0205e20000000c00 */
[----:B------:R-:W-:Y:S05]  /*10f50*/  BRA `(.L_x_2607) ;  /* 0x0000028000007947 */ /* 0x000fea0003800000 */
.L_x_2581:
        /* <DEDUP_REMOVED lines=40> */
.L_x_2607:
[----:B------:R-:W-:Y:S05]  /*111e0*/  BSYNC B2 ;  /* 0x0000000000027941 */ /* 0x000fea0003800000 */
.L_x_2580:
        /* <DEDUP_REMOVED lines=13> */
[-C--:B------:R-:W-:Y:S01]  /*112c0*/  ISETP.GE.AND P4, PT, R16, R3.reuse, PT ;  /* 0x000000031000720c */ /* 0x080fe20003f86270 */
[----:B------:R-:W-:Y:S01]  /*112d0*/  IMAD.SHL.U32 R21, R78, 0x8, RZ ;  /* 0x000000084e157824 */ /* 0x000fe200078e00ff */
        /* <DEDUP_REMOVED lines=17> */
[----:B------:R2:W-:Y:S04]  /*113f0*/  @!P6 LDGSTS.E.BYPASS.LTC128B.128 [R217+0x6800], [R6.64] ;  /* 0x0680000006d9efae */ /* 0x0005e8000b901d46 */
[----:B------:R2:W-:Y:S04]  /*11400*/  @!P6 LDGSTS.E.BYPASS.LTC128B.128 [R217+0x8800], [R6.64+0x80] ;  /* 0x0880008006d9efae */ /* 0x0005e8000b901d46 */
[----:B------:R2:W-:Y:S02]  /*11410*/  @!P6 LDGSTS.E.BYPASS.LTC128B.128 [R217+0xa800], [R6.64+0x100] ;  /* 0x0a80010006d9efae */ /* 0x0005e4000b901d46 */
[----:B------:R-:W-:-:S02]  /*11420*/  @!P1 IMAD R4, R137, 0x60, RZ ;  /* 0x0000006089049824 */ /* 0x000fc400078e02ff */
[----:B------:R5:W-:Y:S01]  /*11430*/  @!P5 LDGSTS.E.BYPASS.LTC128B.128 [R217+0x7000], [R10.64] ;  /* 0x070000000ad9dfae */ /* 0x000be2000b901d46 */
[----:B------:R-:W-:-:S03]  /*11440*/  @!P1 IMAD.WIDE.U32 R2, R136, 0x60, R210 ;  /* 0x0000006088029825 */ /* 0x000fc600078e00d2 */
[----:B------:R5:W-:Y:S01]  /*11450*/  @!P5 LDGSTS.E.BYPASS.LTC128B.128 [R217+0x9000], [R10.64+0x80] ;  /* 0x090000800ad9dfae */ /* 0x000be2000b901d46 */
[----:B------:R-:W-:Y:S02]  /*11460*/  @!P1 IMAD.IADD R5, R4, 0x1, R3 ;  /* 0x0000000104059824 */ /* 0x000fe400078e0203 */
[----:B------:R-:W-:Y:S01]  /*11470*/  @!P1 IMAD.MOV.U32 R4, RZ, RZ, R2 ;  /* 0x000000ffff049224 */ /* 0x000fe200078e0002 */
[----:B------:R5:W-:Y:S01]  /*11480*/  @!P5 LDGSTS.E.BYPASS.LTC128B.128 [R217+0xb000], [R10.64+0x100] ;  /* 0x0b0001000ad9dfae */ /* 0x000be2000b901d46 */
[----:B-1----:R-:W-:-:S04]  /*11490*/  @!P4 IMAD.MOV.U32 R206, RZ, RZ, R208 ;  /* 0x000000ffffcec224 */ /* 0x002fc800078e00d0 */
[----:B------:R-:W-:-:S04]  /*114a0*/  @!P4 IMAD.WIDE.U32 R8, R134, 0x60, R206 ;  /* 0x000000608608c825 */ /* 0x000fc800078e00ce */
[----:B------:R-:W-:Y:S02]  /*114b0*/  @!P4 IMAD.IADD R9, R0, 0x1, R9 ;  /* 0x000000010009c824 */ /* 0x000fe400078e0209 */
[----:B------:R-:W-:-:S03]  /*114c0*/  IMAD.SHL.U32 R0, R70, 0x40, RZ ;  /* 0x0000004046007824 */ /* 0x000fc600078e00ff */
[----:B------:R1:W-:Y:S02]  /*114d0*/  @!P4 LDGSTS.E.BYPASS.LTC128B.128 [R217+0x7800], [R8.64] ;  /* 0x0780000008d9cfae */ /* 0x0003e4000b901d46 */
[----:B--2---:R-:W-:Y:S02]  /*114e0*/  LOP3.LUT R6, R0, 0x1c0, RZ, 0xc0, !PT ;  /* 0x000001c000067812 */ /* 0x004fe400078ec0ff */
[----:B------:R1:W-:Y:S01]  /*114f0*/  @!P4 LDGSTS.E.BYPASS.LTC128B.128 [R217+0x9800], [R8.64+0x80] ;  /* 0x0980008008d9cfae */ /* 0x0003e2000b901d46 */
[----:B------:R-:W-:Y:S02]  /*11500*/  LOP3.LUT R0, R77, 0x1c0, RZ, 0xc0, !PT ;  /* 0x000001c04d007812 */ /* 0x000fe400078ec0ff */
[----:B------:R-:W-:Y:S01]  /*11510*/  LOP3.LUT R201, R6, 0x8, R201, 0xf8, !PT ;  /* 0x0000000806c97812 */ /* 0x000fe200078ef8c9 */
[----:B------:R1:W-:Y:S01]  /*11520*/  @!P4 LDGSTS.E.BYPASS.LTC128B.128 [R217+0xb800], [R8.64+0x100] ;  /* 0x0b80010008d9cfae */ /* 0x0003e2000b901d46 */
[----:B------:R-:W-:Y:S02]  /*11530*/  SHF.R.U32.HI R6, RZ, 0x3, R6 ;  /* 0x00000003ff067819 */ /* 0x000fe40000011606 */
[----:B------:R-:W-:Y:S01]  /*11540*/  LOP3.LUT R21, R0, 0x8, R21, 0xf8, !PT ;  /* 0x0000000800157812 */ /* 0x000fe200078ef815 */
[----:B------:R-:W0:Y:S01]  /*11550*/  LDGDEPBAR ;  /* 0x00000000000079af */ /* 0x000e220000000000 */
[----:B------:R-:W-:-:S02]  /*11560*/  LOP3.LUT R201, R201, R6, RZ, 0x3c, !PT ;  /* 0x00000006c9c97212 */ /* 0x000fc400078e3cff */
[----:B------:R-:W-:Y:S01]  /*11570*/  @!P3 LEA R6, P4, R72, R210, 0x1 ;  /* 0x000000d24806b211 */ /* 0x000fe200078808ff */
[----:B------:R-:W2:Y:S01]  /*11580*/  LD.E R2, [R22.64+0x188] ;  /* 0x0001880616027980 */ /* 0x000ea2000c101900 */
[----:B------:R-:W-:Y:S01]  /*11590*/  SHF.R.U32.HI R0, RZ, 0x3, R0 ;  /* 0x00000003ff007819 */ /* 0x000fe20000011600 */
[----:B------:R-:W-:Y:S01]  /*115a0*/  IMAD R202, R68, 0x400, R52 ;  /* 0x0000040044ca7824 */ /* 0x000fe200078e0234 */
[----:B------:R-:W-:Y:S01]  /*115b0*/  @!P3 LEA.HI.X R7, R72, R211, R73, 0x1, P4 ;  /* 0x000000d34807b211 */ /* 0x000fe200020f0c49 */
[----:B------:R-:W-:Y:S01]  /*115c0*/  IMAD R201, R78, 0x200, R201 ;  /* 0x000002004ec97824 */ /* 0x000fe200078e02c9 */
        /* <DEDUP_REMOVED lines=44> */
[----:B---34-:R-:W-:Y:S04]  /*11890*/  LDSM.16.M88.4 R40, [R202] ;  /* 0x00000000ca28783b */ /* 0x018fe80000000200 */
[----:B------:R-:W3:Y:S01]  /*118a0*/  LDSM.16.M88.4 R28, [R201+0x6000] ;  /* 0x00600000c91c783b */ /* 0x000ee20000000200 */
[----:B------:R-:W-:-:S02]  /*118b0*/  R2P PR, R70, 0x6 ;  /* 0x0000000646007804 */ /* 0x000fc40000000000 */
[----:B------:R-:W-:Y:S01]  /*118c0*/  IADD3 R0, R201, 0x6000, RZ ;  /* 0x00006000c9007810 */ /* 0x000fe20007ffe0ff */
[----:B------:R-:W-:Y:S01]  /*118d0*/  IMAD R200, R57, 0x2, R202 ;  /* 0x0000000239c87824 */ /* 0x000fe200078e02ca */
[----:B------:R-:W-:Y:S01]  /*118e0*/  IADD3 R199, R201, 0x6020, RZ ;  /* 0x00006020c9c77810 */ /* 0x000fe20007ffe0ff */
[----:B------:R-:W4:Y:S04]  /*118f0*/  LD.E R3, [R22.64+0x18c] ;  /* 0x00018c0616037980 */ /* 0x000f28000c101900 */
[----:B------:R-:W-:Y:S04]  /*11900*/  LDSM.16.M88.4 R12, [R200] ;  /* 0x00000000c80c783b */ /* 0x000fe80000000200 */
[----:B------:R-:W-:Y:S01]  /*11910*/  @P1 IADD3 R199, R0, -0x20, RZ ;  /* 0xffffffe000c71810 */ /* 0x000fe20007ffe0ff */
[----:B------:R-:W1:Y:S04]  /*11920*/  LDSM.16.M88.4 R44, [R201+0x6800] ;  /* 0x00680000c92c783b */ /* 0x000e680000000200 */
[----:B------:R-:W1:Y:S01]  /*11930*/  LDSM.16.M88.4 R32, [R199] ;  /* 0x00000000c720783b */ /* 0x000e620000000200 */
[----:B------:R-:W-:-:S02]  /*11940*/  IMAD.MOV.U32 R0, RZ, RZ, 0x40 ;  /* 0x00000040ff007424 */ /* 0x000fc400078e00ff */
[----:B------:R-:W-:Y:S01]  /*11950*/  IMAD R198, R55, 0x2, R202 ;  /* 0x0000000237c67824 */ /* 0x000fe200078e02ca */
[----:B------:R-:W-:Y:S02]  /*11960*/  LDSM.16.M88.4 R4, [R199+0x800] ;  /* 0x00080000c704783b */ /* 0x000fe40000000200 */
[----:B------:R-:W-:Y:S02]  /*11970*/  SEL R0, R0, 0xffffffc0, !P2 ;  /* 0xffffffc000007807 */ /* 0x000fe40005000000 */
[----:B------:R-:W-:Y:S03]  /*11980*/  LDSM.16.M88.4 R100, [R198] ;  /* 0x00000000c664783b */ /* 0x000fe60000000200 */
[----:B------:R-:W-:Y:S01]  /*11990*/  IMAD.IADD R196, R201, 0x1, R0 ;  /* 0x00000001c9c47824 */ /* 0x000fe200078e0200 */
[----:B------:R-:W-:Y:S04]  /*119a0*/  LDSM.16.M88.4 R88, [R201+0x7000] ;  /* 0x00700000c958783b */ /* 0x000fe80000000200 */
[----:B------:R-:W1:Y:S04]  /*119b0*/  LDSM.16.M88.4 R60, [R196+0x6000] ;  /* 0x00600000c43c783b */ /* 0x000e680000000200 */
[----:B------:R-:W-:Y:S01]  /*119c0*/  LDSM.16.M88.4 R80, [R201+0x7800] ;  /* 0x00780000c950783b */ /* 0x000fe20000000200 */
[----:B---3--:R-:W-:Y:S01]  /*119d0*/  HMMA.16816.F32.BF16 R16, R40, R28, RZ ;  /* 0x0000001c2810723c */ /* 0x008fe200000418ff */
[----:B------:R-:W-:-:S02]  /*119e0*/  IMAD R197, R55, 0x2, R200 ;  /* 0x0000000237c57824 */ /* 0x000fc400078e02c8 */
[----:B------:R-:W-:Y:S01]  /*119f0*/  IMAD.IADD R192, R0, 0x1, R199 ;  /* 0x0000000100c07824 */ /* 0x000fe200078e02c7 */
[----:B------:R-:W-:Y:S04]  /*11a00*/  LDSM.16.M88.4 R48, [R196+0x6800] ;  /* 0x00680000c430783b */ /* 0x000fe80000000200 */
[C---:B------:R-:W-:Y:S01]  /*11a10*/  HMMA.16816.F32.BF16 R28, R40.reuse, R30, RZ ;  /* 0x0000001e281c723c */ /* 0x040fe200000418ff */
[----:B-----5:R-:W-:Y:S04]  /*11a20*/  LDSM.16.M88.4 R8, [R197] ;  /* 0x00000000c508783b */ /* 0x020fe80000000200 */
[----:B------:R-:W3:Y:S03]  /*11a30*/  LDSM.16.M88.4 R24, [R192] ;  /* 0x00000000c018783b */ /* 0x000ee60000000200 */
[----:B-1----:R-:W-:Y:S01]  /*11a40*/  HMMA.16816.F32.BF16 R36, R40, R44, RZ ;  /* 0x0000002c2824723c */ /* 0x002fe200000418ff */
[----:B------:R-:W-:Y:S04]  /*11a50*/  LDSM.16.M88.4 R108, [R199+0x1000] ;  /* 0x00100000c76c783b */ /* 0x000fe80000000200 */
[----:B------:R-:W-:Y:S03]  /*11a60*/  LDSM.16.M88.4 R104, [R200+0x2000] ;  /* 0x00200000c868783b */ /* 0x000fe60000000200 */
[----:B------:R-:W-:Y:S01]  /*11a70*/  HMMA.16816.F32.BF16 R16, R12, R32, R16 ;  /* 0x000000200c10723c */ /* 0x000fe20000041810 */
[----:B------:R-:W-:Y:S04]  /*11a80*/  LDSM.16.M88.4 R76, [R199+0x2000] ;  /* 0x00200000c74c783b */ /* 0x000fe80000000200 */
[----:B------:R-:W-:Y:S03]  /*11a90*/  LDSM.16.M88.4 R92, [R192+0x800] ;  /* 0x00080000c05c783b */ /* 0x000fe60000000200 */
[----:B------:R-:W-:Y:S01]  /*11aa0*/  HMMA.16816.F32.BF16 R44, R40, R46, RZ ;  /* 0x0000002e282c723c */ /* 0x000fe200000418ff */
[----:B------:R-:W-:Y:S04]  /*11ab0*/  LDSM.16.M88.4 R72, [R196+0x7000] ;  /* 0x00700000c448783b */ /* 0x000fe80000000200 */
[----:B------:R-:W-:Y:S03]  /*11ac0*/  LDSM.16.M88.4 R96, [R198+0x2000] ;  /* 0x00200000c660783b */ /* 0x000fe60000000200 */
[----:B------:R-:W-:Y:S01]  /*11ad0*/  HMMA.16816.F32.BF16 R28, R12, R34, R28 ;  /* 0x000000220c1c723c */ /* 0x000fe2000004181c */
[----:B------:R-:W-:Y:S04]  /*11ae0*/  LDSM.16.M88.4 R32, [R201+0x8000] ;  /* 0x00800000c920783b */ /* 0x000fe80000000200 */
[----:B------:R-:W-:Y:S03]  /*11af0*/  LDSM.16.M88.4 R120, [R192+0x1000] ;  /* 0x00100000c078783b */ /* 0x000fe60000000200 */
[----:B------:R-:W-:Y:S01]  /*11b00*/  HMMA.16816.F32.BF16 R16, R100, R60, R16 ;  /* 0x0000003c6410723c */ /* 0x000fe20000041810 */
[----:B------:R-:W-:Y:S04]  /*11b10*/  LDSM.16.M88.4 R112, [R192+0x2000] ;  /* 0x00200000c070783b */ /* 0x000fe80000000200 */
[----:B------:R-:W-:Y:S03]  /*11b20*/  LDSM.16.M88.4 R116, [R199+0x2800] ;  /* 0x00280000c774783b */ /* 0x000fe60000000200 */
[C---:B------:R-:W-:Y:S01]  /*11b30*/  HMMA.16816.F32.BF16 R36, R12.reuse, R4, R36 ;  /* 0x000000040c24723c */ /* 0x040fe20000041824 */
[----:B------:R-:W0:Y:S07]  /*11b40*/  LDGDEPBAR ;  /* 0x00000000000079af */ /* 0x000e2e0000000000 */
[----:B------:R-:W-:Y:S01]  /*11b50*/  HMMA.16816.F32.BF16 R44, R12, R6, R44 ;  /* 0x000000060c2c723c */ /* 0x000fe2000004182c */
[----:B------:R-:W1:Y:S07]  /*11b60*/  LDSM.16.M88.4 R4, [R202+0x2000] ;  /* 0x00200000ca04783b */ /* 0x000e6e0000000200 */
[----:B------:R-:W-:Y:S01]  /*11b70*/  HMMA.16816.F32.BF16 R28, R100, R62, R28 ;  /* 0x0000003e641c723c */ /* 0x000fe2000004181c */
[----:B------:R-:W-:Y:S07]  /*11b80*/  LDSM.16.M88.4 R60, [R199+0x1800] ;  /* 0x00180000c73c783b */ /* 0x000fee0000000200 */
[----:B---3--:R-:W-:Y:S08]  /*11b90*/  HMMA.16816.F32.BF16 R16, R8, R24, R16 ;  /* 0x000000180810723c */ /* 0x008ff00000041810 */
[----:B------:R-:W-:Y:S08]  /*11ba0*/  HMMA.16816.F32.BF16 R64, R40, R88, RZ ;  /* 0x000000582840723c */ /* 0x000ff000000418ff */
[----:B------:R-:W-:Y:S01]  /*11bb0*/  HMMA.16816.F32.BF16 R28, R8, R26, R28 ;  /* 0x0000001a081c723c */ /* 0x000fe2000004181c */
[----:B------:R-:W3:Y:S07]  /*11bc0*/  LDSM.16.M88.4 R24, [R196+0x8000] ;  /* 0x00800000c418783b */ /* 0x000eee0000000200 */
[----:B------:R-:W-:Y:S08]  /*11bd0*/  HMMA.16816.F32.BF16 R36, R100, R48, R36 ;  /* 0x000000306424723c */ /* 0x000ff00000041824 */
[----:B-1----:R-:W-:Y:S08]  /*11be0*/  HMMA.16816.F32.BF16 R16, R4, R32, R16 ;  /* 0x000000200410723c */ /* 0x002ff00000041810 */
[----:B------:R-:W-:Y:S08]  /*11bf0*/  HMMA.16816.F32.BF16 R64, R12, R108, R64 ;  /* 0x0000006c0c40723c */ /* 0x000ff00000041840 */
[----:B------:R-:W-:Y:S01]  /*11c00*/  HMMA.16816.F32.BF16 R44, R100, R50, R44 ;  /* 0x00000032642c723c */ /* 0x000fe2000004182c */
[----:B------:R-:W1:Y:S07]  /*11c10*/  LDSM.16.M88.4 R48, [R201+0x8800] ;  /* 0x00880000c930783b */ /* 0x000e6e0000000200 */
[----:B------:R-:W-:Y:S01]  /*11c20*/  HMMA.16816.F32.BF16 R28, R4, R34, R28 ;  /* 0x00000022041c723c */ /* 0x000fe2000004181c */
[----:B------:R-:W-:Y:S07]  /*11c30*/  LDSM.16.M88.4 R32, [R196+0x7800] ;  /* 0x00780000c420783b */ /* 0x000fee0000000200 */
[----:B------:R-:W-:Y:S08]  /*11c40*/  HMMA.16816.F32.BF16 R88, R40, R90, RZ ;  /* 0x0000005a2858723c */ /* 0x000ff000000418ff */
[----:B------:R-:W-:Y:S08]  /*11c50*/  HMMA.16816.F32.BF16 R16, R104, R76, R16 ;  /* 0x0000004c6810723c */ /* 0x000ff00000041810 */
[----:B------:R-:W-:Y:S08]  /*11c60*/  HMMA.16816.F32.BF16 R36, R8, R92, R36 ;  /* 0x0000005c0824723c */ /* 0x000ff00000041824 */
[----:B------:R-:W-:Y:S08]  /*11c70*/  HMMA.16816.F32.BF16 R64, R100, R72, R64 ;  /* 0x000000486440723c */ /* 0x000ff00000041840 */
[C---:B------:R-:W-:Y:S08]  /*11c80*/  HMMA.16816.F32.BF16 R84, R40.reuse, R80, RZ ;  /* 0x000000502854723c */ /* 0x040ff000000418ff */
[----:B------:R-:W-:Y:S01]  /*11c90*/  HMMA.16816.F32.BF16 R40, R40, R82, RZ ;  /* 0x000000522828723c */ /* 0x000fe200000418ff */
[----:B------:R-:W5:Y:S07]  /*11ca0*/  LDSM.16.M88.4 R80, [R197+0x2000] ;  /* 0x00200000c550783b */ /* 0x000f6e0000000200 */
[----:B------:R-:W-:Y:S01]  /*11cb0*/  HMMA.16816.F32.BF16 R88, R12, R110, R88 ;  /* 0x0000006e0c58723c */ /* 0x000fe20000041858 */
[----:B------:R-:W-:Y:S07]  /*11cc0*/  LDSM.16.M88.4 R108, [R192+0x1800] ;  /* 0x00180000c06c783b */ /* 0x000fee0000000200 */
[----:B------:R-:W-:Y:S01]  /*11cd0*/  HMMA.16816.F32.BF16 R44, R8, R94, R44 ;  /* 0x0000005e082c723c */ /* 0x000fe2000004182c */
[----:B------:R-:W2:Y:S07]  /*11ce0*/  LDSM.16.M88.4 R92, [R201+0x9000] ;  /* 0x00900000c95c783b */ /* 0x000eae0000000200 */
[----:B------:R-:W-:Y:S01]  /*11cf0*/  HMMA.16816.F32.BF16 R28, R104, R78, R28 ;  /* 0x0000004e681c723c */ /* 0x000fe2000004181c */
[----:B------:R-:W-:Y:S07]  /*11d00*/  LDSM.16.M88.4 R76, [R196+0x8800] ;  /* 0x00880000c44c783b */ /* 0x000fee0000000200 */
[----:B---3--:R-:W-:Y:S08]  /*11d10*/  HMMA.16816.F32.BF16 R16, R96, R24, R16 ;  /* 0x000000186010723c */ /* 0x008ff00000041810 */
[----:B-1----:R-:W-:Y:S08]  /*11d20*/  HMMA.16816.F32.BF16 R36, R4, R48, R36 ;  /* 0x000000300424723c */ /* 0x002ff00000041824 */
[----:B------:R-:W-:Y:S08]  /*11d30*/  HMMA.16816.F32.BF16 R64, R8, R120, R64 ;  /* 0x000000780840723c */ /* 0x000ff00000041840 */
[C---:B------:R-:W-:Y:S08]  /*11d40*/  HMMA.16816.F32.BF16 R84, R12.reuse, R60, R84 ;  /* 0x0000003c0c54723c */ /* 0x040ff00000041854 */
[----:B------:R-:W-:Y:S01]  /*11d50*/  HMMA.16816.F32.BF16 R12, R12, R62, R40 ;  /* 0x0000003e0c0c723c */ /* 0x000fe20000041828 */
[----:B------:R-:W-:Y:S04]  /*11d60*/  LDSM.16.M88.4 R60, [R202+0x4000] ;  /* 0x00400000ca3c783b */ /* 0x000fe80000000200 */
[----:B------:R-:W1:Y:S03]  /*11d70*/  LDSM.16.M88.4 R40, [R201+0xa000] ;  /* 0x00a00000c928783b */ /* 0x000e660000000200 */
[----:B------:R-:W-:Y:S01]  /*11d80*/  HMMA.16816.F32.BF16 R88, R100, R74, R88 ;  /* 0x0000004a6458723c */ /* 0x000fe20000041858 */
[----:B------:R-:W3:Y:S07]  /*11d90*/  LDSM.16.M88.4 R72, [R199+0x3000] ;  /* 0x00300000c748783b */ /* 0x000eee0000000200 */
[----:B------:R-:W-:Y:S01]  /*11da0*/  HMMA.16816.F32.BF16 R44, R4, R50, R44 ;  /* 0x00000032042c723c */ /* 0x000fe2000004182c */
[----:B------:R-:W-:Y:S07]  /*11db0*/  LDSM.16.M88.4 R48, [R192+0x2800] ;  /* 0x00280000c030783b */ /* 0x000fee0000000200 */
[----:B------:R-:W-:Y:S01]  /*11dc0*/  HMMA.16816.F32.BF16 R28, R96, R26, R28 ;  /* 0x0000001a601c723c */ /* 0x000fe2000004181c */
[----:B------:R-:W-:Y:S07]  /*11dd0*/  LDSM.16.M88.4 R24, [R201+0x9800] ;  /* 0x00980000c918783b */ /* 0x000fee0000000200 */
[----:B-----5:R-:W-:Y:S08]  /*11de0*/  HMMA.16816.F32.BF16 R16, R80, R112, R16 ;  /* 0x000000705010723c */ /* 0x020ff00000041810 */
[----:B------:R-:W-:Y:S08]  /*11df0*/  HMMA.16816.F32.BF16 R36, R104, R116, R36 ;  /* 0x000000746824723c */ /* 0x000ff00000041824 */
[----:B--2---:R-:W-:Y:S08]  /*11e00*/  HMMA.16816.F32.BF16 R64, R4, R92, R64 ;  /* 0x0000005c0440723c */ /* 0x004ff00000041840 */
[C---:B------:R-:W-:Y:S08]  /*11e10*/  HMMA.16816.F32.BF16 R84, R100.reuse, R32, R84 ;  /* 0x000000206454723c */ /* 0x040ff00000041854 */
[----:B------:R-:W-:Y:S01]  /*11e20*/  HMMA.16816.F32.BF16 R100, R100, R34, R12 ;  /* 0x000000226464723c */ /* 0x000fe2000004180c */
[----:B------:R-:W-:Y:S04]  /*11e30*/  LDSM.16.M88.4 R12, [R200+0x4000] ;  /* 0x00400000c80c783b */ /* 0x000fe80000000200 */
[----:B------:R-:W2:Y:S03]  /*11e40*/  LDSM.16.M88.4 R32, [R199+0x4000] ;  /* 0x00400000c720783b */ /* 0x000ea60000000200 */
[----:B------:R-:W-:Y:S01]  /*11e50*/  HMMA.16816.F32.BF16 R44, R104, R118, R44 ;  /* 0x00000076682c723c */ /* 0x000fe2000004182c */
[----:B------:R-:W5:Y:S07]  /*11e60*/  LDSM.16.M88.4 R116, [R196+0x9000] ;  /* 0x00900000c474783b */ /* 0x000f6e0000000200 */
[----:B------:R-:W-:Y:S01]  /*11e70*/  HMMA.16816.F32.BF16 R28, R80, R114, R28 ;  /* 0x00000072501c723c */ /* 0x000fe2000004181c */
[----:B------:R-:W-:Y:S07]  /*11e80*/  LDSM.16.M88.4 R112, [R201+0xa800] ;  /* 0x00a80000c970783b */ /* 0x000fee0000000200 */
[----:B-1----:R-:W-:Y:S08]  /*11e90*/  HMMA.16816.F32.BF16 R16, R60, R40, R16 ;  /* 0x000000283c10723c */ /* 0x002ff00000041810 */
[----:B------:R-:W-:Y:S08]  /*11ea0*/  HMMA.16816.F32.BF16 R36, R96, R76, R36 ;  /* 0x0000004c6024723c */ /* 0x000ff00000041824 */
[----:B------:R-:W-:Y:S01]  /*11eb0*/  HMMA.16816.F32.BF16 R88, R8, R122, R88 ;  /* 0x0000007a0858723c */ /* 0x000fe20000041858 */
[----:B------:R-:W-:Y:S07]  /*11ec0*/  LDSM.16.M88.4 R120, [R199+0x3800] ;  /* 0x00380000c778783b */ /* 0x000fee0000000200 */
[----:B---3--:R-:W-:Y:S08]  /*11ed0*/  HMMA.16816.F32.BF16 R64, R104, R72, R64 ;  /* 0x000000486840723c */ /* 0x008ff00000041840 */
        /* <DEDUP_REMOVED lines=8> */
[----:B--2---:R-:W-:Y:S08]  /*11f60*/  HMMA.16816.F32.BF16 R16, R12, R32, R16 ;  /* 0x000000200c10723c */ /* 0x004ff00000041810 */
[----:B------:R-:W-:Y:S08]  /*11f70*/  HMMA.16816.F32.BF16 R36, R80, R48, R36 ;  /* 0x000000305024723c */ /* 0x000ff00000041824 */
[----:B------:R-:W-:Y:S01]  /*11f80*/  HMMA.16816.F32.BF16 R88, R4, R94, R88 ;  /* 0x0000005e0458723c */ /* 0x000fe20000041858 */
[----:B------:R-:W-:Y:S07]  /*11f90*/  LDSM.16.M88.4 R92, [R196+0x9800] ;  /* 0x00980000c45c783b */ /* 0x000fee0000000200 */
[----:B-----5:R-:W-:Y:S08]  /*11fa0*/  HMMA.16816.F32.BF16 R64, R96, R116, R64 ;  /* 0x000000746040723c */ /* 0x020ff00000041840 */
[C---:B------:R-:W-:Y:S08]  /*11fb0*/  HMMA.16816.F32.BF16 R84, R4.reuse, R24, R84 ;  /* 0x000000180454723c */ /* 0x040ff00000041854 */
[----:B------:R-:W-:Y:S01]  /*11fc0*/  HMMA.16816.F32.BF16 R100, R4, R26, R100 ;  /* 0x0000001a0464723c */ /* 0x000fe20000041864 */
[----:B------:R-:W-:Y:S04]  /*11fd0*/  LDSM.16.M88.4 R4, [R197+0x4000] ;  /* 0x00400000c504783b */ /* 0x000fe80000000200 */
[----:B------:R-:W2:Y:S03]  /*11fe0*/  LDSM.16.M88.4 R24, [R192+0x4000] ;  /* 0x00400000c018783b */ /* 0x000ea60000000200 */
[----:B------:R-:W-:Y:S01]  /*11ff0*/  HMMA.16816.F32.BF16 R44, R80, R50, R44 ;  /* 0x00000032502c723c */ /* 0x000fe2000004182c */
[----:B------:R-:W5:Y:S07]  /*12000*/  LDSM.16.M88.4 R48, [R201+0xb000] ;  /* 0x00b00000c930783b */ /* 0x000f6e0000000200 */
[----:B------:R-:W-:Y:S01]  /*12010*/  HMMA.16816.F32.BF16 R28, R12, R34, R28 ;  /* 0x000000220c1c723c */ /* 0x000fe2000004181c */
[----:B------:R-:W2:Y:S07]  /*12020*/  LDSM.16.M88.4 R32, [R196+0xa800] ;  /* 0x00a80000c420783b */ /* 0x000eae0000000200 */
[----:B-1----:R-:W-:Y:S08]  /*12030*/  HMMA.16816.F32.BF16 R16, R8, R108, R16 ;  /* 0x0000006c0810723c */ /* 0x002ff00000041810 */
[----:B------:R-:W-:Y:S08]  /*12040*/  HMMA.16816.F32.BF16 R36, R60, R112, R36 ;  /* 0x000000703c24723c */ /* 0x000ff00000041824 */
[----:B------:R-:W-:Y:S01]  /*12050*/  HMMA.16816.F32.BF16 R88, R104, R74, R88 ;  /* 0x0000004a6858723c */ /* 0x000fe20000041858 */
[----:B------:R-:W-:Y:S07]  /*12060*/  LDSM.16.M88.4 R72, [R192+0x3800] ;  /* 0x00380000c048783b */ /* 0x000fee0000000200 */
[----:B---3--:R-:W-:Y:S08]  /*12070*/  HMMA.16816.F32.BF16 R64, R80, R76, R64 ;  /* 0x0000004c5040723c */ /* 0x008ff00000041840 */
[C---:B------:R-:W-:Y:S08]  /*12080*/  HMMA.16816.F32.BF16 R84, R104.reuse, R120, R84 ;  /* 0x000000786854723c */ /* 0x040ff00000041854 */
[----:B------:R-:W-:Y:S01]  /*12090*/  HMMA.16816.F32.BF16 R100, R104, R122, R100 ;  /* 0x0000007a6864723c */ /* 0x000fe20000041864 */
[----:B------:R-:W1:Y:S07]  /*120a0*/  LDSM.16.M88.4 R104, [R199+0x5000] ;  /* 0x00500000c768783b */ /* 0x000e6e0000000200 */
[----:B------:R-:W-:Y:S08]  /*120b0*/  HMMA.16816.F32.BF16 R28, R8, R110, R28 ;  /* 0x0000006e081c723c */ /* 0x000ff0000004181c */
[----:B--2---:R-:W-:Y:S08]  /*120c0*/  HMMA.16816.F32.BF16 R16, R4, R24, R16 ;  /* 0x000000180410723c */ /* 0x004ff00000041810 */
[----:B------:R-:W-:Y:S08]  /*120d0*/  HMMA.16816.F32.BF16 R36, R12, R40, R36 ;  /* 0x000000280c24723c */ /* 0x000ff00000041824 */
[----:B------:R-:W-:Y:S08]  /*120e0*/  HMMA.16816.F32.BF16 R44, R60, R114, R44 ;  /* 0x000000723c2c723c */ /* 0x000ff0000004182c */
[----:B------:R-:W-:Y:S08]  /*120f0*/  HMMA.16816.F32.BF16 R88, R96, R118, R88 ;  /* 0x000000766058723c */ /* 0x000ff00000041858 */
[----:B-----5:R-:W-:Y:S08]  /*12100*/  HMMA.16816.F32.BF16 R64, R60, R48, R64 ;  /* 0x000000303c40723c */ /* 0x020ff00000041840 */
[C---:B------:R-:W-:Y:S08]  /*12110*/  HMMA.16816.F32.BF16 R84, R96.reuse, R92, R84 ;  /* 0x0000005c6054723c */ /* 0x040ff00000041854 */
[----:B------:R-:W-:Y:S01]  /*12120*/  HMMA.16816.F32.BF16 R100, R96, R94, R100 ;  /* 0x0000005e6064723c */ /* 0x000fe20000041864 */
[----:B------:R-:W2:Y:S07]  /*12130*/  LDSM.16.M88.4 R92, [R192+0x4800] ;  /* 0x00480000c05c783b */ /* 0x000eae0000000200 */
[----:B------:R-:W-:Y:S01]  /*12140*/  HMMA.16816.F32.BF16 R28, R4, R26, R28 ;  /* 0x0000001a041c723c */ /* 0x000fe2000004181c */
[----:B------:R-:W3:Y:S01]  /*12150*/  LDSM.16.M88.4 R24, [R196+0xb000] ;  /* 0x00b00000c418783b */ /* 0x000ee20000000200 */
[----:B----4-:R-:W-:-:S02]  /*12160*/  FMUL.FTZ R16, R16, R3 ;  /* 0x0000000310107220 */ /* 0x010fc40000410000 */
[----:B------:R-:W-:-:S04]  /*12170*/  FMUL.FTZ R17, R17, R3 ;  /* 0x0000000311117220 */ /* 0x000fc80000410000 */
[----:B------:R-:W-:Y:S01]  /*12180*/  HMMA.16816.F32.BF16 R36, R8, R32, R36 ;  /* 0x000000200824723c */ /* 0x000fe20000041824 */
[----:B------:R-:W-:Y:S01]  /*12190*/  MUFU.TANH R40, R16 ;  /* 0x0000001000287308 */ /* 0x000fe20000002400 */
[----:B------:R-:W-:-:S06]  /*121a0*/  FMUL.FTZ R41, R18, R3 ;  /* 0x0000000312297220 */ /* 0x000fcc0000410000 */
[----:B------:R-:W-:Y:S01]  /*121b0*/  HMMA.16816.F32.BF16 R44, R12, R42, R44 ;  /* 0x0000002a0c2c723c */ /* 0x000fe2000004182c */
[----:B------:R4:W5:Y:S06]  /*121c0*/  MUFU.TANH R42, R17 ;  /* 0x00000011002a7308 */ /* 0x00096c0000002400 */
[-C--:B------:R-:W-:Y:S01]  /*121d0*/  FMUL.FTZ R43, R19, R3.reuse ;  /* 0x00000003132b7220 */ /* 0x080fe20000410000 */
[----:B------:R-:W-:Y:S08]  /*121e0*/  HMMA.16816.F32.BF16 R88, R80, R78, R88 ;  /* 0x0000004e5058723c */ /* 0x000ff00000041858 */
[----:B-1----:R-:W-:Y:S01]  /*121f0*/  HMMA.16816.F32.BF16 R64, R12, R104, R64 ;  /* 0x000000680c40723c */ /* 0x002fe20000041840 */
[----:B----4-:R-:W1:Y:S01]  /*12200*/  LDSM.16.M88.4 R16, [R201+0xb800] ;  /* 0x00b80000c910783b */ /* 0x010e620000000200 */
[----:B------:R-:W-:-:S02]  /*12210*/  FMUL.FTZ R28, R28, R3 ;  /* 0x000000031c1c7220 */ /* 0x000fc40000410000 */
[----:B------:R-:W-:-:S04]  /*12220*/  FMUL.FTZ R29, R29, R3 ;  /* 0x000000031d1d7220 */ /* 0x000fc80000410000 */
[C---:B------:R-:W-:Y:S01]  /*12230*/  HMMA.16816.F32.BF16 R84, R80.reuse, R72, R84 ;  /* 0x000000485054723c */ /* 0x040fe20000041854 */
[----:B------:R-:W-:Y:S07]  /*12240*/  MUFU.TANH R48, R28 ;  /* 0x0000001c00307308 */ /* 0x000fee0000002400 */
[----:B------:R-:W-:Y:S01]  /*12250*/  HMMA.16816.F32.BF16 R100, R80, R74, R100 ;  /* 0x0000004a5064723c */ /* 0x000fe20000041864 */
[----:B------:R4:W-:Y:S07]  /*12260*/  MUFU.TANH R49, R29 ;  /* 0x0000001d00317308 */ /* 0x0009ee0000002400 */
[----:B--2---:R-:W-:Y:S08]  /*12270*/  HMMA.16816.F32.BF16 R36, R4, R92, R36 ;  /* 0x0000005c0424723c */ /* 0x004ff00000041824 */
[----:B------:R-:W-:Y:S07]  /*12280*/  HMMA.16816.F32.BF16 R88, R60, R50, R88 ;  /* 0x000000323c58723c */ /* 0x000fee0000041858 */
[-C--:B------:R-:W-:Y:S01]  /*12290*/  FMUL.FTZ R50, R30, R3.reuse ;  /* 0x000000031e327220 */ /* 0x080fe20000410000 */
[----:B---3--:R-:W-:Y:S07]  /*122a0*/  HMMA.16816.F32.BF16 R64, R8, R24, R64 ;  /* 0x000000180840723c */ /* 0x008fee0000041840 */
[----:B------:R-:W-:-:S02]  /*122b0*/  FMUL.FTZ R24, R31, R3 ;  /* 0x000000031f187220 */ /* 0x000fc40000410000 */
[----:B----4-:R-:W2:Y:S01]  /*122c0*/  LDSM.16.M88.4 R28, [R199+0x5800] ;  /* 0x00580000c71c783b */ /* 0x010ea20000000200 */
[----:B-1----:R-:W-:Y:S01]  /*122d0*/  HMMA.16816.F32.BF16 R84, R60, R16, R84 ;  /* 0x000000103c54723c */ /* 0x002fe20000041854 */
[----:B------:R-:W-:-:S06]  /*122e0*/  FMUL.FTZ R36, R36, R3 ;  /* 0x0000000324247220 */ /* 0x000fcc0000410000 */
[----:B------:R-:W-:Y:S01]  /*122f0*/  SHF.R.S32.HI R17, RZ, 0x1f, R56 ;  /* 0x0000001fff117819 */ /* 0x000fe20000011438 */
[----:B------:R-:W-:Y:S03]  /*12300*/  HMMA.16816.F32.BF16 R100, R60, R18, R100 ;  /* 0x000000123c64723c */ /* 0x000fe60000041864 */
[----:B------:R-:W-:Y:S01]  /*12310*/  LEA.HI R17, R17, R56, RZ, 0x5 ;  /* 0x0000003811117211 */ /* 0x000fe200078f28ff */
[----:B------:R1:W-:Y:S01]  /*12320*/  MUFU.TANH R51, R36 ;  /* 0x0000002400337308 */ /* 0x0003e20000002400 */
[-C--:B------:R-:W-:Y:S02]  /*12330*/  FMUL.FTZ R25, R37, R3.reuse ;  /* 0x0000000325197220 */ /* 0x080fe40000410000 */
[-C--:B------:R-:W-:Y:S01]  /*12340*/  FMUL.FTZ R53, R38, R3.reuse ;  /* 0x0000000326357220 */ /* 0x080fe20000410000 */
[----:B------:R-:W-:Y:S01]  /*12350*/  LOP3.LUT R17, R17, 0xffffffe0, RZ, 0xc0, !PT ;  /* 0xffffffe011117812 */ /* 0x000fe200078ec0ff */
[----:B------:R-:W-:-:S04]  /*12360*/  FMUL.FTZ R54, R39, R3 ;  /* 0x0000000327367220 */ /* 0x000fc80000410000 */
[----:B------:R-:W-:Y:S01]  /*12370*/  IMAD.IADD R17, R56, 0x1, -R17 ;  /* 0x0000000138117824 */ /* 0x000fe200078e0a11 */
[----:B-1----:R-:W1:Y:S01]  /*12380*/  LDSM.16.M88.4 R36, [R196+0xb800] ;  /* 0x00b80000c424783b */ /* 0x002e620000000200 */
[----:B------:R-:W-:Y:S03]  /*12390*/  HMMA.16816.F32.BF16 R44, R8, R34, R44 ;  /* 0x00000022082c723c */ /* 0x000fe6000004182c */
[----:B------:R-:W-:Y:S01]  /*123a0*/  SHF.R.S32.HI R0, RZ, 0x1f, R17 ;  /* 0x0000001fff007819 */ /* 0x000fe20000011411 */
[----:B------:R-:W3:Y:S03]  /*123b0*/  LDSM.16.M88.4 R32, [R192+0x5000] ;  /* 0x00500000c020783b */ /* 0x000ee60000000200 */
[----:B------:R-:W-:Y:S01]  /*123c0*/  LEA.HI R17, R0, R17, RZ, 0x2 ;  /* 0x0000001100117211 */ /* 0x000fe200078f10ff */
[----:B------:R-:W-:Y:S03]  /*123d0*/  HMMA.16816.F32.BF16 R88, R12, R106, R88 ;  /* 0x0000006a0c58723c */ /* 0x000fe60000041858 */
[----:B------:R-:W-:-:S05]  /*123e0*/  SHF.R.S32.HI R17, RZ, 0x2, R17 ;  /* 0x00000002ff117819 */ /* 0x000fca0000011411 */
[C---:B--2---:R-:W-:Y:S01]  /*123f0*/  HMMA.16816.F32.BF16 R84, R12.reuse, R28, R84 ;  /* 0x0000001c0c54723c */ /* 0x044fe20000041854 */
[----:B------:R-:W-:Y:S02]  /*12400*/  IMAD R68, R68, 0x10, R17 ;  /* 0x0000001044447824 */ /* 0x000fe400078e0211 */
[----:B------:R-:W2:Y:S05]  /*12410*/  LDSM.16.M88.4 R16, [R192+0x5800] ;  /* 0x00580000c010783b */ /* 0x000eaa0000000200 */
[----:B------:R-:W-:Y:S08]  /*12420*/  HMMA.16816.F32.BF16 R100, R12, R30, R100 ;  /* 0x0000001e0c64723c */ /* 0x000ff00000041864 */
[C---:B------:R-:W-:Y:S08]  /*12430*/  HMMA.16816.F32.BF16 R88, R8.reuse, R26, R88 ;  /* 0x0000001a0858723c */ /* 0x040ff00000041858 */
[----:B-1----:R-:W-:Y:S01]  /*12440*/  HMMA.16816.F32.BF16 R84, R8, R36, R84 ;  /* 0x000000240854723c */ /* 0x002fe20000041854 */
[----:B------:R-:W-:Y:S01]  /*12450*/  IADD3 R71, R68, 0x1, R71 ;  /* 0x0000000144477810 */ /* 0x000fe20007ffe047 */
[----:B------:R-:W-:-:S06]  /*12460*/  IMAD.SHL.U32 R56, R56, 0x2, RZ ;  /* 0x0000000238387824 */ /* 0x000fcc00078e00ff */
[----:B------:R-:W-:Y:S01]  /*12470*/  HMMA.16816.F32.BF16 R44, R4, R94, R44 ;  /* 0x0000005e042c723c */ /* 0x000fe2000004182c */
[----:B------:R-:W-:Y:S01]  /*12480*/  LOP3.LUT R0, R21, R52, RZ, 0xfc, !PT ;  /* 0x0000003415007212 */ /* 0x000fe200078efcff */
[----:B------:R-:W1:Y:S01]  /*12490*/  MUFU.TANH R43, R43 ;  /* 0x0000002b002b7308 */ /* 0x000e620000002400 */
[----:B------:R-:W-:-:S05]  /*124a0*/  DEPBAR.LE SB0, 0x0 ;  /* 0x000080000000791a */ /* 0x000fca0000000000 */
[----:B------:R-:W-:Y:S01]  /*124b0*/  HMMA.16816.F32.BF16 R100, R8, R38, R100 ;  /* 0x000000260864723c */ /* 0x000fe20000041864 */
[----:B------:R-:W-:-:S07]  /*124c0*/  IADD3 R71, R69, R71, -R216 ;  /* 0x0000004745477210 */ /* 0x000fce0007ffe8d8 */
[----:B---3--:R-:W-:Y:S01]  /*124d0*/  HMMA.16816.F32.BF16 R64, R4, R32, R64 ;  /* 0x000000200440723c */ /* 0x008fe20000041840 */
[----:B------:R-:W-:Y:S01]  /*124e0*/  LOP3.LUT R21, R56, 0x6, RZ, 0xc0, !PT ;  /* 0x0000000638157812 */ /* 0x000fe200078ec0ff */
[----:B------:R-:W-:-:S04]  /*124f0*/  IMAD.IADD R2, R2, 0x1, R71 ;  /* 0x0000000102027824 */ /* 0x000fc800078e0247 */
[----:B------:R-:W-:Y:S02]  /*12500*/  IMAD.IADD R21, R20, 0x1, R21 ;  /* 0x0000000114157824 */ /* 0x000fe400078e0215 */
[----:B------:R-:W-:Y:S01]  /*12510*/  HMMA.16816.F32.BF16 R88, R4, R34, R88 ;  /* 0x000000220458723c */ /* 0x000fe20000041858 */
[C---:B------:R-:W-:Y:S02]  /*12520*/  IADD3 R138, R2.reuse, 0x8, RZ ;  /* 0x00000008028a7810 */ /* 0x040fe40007ffe0ff */
[-C--:B------:R-:W-:Y:S02]  /*12530*/  IMNMX R2, R2, R69.reuse, PT ;  /* 0x0000004502027217 */ /* 0x080fe40003800200 */
[----:B------:R-:W-:-:S03]  /*12540*/  IMNMX R138, R138, R69, PT ;  /* 0x000000458a8a7217 */ /* 0x000fc60003800200 */
[C---:B--2---:R-:W-:Y:S01]  /*12550*/  HMMA.16816.F32.BF16 R84, R4.reuse, R16, R84 ;  /* 0x000000100454723c */ /* 0x044fe20000041854 */
[C---:B------:R-:W-:Y:S02]  /*12560*/  IADD3 R29, R21.reuse, 0x1, RZ ;  /* 0x00000001151d7810 */ /* 0x040fe40007ffe0ff */
[----:B------:R-:W-:Y:S01]  /*12570*/  IADD3 R13, R21, 0x8, RZ ;  /* 0x00000008150d7810 */ /* 0x000fe20007ffe0ff */
[----:B------:R-:W2:Y:S04]  /*12580*/  MUFU.TANH R50, R50 ;  /* 0x0000003200327308 */ /* 0x000ea80000002400 */
[----:B------:R-:W-:Y:S01]  /*12590*/  HMMA.16816.F32.BF16 R4, R4, R18, R100 ;  /* 0x000000120404723c */ /* 0x000fe20000041864 */
[-C--:B------:R-:W-:Y:S02]  /*125a0*/  ISETP.GE.AND P6, PT, R29, R2.reuse, PT ;  /* 0x000000021d00720c */ /* 0x080fe40003fc6270 */
[----:B------:R-:W-:-:S02]  /*125b0*/  ISETP.GE.AND P5, PT, R13, R2, PT ;  /* 0x000000020d00720c */ /* 0x000fc40003fa6270 */
[-C--:B------:R-:W-:Y:S01]  /*125c0*/  ISETP.GE.AND P2, PT, R13, R138.reuse, PT ;  /* 0x0000008a0d00720c */ /* 0x080fe20003f46270 */
[-C--:B------:R-:W-:Y:S01]  /*125d0*/  FMUL.FTZ R28, R47, R3.reuse ;  /* 0x000000032f1c7220 */ /* 0x080fe20000410000 */
[----:B------:R-:W-:Y:S01]  /*125e0*/  IADD3 R13, R21, 0x10, RZ ;  /* 0x00000010150d7810 */ /* 0x000fe20007ffe0ff */
[----:B------:R-:W3:Y:S01]  /*125f0*/  MUFU.TANH R24, R24 ;  /* 0x0000001800187308 */ /* 0x000ee20000002400 */
[-C--:B------:R-:W-:Y:S01]  /*12600*/  FMUL.FTZ R64, R64, R3.reuse ;  /* 0x0000000340407220 */ /* 0x080fe20000410000 */
[----:B-----5:R-:W-:Y:S02]  /*12610*/  FSEL R42, R42, -INF , !P6 ;  /* 0xff8000002a2a7808 */ /* 0x020fe40007000000 */
[----:B------:R-:W-:Y:S02]  /*12620*/  ISETP.GE.AND P4, PT, R29, R138, PT ;  /* 0x0000008a1d00720c */ /* 0x000fe40003f86270 */
[C---:B------:R-:W-:Y:S02]  /*12630*/  ISETP.GE.AND P3, PT, R13.reuse, R2, PT ;  /* 0x000000020d00720c */ /* 0x040fe40003f66270 */
[----:B------:R-:W4:Y:S01]  /*12640*/  MUFU.TANH R53, R53 ;  /* 0x0000003500357308 */ /* 0x000f220000002400 */
[----:B------:R-:W-:Y:S01]  /*12650*/  ISETP.GE.AND P6, PT, R13, R138, PT ;  /* 0x0000008a0d00720c */ /* 0x000fe20003fc6270 */
[----:B------:R-:W-:Y:S01]  /*12660*/  FMUL.FTZ R26, R45, R3 ;  /* 0x000000032d1a7220 */ /* 0x000fe20000410000 */
[----:B------:R-:W-:-:S02]  /*12670*/  IADD3 R15, R21, 0x9, RZ ;  /* 0x00000009150f7810 */ /* 0x000fc40007ffe0ff */
[----:B------:R-:W-:Y:S01]  /*12680*/  IADD3 R13, R21, 0x11, RZ ;  /* 0x00000011150d7810 */ /* 0x000fe20007ffe0ff */
[-C--:B------:R-:W-:Y:S01]  /*12690*/  FMUL.FTZ R65, R65, R3.reuse ;  /* 0x0000000341417220 */ /* 0x080fe20000410000 */
[----:B-1----:R-:W-:Y:S01]  /*126a0*/  FSEL R43, R43, -INF , !P4 ;  /* 0xff8000002b2b7808 */ /* 0x002fe20006000000 */
[----:B------:R-:W1:Y:S01]  /*126b0*/  MUFU.TANH R25, R25 ;  /* 0x0000001900197308 */ /* 0x000e620000002400 */
[----:B------:R-:W-:Y:S01]  /*126c0*/  FMUL.FTZ R66, R66, R3 ;  /* 0x0000000342427220 */ /* 0x000fe20000410000 */
[----:B------:R-:W-:Y:S02]  /*126d0*/  FSEL R48, R48, -INF , !P5 ;  /* 0xff80000030307808 */ /* 0x000fe40006800000 */
[-C--:B------:R-:W-:Y:S02]  /*126e0*/  ISETP.GE.AND P0, PT, R15, R2.reuse, PT ;  /* 0x000000020f00720c */ /* 0x080fe40003f06270 */
[C---:B------:R-:W-:Y:S02]  /*126f0*/  ISETP.GE.AND P4, PT, R13.reuse, R2, PT ;  /* 0x000000020d00720c */ /* 0x040fe40003f86270 */
[----:B------:R-:W5:Y:S01]  /*12700*/  MUFU.TANH R54, R54 ;  /* 0x0000003600367308 */ /* 0x000f620000002400 */
[----:B------:R-:W-:-:S02]  /*12710*/  ISETP.GE.AND P5, PT, R13, R138, PT ;  /* 0x0000008a0d00720c */ /* 0x000fc40003fa6270 */
[----:B------:R-:W-:-:S05]  /*12720*/  IADD3 R13, R21, 0x18, RZ ;  /* 0x00000018150d7810 */ /* 0x000fca0007ffe0ff */
[----:B------:R-:W1:Y:S01]  /*12730*/  MUFU.TANH R28, R28 ;  /* 0x0000001c001c7308 */ /* 0x000e620000002400 */
[----:B--2---:R-:W-:Y:S01]  /*12740*/  FSEL R50, R50, -INF , !P2 ;  /* 0xff80000032327808 */ /* 0x004fe20005000000 */
[----:B------:R-:W-:-:S06]  /*12750*/  FMUL.FTZ R90, R90, R3 ;  /* 0x000000035a5a7220 */ /* 0x000fcc0000410000 */
[----:B------:R-:W2:Y:S01]  /*12760*/  MUFU.TANH R162, R64 ;  /* 0x0000004000a27308 */ /* 0x000ea20000002400 */
[----:B------:R-:W-:Y:S01]  /*12770*/  FSEL R49, R49, -INF , !P0 ;  /* 0xff80000031317808 */ /* 0x000fe20004000000 */
[----:B------:R-:W-:Y:S01]  /*12780*/  FMUL.FTZ R32, R44, R3 ;  /* 0x000000032c207220 */ /* 0x000fe20000410000 */
[----:B------:R-:W-:Y:S02]  /*12790*/  ISETP.GE.AND P1, PT, R15, R138, PT ;  /* 0x0000008a0f00720c */ /* 0x000fe40003f26270 */
[----:B------:R-:W-:-:S03]  /*127a0*/  ISETP.GE.AND P2, PT, R13, R2, PT ;  /* 0x000000020d00720c */ /* 0x000fc60003f46270 */
[----:B------:R-:W1:Y:S01]  /*127b0*/  MUFU.TANH R26, R26 ;  /* 0x0000001a001a7308 */ /* 0x000e620000002400 */
[----:B------:R-:W-:Y:S02]  /*127c0*/  ISETP.GE.AND P0, PT, R13, R138, PT ;  /* 0x0000008a0d00720c */ /* 0x000fe40003f06270 */
[C---:B------:R-:W-:Y:S02]  /*127d0*/  IADD3 R9, R21.reuse, 0x19, RZ ;  /* 0x0000001915097810 */ /* 0x040fe40007ffe0ff */
[----:B------:R-:W-:-:S03]  /*127e0*/  IADD3 R13, R21, 0x20, RZ ;  /* 0x00000020150d7810 */ /* 0x000fc60007ffe0ff */
[----:B------:R-:W-:Y:S01]  /*127f0*/  MUFU.TANH R165, R65 ;  /* 0x0000004100a57308 */ /* 0x000fe20000002400 */
[----:B------:R-:W-:Y:S01]  /*12800*/  FMUL.FTZ R27, R46, R3 ;  /* 0x000000032e1b7220 */ /* 0x000fe20000410000 */
[----:B---3--:R-:W-:-:S06]  /*12810*/  FSEL R24, R24, -INF , !P1 ;  /* 0xff80000018187808 */ /* 0x008fcc0004800000 */
[----:B------:R-:W3:Y:S01]  /*12820*/  MUFU.TANH R169, R66 ;  /* 0x0000004200a97308 */ /* 0x000ee20000002400 */
[----:B------:R-:W-:Y:S01]  /*12830*/  FSEL R15, R51, -INF , !P3 ;  /* 0xff800000330f7808 */ /* 0x000fe20005800000 */
[----:B------:R-:W-:Y:S01]  /*12840*/  FMUL.FTZ R4, R4, R3 ;  /* 0x0000000304047220 */ /* 0x000fe20000410000 */
[----:B----4-:R-:W-:Y:S02]  /*12850*/  FSEL R11, R53, -INF , !P6 ;  /* 0xff800000350b7808 */ /* 0x010fe40007000000 */
[----:B------:R-:W-:-:S03]  /*12860*/  ISETP.GE.AND P1, PT, R9, R2, PT ;  /* 0x000000020900720c */ /* 0x000fc60003f26270 */
[----:B------:R-:W4:Y:S01]  /*12870*/  MUFU.TANH R171, R90 ;  /* 0x0000005a00ab7308 */ /* 0x000f220000002400 */
[----:B------:R-:W-:Y:S02]  /*12880*/  ISETP.GE.AND P3, PT, R9, R138, PT ;  /* 0x0000008a0900720c */ /* 0x000fe40003f66270 */
[----:B------:R-:W-:Y:S02]  /*12890*/  ISETP.GE.AND P6, PT, R13, R2, PT ;  /* 0x000000020d00720c */ /* 0x000fe40003fc6270 */
[C---:B------:R-:W-:Y:S02]  /*128a0*/  IADD3 R9, R21.reuse, 0x21, RZ ;  /* 0x0000002115097810 */ /* 0x040fe40007ffe0ff */
[----:B------:R-:W-:Y:S01]  /*128b0*/  IADD3 R17, R21, 0x29, RZ ;  /* 0x0000002915117810 */ /* 0x000fe20007ffe0ff */
[----:B------:R-:W3:Y:S01]  /*128c0*/  MUFU.TANH R32, R32 ;  /* 0x0000002000207308 */ /* 0x000ee20000002400 */
[----:B-1----:R-:W-:Y:S01]  /*128d0*/  FSEL R14, R25, -INF , !P4 ;  /* 0xff800000190e7808 */ /* 0x002fe20006000000 */
[-C--:B------:R-:W-:Y:S01]  /*128e0*/  FMUL.FTZ R67, R67, R3.reuse ;  /* 0x0000000343437220 */ /* 0x080fe20000410000 */
[----:B-----5:R-:W-:Y:S01]  /*128f0*/  FSEL R10, R54, -INF , !P5 ;  /* 0xff800000360a7808 */ /* 0x020fe20006800000 */
[-C--:B------:R-:W-:Y:S01]  /*12900*/  FMUL.FTZ R88, R88, R3.reuse ;  /* 0x0000000358587220 */ /* 0x080fe20000410000 */
[----:B------:R-:W-:Y:S01]  /*12910*/  FSEL R8, R28, -INF , !P3 ;  /* 0xff8000001c087808 */ /* 0x000fe20005800000 */
[----:B------:R-:W-:Y:S01]  /*12920*/  FMUL.FTZ R89, R89, R3 ;  /* 0x0000000359597220 */ /* 0x000fe20000410000 */
[----:B--2---:R-:W-:Y:S01]  /*12930*/  FSEL R162, R162, -INF , !P6 ;  /* 0xff800000a2a27808 */ /* 0x004fe20007000000 */
[----:B------:R-:W1:Y:S01]  /*12940*/  MUFU.TANH R174, R4 ;  /* 0x0000000400ae7308 */ /* 0x000e620000002400 */
[----:B------:R-:W-:-:S02]  /*12950*/  ISETP.GE.AND P4, PT, R13, R138, PT ;  /* 0x0000008a0d00720c */ /* 0x000fc40003f86270 */
[-C--:B------:R-:W-:Y:S02]  /*12960*/  ISETP.GE.AND P5, PT, R9, R2.reuse, PT ;  /* 0x000000020900720c */ /* 0x080fe40003fa6270 */
[C---:B------:R-:W-:Y:S02]  /*12970*/  ISETP.GE.AND P3, PT, R17.reuse, R2, PT ;  /* 0x000000021100720c */ /* 0x040fe40003f66270 */
[-C--:B------:R-:W-:Y:S01]  /*12980*/  ISETP.GE.AND P6, PT, R17, R138.reuse, PT ;  /* 0x0000008a1100720c */ /* 0x080fe20003fc6270 */
[----:B------:R-:W2:Y:S01]  /*12990*/  MUFU.TANH R27, R27 ;  /* 0x0000001b001b7308 */ /* 0x000ea20000002400 */
[C---:B------:R-:W-:Y:S02]  /*129a0*/  IADD3 R19, R21.reuse, 0x28, RZ ;  /* 0x0000002815137810 */ /* 0x040fe40007ffe0ff */
[----:B------:R-:W-:Y:S01]  /*129b0*/  IADD3 R17, R21, 0x30, RZ ;  /* 0x0000003015117810 */ /* 0x000fe20007ffe0ff */
[-C--:B------:R-:W-:Y:S01]  /*129c0*/  FMUL.FTZ R91, R91, R3.reuse ;  /* 0x000000035b5b7220 */ /* 0x080fe20000410000 */
[----:B------:R-:W-:Y:S01]  /*129d0*/  FSEL R13, R26, -INF , !P1 ;  /* 0xff8000001a0d7808 */ /* 0x000fe20004800000 */
[-C--:B------:R-:W-:Y:S01]  /*129e0*/  FMUL.FTZ R84, R84, R3.reuse ;  /* 0x0000000354547220 */ /* 0x080fe20000410000 */
[----:B---3--:R-:W-:Y:S01]  /*129f0*/  FSEL R169, R169, -INF , !P4 ;  /* 0xff800000a9a97808 */ /* 0x008fe20006000000 */
[----:B------:R-:W3:Y:S01]  /*12a00*/  MUFU.TANH R170, R67 ;  /* 0x0000004300aa7308 */ /* 0x000ee20000002400 */
[----:B------:R-:W-:Y:S01]  /*12a10*/  FSEL R165, R165, -INF , !P5 ;  /* 0xff800000a5a57808 */ /* 0x000fe20006800000 */
[-C--:B------:R-:W-:Y:S01]  /*12a20*/  FMUL.FTZ R85, R85, R3.reuse ;  /* 0x0000000355557220 */ /* 0x080fe20000410000 */
[----:B------:R-:W-:Y:S01]  /*12a30*/  ISETP.GE.AND P1, PT, R19, R138, PT ;  /* 0x0000008a1300720c */ /* 0x000fe20003f26270 */
[-C--:B------:R-:W-:Y:S01]  /*12a40*/  FMUL.FTZ R86, R86, R3.reuse ;  /* 0x0000000356567220 */ /* 0x080fe20000410000 */
[----:B------:R-:W-:Y:S01]  /*12a50*/  ISETP.GE.AND P4, PT, R17, R2, PT ;  /* 0x000000021100720c */ /* 0x000fe20003f86270 */
[-C--:B------:R-:W-:Y:S01]  /*12a60*/  FMUL.FTZ R87, R87, R3.reuse ;  /* 0x0000000357577220 */ /* 0x080fe20000410000 */
[----:B------:R-:W-:Y:S01]  /*12a70*/  ISETP.GE.AND P5, PT, R17, R138, PT ;  /* 0x0000008a1100720c */ /* 0x000fe20003fa6270 */
[----:B------:R-:W5:Y:S01]  /*12a80*/  MUFU.TANH R163, R88 ;  /* 0x0000005800a37308 */ /* 0x000f620000002400 */
[----:B------:R-:W-:Y:S01]  /*12a90*/  IADD3 R17, R21, 0x38, RZ ;  /* 0x0000003815117810 */ /* 0x000fe20007ffe0ff */
[----:B------:R-:W-:Y:S01]  /*12aa0*/  FMUL.FTZ R5, R5, R3 ;  /* 0x0000000305057220 */ /* 0x000fe20000410000 */
[----:B----4-:R-:W-:-:S05]  /*12ab0*/  FSEL R171, R171, -INF , !P1 ;  /* 0xff800000abab7808 */ /* 0x010fca0004800000 */
[----:B------:R-:W4:Y:S01]  /*12ac0*/  MUFU.TANH R164, R89 ;  /* 0x0000005900a47308 */ /* 0x000f220000002400 */
[----:B------:R-:W-:Y:S01]  /*12ad0*/  ISETP.GE.AND P1, PT, R17, R2, PT ;  /* 0x000000021100720c */ /* 0x000fe20003f26270 */
[-C--:B------:R-:W-:Y:S02]  /*12ae0*/  FMUL.FTZ R6, R6, R3.reuse ;  /* 0x0000000306067220 */ /* 0x080fe40000410000 */
[----:B------:R-:W-:-:S04]  /*12af0*/  FMUL.FTZ R7, R7, R3 ;  /* 0x0000000307077220 */ /* 0x000fc80000410000 */
[----:B------:R-:W2:Y:S01]  /*12b00*/  MUFU.TANH R172, R91 ;  /* 0x0000005b00ac7308 */ /* 0x000ea20000002400 */
[----:B------:R-:W-:Y:S02]  /*12b10*/  FSEL R12, R32, -INF , !P2 ;  /* 0xff800000200c7808 */ /* 0x000fe40005000000 */
[----:B------:R-:W-:-:S05]  /*12b20*/  ISETP.GE.AND P2, PT, R9, R138, PT ;  /* 0x0000008a0900720c */ /* 0x000fca0003f46270 */
[----:B------:R-:W3:Y:S01]  /*12b30*/  MUFU.TANH R176, R84 ;  /* 0x0000005400b07308 */ /* 0x000ee20000002400 */
[----:B-1----:R-:W-:-:S07]  /*12b40*/  FSEL R174, R174, -INF , !P1 ;  /* 0xff800000aeae7808 */ /* 0x002fce0004800000 */
[----:B------:R-:W-:Y:S01]  /*12b50*/  MUFU.TANH R175, R85 ;  /* 0x0000005500af7308 */ /* 0x000fe20000002400 */
[----:B--2---:R-:W-:-:S07]  /*12b60*/  FSEL R9, R27, -INF , !P0 ;  /* 0xff8000001b097808 */ /* 0x004fce0004000000 */
[----:B------:R-:W1:Y:S01]  /*12b70*/  MUFU.TANH R146, R86 ;  /* 0x0000005600927308 */ /* 0x000e620000002400 */
[----:B------:R-:W-:-:S07]  /*12b80*/  ISETP.GE.AND P1, PT, R133, 0x2, PT ;  /* 0x000000028500780c */ /* 0x000fce0003f26270 */
[----:B------:R-:W2:Y:S01]  /*12b90*/  MUFU.TANH R145, R87 ;  /* 0x0000005700917308 */ /* 0x000ea20000002400 */
[----:B------:R-:W-:Y:S02]  /*12ba0*/  ISETP.GE.AND P0, PT, R19, R2, PT ;  /* 0x000000021300720c */ /* 0x000fe40003f06270 */
[----:B------:R-:W-:-:S05]  /*12bb0*/  IADD3 R19, R21, 0x31, RZ ;  /* 0x0000003115137810 */ /* 0x000fca0007ffe0ff */
[----:B------:R-:W-:Y:S01]  /*12bc0*/  MUFU.TANH R41, R41 ;  /* 0x0000002900297308 */ /* 0x000fe20000002400 */
[----:B---3--:R-:W-:-:S07]  /*12bd0*/  FSEL R170, R170, -INF , !P2 ;  /* 0xff800000aaaa7808 */ /* 0x008fce0005000000 */
[----:B------:R-:W-:Y:S01]  /*12be0*/  MUFU.TANH R147, R5 ;  /* 0x0000000500937308 */ /* 0x000fe20000002400 */
[----:B-----5:R-:W-:-:S07]  /*12bf0*/  FSEL R163, R163, -INF , !P0 ;  /* 0xff800000a3a37808 */ /* 0x020fce0004000000 */
[----:B------:R-:W3:Y:S01]  /*12c00*/  MUFU.TANH R144, R6 ;  /* 0x0000000600907308 */ /* 0x000ee20000002400 */
[----:B----4-:R-:W-:-:S07]  /*12c10*/  FSEL R164, R164, -INF , !P3 ;  /* 0xff800000a4a47808 */ /* 0x010fce0005800000 */
[----:B------:R-:W4:Y:S01]  /*12c20*/  MUFU.TANH R166, R7 ;  /* 0x0000000700a67308 */ /* 0x000f220000002400 */
[C---:B------:R-:W-:Y:S02]  /*12c30*/  ISETP.GE.AND P2, PT, R19.reuse, R2, PT ;  /* 0x000000021300720c */ /* 0x040fe40003f46270 */
[-C--:B------:R-:W-:Y:S02]  /*12c40*/  ISETP.GE.AND P0, PT, R19, R138.reuse, PT ;  /* 0x0000008a1300720c */ /* 0x080fe40003f06270 */
[----:B------:R-:W-:Y:S02]  /*12c50*/  ISETP.GE.AND P3, PT, R17, R138, PT ;  /* 0x0000008a1100720c */ /* 0x000fe40003f66270 */
[----:B------:R-:W-:Y:S02]  /*12c60*/  IADD3 R17, R21, 0x39, RZ ;  /* 0x0000003915117810 */ /* 0x000fe40007ffe0ff */
[----:B------:R-:W-:Y:S02]  /*12c70*/  FSEL R172, R172, -INF , !P6 ;  /* 0xff800000acac7808 */ /* 0x000fe40007000000 */
[----:B------:R-:W-:-:S02]  /*12c80*/  FSEL R176, R176, -INF , !P4 ;  /* 0xff800000b0b07808 */ /* 0x000fc40006000000 */
[----:B-1----:R-:W-:Y:S02]  /*12c90*/  FSEL R146, R146, -INF , !P5 ;  /* 0xff80000092927808 */ /* 0x002fe40006800000 */
[----:B------:R-:W-:Y:S02]  /*12ca0*/  FSEL R175, R175, -INF , !P2 ;  /* 0xff800000afaf7808 */ /* 0x000fe40005000000 */
[----:B--2---:R-:W-:Y:S01]  /*12cb0*/  FSEL R145, R145, -INF , !P0 ;  /* 0xff80000091917808 */ /* 0x004fe20004000000 */
[----:B------:R-:W-:Y:S01]  /*12cc0*/  BSSY B1, `(.L_x_2644) ;  /* 0x0000076000017945 */ /* 0x000fe20003800000 */
[C---:B------:R-:W-:Y:S02]  /*12cd0*/  ISETP.GE.AND P6, PT, R21.reuse, R2, PT ;  /* 0x000000021500720c */ /* 0x040fe40003fc6270 */
[----:B------:R-:W-:Y:S02]  /*12ce0*/  ISETP.GE.AND P4, PT, R21, R138, PT ;  /* 0x0000008a1500720c */ /* 0x000fe40003f86270 */
[----:B------:R-:W-:-:S02]  /*12cf0*/  ISETP.GE.AND P5, PT, R17, R2, PT ;  /* 0x000000021100720c */ /* 0x000fc40003fa6270 */
[----:B------:R-:W-:Y:S02]  /*12d00*/  ISETP.GE.AND P2, PT, R17, R138, PT ;  /* 0x0000008a1100720c */ /* 0x000fe40003f46270 */
[----:B------:R-:W-:Y:S02]  /*12d10*/  ISETP.NE.U32.AND P0, PT, R220, RZ, PT ;  /* 0x000000ffdc00720c */ /* 0x000fe40003f05070 */
[----:B------:R-:W-:Y:S02]  /*12d20*/  IADD3 R195, R199, 0x800, RZ ;  /* 0x00000800c7c37810 */ /* 0x000fe40007ffe0ff */
[----:B------:R-:W-:Y:S02]  /*12d30*/  ISETP.NE.AND.EX P0, PT, R221, RZ, PT, P0 ;  /* 0x000000ffdd00720c */ /* 0x000fe40003f05300 */
        /* <DEDUP_REMOVED lines=8> */
[C---:B------:R-:W-:Y:S02]  /*12dc0*/  IADD3 R185, R199.reuse, 0x5000, RZ ;  /* 0x00005000c7b97810 */ /* 0x040fe40007ffe0ff */
[----:B------:R-:W-:Y:S02]  /*12dd0*/  IADD3 R184, R199, 0x5800, RZ ;  /* 0x00005800c7b87810 */ /* 0x000fe40007ffe0ff */
[----:B---3--:R-:W-:Y:S02]  /*12de0*/  FSEL R144, R144, -INF , !P3 ;  /* 0xff80000090907808 */ /* 0x008fe40005800000 */
[----:B------:R-:W-:Y:S02]  /*12df0*/  FSEL R3, R40, -INF , !P6 ;  /* 0xff80000028037808 */ /* 0x000fe40007000000 */
[----:B------:R-:W-:Y:S02]  /*12e00*/  FSEL R4, R41, -INF , !P4 ;  /* 0xff80000029047808 */ /* 0x000fe40006000000 */
[----:B------:R-:W-:-:S02]  /*12e10*/  FSEL R147, R147, -INF , !P5 ;  /* 0xff80000093937808 */ /* 0x000fc40006800000 */
[----:B----4-:R-:W-:Y:S01]  /*12e20*/  FSEL R166, R166, -INF , !P2 ;  /* 0xff800000a6a67808 */ /* 0x010fe20005000000 */
        /* <DEDUP_REMOVED lines=64> */
.L_x_2647:
[----:B------:R-:W2:Y:S02]  /*13230*/  LD.E R7, [R22.64+0x38] ;  /* 0x0000380616077980 */ /* 0x000ea4000c101900 */
[----:B--2---:R-:W-:-:S04]  /*13240*/  LEA R7, -R7, RZ, 0x6 ;  /* 0x000000ff07077211 */ /* 0x004fc800078e31ff */
[----:B------:R-:W-:Y:S02]  /*13250*/  SHF.R.S32.HI R16, RZ, 0x1f, R7 ;  /* 0x0000001fff107819 */ /* 0x000fe40000011407 */
.L_x_2648:
[----:B------:R-:W-:Y:S05]  /*13260*/  BSYNC B0 ;  /* 0x0000000000007941 */ /* 0x000fea0003800000 */
.L_x_2646:
        /* <DEDUP_REMOVED lines=27> */
.L_x_2645:
[----:B------:R-:W-:Y:S05]  /*13420*/  BSYNC B1 ;  /* 0x0000000000017941 */ /* 0x000fea0003800000 */
.L_x_2644:
[----:B------:R2:W3:Y:S01]  /*13430*/  LD.E R168, [R22.64+0xdc] ;  /* 0x0000dc0616a87980 */ /* 0x0004e2000c101900 */
[----:B------:R-:W-:-:S02]  /*13440*/  FMNMX.FTZ R5, R3, R42, !PT ;  /* 0x0000002a03057209 */ /* 0x000fc40007810000 */
[----:B------:R-:W-:Y:S02]  /*13450*/  FMNMX.FTZ R7, R4, R43, !PT ;  /* 0x0000002b04077209 */ /* 0x000fe40007810000 */
[----:B------:R-:W-:Y:S02]  /*13460*/  FMNMX.FTZ R6, R48, R5, !PT ;  /* 0x0000000530067209 */ /* 0x000fe40007810000 */
[----:B------:R-:W-:Y:S02]  /*13470*/  FMNMX.FTZ R7, R50, R7, !PT ;  /* 0x0000000732077209 */ /* 0x000fe40007810000 */
[----:B------:R-:W-:Y:S02]  /*13480*/  FMNMX.FTZ R6, R49, R6, !PT ;  /* 0x0000000631067209 */ /* 0x000fe40007810000 */
[----:B-1----:R-:W-:Y:S02]  /*13490*/  SHF.L.U32 R206, R0, 0x1, RZ ;  /* 0x0000000100ce7819 */ /* 0x002fe400000006ff */
[----:B------:R-:W-:-:S02]  /*134a0*/  FMNMX.FTZ R5, R15, R6, !PT ;  /* 0x000000060f057209 */ /* 0x000fc40007810000 */
[-C--:B------:R-:W-:Y:S01]  /*134b0*/  LEA R204, R55, R206.reuse, 0x1 ;  /* 0x000000ce37cc7211 */ /* 0x080fe200078e08ff */
[----:B------:R-:W-:Y:S01]  /*134c0*/  LDSM.16.MT88.4 R124, [R206+0xc000] ;  /* 0x00c00000ce7c783b */ /* 0x000fe20000004200 */
[----:B------:R-:W-:Y:S02]  /*134d0*/  FMNMX.FTZ R5, R14, R5, !PT ;  /* 0x000000050e057209 */ /* 0x000fe40007810000 */
[----:B------:R-:W-:Y:S01]  /*134e0*/  LEA R205, R57, R206, 0x1 ;  /* 0x000000ce39cd7211 */ /* 0x000fe200078e08ff */
[----:B------:R-:W-:Y:S01]  /*134f0*/  LDSM.16.MT88.4 R108, [R204+0xc000] ;  /* 0x00c00000cc6c783b */ /* 0x000fe20000004200 */
[----:B------:R-:W-:Y:S02]  /*13500*/  FMNMX.FTZ R6, R12, R5, !PT ;  /* 0x000000050c067209 */ /* 0x000fe40007810000 */
[----:B------:R-:W-:Y:S01]  /*13510*/  LEA R203, R55, R205, 0x1 ;  /* 0x000000cd37cb7211 */ /* 0x000fe200078e08ff */
        /* <DEDUP_REMOVED lines=21> */
[----:B--2---:R-:W-:Y:S01]  /*13670*/  LDSM.16.MT88.4 R20, [R206+0xc800] ;  /* 0x00c80000ce14783b */ /* 0x004fe20000004200 */
        /* <DEDUP_REMOVED lines=8> */
[----:B------:R-:W-:Y:S01]  /*13700*/  FMNMX.FTZ R17, R145, R6, !PT ;  /* 0x0000000691117209 */ /* 0x000fe20007810000 */
[----:B------:R-:W-:Y:S03]  /*13710*/  LDSM.16.MT88.4 R28, [R203+0xc800] ;  /* 0x00c80000cb1c783b */ /* 0x000fe60000004200 */
[----:B------:R-:W-:-:S04]  /*13720*/  FMNMX.FTZ R17, R144, R17, !PT ;  /* 0x0000001190117209 */ /* 0x000fc80007810000 */
[----:B------:R-:W-:-:S05]  /*13730*/  FMNMX.FTZ R17, R166, R17, !PT ;  /* 0x00000011a6117209 */ /* 0x000fca0007810000 */
[----:B------:R-:W2:Y:S01]  /*13740*/  SHFL.BFLY PT, R6, R17, 0x2, 0x1f ;  /* 0x0c401f0011067f89 */ /* 0x000ea200000e0000 */
[----:B-1----:R-:W-:-:S05]  /*13750*/  FMNMX.FTZ R7, R16, R7, !PT ;  /* 0x0000000710077209 */ /* 0x002fca0007810000 */
[----:B------:R-:W1:Y:S01]  /*13760*/  SHFL.BFLY PT, R132, R7, 0x1, 0x1f ;  /* 0x0c201f0007847f89 */ /* 0x000e6200000e0000 */
[----:B--2---:R-:W-:-:S03]  /*13770*/  FMNMX.FTZ R6, R17, R6, !PT ;  /* 0x0000000611067209 */ /* 0x004fc60007810000 */
[----:B------:R-:W-:Y:S04]  /*13780*/  LDSM.16.MT88.4 R16, [R204+0xe800] ;  /* 0x00e80000cc10783b */ /* 0x000fe80000004200 */
[----:B------:R-:W2:Y:S01]  /*13790*/  SHFL.BFLY PT, R5, R6, 0x1, 0x1f ;  /* 0x0c201f0006057f89 */ /* 0x000ea200000e0000 */
[----:B-1----:R-:W-:-:S04]  /*137a0*/  FMNMX.FTZ R132, R7, R132, !PT ;  /* 0x0000008407847209 */ /* 0x002fc80007810000 */
[----:B------:R-:W-:Y:S01]  /*137b0*/  FSETP.NEU.FTZ.AND P2, PT, R132, -INF , PT ;  /* 0xff8000008400780b */ /* 0x000fe20003f5d000 */
[----:B---3--:R-:W-:-:S05]  /*137c0*/  FMUL.FTZ R173, R168, R132 ;  /* 0x00000084a8ad7220 */ /* 0x008fca0000410000 */
[----:B------:R-:W-:-:S05]  /*137d0*/  FSEL R173, R173, RZ, P2 ;  /* 0x000000ffadad7208 */ /* 0x000fca0001000000 */
[-CC-:B------:R-:W-:Y:S01]  /*137e0*/  FFMA.FTZ R158, R3, R168.reuse, -R173.reuse ;  /* 0x000000a8039e7223 */ /* 0x180fe200000108ad */
[----:B--2---:R-:W-:Y:S01]  /*137f0*/  FMNMX.FTZ R3, R6, R5, !PT ;  /* 0x0000000506037209 */ /* 0x004fe20007810000 */
[-CC-:B------:R-:W-:Y:S02]  /*13800*/  FFMA.FTZ R157, R42, R168.reuse, -R173.reuse ;  /* 0x000000a82a9d7223 */ /* 0x180fe400000108ad */
[-CC-:B------:R-:W-:Y:S01]  /*13810*/  FFMA.FTZ R156, R48, R168.reuse, -R173.reuse ;  /* 0x000000a8309c7223 */ /* 0x180fe200000108ad */
[----:B------:R-:W-:Y:S01]  /*13820*/  FSETP.NEU.FTZ.AND P2, PT, R3, -INF , PT ;  /* 0xff8000000300780b */ /* 0x000fe20003f5d000 */
[----:B------:R-:W-:Y:S01]  /*13830*/  FMUL.FTZ R167, R168, R3 ;  /* 0x00000003a8a77220 */ /* 0x000fe20000410000 */
[----:B------:R-:W-:Y:S01]  /*13840*/  MUFU.EX2 R158, R158 ;  /* 0x0000009e009e7308 */ /* 0x000fe20000000800 */
[-CC-:B------:R-:W-:Y:S02]  /*13850*/  FFMA.FTZ R151, R49, R168.reuse, -R173.reuse ;  /* 0x000000a831977223 */ /* 0x180fe400000108ad */
[-CC-:B------:R-:W-:Y:S01]  /*13860*/  FFMA.FTZ R154, R15, R168.reuse, -R173.reuse ;  /* 0x000000a80f9a7223 */ /* 0x180fe200000108ad */
[----:B------:R-:W-:Y:S01]  /*13870*/  FSEL R167, R167, RZ, P2 ;  /* 0x000000ffa7a77208 */ /* 0x000fe20001000000 */
[----:B------:R-:W-:-:S02]  /*13880*/  FFMA.FTZ R149, R14, R168, -R173 ;  /* 0x000000a80e957223 */ /* 0x000fc400000108ad */
[-C--:B------:R-:W-:Y:S01]  /*13890*/  FFMA.FTZ R150, R12, R168.reuse, -R173 ;  /* 0x000000a80c967223 */ /* 0x080fe200000108ad */
[----:B------:R-:W1:Y:S01]  /*138a0*/  MUFU.EX2 R157, R157 ;  /* 0x0000009d009d7308 */ /* 0x000e620000000800 */
[-CC-:B------:R-:W-:Y:S02]  /*138b0*/  FFMA.FTZ R160, R43, R168.reuse, -R167.reuse ;  /* 0x000000a82ba07223 */ /* 0x180fe400000108a7 */
[----:B------:R-:W2:Y:S01]  /*138c0*/  LDSM.16.MT88.4 R40, [R206+0xe000] ;  /* 0x00e00000ce28783b */ /* 0x000ea20000004200 */
[-CC-:B------:R-:W-:Y:S02]  /*138d0*/  FFMA.FTZ R159, R4, R168.reuse, -R167.reuse ;  /* 0x000000a8049f7223 */ /* 0x180fe400000108a7 */
[-CC-:B------:R-:W-:Y:S01]  /*138e0*/  FFMA.FTZ R161, R50, R168.reuse, -R167.reuse ;  /* 0x000000a832a17223 */ /* 0x180fe200000108a7 */
[----:B------:R-:W-:Y:S01]  /*138f0*/  LDSM.16.MT88.4 R4, [R203+0x10000] ;  /* 0x01000000cb04783b */ /* 0x000fe20000004200 */
[-CC-:B------:R-:W-:Y:S01]  /*13900*/  FFMA.FTZ R152, R24, R168.reuse, -R167.reuse ;  /* 0x000000a818987223 */ /* 0x180fe200000108a7 */
[----:B------:R-:W-:Y:S01]  /*13910*/  MUFU.EX2 R156, R156 ;  /* 0x0000009c009c7308 */ /* 0x000fe20000000800 */
[-CC-:B------:R-:W-:Y:S01]  /*13920*/  FFMA.FTZ R155, R11, R168.reuse, -R167.reuse ;  /* 0x000000a80b9b7223 */ /* 0x180fe200000108a7 */
[----:B------:R-:W3:Y:S01]  /*13930*/  LDSM.16.MT88.4 R48, [R205+0xe000] ;  /* 0x00e00000cd30783b */ /* 0x000ee20000004200 */
[----:B------:R-:W-:-:S02]  /*13940*/  FFMA.FTZ R148, R10, R168, -R167 ;  /* 0x000000a80a947223 */ /* 0x000fc400000108a7 */
[-CC-:B------:R-:W-:Y:S01]  /*13950*/  FFMA.FTZ R153, R9, R168.reuse, -R167.reuse ;  /* 0x000000a809997223 */ /* 0x180fe200000108a7 */
[----:B------:R-:W-:Y:S01]  /*13960*/  LDSM.16.MT88.4 R24, [R205+0xe800] ;  /* 0x00e80000cd18783b */ /* 0x000fe20000004200 */
[----:B------:R-:W-:Y:S01]  /*13970*/  FFMA.FTZ R0, R8, R168, -R167 ;  /* 0x000000a808007223 */ /* 0x000fe200000108a7 */
[----:B------:R-:W4:Y:S01]  /*13980*/  MUFU.EX2 R151, R151 ;  /* 0x0000009700977308 */ /* 0x000f220000000800 */
[----:B-1----:R-:W-:Y:S01]  /*13990*/  F2FP.BF16.PACK_AB R96, R157, R158 ;  /* 0x0000009e9d60723e */ /* 0x002fe200000010ff */
[----:B------:R-:W1:Y:S01]  /*139a0*/  LDSM.16.MT88.4 R8, [R206+0xe800] ;  /* 0x00e80000ce08783b */ /* 0x000e620000004200 */
[-CC-:B------:R-:W-:Y:S02]  /*139b0*/  FFMA.FTZ R139, R13, R168.reuse, -R173.reuse ;  /* 0x000000a80d8b7223 */ /* 0x180fe400000108ad */
[-CC-:B------:R-:W-:Y:S01]  /*139c0*/  FFMA.FTZ R162, R162, R168.reuse, -R173.reuse ;  /* 0x000000a8a2a27223 */ /* 0x180fe200000108ad */
[----:B------:R-:W5:Y:S01]  /*139d0*/  LDSM.16.MT88.4 R12, [R203+0xe800] ;  /* 0x00e80000cb0c783b */ /* 0x000f620000004200 */
[-CC-:B------:R-:W-:Y:S01]  /*139e0*/  FFMA.FTZ R165, R165, R168.reuse, -R173.reuse ;  /* 0x000000a8a5a57223 */ /* 0x180fe200000108ad */
[----:B------:R-:W-:Y:S01]  /*139f0*/  MUFU.EX2 R159, R159 ;  /* 0x0000009f009f7308 */ /* 0x000fe20000000800 */
[----:B------:R-:W-:-:S02]  /*13a00*/  FFMA.FTZ R163, R163, R168, -R173 ;  /* 0x000000a8a3a37223 */ /* 0x000fc400000108ad */
[-C--:B------:R-:W-:Y:S02]  /*13a10*/  FFMA.FTZ R164, R164, R168.reuse, -R173 ;  /* 0x000000a8a4a47223 */ /* 0x080fe400000108ad */
[-CC-:B------:R-:W-:Y:S02]  /*13a20*/  FFMA.FTZ R169, R169, R168.reuse, -R167.reuse ;  /* 0x000000a8a9a97223 */ /* 0x180fe400000108a7 */
[--C-:B------:R-:W-:Y:S01]  /*13a30*/  FFMA.FTZ R170, R170, R168, -R167.reuse ;  /* 0x000000a8aaaa7223 */ /* 0x100fe200000108a7 */
[----:B------:R-:W2:Y:S01]  /*13a40*/  MUFU.EX2 R160, R160 ;  /* 0x000000a000a07308 */ /* 0x000ea20000000800 */
[----:B----4-:R-:W-:Y:S01]  /*13a50*/  F2FP.BF16.PACK_AB R98, R151, R156 ;  /* 0x0000009c9762723e */ /* 0x010fe200000010ff */
[-CC-:B------:R-:W-:Y:S02]  /*13a60*/  FFMA.FTZ R171, R171, R168.reuse, -R167.reuse ;  /* 0x000000a8abab7223 */ /* 0x180fe400000108a7 */
[-C--:B------:R-:W-:Y:S02]  /*13a70*/  FFMA.FTZ R172, R172, R168.reuse, -R167 ;  /* 0x000000a8acac7223 */ /* 0x080fe400000108a7 */
[----:B------:R-:W-:-:S02]  /*13a80*/  FFMA.FTZ R176, R176, R168, -R173 ;  /* 0x000000a8b0b07223 */ /* 0x000fc400000108ad */
[----:B------:R-:W-:Y:S01]  /*13a90*/  MUFU.EX2 R161, R161 ;  /* 0x000000a100a17308 */ /* 0x000fe20000000800 */
[-CC-:B------:R-:W-:Y:S02]  /*13aa0*/  FFMA.FTZ R175, R175, R168.reuse, -R173.reuse ;  /* 0x000000a8afaf7223 */ /* 0x180fe400000108ad */
[-CC-:B------:R-:W-:Y:S02]  /*13ab0*/  FFMA.FTZ R174, R174, R168.reuse, -R173.reuse ;  /* 0x000000a8aeae7223 */ /* 0x180fe400000108ad */
[-C--:B------:R-:W-:Y:S02]  /*13ac0*/  FFMA.FTZ R229, R147, R168.reuse, -R173 ;  /* 0x000000a893e57223 */ /* 0x080fe400000108ad */
[-CC-:B------:R-:W-:Y:S01]  /*13ad0*/  FFMA.FTZ R173, R146, R168.reuse, -R167.reuse ;  /* 0x000000a892ad7223 */ /* 0x180fe200000108a7 */
[----:B------:R-:W4:Y:S01]  /*13ae0*/  MUFU.EX2 R152, R152 ;  /* 0x0000009800987308 */ /* 0x000f220000000800 */
[----:B--2---:R-:W-:Y:S01]  /*13af0*/  F2FP.BF16.PACK_AB R97, R160, R159 ;  /* 0x0000009fa061723e */ /* 0x004fe200000010ff */
        /* <DEDUP_REMOVED lines=9> */
[----:B------:R-:W2:Y:S01]  /*13b90*/  MUFU.EX2 R149, R149 ;  /* 0x0000009500957308 */ /* 0x000ea20000000800 */
        /* <DEDUP_REMOVED lines=19> */
[C---:B---3--:R-:W-:Y:S02]  /*13cd0*/  HMMA.16816.F32.BF16 R44, R96.reuse, R48, RZ ;  /* 0x00000030602c723c */ /* 0x048fe400000418ff */
[----:B------:R-:W-:Y:S06]  /*13ce0*/  MUFU.EX2 R163, R163 ;  /* 0x000000a300a37308 */ /* 0x000fec0000000800 */
[C---:B------:R-:W-:Y:S02]  /*13cf0*/  HMMA.16816.F32.BF16 R60, R96.reuse, R64, RZ ;  /* 0x00000040603c723c */ /* 0x040fe400000418ff */
[----:B------:R-:W-:Y:S06]  /*13d00*/  MUFU.EX2 R164, R164 ;  /* 0x000000a400a47308 */ /* 0x000fec0000000800 */
[C---:B------:R-:W-:Y:S02]  /*13d10*/  HMMA.16816.F32.BF16 R68, R96.reuse, R72, RZ ;  /* 0x000000486044723c */ /* 0x040fe400000418ff */
[----:B------:R-:W-:Y:S06]  /*13d20*/  MUFU.EX2 R169, R169 ;  /* 0x000000a900a97308 */ /* 0x000fec0000000800 */
[C---:B------:R-:W-:Y:S02]  /*13d30*/  HMMA.16816.F32.BF16 R76, R96.reuse, R80, RZ ;  /* 0x00000050604c723c */ /* 0x040fe400000418ff */
[----:B------:R-:W3:Y:S06]  /*13d40*/  MUFU.EX2 R170, R170 ;  /* 0x000000aa00aa7308 */ /* 0x000eec0000000800 */
        /* <DEDUP_REMOVED lines=72> */
[----:B---3--:R-:W-:Y:S01]  /*141d0*/  F2FP.BF16.PACK_AB R5, R170, R169 ;  /* 0x000000a9aa05723e */ /* 0x008fe200000010ff */
        /* <DEDUP_REMOVED lines=12> */
[C---:B--2---:R-:W-:Y:S08]  /*142a0*/  HMMA.16816.F32.BF16 R120, R4.reuse, R16, R120 ;  /* 0x000000100478723c */ /* 0x044ff00000041878 */
        /* <DEDUP_REMOVED lines=144> */
.L_x_2651:
[----:B------:R-:W-:Y:S02]  /*14bb0*/  ULDC.64 UR4, c[0x0][0x118] ;  /* 0x0000460000047ab9 */ /* 0x000fe40000000a00 */
[----:B------:R-:W2:Y:S02]  /*14bc0*/  LD.E R6, [R230.64+0x40] ;  /* 0x00004004e6067980 */ /* 0x000ea4000c101900 */
[----:B--2---:R-:W-:-:S04]  /*14bd0*/  LEA R6, -R6, RZ, 0x6 ;  /* 0x000000ff06067211 */ /* 0x004fc800078e31ff */
[----:B------:R-:W-:Y:S02]  /*14be0*/  SHF.R.S32.HI R4, RZ, 0x1f, R6 ;  /* 0x0000001fff047819 */ /* 0x000fe40000011406 */
.L_x_2652:
[----:B------:R-:W-:Y:S05]  /*14bf0*/  BSYNC B0 ;  /* 0x0000000000007941 */ /* 0x000fea0003800000 */
.L_x_2650:
[----:B------:R-:W-:Y:S01]  /*14c00*/  IMAD.SHL.U32 R5, R136, 0x20, RZ ;  /* 0x0000002088057824 */ /* 0x000fe200078e00ff */
[----:B------:R-:W-:Y:S01]  /*14c10*/  LEA R210, P2, R6, R210, 0x1 ;  /* 0x000000d206d27211 */ /* 0x000fe200078408ff */
[----:B------:R-:W-:Y:S01]  /*14c20*/  ULDC.64 UR4, c[0x0][0x118] ;  /* 0x0000460000047ab9 */ /* 0x000fe20000000a00 */
[----:B------:R-:W-:Y:S02]  /*14c30*/  SHF.L.U64.HI R0, R136, 0x5, R137 ;  /* 0x0000000588007819 */ /* 0x000fe40000010289 */
        /* <DEDUP_REMOVED lines=25> */
[----:B------:R-:W-:Y:S04]  /*14dd0*/  LDSM.16.M88.4 R148, [R200] ;  /* 0x00000000c894783b */ /* 0x000fe80000000200 */
[----:B------:R-:W1:Y:S04]  /*14de0*/  LDSM.16.M88.4 R20, [R199] ;  /* 0x00000000c714783b */ /* 0x000e680000000200 */
[----:B------:R-:W1:Y:S04]  /*14df0*/  LDSM.16.M88.4 R160, [R201+0x7000] ;  /* 0x00700000c9a0783b */ /* 0x000e680000000200 */
[----:B------:R-:W1:Y:S04]  /*14e00*/  LDSM.16.M88.4 R168, [R201+0x7800] ;  /* 0x00780000c9a8783b */ /* 0x000e680000000200 */
[----:B--2---:R-:W5:Y:S04]  /*14e10*/  LDSM.16.M88.4 R8, [R195] ;  /* 0x00000000c308783b */ /* 0x004f680000000200 */
[----:B------:R-:W2:Y:S01]  /*14e20*/  LD.E R0, [R230.64+0x18c] ;  /* 0x00018c04e6007980 */ /* 0x000ea2000c101900 */
[----:B------:R-:W-:Y:S01]  /*14e30*/  ISETP.GE.AND P1, PT, R133, 0x3, PT ;  /* 0x000000038500780c */ /* 0x000fe20003f26270 */
[----:B------:R-:W-:Y:S02]  /*14e40*/  BSSY B1, `(.L_x_2653) ;  /* 0x000018c000017945 */ /* 0x000fe40003800000 */
[----:B------:R-:W-:Y:S04]  /*14e50*/  LDSM.16.M88.4 R152, [R198] ;  /* 0x00000000c698783b */ /* 0x000fe80000000200 */
[----:B------:R-:W1:Y:S01]  /*14e60*/  LDSM.16.M88.4 R32, [R196+0x6000] ;  /* 0x00600000c420783b */ /* 0x000e620000000200 */
[C---:B----4-:R-:W-:Y:S03]  /*14e70*/  HMMA.16816.F32.BF16 R16, R176.reuse, R12, RZ ;  /* 0x0000000cb010723c */ /* 0x050fe600000418ff */
[----:B------:R-:W4:Y:S04]  /*14e80*/  LDSM.16.M88.4 R24, [R194] ;  /* 0x00000000c218783b */ /* 0x000f280000000200 */
[----:B------:R-:W4:Y:S01]  /*14e90*/  LDSM.16.M88.4 R172, [R193] ;  /* 0x00000000c1ac783b */ /* 0x000f220000000200 */
[C---:B------:R-:W-:Y:S03]  /*14ea0*/  HMMA.16816.F32.BF16 R12, R176.reuse, R14, RZ ;  /* 0x0000000eb00c723c */ /* 0x040fe600000418ff */
[----:B---3--:R-:W3:Y:S04]  /*14eb0*/  LDSM.16.M88.4 R4, [R196+0x6800] ;  /* 0x00680000c404783b */ /* 0x008ee80000000200 */
[----:B------:R-:W-:Y:S01]  /*14ec0*/  LDSM.16.M88.4 R140, [R196+0x7000] ;  /* 0x00700000c48c783b */ /* 0x000fe20000000200 */
[C---:B-----5:R-:W-:Y:S03]  /*14ed0*/  HMMA.16816.F32.BF16 R28, R176.reuse, R144, RZ ;  /* 0x00000090b01c723c */ /* 0x060fe600000418ff */
        /* <DEDUP_REMOVED lines=16> */
[----:B------:R-:W5:Y:S07]  /*14fe0*/  LDSM.16.M88.4 R8, [R192+0x800] ;  /* 0x00080000c008783b */ /* 0x000f6e0000000200 */
[C---:B------:R-:W-:Y:S08]  /*14ff0*/  HMMA.16816.F32.BF16 R16, R152.reuse, R32, R16 ;  /* 0x000000209810723c */ /* 0x040ff00000041810 */
[----:B------:R-:W-:Y:S01]  /*15000*/  HMMA.16816.F32.BF16 R12, R152, R34, R12 ;  /* 0x00000022980c723c */ /* 0x000fe2000004180c */
[----:B------:R-:W-:Y:S07]  /*15010*/  LDSM.16.M88.4 R32, [R201+0x8000] ;  /* 0x00800000c920783b */ /* 0x000fee0000000200 */
[C---:B----4-:R-:W-:Y:S08]  /*15020*/  HMMA.16816.F32.BF16 R164, R148.reuse, R24, R164 ;  /* 0x0000001894a4723c */ /* 0x050ff000000418a4 */
[C---:B------:R-:W-:Y:S01]  /*15030*/  HMMA.16816.F32.BF16 R160, R148.reuse, R26, R160 ;  /* 0x0000001a94a0723c */ /* 0x040fe200000418a0 */
[----:B------:R-:W-:Y:S07]  /*15040*/  LDSM.16.M88.4 R24, [R192+0x1000] ;  /* 0x00100000c018783b */ /* 0x000fee0000000200 */
[C---:B------:R-:W-:Y:S08]  /*15050*/  HMMA.16816.F32.BF16 R156, R148.reuse, R172, R156 ;  /* 0x000000ac949c723c */ /* 0x040ff0000004189c */
[----:B------:R-:W-:Y:S01]  /*15060*/  HMMA.16816.F32.BF16 R176, R148, R174, R176 ;  /* 0x000000ae94b0723c */ /* 0x000fe200000418b0 */
[----:B------:R-:W4:Y:S04]  /*15070*/  LDSM.16.M88.4 R148, [R202+0x2000] ;  /* 0x00200000ca94783b */ /* 0x000f280000000200 */
[----:B------:R-:W-:Y:S03]  /*15080*/  LDSM.16.M88.4 R172, [R192+0x1800] ;  /* 0x00180000c0ac783b */ /* 0x000fe60000000200 */
[C---:B---3--:R-:W-:Y:S08]  /*15090*/  HMMA.16816.F32.BF16 R28, R152.reuse, R4, R28 ;  /* 0x00000004981c723c */ /* 0x048ff0000004181c */
[----:B------:R-:W-:Y:S01]  /*150a0*/  HMMA.16816.F32.BF16 R144, R152, R6, R144 ;  /* 0x000000069890723c */ /* 0x000fe20000041890 */
[----:B------:R-:W3:Y:S07]  /*150b0*/  LDSM.16.M88.4 R4, [R201+0x8800] ;  /* 0x00880000c904783b */ /* 0x000eee0000000200 */
[C---:B-1----:R-:W-:Y:S08]  /*150c0*/  HMMA.16816.F32.BF16 R16, R168.reuse, R20, R16 ;  /* 0x00000014a810723c */ /* 0x042ff00000041810 */
[----:B------:R-:W-:Y:S01]  /*150d0*/  HMMA.16816.F32.BF16 R12, R168, R22, R12 ;  /* 0x00000016a80c723c */ /* 0x000fe2000004180c */
[----:B------:R-:W-:Y:S07]  /*150e0*/  LDSM.16.M88.4 R20, [R191] ;  /* 0x00000000bf14783b */ /* 0x000fee0000000200 */
[C---:B------:R-:W-:Y:S08]  /*150f0*/  HMMA.16816.F32.BF16 R164, R152.reuse, R140, R164 ;  /* 0x0000008c98a4723c */ /* 0x040ff000000418a4 */
[----:B------:R-:W-:Y:S01]  /*15100*/  HMMA.16816.F32.BF16 R160, R152, R142, R160 ;  /* 0x0000008e98a0723c */ /* 0x000fe200000418a0 */
[----:B------:R-:W-:Y:S07]  /*15110*/  LDSM.16.M88.4 R140, [R201+0x9000] ;  /* 0x00900000c98c783b */ /* 0x000fee0000000200 */
[C---:B-----5:R-:W-:Y:S08]  /*15120*/  HMMA.16816.F32.BF16 R28, R168.reuse, R8, R28 ;  /* 0x00000008a81c723c */ /* 0x060ff0000004181c */
[----:B------:R-:W-:Y:S01]  /*15130*/  HMMA.16816.F32.BF16 R144, R168, R10, R144 ;  /* 0x0000000aa890723c */ /* 0x000fe20000041890 */
[----:B------:R-:W1:Y:S07]  /*15140*/  LDSM.16.M88.4 R8, [R200+0x2000] ;  /* 0x00200000c808783b */ /* 0x000e6e0000000200 */
[C---:B------:R-:W-:Y:S08]  /*15150*/  HMMA.16816.F32.BF16 R156, R152.reuse, R180, R156 ;  /* 0x000000b4989c723c */ /* 0x040ff0000004189c */
[----:B------:R-:W-:Y:S01]  /*15160*/  HMMA.16816.F32.BF16 R176, R152, R182, R176 ;  /* 0x000000b698b0723c */ /* 0x000fe200000418b0 */
[----:B------:R-:W5:Y:S04]  /*15170*/  LDSM.16.M88.4 R152, [R201+0x9800] ;  /* 0x00980000c998783b */ /* 0x000f680000000200 */
[----:B------:R-:W-:Y:S03]  /*15180*/  LDSM.16.M88.4 R180, [R198+0x2000] ;  /* 0x00200000c6b4783b */ /* 0x000fe60000000200 */
[C---:B----4-:R-:W-:Y:S08]  /*15190*/  HMMA.16816.F32.BF16 R16, R148.reuse, R32, R16 ;  /* 0x000000209410723c */ /* 0x050ff00000041810 */
[----:B------:R-:W-:Y:S01]  /*151a0*/  HMMA.16816.F32.BF16 R12, R148, R34, R12 ;  /* 0x00000022940c723c */ /* 0x000fe2000004180c */
[----:B------:R-:W-:Y:S07]  /*151b0*/  LDSM.16.M88.4 R32, [R196+0x8000] ;  /* 0x00800000c420783b */ /* 0x000fee0000000200 */
[C---:B------:R-:W-:Y:S08]  /*151c0*/  HMMA.16816.F32.BF16 R164, R168.reuse, R24, R164 ;  /* 0x00000018a8a4723c */ /* 0x040ff000000418a4 */
[----:B------:R-:W-:Y:S01]  /*151d0*/  HMMA.16816.F32.BF16 R160, R168, R26, R160 ;  /* 0x0000001aa8a0723c */ /* 0x000fe200000418a0 */
[----:B------:R-:W4:Y:S07]  /*151e0*/  LDSM.16.M88.4 R24, [R190] ;  /* 0x00000000be18783b */ /* 0x000f2e0000000200 */
[C---:B---3--:R-:W-:Y:S08]  /*151f0*/  HMMA.16816.F32.BF16 R28, R148.reuse, R4, R28 ;  /* 0x00000004941c723c */ /* 0x048ff0000004181c */
[----:B------:R-:W-:Y:S01]  /*15200*/  HMMA.16816.F32.BF16 R144, R148, R6, R144 ;  /* 0x000000069490723c */ /* 0x000fe20000041890 */
[----:B------:R-:W3:Y:S07]  /*15210*/  LDSM.16.M88.4 R4, [R189] ;  /* 0x00000000bd04783b */ /* 0x000eee0000000200 */
        /* <DEDUP_REMOVED lines=10> */
[C---:B-----5:R-:W-:Y:S08]  /*152c0*/  HMMA.16816.F32.BF16 R156, R148.reuse, R152, R156 ;  /* 0x00000098949c723c */ /* 0x060ff0000004189c */
[----:B------:R-:W-:Y:S01]  /*152d0*/  HMMA.16816.F32.BF16 R176, R148, R154, R176 ;  /* 0x0000009a94b0723c */ /* 0x000fe200000418b0 */
[----:B------:R-:W-:Y:S04]  /*152e0*/  LDSM.16.M88.4 R152, [R202+0x4000] ;  /* 0x00400000ca98783b */ /* 0x000fe80000000200 */
[----:B------:R-:W-:Y:S03]  /*152f0*/  LDSM.16.M88.4 R148, [R187] ;  /* 0x00000000bb94783b */ /* 0x000fe60000000200 */
[C---:B----4-:R-:W-:Y:S08]  /*15300*/  HMMA.16816.F32.BF16 R28, R8.reuse, R24, R28 ;  /* 0x00000018081c723c */ /* 0x050ff0000004181c */
[----:B------:R-:W-:Y:S01]  /*15310*/  HMMA.16816.F32.BF16 R144, R8, R26, R144 ;  /* 0x0000001a0890723c */ /* 0x000fe20000041890 */
[----:B------:R-:W4:Y:S07]  /*15320*/  LDSM.16.M88.4 R24, [R196+0x8800] ;  /* 0x00880000c418783b */ /* 0x000f2e0000000200 */
[C---:B------:R-:W-:Y:S08]  /*15330*/  HMMA.16816.F32.BF16 R16, R180.reuse, R32, R16 ;  /* 0x00000020b410723c */ /* 0x040ff00000041810 */
[----:B------:R-:W-:Y:S01]  /*15340*/  HMMA.16816.F32.BF16 R12, R180, R34, R12 ;  /* 0x00000022b40c723c */ /* 0x000fe2000004180c */
[----:B------:R-:W-:Y:S07]  /*15350*/  LDSM.16.M88.4 R32, [R186] ;  /* 0x00000000ba20783b */ /* 0x000fee0000000200 */
[C---:B---3--:R-:W-:Y:S08]  /*15360*/  HMMA.16816.F32.BF16 R164, R8.reuse, R4, R164 ;  /* 0x0000000408a4723c */ /* 0x048ff000000418a4 */
        /* <DEDUP_REMOVED lines=9> */
[C---:B----4-:R-:W-:Y:S08]  /*15400*/  HMMA.16816.F32.BF16 R28, R180.reuse, R24, R28 ;  /* 0x00000018b41c723c */ /* 0x050ff0000004181c */
[----:B------:R-:W-:Y:S01]  /*15410*/  HMMA.16816.F32.BF16 R144, R180, R26, R144 ;  /* 0x0000001ab490723c */ /* 0x000fe20000041890 */
[----:B------:R-:W4:Y:S07]  /*15420*/  LDSM.16.M88.4 R24, [R198+0x4000] ;  /* 0x00400000c618783b */ /* 0x000f2e0000000200 */
        /* <DEDUP_REMOVED lines=20> */
[C---:B----4-:R-:W-:Y:S08]  /*15570*/  HMMA.16816.F32.BF16 R16, R24.reuse, R20, R16 ;  /* 0x000000141810723c */ /* 0x050ff00000041810 */
[----:B------:R-:W-:Y:S01]  /*15580*/  HMMA.16816.F32.BF16 R12, R24, R22, R12 ;  /* 0x00000016180c723c */ /* 0x000fe2000004180c */
[----:B------:R-:W4:Y:S07]  /*15590*/  LDSM.16.M88.4 R20, [R185] ;  /* 0x00000000b914783b */ /* 0x000f2e0000000200 */
[----:B------:R-:W-:Y:S08]  /*155a0*/  HMMA.16816.F32.BF16 R28, R140, R32, R28 ;  /* 0x000000208c1c723c */ /* 0x000ff0000004181c */
[----:B-1----:R-:W-:Y:S08]  /*155b0*/  HMMA.16816.F32.BF16 R164, R152, R148, R164 ;  /* 0x0000009498a4723c */ /* 0x002ff000000418a4 */
[----:B------:R-:W-:Y:S01]  /*155c0*/  HMMA.16816.F32.BF16 R144, R140, R34, R144 ;  /* 0x000000228c90723c */ /* 0x000fe20000041890 */
[----:B------:R-:W1:Y:S07]  /*155d0*/  LDSM.16.M88.4 R32, [R201+0xb800] ;  /* 0x00b80000c920783b */ /* 0x000e6e0000000200 */
[----:B------:R-:W-:Y:S08]  /*155e0*/  HMMA.16816.F32.BF16 R168, R152, R150, R168 ;  /* 0x0000009698a8723c */ /* 0x000ff000000418a8 */
[----:B---3--:R-:W-:Y:S08]  /*155f0*/  HMMA.16816.F32.BF16 R156, R172, R224, R156 ;  /* 0x000000e0ac9c723c */ /* 0x008ff0000004189c */
[----:B------:R-:W-:Y:S08]  /*15600*/  HMMA.16816.F32.BF16 R12, R8, R6, R12 ;  /* 0x00000006080c723c */ /* 0x000ff0000004180c */
[----:B------:R-:W-:Y:S08]  /*15610*/  HMMA.16816.F32.BF16 R180, R172, R226, R180 ;  /* 0x000000e2acb4723c */ /* 0x000ff000000418b4 */
[----:B-----5:R-:W-:Y:S08]  /*15620*/  HMMA.16816.F32.BF16 R28, R24, R176, R28 ;  /* 0x000000b0181c723c */ /* 0x020ff0000004181c */
[----:B----4-:R-:W-:Y:S01]  /*15630*/  HMMA.16816.F32.BF16 R164, R140, R20, R164 ;  /* 0x000000148ca4723c */ /* 0x010fe200000418a4 */
[----:B--2---:R-:W-:-:S02]  /*15640*/  FMUL.FTZ R12, R12, R0 ;  /* 0x000000000c0c7220 */ /* 0x004fc40000410000 */
[-C--:B------:R-:W-:Y:S02]  /*15650*/  FMUL.FTZ R13, R13, R0.reuse ;  /* 0x000000000d0d7220 */ /* 0x080fe40000410000 */
[-C--:B------:R-:W-:Y:S01]  /*15660*/  FMUL.FTZ R14, R14, R0.reuse ;  /* 0x000000000e0e7220 */ /* 0x080fe20000410000 */
[----:B------:R-:W-:Y:S01]  /*15670*/  MUFU.TANH R151, R12 ;  /* 0x0000000c00977308 */ /* 0x000fe20000002400 */
[-C--:B------:R-:W-:Y:S01]  /*15680*/  FMUL.FTZ R176, R15, R0.reuse ;  /* 0x000000000fb07220 */ /* 0x080fe20000410000 */
[----:B------:R-:W-:Y:S01]  /*15690*/  HMMA.16816.F32.BF16 R168, R140, R22, R168 ;  /* 0x000000168ca8723c */ /* 0x000fe200000418a8 */
[----:B------:R-:W2:Y:S05]  /*156a0*/  LDSM.16.M88.4 R20, [R184] ;  /* 0x00000000b814783b */ /* 0x000eaa0000000200 */
[----:B------:R-:W-:Y:S02]  /*156b0*/  MUFU.TANH R176, R176 ;  /* 0x000000b000b07308 */ /* 0x000fe40000002400 */
[----:B------:R-:W-:Y:S01]  /*156c0*/  HMMA.16816.F32.BF16 R16, R8, R4, R16 ;  /* 0x000000040810723c */ /* 0x000fe20000041810 */
[----:B------:R-:W3:Y:S07]  /*156d0*/  LDSM.16.M88.4 R4, [R196+0xb000] ;  /* 0x00b00000c404783b */ /* 0x000eee0000000200 */
[C---:B-1----:R-:W-:Y:S01]  /*156e0*/  HMMA.16816.F32.BF16 R156, R152.reuse, R32, R156 ;  /* 0x00000020989c723c */ /* 0x042fe2000004189c */
[----:B------:R-:W1:Y:S07]  /*156f0*/  S2R R32, SR_TID.X ;  /* 0x0000000000207919 */ /* 0x000e6e0000002100 */
[----:B------:R-:W-:Y:S08]  /*15700*/  HMMA.16816.F32.BF16 R180, R152, R34, R180 ;  /* 0x0000002298b4723c */ /* 0x000ff000000418b4 */
[----:B------:R-:W-:Y:S01]  /*15710*/  HMMA.16816.F32.BF16 R28, R8, R160, R28 ;  /* 0x000000a0081c723c */ /* 0x000fe2000004181c */
[----:B------:R-:W-:Y:S01]  /*15720*/  MUFU.TANH R160, R13 ;  /* 0x0000000d00a07308 */ /* 0x000fe20000002400 */
[----:B------:R-:W-:-:S02]  /*15730*/  FMUL.FTZ R16, R16, R0 ;  /* 0x0000000010107220 */ /* 0x000fc40000410000 */
[-C--:B------:R-:W-:Y:S02]  /*15740*/  FMUL.FTZ R17, R17, R0.reuse ;  /* 0x0000000011117220 */ /* 0x080fe40000410000 */
[-C--:B------:R-:W-:Y:S02]  /*15750*/  FMUL.FTZ R148, R18, R0.reuse ;  /* 0x0000000012947220 */ /* 0x080fe40000410000 */
[-C--:B------:R-:W-:Y:S01]  /*15760*/  FMUL.FTZ R150, R19, R0.reuse ;  /* 0x0000000013967220 */ /* 0x080fe20000410000 */
[----:B------:R4:W-:Y:S01]  /*15770*/  MUFU.TANH R161, R14 ;  /* 0x0000000e00a17308 */ /* 0x0009e20000002400 */
[----:B--2---:R-:W-:Y:S07]  /*15780*/  HMMA.16816.F32.BF16 R156, R140, R20, R156 ;  /* 0x000000148c9c723c */ /* 0x004fee000004189c */
[----:B------:R-:W-:Y:S01]  /*15790*/  MUFU.TANH R139, R16 ;  /* 0x00000010008b7308 */ /* 0x000fe20000002400 */
[----:B------:R-:W-:Y:S06]  /*157a0*/  HMMA.16816.F32.BF16 R144, R24, R178, R144 ;  /* 0x000000b21890723c */ /* 0x000fec0000041890 */
[-C--:B------:R-:W-:Y:S01]  /*157b0*/  FMUL.FTZ R28, R28, R0.reuse ;  /* 0x000000001c1c7220 */ /* 0x080fe20000410000 */
[----:B----4-:R-:W2:Y:S01]  /*157c0*/  LDSM.16.M88.4 R12, [R196+0xb800] ;  /* 0x00b80000c40c783b */ /* 0x010ea20000000200 */
[----:B------:R4:W5:Y:S01]  /*157d0*/  MUFU.TANH R149, R17 ;  /* 0x0000001100957308 */ /* 0x0009620000002400 */
[----:B------:R-:W-:Y:S01]  /*157e0*/  HMMA.16816.F32.BF16 R180, R140, R22, R180 ;  /* 0x000000168cb4723c */ /* 0x000fe200000418b4 */
[----:B------:R-:W-:-:S02]  /*157f0*/  FMUL.FTZ R30, R30, R0 ;  /* 0x000000001e1e7220 */ /* 0x000fc40000410000 */
[-C--:B------:R-:W-:Y:S02]  /*15800*/  FMUL.FTZ R31, R31, R0.reuse ;  /* 0x000000001f1f7220 */ /* 0x080fe40000410000 */
[----:B------:R-:W-:Y:S02]  /*15810*/  FMUL.FTZ R29, R29, R0 ;  /* 0x000000001d1d7220 */ /* 0x000fe40000410000 */
[----:B-1----:R-:W-:Y:S01]  /*15820*/  IMAD.SHL.U32 R22, R32, 0x2, RZ ;  /* 0x0000000220167824 */ /* 0x002fe200078e00ff */
[C---:B---3--:R-:W-:Y:S01]  /*15830*/  HMMA.16816.F32.BF16 R164, R24.reuse, R4, R164 ;  /* 0x0000000418a4723c */ /* 0x048fe200000418a4 */
[----:B------:R-:W1:Y:S03]  /*15840*/  MUFU.TANH R150, R150 ;  /* 0x0000009600967308 */ /* 0x000e660000002400 */
[----:B------:R-:W-:Y:S01]  /*15850*/  LOP3.LUT R22, R22, 0x6, RZ, 0xc0, !PT ;  /* 0x0000000616167812 */ /* 0x000fe200078ec0ff */
[----:B----4-:R-:W3:Y:S03]  /*15860*/  LDSM.16.M88.4 R16, [R192+0x5000] ;  /* 0x00500000c010783b */ /* 0x010ee60000000200 */
[----:B------:R-:W-:Y:S01]  /*15870*/  HMMA.16816.F32.BF16 R168, R24, R6, R168 ;  /* 0x0000000618a8723c */ /* 0x000fe200000418a8 */
[----:B------:R-:W4:Y:S01]  /*15880*/  MUFU.TANH R28, R28 ;  /* 0x0000001c001c7308 */ /* 0x000f220000002400 */
[----:B------:R-:W1:Y:S01]  /*15890*/  LDSM.16.M88.4 R4, [R192+0x5800] ;  /* 0x00580000c004783b */ /* 0x000e620000000200 */
[----:B------:R-:W-:-:S05]  /*158a0*/  DEPBAR.LE SB0, 0x0 ;  /* 0x000080000000791a */ /* 0x000fca0000000000 */
[----:B------:R-:W-:Y:S01]  /*158b0*/  HMMA.16816.F32.BF16 R144, R8, R162, R144 ;  /* 0x000000a20890723c */ /* 0x000fe20000041890 */
[----:B------:R-:W1:Y:S08]  /*158c0*/  MUFU.TANH R30, R30 ;  /* 0x0000001e001e7308 */ /* 0x000e700000002400 */
[----:B------:R-:W1:Y:S01]  /*158d0*/  MUFU.TANH R31, R31 ;  /* 0x0000001f001f7308 */ /* 0x000e620000002400 */
[C---:B--2---:R-:W-:Y:S07]  /*158e0*/  HMMA.16816.F32.BF16 R156, R24.reuse, R12, R156 ;  /* 0x0000000c189c723c */ /* 0x044fee000004189c */
[----:B------:R-:W-:Y:S01]  /*158f0*/  MUFU.TANH R29, R29 ;  /* 0x0000001d001d7308 */ /* 0x000fe20000002400 */
[----:B------:R-:W-:Y:S01]  /*15900*/  IMAD R13, R219, 0x40, R22 ;  /* 0x00000040db0d7824 */ /* 0x000fe200078e0216 */
[----:B------:R-:W-:Y:S05]  /*15910*/  HMMA.16816.F32.BF16 R180, R24, R14, R180 ;  /* 0x0000000e18b4723c */ /* 0x000fea00000418b4 */
[-C--:B------:R-:W-:Y:S01]  /*15920*/  FMUL.FTZ R21, R146, R0.reuse ;  /* 0x0000000092157220 */ /* 0x080fe20000410000 */
[----:B------:R-:W-:Y:S01]  /*15930*/  MUFU.TANH R148, R148 ;  /* 0x0000009400947308 */ /* 0x000fe20000002400 */
[----:B------:R-:W-:Y:S01]  /*15940*/  FMUL.FTZ R20, R147, R0 ;  /* 0x0000000093147220 */ /* 0x000fe20000410000 */
[----:B------:R-:W-:-:S02]  /*15950*/  IADD3 R23, R13, 0x11, RZ ;  /* 0x000000110d177810 */ /* 0x000fc40007ffe0ff */
[----:B------:R-:W-:Y:S01]  /*15960*/  IADD3 R15, R13, 0x10, RZ ;  /* 0x000000100d0f7810 */ /* 0x000fe20007ffe0ff */
[C---:B---3--:R-:W-:Y:S03]  /*15970*/  HMMA.16816.F32.BF16 R164, R8.reuse, R16, R164 ;  /* 0x0000001008a4723c */ /* 0x048fe600000418a4 */
[----:B------:R-:W-:Y:S04]  /*15980*/  MUFU.TANH R21, R21 ;  /* 0x0000001500157308 */ /* 0x000fe80000002400 */
[-C--:B------:R-:W-:Y:S01]  /*15990*/  FMUL.FTZ R16, R144, R0.reuse ;  /* 0x0000000090107220 */ /* 0x080fe20000410000 */
[----:B------:R-:W-:Y:S01]  /*159a0*/  HMMA.16816.F32.BF16 R168, R8, R18, R168 ;  /* 0x0000001208a8723c */ /* 0x000fe200000418a8 */
[----:B------:R-:W-:-:S02]  /*159b0*/  FMUL.FTZ R17, R145, R0 ;  /* 0x0000000091117220 */ /* 0x000fc40000410000 */
[----:B------:R-:W-:Y:S04]  /*159c0*/  MUFU.TANH R20, R20 ;  /* 0x0000001400147308 */ /* 0x000fe80000002400 */
[----:B------:R-:W-:Y:S01]  /*159d0*/  IADD3 R19, R13, 0x1, RZ ;  /* 0x000000010d137810 */ /* 0x000fe20007ffe0ff */
[----:B-1----:R-:W-:Y:S03]  /*159e0*/  HMMA.16816.F32.BF16 R156, R8, R4, R156 ;  /* 0x00000004089c723c */ /* 0x002fe6000004189c */
[----:B------:R-:W1:Y:S01]  /*159f0*/  MUFU.TANH R16, R16 ;  /* 0x0000001000107308 */ /* 0x000e620000002400 */
[C---:B------:R-:W-:Y:S02]  /*15a00*/  ISETP.GE.AND P5, PT, R19.reuse, R2, PT ;  /* 0x000000021300720c */ /* 0x040fe40003fa6270 */
[----:B------:R-:W-:-:S02]  /*15a10*/  ISETP.GE.AND P6, PT, R19, R138, PT ;  /* 0x0000008a1300720c */ /* 0x000fc40003fc6270 */
[C---:B------:R-:W-:Y:S01]  /*15a20*/  IADD3 R5, R13.reuse, 0x8, RZ ;  /* 0x000000080d057810 */ /* 0x040fe20007ffe0ff */
[----:B------:R-:W-:Y:S01]  /*15a30*/  HMMA.16816.F32.BF16 R180, R8, R6, R180 ;  /* 0x0000000608b4723c */ /* 0x000fe200000418b4 */
[----:B------:R-:W-:Y:S01]  /*15a40*/  IADD3 R19, R13, 0x9, RZ ;  /* 0x000000090d137810 */ /* 0x000fe20007ffe0ff */
[----:B------:R-:W-:Y:S01]  /*15a50*/  FMUL.FTZ R18, R166, R0 ;  /* 0x00000000a6127220 */ /* 0x000fe20000410000 */
[----:B------:R-:W2:Y:S01]  /*15a60*/  MUFU.TANH R17, R17 ;  /* 0x0000001100117308 */ /* 0x000ea20000002400 */
[C---:B------:R-:W-:Y:S01]  /*15a70*/  ISETP.GE.AND P4, PT, R5.reuse, R2, PT ;  /* 0x000000020500720c */ /* 0x040fe20003f86270 */
[----:B------:R-:W-:Y:S01]  /*15a80*/  FMUL.FTZ R164, R164, R0 ;  /* 0x00000000a4a47220 */ /* 0x000fe20000410000 */
[----:B------:R-:W-:Y:S01]  /*15a90*/  ISETP.GE.AND P2, PT, R5, R138, PT ;  /* 0x0000008a0500720c */ /* 0x000fe20003f46270 */
[-C--:B------:R-:W-:Y:S01]  /*15aa0*/  FMUL.FTZ R165, R165, R0.reuse ;  /* 0x00000000a5a57220 */ /* 0x080fe20000410000 */
[----:B-----5:R-:W-:Y:S01]  /*15ab0*/  FSEL R5, R149, -INF , !P5 ;  /* 0xff80000095057808 */ /* 0x020fe20006800000 */
[----:B------:R-:W-:Y:S01]  /*15ac0*/  FMUL.FTZ R172, R169, R0 ;  /* 0x00000000a9ac7220 */ /* 0x000fe20000410000 */
[----:B------:R-:W-:Y:S01]  /*15ad0*/  ISETP.GE.AND P3, PT, R19, R2, PT ;  /* 0x000000021300720c */ /* 0x000fe20003f66270 */
[----:B------:R-:W-:Y:S01]  /*15ae0*/  FMUL.FTZ R12, R167, R0 ;  /* 0x00000000a70c7220 */ /* 0x000fe20000410000 */
[----:B------:R-:W-:Y:S01]  /*15af0*/  ISETP.GE.AND P5, PT, R19, R138, PT ;  /* 0x0000008a1300720c */ /* 0x000fe20003fa6270 */
[-C--:B------:R-:W-:Y:S01]  /*15b00*/  FMUL.FTZ R169, R170, R0.reuse ;  /* 0x00000000aaa97220 */ /* 0x080fe20000410000 */
[----:B------:R-:W-:Y:S01]  /*15b10*/  IADD3 R19, R13, 0x18, RZ ;  /* 0x000000180d137810 */ /* 0x000fe20007ffe0ff */
[----:B------:R-:W3:Y:S01]  /*15b20*/  MUFU.TANH R174, R164 ;  /* 0x000000a400ae7308 */ /* 0x000ee20000002400 */
[----:B------:R-:W-:Y:S01]  /*15b30*/  FSEL R4, R150, -INF , !P6 ;  /* 0xff80000096047808 */ /* 0x000fe20007000000 */
[-C--:B------:R-:W-:Y:S01]  /*15b40*/  FMUL.FTZ R168, R168, R0.reuse ;  /* 0x00000000a8a87220 */ /* 0x080fe20000410000 */
[----:B------:R-:W-:Y:S01]  /*15b50*/  FSEL R14, R151, -INF , !P4 ;  /* 0xff800000970e7808 */ /* 0x000fe20006000000 */
[----:B------:R-:W-:Y:S01]  /*15b60*/  FMUL.FTZ R167, R171, R0 ;  /* 0x00000000aba77220 */ /* 0x000fe20000410000 */
[C---:B------:R-:W-:Y:S01]  /*15b70*/  ISETP.GE.AND P6, PT, R15.reuse, R2, PT ;  /* 0x000000020f00720c */ /* 0x040fe20003fc6270 */
[----:B------:R-:W-:Y:S01]  /*15b80*/  FMUL.FTZ R146, R158, R0 ;  /* 0x000000009e927220 */ /* 0x000fe20000410000 */
[----:B------:R-:W-:Y:S01]  /*15b90*/  ISETP.GE.AND P4, PT, R15, R138, PT ;  /* 0x0000008a0f00720c */ /* 0x000fe20003f86270 */
[----:B------:R-:W-:Y:S01]  /*15ba0*/  MUFU.TANH R175, R165 ;  /* 0x000000a500af7308 */ /* 0x000fe20000002400 */
[----:B------:R-:W-:Y:S01]  /*15bb0*/  FSEL R15, R160, -INF , !P3 ;  /* 0xff800000a00f7808 */ /* 0x000fe20005800000 */
[-C--:B------:R-:W-:Y:S01]  /*15bc0*/  FMUL.FTZ R156, R156, R0.reuse ;  /* 0x000000009c9c7220 */ /* 0x080fe20000410000 */
[----:B------:R-:W-:Y:S01]  /*15bd0*/  FSEL R176, R176, -INF , !P5 ;  /* 0xff800000b0b07808 */ /* 0x000fe20006800000 */
[----:B------:R-:W-:Y:S01]  /*15be0*/  FMUL.FTZ R6, R157, R0 ;  /* 0x000000009d067220 */ /* 0x000fe20000410000 */
[----:B------:R-:W-:Y:S01]  /*15bf0*/  ISETP.GE.AND P3, PT, R23, R138, PT ;  /* 0x0000008a1700720c */ /* 0x000fe20003f66270 */
[----:B------:R-:W-:Y:S01]  /*15c00*/  FMUL.FTZ R144, R159, R0 ;  /* 0x000000009f907220 */ /* 0x000fe20000410000 */
[----:B------:R-:W-:Y:S01]  /*15c10*/  ISETP.GE.AND P5, PT, R19, R2, PT ;  /* 0x000000021300720c */ /* 0x000fe20003fa6270 */
[----:B------:R-:W5:Y:S01]  /*15c20*/  MUFU.TANH R18, R18 ;  /* 0x0000001200127308 */ /* 0x000f620000002400 */
[C---:B------:R-:W-:Y:S01]  /*15c30*/  IADD3 R9, R13.reuse, 0x19, RZ ;  /* 0x000000190d097810 */ /* 0x040fe20007ffe0ff */
[-C--:B------:R-:W-:Y:S01]  /*15c40*/  FMUL.FTZ R158, R180, R0.reuse ;  /* 0x00000000b49e7220 */ /* 0x080fe20000410000 */
[----:B------:R-:W-:Y:S01]  /*15c50*/  IADD3 R7, R13, 0x20, RZ ;  /* 0x000000200d077810 */ /* 0x000fe20007ffe0ff */
[-C--:B------:R-:W-:Y:S01]  /*15c60*/  FMUL.FTZ R147, R181, R0.reuse ;  /* 0x00000000b5937220 */ /* 0x080fe20000410000 */
[----:B------:R-:W-:Y:S01]  /*15c70*/  FSEL R161, R161, -INF , !P2 ;  /* 0xff800000a1a17808 */ /* 0x000fe20005000000 */
[----:B------:R-:W-:Y:S01]  /*15c80*/  FMUL.FTZ R145, R182, R0 ;  /* 0x00000000b6917220 */ /* 0x000fe20000410000 */
[----:B------:R-:W-:Y:S01]  /*15c90*/  ISETP.GE.AND P2, PT, R23, R2, PT ;  /* 0x000000021700720c */ /* 0x000fe20003f46270 */
[----:B------:R-:W2:Y:S01]  /*15ca0*/  MUFU.TANH R12, R12 ;  /* 0x0000000c000c7308 */ /* 0x000ea20000002400 */
[----:B----4-:R-:W-:Y:S01]  /*15cb0*/  FSEL R26, R28, -INF , !P6 ;  /* 0xff8000001c1a7808 */ /* 0x010fe20007000000 */
[----:B------:R-:W-:Y:S01]  /*15cc0*/  FMUL.FTZ R154, R183, R0 ;  /* 0x00000000b79a7220 */ /* 0x000fe20000410000 */
[----:B------:R-:W-:-:S02]  /*15cd0*/  FSEL R23, R30, -INF , !P4 ;  /* 0xff8000001e177808 */ /* 0x000fc40006000000 */
[----:B------:R-:W-:Y:S02]  /*15ce0*/  FSEL R22, R31, -INF , !P3 ;  /* 0xff8000001f167808 */ /* 0x000fe40005800000 */
[----:B-1----:R-:W-:Y:S01]  /*15cf0*/  FSEL R25, R16, -INF , !P5 ;  /* 0xff80000010197808 */ /* 0x002fe20006800000 */
[----:B------:R-:W1:Y:S01]  /*15d00*/  MUFU.TANH R173, R168 ;  /* 0x000000a800ad7308 */ /* 0x000e620000002400 */
[----:B------:R-:W-:Y:S02]  /*15d10*/  ISETP.GE.AND P6, PT, R19, R138, PT ;  /* 0x0000008a1300720c */ /* 0x000fe40003fc6270 */
[-C--:B------:R-:W-:Y:S02]  /*15d20*/  ISETP.GE.AND P4, PT, R9, R2.reuse, PT ;  /* 0x000000020900720c */ /* 0x080fe40003f86270 */
[C---:B------:R-:W-:Y:S02]  /*15d30*/  ISETP.GE.AND P3, PT, R7.reuse, R2, PT ;  /* 0x000000020700720c */ /* 0x040fe40003f66270 */
[----:B------:R-:W-:Y:S01]  /*15d40*/  ISETP.GE.AND P5, PT, R7, R138, PT ;  /* 0x0000008a0700720c */ /* 0x000fe20003fa6270 */
[----:B------:R-:W-:Y:S01]  /*15d50*/  MUFU.TANH R172, R172 ;  /* 0x000000ac00ac7308 */ /* 0x000fe20000002400 */
[----:B------:R-:W-:-:S02]  /*15d60*/  IADD3 R7, R13, 0x21, RZ ;  /* 0x000000210d077810 */ /* 0x000fc40007ffe0ff */
[----:B------:R-:W-:Y:S02]  /*15d70*/  FSEL R27, R29, -INF , !P2 ;  /* 0xff8000001d1b7808 */ /* 0x000fe40005000000 */
[----:B------:R-:W-:Y:S02]  /*15d80*/  FSEL R21, R21, -INF , !P6 ;  /* 0xff80000015157808 */ /* 0x000fe40007000000 */
[----:B--2---:R-:W-:Y:S01]  /*15d90*/  FSEL R24, R17, -INF , !P4 ;  /* 0xff80000011187808 */ /* 0x004fe20006000000 */
[----:B------:R-:W2:Y:S01]  /*15da0*/  MUFU.TANH R169, R169 ;  /* 0x000000a900a97308 */ /* 0x000ea20000002400 */
[----:B------:R-:W-:Y:S02]  /*15db0*/  ISETP.GE.AND P2, PT, R9, R138, PT ;  /* 0x0000008a0900720c */ /* 0x000fe40003f46270 */
[C---:B------:R-:W-:Y:S02]  /*15dc0*/  ISETP.GE.AND P6, PT, R7.reuse, R2, PT ;  /* 0x000000020700720c */ /* 0x040fe40003fc6270 */
[----:B------:R-:W-:-:S02]  /*15dd0*/  ISETP.GE.AND P4, PT, R7, R138, PT ;  /* 0x0000008a0700720c */ /* 0x000fc40003f86270 */
[C---:B------:R-:W-:Y:S01]  /*15de0*/  IADD3 R9, R13.reuse, 0x28, RZ ;  /* 0x000000280d097810 */ /* 0x040fe20007ffe0ff */
[----:B------:R-:W4:Y:S01]  /*15df0*/  MUFU.TANH R167, R167 ;  /* 0x000000a700a77308 */ /* 0x000f220000002400 */
[----:B------:R-:W-:Y:S02]  /*15e00*/  IADD3 R7, R13, 0x29, RZ ;  /* 0x000000290d077810 */ /* 0x000fe40007ffe0ff */
[----:B------:R-:W-:Y:S02]  /*15e10*/  FSEL R20, R20, -INF , !P2 ;  /* 0xff80000014147808 */ /* 0x000fe40005000000 */
[----:B---3--:R-:W-:Y:S02]  /*15e20*/  FSEL R174, R174, -INF , !P3 ;  /* 0xff800000aeae7808 */ /* 0x008fe40005800000 */
[----:B-----5:R-:W-:Y:S01]  /*15e30*/  FSEL R171, R18, -INF , !P5 ;  /* 0xff80000012ab7808 */ /* 0x020fe20006800000 */
[----:B------:R-:W3:Y:S01]  /*15e40*/  MUFU.TANH R160, R156 ;  /* 0x0000009c00a07308 */ /* 0x000ee20000002400 */
[----:B------:R-:W-:-:S02]  /*15e50*/  FSEL R175, R175, -INF , !P6 ;  /* 0xff800000afaf7808 */ /* 0x000fc40007000000 */
[C---:B------:R-:W-:Y:S02]  /*15e60*/  ISETP.GE.AND P2, PT, R9.reuse, R2, PT ;  /* 0x000000020900720c */ /* 0x040fe40003f46270 */
[----:B------:R-:W-:Y:S02]  /*15e70*/  ISETP.GE.AND P3, PT, R9, R138, PT ;  /* 0x0000008a0900720c */ /* 0x000fe40003f66270 */
[C---:B------:R-:W-:Y:S01]  /*15e80*/  ISETP.GE.AND P5, PT, R7.reuse, R2, PT ;  /* 0x000000020700720c */ /* 0x040fe20003fa6270 */
[----:B------:R-:W5:Y:S01]  /*15e90*/  MUFU.TANH R146, R146 ;  /* 0x0000009200927308 */ /* 0x000f620000002400 */
[----:B------:R-:W-:Y:S02]  /*15ea0*/  ISETP.GE.AND P6, PT, R7, R138, PT ;  /* 0x0000008a0700720c */ /* 0x000fe40003fc6270 */
[C---:B------:R-:W-:Y:S02]  /*15eb0*/  IADD3 R9, R13.reuse, 0x30, RZ ;  /* 0x000000300d097810 */ /* 0x040fe40007ffe0ff */
[----:B------:R-:W-:-:S02]  /*15ec0*/  IADD3 R7, R13, 0x31, RZ ;  /* 0x000000310d077810 */ /* 0x000fc40007ffe0ff */
[----:B------:R-:W-:Y:S01]  /*15ed0*/  FSEL R170, R12, -INF , !P4 ;  /* 0xff8000000caa7808 */ /* 0x000fe20006000000 */
[----:B------:R-:W3:Y:S01]  /*15ee0*/  MUFU.TANH R6, R6 ;  /* 0x0000000600067308 */ /* 0x000ee20000002400 */
[----:B-1----:R-:W-:Y:S02]  /*15ef0*/  FSEL R173, R173, -INF , !P2 ;  /* 0xff800000adad7808 */ /* 0x002fe40005000000 */
[----:B--2---:R-:W-:Y:S02]  /*15f00*/  FSEL R169, R169, -INF , !P3 ;  /* 0xff800000a9a97808 */ /* 0x004fe40005800000 */
[----:B------:R-:W-:Y:S02]  /*15f10*/  FSEL R172, R172, -INF , !P5 ;  /* 0xff800000acac7808 */ /* 0x000fe40006800000 */
[C---:B------:R-:W-:Y:S01]  /*15f20*/  ISETP.GE.AND P4, PT, R9.reuse, R2, PT ;  /* 0x000000020900720c */ /* 0x040fe20003f86270 */
[----:B------:R-:W1:Y:S01]  /*15f30*/  MUFU.TANH R144, R144 ;  /* 0x0000009000907308 */ /* 0x000e620000002400 */
[----:B------:R-:W-:-:S02]  /*15f40*/  ISETP.GE.AND P2, PT, R9, R138, PT ;  /* 0x0000008a0900720c */ /* 0x000fc40003f46270 */
[C---:B------:R-:W-:Y:S02]  /*15f50*/  ISETP.GE.AND P3, PT, R7.reuse, R2, PT ;  /* 0x000000020700720c */ /* 0x040fe40003f66270 */
[----:B------:R-:W-:Y:S02]  /*15f60*/  ISETP.GE.AND P5, PT, R7, R138, PT ;  /* 0x0000008a0700720c */ /* 0x000fe40003fa6270 */
[----:B------:R-:W-:Y:S01]  /*15f70*/  IADD3 R7, R13, 0x38, RZ ;  /* 0x000000380d077810 */ /* 0x000fe20007ffe0ff */
[----:B------:R-:W2:Y:S01]  /*15f80*/  MUFU.TANH R158, R158 ;  /* 0x0000009e009e7308 */ /* 0x000ea20000002400 */
[----:B----4-:R-:W-:Y:S02]  /*15f90*/  FSEL R167, R167, -INF , !P6 ;  /* 0xff800000a7a77808 */ /* 0x010fe40007000000 */
[----:B---3--:R-:W-:Y:S02]  /*15fa0*/  FSEL R160, R160, -INF , !P4 ;  /* 0xff800000a0a07808 */ /* 0x008fe40006000000 */
[----:B-----5:R-:W-:-:S02]  /*15fb0*/  FSEL R146, R146, -INF , !P2 ;  /* 0xff80000092927808 */ /* 0x020fc40005000000 */
[C---:B------:R-:W-:Y:S01]  /*15fc0*/  ISETP.GE.AND P6, PT, R13.reuse, R2, PT ;  /* 0x000000020d00720c */ /* 0x040fe20003fc6270 */
[----:B------:R-:W3:Y:S01]  /*15fd0*/  MUFU.TANH R147, R147 ;  /* 0x0000009300937308 */ /* 0x000ee20000002400 */
[----:B------:R-:W-:Y:S01]  /*15fe0*/  BAR.SYNC.DEFER_BLOCKING 0x0 ;  /* 0x0000000000007b1d */ /* 0x000fe20000010000 */
[----:B------:R-:W-:Y:S02]  /*15ff0*/  ISETP.GE.AND P4, PT, R13, R138, PT ;  /* 0x0000008a0d00720c */ /* 0x000fe40003f86270 */
[----:B------:R-:W-:Y:S02]  /*16000*/  ISETP.GE.AND P2, PT, R7, R2, PT ;  /* 0x000000020700720c */ /* 0x000fe40003f46270 */
[----:B------:R-:W-:Y:S02]  /*16010*/  IADD3 R13, R13, 0x39, RZ ;  /* 0x000000390d0d7810 */ /* 0x000fe40007ffe0ff */
[----:B------:R-:W4:Y:S01]  /*16020*/  MUFU.TANH R145, R145 ;  /* 0x0000009100917308 */ /* 0x000f220000002400 */
[----:B------:R-:W-:-:S02]  /*16030*/  FSEL R159, R6, -INF , !P3 ;  /* 0xff800000069f7808 */ /* 0x000fc40005800000 */
[----:B-1----:R-:W-:Y:S02]  /*16040*/  FSEL R144, R144, -INF , !P5 ;  /* 0xff80000090907808 */ /* 0x002fe40006800000 */
[----:B--2---:R-:W-:Y:S02]  /*16050*/  FSEL R158, R158, -INF , !P2 ;  /* 0xff8000009e9e7808 */ /* 0x004fe40005000000 */
[----:B------:R-:W-:Y:S01]  /*16060*/  ISETP.GE.AND P3, PT, R7, R138, PT ;  /* 0x0000008a0700720c */ /* 0x000fe20003f66270 */
[----:B------:R-:W1:Y:S01]  /*16070*/  MUFU.TANH R154, R154 ;  /* 0x0000009a009a7308 */ /* 0x000e620000002400 */
[C---:B------:R-:W-:Y:S02]  /*16080*/  ISETP.GE.AND P5, PT, R13.reuse, R2, PT ;  /* 0x000000020d00720c */ /* 0x040fe40003fa6270 */
[----:B------:R-:W-:Y:S02]  /*16090*/  ISETP.GE.AND P2, PT, R13, R138, PT ;  /* 0x0000008a0d00720c */ /* 0x000fe40003f46270 */
[----:B------:R-:W-:-:S02]  /*160a0*/  FSEL R139, R139, -INF , !P6 ;  /* 0xff8000008b8b7808 */ /* 0x000fc40007000000 */
[----:B---3--:R-:W-:Y:S02]  /*160b0*/  FSEL R147, R147, -INF , !P5 ;  /* 0xff80000093937808 */ /* 0x008fe40006800000 */
[----:B----4-:R-:W-:Y:S02]  /*160c0*/  FSEL R145, R145, -INF , !P3 ;  /* 0xff80000091917808 */ /* 0x010fe40005800000 */
[----:B------:R-:W-:Y:S02]  /*160d0*/  FSEL R0, R148, -INF , !P4 ;  /* 0xff80000094007808 */ /* 0x000fe40006000000 */
[----:B-1----:R-:W-:Y:S01]  /*160e0*/  FSEL R154, R154, -INF , !P2 ;  /* 0xff8000009a9a7808 */ /* 0x002fe20005000000 */
        /* <DEDUP_REMOVED lines=23> */
[----:B------:R-:W-:-:S03]  /*16260*/  ISETP.GE.AND P0, PT, R11, RZ, PT ;  /* 0x000000ff0b00720c */ /* 0x000fc60003f06270 */
        /* <DEDUP_REMOVED lines=23> */
[----:B------:R-:W-:Y:S01]  /*163e0*/  IMAD.WIDE R18, R6, 0x4, R220 ;  /* 0x0000000406127825 */ /* 0x000fe200078e02dc */
        /* <DEDUP_REMOVED lines=16> */
.L_x_2656:
[----:B------:R-:W-:Y:S02]  /*164f0*/  ULDC.64 UR4, c[0x0][0x118] ;  /* 0x0000460000047ab9 */ /* 0x000fe40000000a00 */
[----:B------:R-:W2:Y:S02]  /*16500*/  LD.E R8, [R230.64+0x38] ;  /* 0x00003804e6087980 */ /* 0x000ea4000c101900 */
[----:B--2---:R-:W-:-:S04]  /*16510*/  LEA R8, -R8, RZ, 0x6 ;  /* 0x000000ff08087211 */ /* 0x004fc800078e31ff */
[----:B------:R-:W-:Y:S02]  /*16520*/  SHF.R.S32.HI R6, RZ, 0x1f, R8 ;  /* 0x0000001fff067819 */ /* 0x000fe40000011408 */
.L_x_2657:
[----:B------:R-:W-:Y:S05]  /*16530*/  BSYNC B0 ;  /* 0x0000000000007941 */ /* 0x000fea0003800000 */
.L_x_2655:
        /* <DEDUP_REMOVED lines=28> */
.L_x_2654:
[----:B------:R-:W-:Y:S05]  /*16700*/  BSYNC B1 ;  /* 0x0000000000017941 */ /* 0x000fea0003800000 */
.L_x_2653:
[----:B------:R-:W-:Y:S01]  /*16710*/  ULDC.64 UR4, c[0x0][0x118] ;  /* 0x0000460000047ab9 */ /* 0x000fe20000000a00 */
[----:B------:R-:W-:Y:S01]  /*16720*/  FMNMX.FTZ R2, R132, R139, !PT ;  /* 0x0000008b84027209 */ /* 0x000fe20007810000 */
[----:B------:R-:W2:Y:S03]  /*16730*/  LD.E R156, [R230.64+0xdc] ;  /* 0x0000dc04e69c7980 */ /* 0x000ea6000c101900 */
[----:B-1----:R-:W-:Y:S01]  /*16740*/  FMNMX.FTZ R7, R5, R2, !PT ;  /* 0x0000000205077209 */ /* 0x002fe20007810000 */
[----:B------:R-:W-:Y:S03]  /*16750*/  LDSM.16.MT88.4 R16, [R206+0xc000] ;  /* 0x00c00000ce10783b */ /* 0x000fe60000004200 */
        /* <DEDUP_REMOVED lines=43> */
[----:B------:R-:W-:Y:S01]  /*16a10*/  FSETP.NEU.FTZ.AND P0, PT, R150, -INF , PT ;  /* 0xff8000009600780b */ /* 0x000fe20003f1d000 */
[C---:B--2---:R-:W-:Y:S02]  /*16a20*/  FMUL.FTZ R157, R156.reuse, R151 ;  /* 0x000000979c9d7220 */ /* 0x044fe40000410000 */
[----:B------:R-:W-:-:S03]  /*16a30*/  FMUL.FTZ R155, R156, R150 ;  /* 0x000000969c9b7220 */ /* 0x000fc60000410000 */
[----:B------:R-:W-:Y:S02]  /*16a40*/  FSEL R157, R157, RZ, P1 ;  /* 0x000000ff9d9d7208 */ /* 0x000fe40000800000 */
[----:B------:R-:W-:-:S03]  /*16a50*/  FSEL R155, R155, RZ, P0 ;  /* 0x000000ff9b9b7208 */ /* 0x000fc60000000000 */
[-CC-:B------:R-:W-:Y:S02]  /*16a60*/  FFMA.FTZ R149, R139, R156.reuse, -R157.reuse ;  /* 0x0000009c8b957223 */ /* 0x180fe4000001089d */
[-CC-:B------:R-:W-:Y:S02]  /*16a70*/  FFMA.FTZ R139, R14, R156.reuse, -R157.reuse ;  /* 0x0000009c0e8b7223 */ /* 0x180fe4000001089d */
[-CC-:B------:R-:W-:Y:S02]  /*16a80*/  FFMA.FTZ R138, R15, R156.reuse, -R157.reuse ;  /* 0x0000009c0f8a7223 */ /* 0x180fe4000001089d */
[----:B------:R-:W1:Y:S01]  /*16a90*/  LDSM.16.MT88.4 R12, [R205+0xc000] ;  /* 0x00c00000cd0c783b */ /* 0x000e620000004200 */
[-C--:B------:R-:W-:Y:S01]  /*16aa0*/  FFMA.FTZ R148, R5, R156.reuse, -R157 ;  /* 0x0000009c05947223 */ /* 0x080fe2000001089d */
[----:B------:R-:W-:Y:S01]  /*16ab0*/  FSEL R5, R151, RZ, P1 ;  /* 0x000000ff97057208 */ /* 0x000fe20000800000 */
[-CC-:B------:R-:W-:Y:S01]  /*16ac0*/  FFMA.FTZ R2, R4, R156.reuse, -R155.reuse ;  /* 0x0000009c04027223 */ /* 0x180fe2000001089b */
[----:B------:R-:W-:Y:S01]  /*16ad0*/  FSEL R4, R150, RZ, P0 ;  /* 0x000000ff96047208 */ /* 0x000fe20000000000 */
[----:B------:R-:W-:Y:S01]  /*16ae0*/  FFMA.FTZ R133, R0, R156, -R155 ;  /* 0x0000009c00857223 */ /* 0x000fe2000001089b */
[----:B------:R-:W-:Y:S01]  /*16af0*/  MUFU.EX2 R149, R149 ;  /* 0x0000009500957308 */ /* 0x000fe20000000800 */
[----:B------:R-:W-:-:S02]  /*16b00*/  FADD.FTZ R5, R132, -R5 ;  /* 0x8000000584057221 */ /* 0x000fc40000010000 */
[----:B------:R-:W-:Y:S02]  /*16b10*/  FADD.FTZ R3, R3, -R4 ;  /* 0x8000000403037221 */ /* 0x000fe40000010000 */
[-CC-:B------:R-:W-:Y:S02]  /*16b20*/  FFMA.FTZ R0, R161, R156.reuse, -R155.reuse ;  /* 0x0000009ca1007223 */ /* 0x180fe4000001089b */
[-C--:B------:R-:W-:Y:S01]  /*16b30*/  FFMA.FTZ R153, R176, R156.reuse, -R155 ;  /* 0x0000009cb0997223 */ /* 0x080fe2000001089b */
[----:B------:R-:W2:Y:S01]  /*16b40*/  MUFU.EX2 R148, R148 ;  /* 0x0000009400947308 */ /* 0x000ea20000000800 */
[C---:B------:R-:W-:Y:S02]  /*16b50*/  FMUL.FTZ R152, R156.reuse, R5 ;  /* 0x000000059c987220 */ /* 0x040fe40000410000 */
[----:B------:R-:W-:Y:S02]  /*16b60*/  FMUL.FTZ R3, R156, R3 ;  /* 0x000000039c037220 */ /* 0x000fe40000410000 */
[----:B------:R-:W-:-:S02]  /*16b70*/  FFMA.FTZ R162, R27, R156, -R157 ;  /* 0x0000009c1ba27223 */ /* 0x000fc4000001089d */
[-CC-:B------:R-:W-:Y:S01]  /*16b80*/  FFMA.FTZ R161, R25, R156.reuse, -R157.reuse ;  /* 0x0000009c19a17223 */ /* 0x180fe2000001089d */
[----:B------:R-:W-:Y:S01]  /*16b90*/  MUFU.EX2 R139, R139 ;  /* 0x0000008b008b7308 */ /* 0x000fe20000000800 */
[-C--:B------:R-:W-:Y:S02]  /*16ba0*/  FFMA.FTZ R164, R24, R156.reuse, -R157 ;  /* 0x0000009c18a47223 */ /* 0x080fe4000001089d */
[-CC-:B------:R-:W-:Y:S02]  /*16bb0*/  FFMA.FTZ R163, R23, R156.reuse, -R155.reuse ;  /* 0x0000009c17a37223 */ /* 0x180fe4000001089b */
[-CC-:B------:R-:W-:Y:S02]  /*16bc0*/  FFMA.FTZ R166, R22, R156.reuse, -R155.reuse ;  /* 0x0000009c16a67223 */ /* 0x180fe4000001089b */
[-CC-:B------:R-:W-:Y:S01]  /*16bd0*/  FFMA.FTZ R165, R21, R156.reuse, -R155.reuse ;  /* 0x0000009c15a57223 */ /* 0x180fe2000001089b */
[----:B------:R-:W3:Y:S01]  /*16be0*/  MUFU.EX2 R138, R138 ;  /* 0x0000008a008a7308 */ /* 0x000ee20000000800 */
[----:B--2---:R-:W-:Y:S01]  /*16bf0*/  F2FP.BF16.PACK_AB R4, R148, R149 ;  /* 0x000000959404723e */ /* 0x004fe200000010ff */
[----:B------:R-:W-:-:S02]  /*16c00*/  FFMA.FTZ R168, R20, R156, -R155 ;  /* 0x0000009c14a87223 */ /* 0x000fc4000001089b */
[----:B------:R-:W-:Y:S01]  /*16c10*/  LDSM.16.MT88.4 R20, [R205+0xe800] ;  /* 0x00e80000cd14783b */ /* 0x000fe20000004200 */
[-CC-:B------:R-:W-:Y:S02]  /*16c20*/  FFMA.FTZ R174, R174, R156.reuse, -R157.reuse ;  /* 0x0000009caeae7223 */ /* 0x180fe4000001089d */
[-CC-:B------:R-:W-:Y:S01]  /*16c30*/  FFMA.FTZ R175, R175, R156.reuse, -R157.reuse ;  /* 0x0000009cafaf7223 */ /* 0x180fe2000001089d */
[----:B------:R-:W-:Y:S01]  /*16c40*/  MUFU.EX2 R133, R133 ;  /* 0x0000008500857308 */ /* 0x000fe20000000800 */
[-CC-:B------:R-:W-:Y:S02]  /*16c50*/  FFMA.FTZ R173, R173, R156.reuse, -R157.reuse ;  /* 0x0000009cadad7223 */ /* 0x180fe4000001089d */
[-C--:B------:R-:W-:Y:S02]  /*16c60*/  FFMA.FTZ R172, R172, R156.reuse, -R157 ;  /* 0x0000009cacac7223 */ /* 0x080fe4000001089d */
[-CC-:B------:R-:W-:Y:S02]  /*16c70*/  FFMA.FTZ R171, R171, R156.reuse, -R155.reuse ;  /* 0x0000009cabab7223 */ /* 0x180fe4000001089b */
[-CC-:B------:R-:W-:Y:S01]  /*16c80*/  FFMA.FTZ R170, R170, R156.reuse, -R155.reuse ;  /* 0x0000009caaaa7223 */ /* 0x180fe2000001089b */
[----:B------:R-:W2:Y:S01]  /*16c90*/  MUFU.EX2 R2, R2 ;  /* 0x0000000200027308 */ /* 0x000ea20000000800 */
[----:B---3--:R-:W-:Y:S01]  /*16ca0*/  F2FP.BF16.PACK_AB R6, R138, R139 ;  /* 0x0000008b8a06723e */ /* 0x008fe200000010ff */
        /* <DEDUP_REMOVED lines=8> */
[----:B------:R-:W3:Y:S01]  /*16d30*/  MUFU.EX2 R153, R153 ;  /* 0x0000009900997308 */ /* 0x000ee20000000800 */
[----:B--2---:R-:W-:Y:S01]  /*16d40*/  F2FP.BF16.PACK_AB R5, R2, R133 ;  /* 0x000000850205723e */ /* 0x004fe200000010ff */
[----:B------:R-:W-:-:S02]  /*16d50*/  FFMA.FTZ R177, R145, R156, -R155 ;  /* 0x0000009c91b17223 */ /* 0x000fc4000001089b */
[----:B------:R-:W-:-:S04]  /*16d60*/  FFMA.FTZ R154, R154, R156, -R155 ;  /* 0x0000009c9a9a7223 */ /* 0x000fc8000001089b */
[----:B------:R-:W2:Y:S08]  /*16d70*/  MUFU.EX2 R152, R152 ;  /* 0x0000009800987308 */ /* 0x000eb00000000800 */
        /* <DEDUP_REMOVED lines=8> */
[----:B------:R-:W-:Y:S01]  /*16e00*/  MUFU.EX2 R161, R161 ;  /* 0x000000a100a17308 */ /* 0x000fe20000000800 */
        /* <DEDUP_REMOVED lines=214> */
[C---:B------:R-:W-:Y:S08]  /*17b70*/  HMMA.16816.F32.BF16 R36, R4.reuse, R24, R36 ;  /* 0x000000180424723c */ /* 0x040ff00000041824 */
        /* <DEDUP_REMOVED lines=28> */
[----:B---3--:R-:W-:Y:S02]  /*17d40*/  F2FP.BF16.PACK_AB R6, R157, R158 ;  /* 0x0000009e9d06723e */ /* 0x008fe400000010ff */
[----:B------:R-:W-:-:S07]  /*17d50*/  F2FP.BF16.PACK_AB R7, R154, R177 ;  /* 0x000000b19a07723e */ /* 0x000fce00000010ff */
[C---:B--2---:R-:W-:Y:S07]  /*17d60*/  HMMA.16816.F32.BF16 R60, R4.reuse, R16, R60 ;  /* 0x00000010043c723c */ /* 0x044fee000004183c */
[----:B------:R-:W-:Y:S01]  /*17d70*/  FFMA.FTZ R17, R223, R132, R133 ;  /* 0x00000084df117223 */ /* 0x000fe20000010085 */
[----:B----4-:R-:W-:Y:S01]  /*17d80*/  HMMA.16816.F32.BF16 R128, R4, R8, R128 ;  /* 0x000000080480723c */ /* 0x010fe20000041880 */
[----:B------:R-:W-:Y:S02]  /*17d90*/  MOV R132, R151 ;  /* 0x0000009700847202 */ /* 0x000fe40000000f00 */
[----:B------:R-:W-:-:S04]  /*17da0*/  FADD.FTZ R17, R2, R17 ;  /* 0x0000001102117221 */ /* 0x000fc80000010000 */
[----:B------:R-:W-:Y:S01]  /*17db0*/  FADD.FTZ R0, R0, R17 ;  /* 0x0000001100007221 */ /* 0x000fe20000010000 */
[----:B------:R-:W-:Y:S01]  /*17dc0*/  HMMA.16816.F32.BF16 R124, R4, R10, R124 ;  /* 0x0000000a047c723c */ /* 0x000fe2000004187c */
[----:B------:R-:W2:Y:S02]  /*17dd0*/  LDSM.16.MT88.4 R8, [R205+0x11800] ;  /* 0x01180000cd08783b */ /* 0x000ea40000004200 */
[----:B------:R-:W-:-:S04]  /*17de0*/  FADD.FTZ R0, R153, R0 ;  /* 0x0000000099007221 */ /* 0x000fc80000010000 */
[----:B------:R-:W-:Y:S01]  /*17df0*/  FADD.FTZ R163, R163, R0 ;  /* 0x00000000a3a37221 */ /* 0x000fe20000010000 */
[C---:B-----5:R-:W-:Y:S01]  /*17e00*/  HMMA.16816.F32.BF16 R36, R4.reuse, R24, R36 ;  /* 0x000000180424723c */ /* 0x060fe20000041824 */
[----:B------:R-:W-:Y:S02]  /*17e10*/  FADD.FTZ R0, R174, R3 ;  /* 0x00000003ae007221 */ /* 0x000fe40000010000 */
[----:B------:R-:W-:Y:S02]  /*17e20*/  FADD.FTZ R166, R166, R163 ;  /* 0x000000a3a6a67221 */ /* 0x000fe40000010000 */
[----:B------:R-:W-:Y:S02]  /*17e30*/  FADD.FTZ R0, R175, R0 ;  /* 0x00000000af007221 */ /* 0x000fe40000010000 */
[----:B------:R-:W-:Y:S01]  /*17e40*/  FADD.FTZ R165, R165, R166 ;  /* 0x000000a6a5a57221 */ /* 0x000fe20000010000 */
[----:B------:R-:W-:Y:S01]  /*17e50*/  HMMA.16816.F32.BF16 R40, R4, R26, R40 ;  /* 0x0000001a0428723c */ /* 0x000fe20000041828 */
[----:B------:R-:W3:Y:S01]  /*17e60*/  LDSM.16.MT88.4 R24, [R204+0x11800] ;  /* 0x01180000cc18783b */ /* 0x000ee20000004200 */
[----:B------:R-:W-:-:S02]  /*17e70*/  FADD.FTZ R3, R173, R0 ;  /* 0x00000000ad037221 */ /* 0x000fc40000010000 */
[----:B------:R-:W-:Y:S02]  /*17e80*/  FADD.FTZ R168, R168, R165 ;  /* 0x000000a5a8a87221 */ /* 0x000fe40000010000 */
[----:B------:R-:W-:Y:S02]  /*17e90*/  FADD.FTZ R3, R172, R3 ;  /* 0x00000003ac037221 */ /* 0x000fe40000010000 */
[C---:B-1----:R-:W-:Y:S01]  /*17ea0*/  HMMA.16816.F32.BF16 R68, R4.reuse, R12, R68 ;  /* 0x0000000c0444723c */ /* 0x042fe20000041844 */
[----:B------:R-:W-:Y:S02]  /*17eb0*/  FADD.FTZ R171, R171, R168 ;  /* 0x000000a8abab7221 */ /* 0x000fe40000010000 */
[----:B------:R-:W-:Y:S01]  /*17ec0*/  FADD.FTZ R160, R160, R3 ;  /* 0x00000003a0a07221 */ /* 0x000fe20000010000 */
[----:B------:R-:W-:Y:S01]  /*17ed0*/  MOV R3, R150 ;  /* 0x0000009600037202 */ /* 0x000fe20000000f00 */
[----:B------:R-:W-:Y:S02]  /*17ee0*/  FADD.FTZ R170, R170, R171 ;  /* 0x000000abaaaa7221 */ /* 0x000fe40000010000 */
[----:B------:R-:W-:Y:S01]  /*17ef0*/  FADD.FTZ R159, R159, R160 ;  /* 0x000000a09f9f7221 */ /* 0x000fe20000010000 */
[----:B------:R-:W-:Y:S01]  /*17f00*/  HMMA.16816.F32.BF16 R72, R4, R14, R72 ;  /* 0x0000000e0448723c */ /* 0x000fe20000041848 */
[----:B------:R-:W1:Y:S01]  /*17f10*/  LDSM.16.MT88.4 R12, [R203+0x11800] ;  /* 0x01180000cb0c783b */ /* 0x000e620000004200 */
[----:B------:R-:W-:-:S02]  /*17f20*/  FADD.FTZ R169, R169, R170 ;  /* 0x000000aaa9a97221 */ /* 0x000fc40000010000 */
[----:B------:R-:W-:Y:S02]  /*17f30*/  FADD.FTZ R158, R158, R159 ;  /* 0x0000009f9e9e7221 */ /* 0x000fe40000010000 */
[----:B------:R-:W-:Y:S02]  /*17f40*/  FADD.FTZ R176, R176, R169 ;  /* 0x000000a9b0b07221 */ /* 0x000fe40000010000 */
[----:B------:R-:W-:Y:S01]  /*17f50*/  HMMA.16816.F32.BF16 R120, R4, R144, R120 ;  /* 0x000000900478723c */ /* 0x000fe20000041878 */
[----:B------:R-:W-:Y:S02]  /*17f60*/  FADD.FTZ R229, R157, R158 ;  /* 0x0000009e9de57221 */ /* 0x000fe40000010000 */
[----:B------:R-:W-:-:S04]  /*17f70*/  FADD.FTZ R167, R167, R176 ;  /* 0x000000b0a7a77221 */ /* 0x000fc80000010000 */
[----:B------:R-:W-:Y:S01]  /*17f80*/  FADD.FTZ R178, R178, R167 ;  /* 0x000000a7b2b27221 */ /* 0x000fe20000010000 */
[----:B------:R-:W-:Y:S03]  /*17f90*/  HMMA.16816.F32.BF16 R116, R4, R146, R116 ;  /* 0x000000920474723c */ /* 0x000fe60000041874 */
[----:B------:R-:W-:-:S04]  /*17fa0*/  FADD.FTZ R177, R177, R178 ;  /* 0x000000b2b1b17221 */ /* 0x000fc80000010000 */
[----:B------:R-:W-:Y:S01]  /*17fb0*/  FADD.FTZ R223, R154, R177 ;  /* 0x000000b19adf7221 */ /* 0x000fe20000010000 */
        /* <DEDUP_REMOVED lines=14> */
[----:B------:R-:W-:Y:S08]  /*180a0*/  HMMA.16816.F32.BF16 R96, R4, R14, R96 ;  /* 0x0000000e0460723c */ /* 0x000ff00000041860 */
.L_x_2649:
[----:B------:R-:W-:-:S13]  /*180b0*/  ISETP.GE.AND P0, PT, R219, 0x1, PT ;  /* 0x00000001db00780c */ /* 0x000fda0003f06270 */
[----:B------:R-:W-:Y:S05]  /*180c0*/  @!P0 BRA `(.L_x_2658) ;  /* 0x0000352000008947 */ /* 0x000fea0003800000 */
[C---:B------:R-:W-:Y:S01]  /*180d0*/  SHF.L.U64.HI R222, R136.reuse, 0x5, R137 ;  /* 0x0000000588de7819 */ /* 0x040fe20000010289 */
[----:B------:R-:W-:Y:S01]  /*180e0*/  IMAD.SHL.U32 R225, R136, 0x20, RZ ;  /* 0x0000002088e17824 */ /* 0x000fe200078e00ff */
[C---:B------:R-:W-:Y:S01]  /*180f0*/  SHF.L.U64.HI R224, R134.reuse, 0x5, R135 ;  /* 0x0000000586e07819 */ /* 0x040fe20000010287 */
[----:B------:R-:W-:Y:S01]  /*18100*/  IMAD.SHL.U32 R227, R134, 0x20, RZ ;  /* 0x0000002086e37824 */ /* 0x000fe200078e00ff */
[----:B------:R-:W-:Y:S01]  /*18110*/  MOV R0, R3 ;  /* 0x0000000300007202 */ /* 0x000fe20000000f00 */
[----:B------:R-:W-:Y:S02]  /*18120*/  IMAD.MOV.U32 R137, RZ, RZ, R132 ;  /* 0x000000ffff897224 */ /* 0x000fe400078e0084 */
.L_x_2667:
        /* <DEDUP_REMOVED lines=75> */
.L_x_2660:
[----:B------:R-:W-:Y:S02]  /*185e0*/  ULDC.64 UR4, c[0x0][0x118] ;  /* 0x0000460000047ab9 */ /* 0x000fe40000000a00 */
[----:B------:R-:W2:Y:S02]  /*185f0*/  LD.E R10, [R2.64+0x40] ;  /* 0x00004004020a7980 */ /* 0x000ea4000c101900 */
[----:B--2---:R-:W-:Y:S04]  /*18600*/  LEA R10, -R10, RZ, 0x6 ;  /* 0x000000ff0a0a7211 */ /* 0x004fe800078e31ff */
[----:B------:R-:W-:Y:S02]  /*18610*/  SHF.R.S32.HI R7, RZ, 0x1f, R10 ;  /* 0x0000001fff077819 */ /* 0x000fe4000001140a */
.L_x_2661:
[----:B------:R-:W-:Y:S05]  /*18620*/  BSYNC B0 ;  /* 0x0000000000007941 */ /* 0x000fea0003800000 */
.L_x_2659:
        /* <DEDUP_REMOVED lines=27> */
[----:B------:R-:W2:Y:S06]  /*187e0*/  LDSM.16.M88.4 R8, [R201+0x6000] ;  /* 0x00600000c908783b */ /* 0x000eac0000000200 */
[----:B------:R-:W3:Y:S06]  /*187f0*/  LDSM.16.M88.4 R16, [R201+0x6800] ;  /* 0x00680000c910783b */ /* 0x000eec0000000200 */
[----:B------:R-:W4:Y:S06]  /*18800*/  LDSM.16.M88.4 R24, [R201+0x7000] ;  /* 0x00700000c918783b */ /* 0x000f2c0000000200 */
[----:B------:R-:W0:Y:S06]  /*18810*/  LDGDEPBAR ;  /* 0x00000000000079af */ /* 0x000e2c0000000000 */
[----:B------:R-:W5:Y:S06]  /*18820*/  LDSM.16.M88.4 R132, [R201+0x7800] ;  /* 0x00780000c984783b */ /* 0x000f6c0000000200 */
[----:B------:R-:W-:Y:S06]  /*18830*/  LDSM.16.M88.4 R140, [R200] ;  /* 0x00000000c88c783b */ /* 0x000fec0000000200 */
[----:B------:R-:W1:Y:S01]  /*18840*/  LDSM.16.M88.4 R144, [R199] ;  /* 0x00000000c790783b */ /* 0x000e620000000200 */
[C---:B--2---:R-:W-:Y:S05]  /*18850*/  HMMA.16816.F32.BF16 R4, R32.reuse, R8, RZ ;  /* 0x000000082004723c */ /* 0x044fea00000418ff */
[----:B------:R-:W2:Y:S03]  /*18860*/  LDSM.16.M88.4 R148, [R195] ;  /* 0x00000000c394783b */ /* 0x000ea60000000200 */
[C---:B------:R-:W-:Y:S03]  /*18870*/  HMMA.16816.F32.BF16 R8, R32.reuse, R10, RZ ;  /* 0x0000000a2008723c */ /* 0x040fe600000418ff */
[----:B------:R-:W1:Y:S06]  /*18880*/  LDSM.16.M88.4 R152, [R194] ;  /* 0x00000000c298783b */ /* 0x000e6c0000000200 */
[----:B------:R-:W1:Y:S01]  /*18890*/  LDSM.16.M88.4 R156, [R193] ;  /* 0x00000000c19c783b */ /* 0x000e620000000200 */
[C---:B---3--:R-:W-:Y:S05]  /*188a0*/  HMMA.16816.F32.BF16 R12, R32.reuse, R16, RZ ;  /* 0x00000010200c723c */ /* 0x048fea00000418ff */
[----:B------:R-:W-:Y:S03]  /*188b0*/  LDSM.16.M88.4 R160, [R198] ;  /* 0x00000000c6a0783b */ /* 0x000fe60000000200 */
[C---:B------:R-:W-:Y:S03]  /*188c0*/  HMMA.16816.F32.BF16 R16, R32.reuse, R18, RZ ;  /* 0x000000122010723c */ /* 0x040fe600000418ff */
[----:B------:R-:W3:Y:S05]  /*188d0*/  LDSM.16.M88.4 R164, [R196+0x6000] ;  /* 0x00600000c4a4783b */ /* 0x000eea0000000200 */
[C---:B----4-:R-:W-:Y:S01]  /*188e0*/  HMMA.16816.F32.BF16 R20, R32.reuse, R24, RZ ;  /* 0x000000182014723c */ /* 0x050fe200000418ff */
[----:B------:R-:W-:Y:S06]  /*188f0*/  LDSM.16.M88.4 R168, [R196+0x7000] ;  /* 0x00700000c4a8783b */ /* 0x000fec0000000200 */
[----:B------:R-:W-:Y:S01]  /*18900*/  LDSM.16.M88.4 R172, [R196+0x7800] ;  /* 0x00780000c4ac783b */ /* 0x000fe20000000200 */
[C---:B------:R-:W-:Y:S05]  /*18910*/  HMMA.16816.F32.BF16 R24, R32.reuse, R26, RZ ;  /* 0x0000001a2018723c */ /* 0x040fea00000418ff */
[----:B------:R-:W-:Y:S03]  /*18920*/  LDSM.16.M88.4 R176, [R197] ;  /* 0x00000000c5b0783b */ /* 0x000fe60000000200 */
[C---:B-----5:R-:W-:Y:S03]  /*18930*/  HMMA.16816.F32.BF16 R28, R32.reuse, R132, RZ ;  /* 0x00000084201c723c */ /* 0x060fe600000418ff */
[----:B------:R-:W-:Y:S05]  /*18940*/  LDSM.16.M88.4 R180, [R192] ;  /* 0x00000000c0b4783b */ /* 0x000fea0000000200 */
[----:B------:R-:W-:Y:S01]  /*18950*/  HMMA.16816.F32.BF16 R32, R32, R134, RZ ;  /* 0x000000862020723c */ /* 0x000fe200000418ff */
[----:B------:R-:W4:Y:S06]  /*18960*/  LDSM.16.M88.4 R132, [R196+0x6800] ;  /* 0x00680000c484783b */ /* 0x000f2c0000000200 */
[----:B------:R-:W5:Y:S01]  /*18970*/  LD.E R136, [R2.64+0x18c] ;  /* 0x00018c0402887980 */ /* 0x000f62000c101900 */
[C---:B-1----:R-:W-:Y:S08]  /*18980*/  HMMA.16816.F32.BF16 R4, R140.reuse, R144, R4 ;  /* 0x000000908c04723c */ /* 0x042ff00000041804 */
        /* <DEDUP_REMOVED lines=11> */
[----:B------:R-:W2:Y:S01]  /*18a40*/  LDSM.16.M88.4 R156, [R201+0x8000] ;  /* 0x00800000c99c783b */ /* 0x000ea20000000200 */
[C---:B---3--:R-:W-:Y:S08]  /*18a50*/  HMMA.16816.F32.BF16 R4, R160.reuse, R164, R4 ;  /* 0x000000a4a004723c */ /* 0x048ff00000041804 */
[C---:B------:R-:W-:Y:S01]  /*18a60*/  HMMA.16816.F32.BF16 R8, R160.reuse, R166, R8 ;  /* 0x000000a6a008723c */ /* 0x040fe20000041808 */
[----:B------:R-:W-:Y:S07]  /*18a70*/  LDSM.16.M88.4 R164, [R201+0x9800] ;  /* 0x00980000c9a4783b */ /* 0x000fee0000000200 */
[C---:B----4-:R-:W-:Y:S08]  /*18a80*/  HMMA.16816.F32.BF16 R12, R160.reuse, R132, R12 ;  /* 0x00000084a00c723c */ /* 0x050ff0000004180c */
[C---:B------:R-:W-:Y:S01]  /*18a90*/  HMMA.16816.F32.BF16 R16, R160.reuse, R134, R16 ;  /* 0x00000086a010723c */ /* 0x040fe20000041810 */
[----:B------:R-:W3:Y:S07]  /*18aa0*/  LDSM.16.M88.4 R132, [R201+0x8800] ;  /* 0x00880000c984783b */ /* 0x000eee0000000200 */
[C---:B------:R-:W-:Y:S08]  /*18ab0*/  HMMA.16816.F32.BF16 R20, R160.reuse, R168, R20 ;  /* 0x000000a8a014723c */ /* 0x040ff00000041814 */
[C---:B------:R-:W-:Y:S01]  /*18ac0*/  HMMA.16816.F32.BF16 R24, R160.reuse, R170, R24 ;  /* 0x000000aaa018723c */ /* 0x040fe20000041818 */
[----:B------:R-:W-:Y:S07]  /*18ad0*/  LDSM.16.M88.4 R168, [R200+0x2000] ;  /* 0x00200000c8a8783b */ /* 0x000fee0000000200 */
[C---:B------:R-:W-:Y:S08]  /*18ae0*/  HMMA.16816.F32.BF16 R28, R160.reuse, R172, R28 ;  /* 0x000000aca01c723c */ /* 0x040ff0000004181c */
[----:B------:R-:W-:Y:S01]  /*18af0*/  HMMA.16816.F32.BF16 R32, R160, R174, R32 ;  /* 0x000000aea020723c */ /* 0x000fe20000041820 */
[----:B------:R-:W4:Y:S06]  /*18b00*/  LDSM.16.M88.4 R160, [R201+0x9000] ;  /* 0x00900000c9a0783b */ /* 0x000f2c0000000200 */
[----:B------:R-:W2:Y:S01]  /*18b10*/  LDSM.16.M88.4 R172, [R191] ;  /* 0x00000000bfac783b */ /* 0x000ea20000000200 */
[C---:B------:R-:W-:Y:S08]  /*18b20*/  HMMA.16816.F32.BF16 R4, R176.reuse, R180, R4 ;  /* 0x000000b4b004723c */ /* 0x040ff00000041804 */
[C---:B------:R-:W-:Y:S01]  /*18b30*/  HMMA.16816.F32.BF16 R8, R176.reuse, R182, R8 ;  /* 0x000000b6b008723c */ /* 0x040fe20000041808 */
[----:B------:R-:W-:Y:S07]  /*18b40*/  LDSM.16.M88.4 R180, [R196+0x8000] ;  /* 0x00800000c4b4783b */ /* 0x000fee0000000200 */
[C---:B-1----:R-:W-:Y:S08]  /*18b50*/  HMMA.16816.F32.BF16 R12, R176.reuse, R140, R12 ;  /* 0x0000008cb00c723c */ /* 0x042ff0000004180c */
[C---:B------:R-:W-:Y:S01]  /*18b60*/  HMMA.16816.F32.BF16 R16, R176.reuse, R142, R16 ;  /* 0x0000008eb010723c */ /* 0x040fe20000041810 */
[----:B------:R-:W1:Y:S07]  /*18b70*/  LDSM.16.M88.4 R140, [R190] ;  /* 0x00000000be8c783b */ /* 0x000e6e0000000200 */
[C---:B------:R-:W-:Y:S08]  /*18b80*/  HMMA.16816.F32.BF16 R20, R176.reuse, R144, R20 ;  /* 0x00000090b014723c */ /* 0x040ff00000041814 */
[C---:B------:R-:W-:Y:S01]  /*18b90*/  HMMA.16816.F32.BF16 R24, R176.reuse, R146, R24 ;  /* 0x00000092b018723c */ /* 0x040fe20000041818 */
[----:B------:R-:W1:Y:S07]  /*18ba0*/  LDSM.16.M88.4 R144, [R189] ;  /* 0x00000000bd90783b */ /* 0x000e6e0000000200 */
[C---:B------:R-:W-:Y:S08]  /*18bb0*/  HMMA.16816.F32.BF16 R28, R176.reuse, R148, R28 ;  /* 0x00000094b01c723c */ /* 0x040ff0000004181c */
[----:B------:R-:W-:Y:S01]  /*18bc0*/  HMMA.16816.F32.BF16 R32, R176, R150, R32 ;  /* 0x00000096b020723c */ /* 0x000fe20000041820 */
[----:B------:R-:W1:Y:S06]  /*18bd0*/  LDSM.16.M88.4 R148, [R188] ;  /* 0x00000000bc94783b */ /* 0x000e6c0000000200 */
[----:B------:R-:W1:Y:S01]  /*18be0*/  LDSM.16.M88.4 R176, [R198+0x2000] ;  /* 0x00200000c6b0783b */ /* 0x000e620000000200 */
[C---:B--2---:R-:W-:Y:S08]  /*18bf0*/  HMMA.16816.F32.BF16 R4, R152.reuse, R156, R4 ;  /* 0x0000009c9804723c */ /* 0x044ff00000041804 */
[C---:B------:R-:W-:Y:S01]  /*18c00*/  HMMA.16816.F32.BF16 R8, R152.reuse, R158, R8 ;  /* 0x0000009e9808723c */ /* 0x040fe20000041808 */
[----:B------:R-:W-:Y:S07]  /*18c10*/  LDSM.16.M88.4 R156, [R196+0x9800] ;  /* 0x00980000c49c783b */ /* 0x000fee0000000200 */
[C---:B---3--:R-:W-:Y:S08]  /*18c20*/  HMMA.16816.F32.BF16 R12, R152.reuse, R132, R12 ;  /* 0x00000084980c723c */ /* 0x048ff0000004180c */
[C---:B------:R-:W-:Y:S01]  /*18c30*/  HMMA.16816.F32.BF16 R16, R152.reuse, R134, R16 ;  /* 0x000000869810723c */ /* 0x040fe20000041810 */
[----:B------:R-:W2:Y:S07]  /*18c40*/  LDSM.16.M88.4 R132, [R196+0x8800] ;  /* 0x00880000c484783b */ /* 0x000eae0000000200 */
[C---:B----4-:R-:W-:Y:S08]  /*18c50*/  HMMA.16816.F32.BF16 R20, R152.reuse, R160, R20 ;  /* 0x000000a09814723c */ /* 0x050ff00000041814 */
[C---:B------:R-:W-:Y:S01]  /*18c60*/  HMMA.16816.F32.BF16 R24, R152.reuse, R162, R24 ;  /* 0x000000a29818723c */ /* 0x040fe20000041818 */
[----:B------:R-:W-:Y:S07]  /*18c70*/  LDSM.16.M88.4 R160, [R197+0x2000] ;  /* 0x00200000c5a0783b */ /* 0x000fee0000000200 */
[C---:B------:R-:W-:Y:S08]  /*18c80*/  HMMA.16816.F32.BF16 R28, R152.reuse, R164, R28 ;  /* 0x000000a4981c723c */ /* 0x040ff0000004181c */
[----:B------:R-:W-:Y:S01]  /*18c90*/  HMMA.16816.F32.BF16 R32, R152, R166, R32 ;  /* 0x000000a69820723c */ /* 0x000fe20000041820 */
[----:B------:R-:W3:Y:S06]  /*18ca0*/  LDSM.16.M88.4 R152, [R196+0x9000] ;  /* 0x00900000c498783b */ /* 0x000eec0000000200 */
[----:B------:R-:W4:Y:S01]  /*18cb0*/  LDSM.16.M88.4 R164, [R192+0x2000] ;  /* 0x00200000c0a4783b */ /* 0x000f220000000200 */
[C---:B------:R-:W-:Y:S08]  /*18cc0*/  HMMA.16816.F32.BF16 R4, R168.reuse, R172, R4 ;  /* 0x000000aca804723c */ /* 0x040ff00000041804 */
[C---:B------:R-:W-:Y:S01]  /*18cd0*/  HMMA.16816.F32.BF16 R8, R168.reuse, R174, R8 ;  /* 0x000000aea808723c */ /* 0x040fe20000041808 */
[----:B------:R-:W-:Y:S07]  /*18ce0*/  LDSM.16.M88.4 R172, [R201+0xa000] ;  /* 0x00a00000c9ac783b */ /* 0x000fee0000000200 */
[C---:B-1----:R-:W-:Y:S08]  /*18cf0*/  HMMA.16816.F32.BF16 R12, R168.reuse, R140, R12 ;  /* 0x0000008ca80c723c */ /* 0x042ff0000004180c */
[C---:B------:R-:W-:Y:S01]  /*18d00*/  HMMA.16816.F32.BF16 R16, R168.reuse, R142, R16 ;  /* 0x0000008ea810723c */ /* 0x040fe20000041810 */
[----:B------:R-:W1:Y:S07]  /*18d10*/  LDSM.16.M88.4 R140, [R192+0x2800] ;  /* 0x00280000c08c783b */ /* 0x000e6e0000000200 */
[C---:B------:R-:W-:Y:S08]  /*18d20*/  HMMA.16816.F32.BF16 R20, R168.reuse, R144, R20 ;  /* 0x00000090a814723c */ /* 0x040ff00000041814 */
        /* <DEDUP_REMOVED lines=19> */
[C---:B----4-:R-:W-:Y:S08]  /*18e60*/  HMMA.16816.F32.BF16 R4, R160.reuse, R164, R4 ;  /* 0x000000a4a004723c */ /* 0x050ff00000041804 */
[C---:B------:R-:W-:Y:S01]  /*18e70*/  HMMA.16816.F32.BF16 R8, R160.reuse, R166, R8 ;  /* 0x000000a6a008723c */ /* 0x040fe20000041808 */
[----:B------:R-:W-:Y:S07]  /*18e80*/  LDSM.16.M88.4 R164, [R196+0xa000] ;  /* 0x00a00000c4a4783b */ /* 0x000fee0000000200 */
[C---:B-1----:R-:W-:Y:S08]  /*18e90*/  HMMA.16816.F32.BF16 R12, R160.reuse, R140, R12 ;  /* 0x0000008ca00c723c */ /* 0x042ff0000004180c */
[C---:B------:R-:W-:Y:S01]  /*18ea0*/  HMMA.16816.F32.BF16 R16, R160.reuse, R142, R16 ;  /* 0x0000008ea010723c */ /* 0x040fe20000041810 */
[----:B------:R-:W1:Y:S07]  /*18eb0*/  LDSM.16.M88.4 R140, [R186] ;  /* 0x00000000ba8c783b */ /* 0x000e6e0000000200 */
[C---:B------:R-:W-:Y:S08]  /*18ec0*/  HMMA.16816.F32.BF16 R20, R160.reuse, R144, R20 ;  /* 0x00000090a014723c */ /* 0x040ff00000041814 */
[C---:B------:R-:W-:Y:S01]  /*18ed0*/  HMMA.16816.F32.BF16 R24, R160.reuse, R146, R24 ;  /* 0x00000092a018723c */ /* 0x040fe20000041818 */
[----:B------:R-:W4:Y:S07]  /*18ee0*/  LDSM.16.M88.4 R144, [R185] ;  /* 0x00000000b990783b */ /* 0x000f2e0000000200 */
        /* <DEDUP_REMOVED lines=19> */
[C---:B-1----:R-:W-:Y:S08]  /*19020*/  HMMA.16816.F32.BF16 R12, R176.reuse, R140, R12 ;  /* 0x0000008cb00c723c */ /* 0x042ff0000004180c */
[C---:B------:R-:W-:Y:S08]  /*19030*/  HMMA.16816.F32.BF16 R16, R176.reuse, R142, R16 ;  /* 0x0000008eb010723c */ /* 0x040ff00000041810 */
[C---:B----4-:R-:W-:Y:S08]  /*19040*/  HMMA.16816.F32.BF16 R20, R176.reuse, R144, R20 ;  /* 0x00000090b014723c */ /* 0x050ff00000041814 */
        /* <DEDUP_REMOVED lines=14> */
[C---:B-1----:R-:W-:Y:S08]  /*19130*/  HMMA.16816.F32.BF16 R12, R168.reuse, R132, R12 ;  /* 0x00000084a80c723c */ /* 0x042ff0000004180c */
[-C--:B-----5:R-:W-:Y:S01]  /*19140*/  FMUL.FTZ R164, R4, R136.reuse ;  /* 0x0000008804a47220 */ /* 0x0a0fe20000410000 */
        /* <DEDUP_REMOVED lines=90> */
[-C--:B------:R-:W-:Y:S02]  /*196f0*/  IABS R5, R12.reuse ;  /* 0x0000000c00057213 */ /* 0x080fe40000000000 */
[----:B------:R-:W-:Y:S03]  /*19700*/  ISETP.GE.AND P0, PT, R9, RZ, PT ;  /* 0x000000ff0900720c */ /* 0x000fe60003f06270 */
[----:B------:R-:W-:Y:S02]  /*19710*/  IMAD.MOV R5, RZ, RZ, -R5 ;  /* 0x000000ffff057224 */ /* 0x000fe400078e0a05 */
[--C-:B--2---:R-:W-:Y:S02]  /*19720*/  IMAD.MOV R6, RZ, RZ, -R15.reuse ;  /* 0x000000ffff067224 */ /* 0x104fe400078e0a0f */
[----:B------:R-:W-:Y:S02]  /*19730*/  IMAD.MOV.U32 R14, RZ, RZ, RZ ;  /* 0x000000ffff0e7224 */ /* 0x000fe400078e00ff */
[----:B-1----:R-:W-:Y:S01]  /*19740*/  IMAD R13, R6, R7, RZ ;  /* 0x00000007060d7224 */ /* 0x002fe200078e02ff */
        /* <DEDUP_REMOVED lines=46> */
.L_x_2665:
[----:B------:R-:W-:Y:S02]  /*19a30*/  ULDC.64 UR4, c[0x0][0x118] ;  /* 0x0000460000047ab9 */ /* 0x000fe40000000a00 */
[----:B------:R-:W2:Y:S02]  /*19a40*/  LD.E R12, [R2.64+0x38] ;  /* 0x00003804020c7980 */ /* 0x000ea4000c101900 */
[----:B--2---:R-:W-:Y:S04]  /*19a50*/  LEA R12, -R12, RZ, 0x6 ;  /* 0x000000ff0c0c7211 */ /* 0x004fe800078e31ff */
[----:B------:R-:W-:Y:S02]  /*19a60*/  SHF.R.S32.HI R7, RZ, 0x1f, R12 ;  /* 0x0000001fff077819 */ /* 0x000fe4000001140c */
.L_x_2666:
[----:B------:R-:W-:Y:S05]  /*19a70*/  BSYNC B0 ;  /* 0x0000000000007941 */ /* 0x000fea0003800000 */
.L_x_2664:
        /* <DEDUP_REMOVED lines=26> */
.L_x_2663:
[----:B--2-4-:R-:W-:Y:S05]  /*19c20*/  BSYNC B1 ;  /* 0x0000000000017941 */ /* 0x014fea0003800000 */
.L_x_2662:
        /* <DEDUP_REMOVED lines=46> */
[----:B---3--:R-:W-:Y:S01]  /*19f10*/  FMNMX.FTZ R3, R4, R3, !PT ;  /* 0x0000000304037209 */ /* 0x008fe20007810000 */
[C---:B--2---:R-:W-:Y:S04]  /*19f20*/  FMUL.FTZ R155, R134.reuse, R132 ;  /* 0x00000084869b7220 */ /* 0x044fe80000410000 */
[C---:B------:R-:W-:Y:S02]  /*19f30*/  FMUL.FTZ R4, R134.reuse, R3 ;  /* 0x0000000386047220 */ /* 0x040fe40000410000 */
[----:B------:R-:W-:Y:S01]  /*19f40*/  FMUL.FTZ R2, R134, R5 ;  /* 0x0000000586027220 */ /* 0x000fe20000410000 */
[----:B------:R-:W-:Y:S01]  /*19f50*/  FSEL R155, R155, RZ, P0 ;  /* 0x000000ff9b9b7208 */ /* 0x000fe20000000000 */
[C---:B------:R-:W-:Y:S01]  /*19f60*/  FADD.FTZ R5, -R3.reuse, R0 ;  /* 0x0000000003057221 */ /* 0x040fe20000010100 */
[----:B------:R-:W-:Y:S03]  /*19f70*/  FSETP.NEU.FTZ.AND P0, PT, R3, -INF , PT ;  /* 0xff8000000300780b */ /* 0x000fe60003f1d000 */
[-CC-:B------:R-:W-:Y:S01]  /*19f80*/  FFMA.FTZ R174, R147, R134.reuse, -R155.reuse ;  /* 0x0000008693ae7223 */ /* 0x180fe2000001089b */
[----:B------:R-:W-:Y:S01]  /*19f90*/  FSEL R147, R4, RZ, P0 ;  /* 0x000000ff04937208 */ /* 0x000fe20000000000 */
[-CC-:B------:R-:W-:Y:S01]  /*19fa0*/  FFMA.FTZ R175, R164, R134.reuse, -R155.reuse ;  /* 0x00000086a4af7223 */ /* 0x180fe2000001089b */
[----:B------:R-:W1:Y:S01]  /*19fb0*/  MUFU.EX2 R2, R2 ;  /* 0x0000000200027308 */ /* 0x000e620000000800 */
[-C--:B------:R-:W-:Y:S01]  /*19fc0*/  FFMA.FTZ R173, R162, R134.reuse, -R155 ;  /* 0x00000086a2ad7223 */ /* 0x080fe2000001089b */
[----:B------:R-:W-:Y:S01]  /*19fd0*/  ISETP.GT.AND P0, PT, R219, 0x1, PT ;  /* 0x00000001db00780c */ /* 0x000fe20003f04270 */
[-CC-:B------:R-:W-:Y:S02]  /*19fe0*/  FFMA.FTZ R171, R165, R134.reuse, -R147.reuse ;  /* 0x00000086a5ab7223 */ /* 0x180fe40000010893 */
[-CC-:B------:R-:W-:Y:S02]  /*19ff0*/  FFMA.FTZ R170, R163, R134.reuse, -R147.reuse ;  /* 0x00000086a3aa7223 */ /* 0x180fe40000010893 */
[-CC-:B------:R-:W-:Y:S02]  /*1a000*/  FFMA.FTZ R169, R167, R134.reuse, -R147.reuse ;  /* 0x00000086a7a97223 */ /* 0x180fe40000010893 */
[-C--:B------:R-:W-:Y:S01]  /*1a010*/  FFMA.FTZ R168, R166, R134.reuse, -R147 ;  /* 0x00000086a6a87223 */ /* 0x080fe20000010893 */
[----:B------:R-:W-:Y:S01]  /*1a020*/  MUFU.EX2 R175, R175 ;  /* 0x000000af00af7308 */ /* 0x000fe20000000800 */
[----:B------:R-:W-:Y:S01]  /*1a030*/  FMUL.FTZ R0, R134, R5 ;  /* 0x0000000586007220 */ /* 0x000fe20000410000 */
[----:B------:R-:W-:Y:S01]  /*1a040*/  LDSM.16.MT88.4 R164, [R206+0x11800] ;  /* 0x01180000cea4783b */ /* 0x000fe20000004200 */
[-CC-:B------:R-:W-:Y:S02]  /*1a050*/  FFMA.FTZ R172, R172, R134.reuse, -R155.reuse ;  /* 0x00000086acac7223 */ /* 0x180fe4000001089b */
[-CC-:B------:R-:W-:Y:S02]  /*1a060*/  FFMA.FTZ R176, R161, R134.reuse, -R155.reuse ;  /* 0x00000086a1b07223 */ /* 0x180fe4000001089b */
[-C--:B------:R-:W-:Y:S02]  /*1a070*/  FFMA.FTZ R177, R160, R134.reuse, -R155 ;  /* 0x00000086a0b17223 */ /* 0x080fe4000001089b */
[-CC-:B------:R-:W-:Y:S01]  /*1a080*/  FFMA.FTZ R178, R143, R134.reuse, -R147.reuse ;  /* 0x000000868fb27223 */ /* 0x180fe20000010893 */
[----:B------:R-:W2:Y:S01]  /*1a090*/  MUFU.EX2 R0, R0 ;  /* 0x0000000000007308 */ /* 0x000ea20000000800 */
[----:B------:R-:W-:Y:S01]  /*1a0a0*/  LDSM.16.MT88.4 R160, [R203+0xf800] ;  /* 0x00f80000cba0783b */ /* 0x000fe20000004200 */
[----:B------:R-:W-:Y:S02]  /*1a0b0*/  FFMA.FTZ R179, R142, R134, -R147 ;  /* 0x000000868eb37223 */ /* 0x000fe40000010893 */
[C---:B-1----:R-:W-:Y:S02]  /*1a0c0*/  FMUL.FTZ R4, R2.reuse, R128 ;  /* 0x0000008002047220 */ /* 0x042fe40000410000 */
[C---:B------:R-:W-:Y:S02]  /*1a0d0*/  FMUL.FTZ R5, R2.reuse, R129 ;  /* 0x0000008102057220 */ /* 0x040fe40000410000 */
[C---:B------:R-:W-:Y:S02]  /*1a0e0*/  FMUL.FTZ R8, R2.reuse, R124 ;  /* 0x0000007c02087220 */ /* 0x040fe40000410000 */
        /* <DEDUP_REMOVED lines=14> */
[----:B------:R-:W-:Y:S01]  /*1a1d0*/  FMUL.FTZ R18, R0, R118 ;  /* 0x0000007600127220 */ /* 0x000fe20000410000 */
        /* <DEDUP_REMOVED lines=9> */
[-CC-:B------:R-:W-:Y:S02]  /*1a270*/  FFMA.FTZ R181, R141, R134.reuse, -R155.reuse ;  /* 0x000000868db57223 */ /* 0x180fe4000001089b */
[-C--:B------:R-:W-:Y:S02]  /*1a280*/  FFMA.FTZ R180, R140, R134.reuse, -R155 ;  /* 0x000000868cb47223 */ /* 0x080fe4000001089b */
[-CC-:B------:R-:W-:Y:S01]  /*1a290*/  FFMA.FTZ R182, R139, R134.reuse, -R147.reuse ;  /* 0x000000868bb67223 */ /* 0x180fe20000010893 */
[----:B------:R-:W1:Y:S01]  /*1a2a0*/  MUFU.EX2 R172, R172 ;  /* 0x000000ac00ac7308 */ /* 0x000e620000000800 */
[-C--:B------:R-:W-:Y:S01]  /*1a2b0*/  FFMA.FTZ R183, R138, R134.reuse, -R147 ;  /* 0x000000868ab77223 */ /* 0x080fe20000010893 */
[----:B------:R-:W-:Y:S01]  /*1a2c0*/  LDSM.16.MT88.4 R100, [R204+0xe000] ;  /* 0x00e00000cc64783b */ /* 0x000fe20000004200 */
[-CC-:B------:R-:W-:Y:S01]  /*1a2d0*/  FFMA.FTZ R209, R159, R134.reuse, -R155.reuse ;  /* 0x000000869fd17223 */ /* 0x180fe2000001089b */
[----:B--2---:R-:W-:Y:S01]  /*1a2e0*/  F2FP.BF16.PACK_AB R129, R170, R171 ;  /* 0x000000abaa81723e */ /* 0x004fe200000010ff */
[-C--:B------:R-:W-:Y:S02]  /*1a2f0*/  FFMA.FTZ R226, R158, R134.reuse, -R155 ;  /* 0x000000869ee27223 */ /* 0x080fe4000001089b */
[-CC-:B------:R-:W-:Y:S02]  /*1a300*/  FFMA.FTZ R228, R157, R134.reuse, -R147.reuse ;  /* 0x000000869de47223 */ /* 0x180fe40000010893 */
[-C--:B------:R-:W-:Y:S01]  /*1a310*/  FFMA.FTZ R231, R156, R134.reuse, -R147 ;  /* 0x000000869ce77223 */ /* 0x080fe20000010893 */
[----:B------:R-:W-:Y:S01]  /*1a320*/  MUFU.EX2 R169, R169 ;  /* 0x000000a900a97308 */ /* 0x000fe20000000800 */
[----:B------:R-:W-:Y:S01]  /*1a330*/  LDSM.16.MT88.4 R116, [R205+0xc800] ;  /* 0x00c80000cd74783b */ /* 0x000fe20000004200 */
[-CC-:B------:R-:W-:Y:S02]  /*1a340*/  FFMA.FTZ R230, R154, R134.reuse, -R155.reuse ;  /* 0x000000869ae67223 */ /* 0x180fe4000001089b */
[-C--:B------:R-:W-:Y:S02]  /*1a350*/  FFMA.FTZ R233, R152, R134.reuse, -R155 ;  /* 0x0000008698e97223 */ /* 0x080fe4000001089b */
[-CC-:B------:R-:W-:Y:S02]  /*1a360*/  FFMA.FTZ R232, R150, R134.reuse, -R147.reuse ;  /* 0x0000008696e87223 */ /* 0x180fe40000010893 */
[-C--:B------:R-:W-:Y:S01]  /*1a370*/  FFMA.FTZ R235, R148, R134.reuse, -R147 ;  /* 0x0000008694eb7223 */ /* 0x080fe20000010893 */
[----:B------:R-:W-:Y:S01]  /*1a380*/  LDSM.16.MT88.4 R136, [R205+0xe800] ;  /* 0x00e80000cd88783b */ /* 0x000fe20000004200 */
[----:B------:R-:W2:Y:S01]  /*1a390*/  MUFU.EX2 R168, R168 ;  /* 0x000000a800a87308 */ /* 0x000ea20000000800 */
[-CC-:B------:R-:W-:Y:S02]  /*1a3a0*/  FFMA.FTZ R234, R151, R134.reuse, -R155.reuse ;  /* 0x0000008697ea7223 */ /* 0x180fe4000001089b */
[-C--:B------:R-:W-:Y:S01]  /*1a3b0*/  FFMA.FTZ R237, R153, R134.reuse, -R155 ;  /* 0x0000008699ed7223 */ /* 0x080fe2000001089b */
[----:B-1----:R-:W-:Y:S01]  /*1a3c0*/  F2FP.BF16.PACK_AB R130, R172, R173 ;  /* 0x000000adac82723e */ /* 0x002fe200000010ff */
[-CC-:B------:R-:W-:Y:S02]  /*1a3d0*/  FFMA.FTZ R236, R146, R134.reuse, -R147.reuse ;  /* 0x0000008692ec7223 */ /* 0x180fe40000010893 */
[----:B------:R-:W-:Y:S01]  /*1a3e0*/  LDSM.16.MT88.4 R140, [R204+0xe800] ;  /* 0x00e80000cc8c783b */ /* 0x000fe20000004200 */
[-C--:B------:R-:W-:Y:S02]  /*1a3f0*/  FFMA.FTZ R239, R144, R134.reuse, -R147 ;  /* 0x0000008690ef7223 */ /* 0x080fe40000010893 */
[-CC-:B------:R-:W-:Y:S01]  /*1a400*/  FFMA.FTZ R238, R149, R134.reuse, -R155.reuse ;  /* 0x0000008695ee7223 */ /* 0x180fe2000001089b */
[----:B------:R-:W-:Y:S01]  /*1a410*/  MUFU.EX2 R176, R176 ;  /* 0x000000b000b07308 */ /* 0x000fe20000000800 */
[----:B------:R-:W-:Y:S02]  /*1a420*/  FFMA.FTZ R155, R145, R134, -R155 ;  /* 0x00000086919b7223 */ /* 0x000fe4000001089b */
[C---:B------:R-:W-:Y:S01]  /*1a430*/  FMUL.FTZ R36, R2.reuse, R36 ;  /* 0x0000002402247220 */ /* 0x040fe20000410000 */
[----:B------:R-:W-:Y:S01]  /*1a440*/  LDSM.16.MT88.4 R148, [R206+0xf800] ;  /* 0x00f80000ce94783b */ /* 0x000fe20000004200 */
[----:B------:R-:W-:Y:S02]  /*1a450*/  FMUL.FTZ R37, R2, R37 ;  /* 0x0000002502257220 */ /* 0x000fe40000410000 */
[C---:B------:R-:W-:Y:S02]  /*1a460*/  FMUL.FTZ R38, R0.reuse, R38 ;  /* 0x0000002600267220 */ /* 0x040fe40000410000 */
[----:B------:R-:W-:Y:S01]  /*1a470*/  FMUL.FTZ R39, R0, R39 ;  /* 0x0000002700277220 */ /* 0x000fe20000410000 */
[----:B------:R1:W-:Y:S01]  /*1a480*/  MUFU.EX2 R241, R155 ;  /* 0x0000009b00f17308 */ /* 0x0003e20000000800 */
[----:B------:R-:W-:Y:S01]  /*1a490*/  FMUL.FTZ R40, R2, R40 ;  /* 0x0000002802287220 */ /* 0x000fe20000410000 */
[----:B------:R-:W-:Y:S01]  /*1a4a0*/  LDSM.16.MT88.4 R156, [R204+0xf800] ;  /* 0x00f80000cc9c783b */ /* 0x000fe20000004200 */
[----:B--2---:R-:W-:Y:S01]  /*1a4b0*/  F2FP.BF16.PACK_AB R131, R168, R169 ;  /* 0x000000a9a883723e */ /* 0x004fe200000010ff */
[----:B------:R-:W-:Y:S02]  /*1a4c0*/  FMUL.FTZ R41, R2, R41 ;  /* 0x0000002902297220 */ /* 0x000fe40000410000 */
[C---:B------:R-:W-:Y:S02]  /*1a4d0*/  FMUL.FTZ R42, R0.reuse, R42 ;  /* 0x0000002a002a7220 */ /* 0x040fe40000410000 */
[----:B------:R-:W-:Y:S02]  /*1a4e0*/  FMUL.FTZ R43, R0, R43 ;  /* 0x0000002b002b7220 */ /* 0x000fe40000410000 */
[C---:B------:R-:W-:Y:S01]  /*1a4f0*/  HMMA.16816.F32.BF16 R4, R128.reuse, R12, R4 ;  /* 0x0000000c8004723c */ /* 0x040fe20000041804 */
[----:B------:R-:W2:Y:S04]  /*1a500*/  MUFU.EX2 R177, R177 ;  /* 0x000000b100b17308 */ /* 0x000ea80000000800 */
[C---:B------:R-:W-:Y:S02]  /*1a510*/  FMUL.FTZ R44, R2.reuse, R44 ;  /* 0x0000002c022c7220 */ /* 0x040fe40000410000 */
[C---:B------:R-:W-:Y:S01]  /*1a520*/  FMUL.FTZ R12, R2.reuse, R120 ;  /* 0x00000078020c7220 */ /* 0x040fe20000410000 */
[C---:B------:R-:W-:Y:S03]  /*1a530*/  HMMA.16816.F32.BF16 R8, R128.reuse, R14, R8 ;  /* 0x0000000e8008723c */ /* 0x040fe60000041808 */
[----:B------:R-:W-:Y:S01]  /*1a540*/  MUFU.EX2 R178, R178 ;  /* 0x000000b200b27308 */ /* 0x000fe20000000800 */
[----:B------:R-:W-:Y:S01]  /*1a550*/  FMUL.FTZ R13, R2, R121 ;  /* 0x00000079020d7220 */ /* 0x000fe20000410000 */
[----:B-1----:R-:W-:Y:S02]  /*1a560*/  LDSM.16.MT88.4 R152, [R205+0xf800] ;  /* 0x00f80000cd98783b */ /* 0x002fe40000004200 */
[C---:B------:R-:W-:Y:S02]  /*1a570*/  FMUL.FTZ R14, R0.reuse, R122 ;  /* 0x0000007a000e7220 */ /* 0x040fe40000410000 */
[----:B------:R-:W-:Y:S03]  /*1a580*/  FMUL.FTZ R15, R0, R123 ;  /* 0x0000007b000f7220 */ /* 0x000fe60000410000 */
[----:B------:R-:W-:Y:S01]  /*1a590*/  FMUL.FTZ R45, R2, R45 ;  /* 0x0000002d022d7220 */ /* 0x000fe20000410000 */
[----:B------:R-:W1:Y:S01]  /*1a5a0*/  MUFU.EX2 R179, R179 ;  /* 0x000000b300b37308 */ /* 0x000e620000000800 */
[----:B------:R-:W3:Y:S01]  /*1a5b0*/  LDSM.16.MT88.4 R120, [R203+0xc000] ;  /* 0x00c00000cb78783b */ /* 0x000ee20000004200 */
[C---:B------:R-:W-:Y:S01]  /*1a5c0*/  FMUL.FTZ R46, R0.reuse, R46 ;  /* 0x0000002e002e7220 */ /* 0x040fe20000410000 */
[C---:B------:R-:W-:Y:S03]  /*1a5d0*/  HMMA.16816.F32.BF16 R12, R128.reuse, R20, R12 ;  /* 0x00000014800c723c */ /* 0x040fe6000004180c */
[----:B------:R-:W-:Y:S02]  /*1a5e0*/  FMUL.FTZ R47, R0, R47 ;  /* 0x0000002f002f7220 */ /* 0x000fe40000410000 */
[C---:B------:R-:W-:Y:S02]  /*1a5f0*/  FMUL.FTZ R48, R2.reuse, R48 ;  /* 0x0000003002307220 */ /* 0x040fe40000410000 */
[C---:B------:R-:W-:Y:S01]  /*1a600*/  FMUL.FTZ R20, R2.reuse, R112 ;  /* 0x0000007002147220 */ /* 0x040fe20000410000 */
[C---:B------:R-:W-:Y:S01]  /*1a610*/  HMMA.16816.F32.BF16 R16, R128.reuse, R22, R16 ;  /* 0x000000168010723c */ /* 0x040fe20000041810 */
[----:B------:R-:W-:Y:S03]  /*1a620*/  MUFU.EX2 R181, R181 ;  /* 0x000000b500b57308 */ /* 0x000fe60000000800 */
[C---:B------:R-:W-:Y:S02]  /*1a630*/  FMUL.FTZ R21, R2.reuse, R113 ;  /* 0x0000007102157220 */ /* 0x040fe40000410000 */
[----:B------:R-:W-:Y:S02]  /*1a640*/  FMUL.FTZ R49, R2, R49 ;  /* 0x0000003102317220 */ /* 0x000fe40000410000 */
[C---:B------:R-:W-:Y:S03]  /*1a650*/  FMUL.FTZ R22, R0.reuse, R114 ;  /* 0x0000007200167220 */ /* 0x040fe60000410000 */
[----:B------:R-:W4:Y:S01]  /*1a660*/  MUFU.EX2 R180, R180 ;  /* 0x000000b400b47308 */ /* 0x000f220000000800 */
[C---:B------:R-:W-:Y:S02]  /*1a670*/  FMUL.FTZ R23, R0.reuse, R115 ;  /* 0x0000007300177220 */ /* 0x040fe40000410000 */
[----:B------:R-:W5:Y:S01]  /*1a680*/  LDSM.16.MT88.4 R112, [R206+0xe000] ;  /* 0x00e00000ce70783b */ /* 0x000f620000004200 */
[C---:B------:R-:W-:Y:S02]  /*1a690*/  FMUL.FTZ R50, R0.reuse, R50 ;  /* 0x0000003200327220 */ /* 0x040fe40000410000 */
[----:B------:R-:W-:Y:S02]  /*1a6a0*/  FMUL.FTZ R51, R0, R51 ;  /* 0x0000003300337220 */ /* 0x000fe40000410000 */
[C---:B------:R-:W-:Y:S02]  /*1a6b0*/  HMMA.16816.F32.BF16 R20, R128.reuse, R28, R20 ;  /* 0x0000001c8014723c */ /* 0x040fe40000041814 */
[----:B------:R-:W-:Y:S01]  /*1a6c0*/  MUFU.EX2 R182, R182 ;  /* 0x000000b600b67308 */ /* 0x000fe20000000800 */
[C---:B------:R-:W-:Y:S02]  /*1a6d0*/  FMUL.FTZ R52, R2.reuse, R52 ;  /* 0x0000003402347220 */ /* 0x040fe40000410000 */
[C---:B------:R-:W-:Y:S02]  /*1a6e0*/  FMUL.FTZ R53, R2.reuse, R53 ;  /* 0x0000003502357220 */ /* 0x040fe40000410000 */
[C---:B------:R-:W-:Y:S01]  /*1a6f0*/  FMUL.FTZ R28, R2.reuse, R104 ;  /* 0x00000068021c7220 */ /* 0x040fe20000410000 */
[C---:B------:R-:W-:Y:S04]  /*1a700*/  HMMA.16816.F32.BF16 R24, R128.reuse, R30, R24 ;  /* 0x0000001e8018723c */ /* 0x040fe80000041818 */
[----:B------:R-:W-:Y:S01]  /*1a710*/  FMUL.FTZ R29, R2, R105 ;  /* 0x00000069021d7220 */ /* 0x000fe20000410000 */
[----:B------:R-:W1:Y:S01]  /*1a720*/  MUFU.EX2 R183, R183 ;  /* 0x000000b700b77308 */ /* 0x000e620000000800 */
[C---:B------:R-:W-:Y:S02]  /*1a730*/  FMUL.FTZ R54, R0.reuse, R54 ;  /* 0x0000003600367220 */ /* 0x040fe40000410000 */
[C---:B------:R-:W-:Y:S04]  /*1a740*/  FMUL.FTZ R30, R0.reuse, R106 ;  /* 0x0000006a001e7220 */ /* 0x040fe80000410000 */
[C---:B------:R-:W-:Y:S02]  /*1a750*/  FMUL.FTZ R31, R0.reuse, R107 ;  /* 0x0000006b001f7220 */ /* 0x040fe40000410000 */
[----:B------:R-:W1:Y:S01]  /*1a760*/  LDSM.16.MT88.4 R104, [R205+0xe000] ;  /* 0x00e00000cd68783b */ /* 0x000e620000004200 */
[----:B------:R-:W-:Y:S01]  /*1a770*/  FMUL.FTZ R55, R0, R55 ;  /* 0x0000003700377220 */ /* 0x000fe20000410000 */
[----:B------:R-:W-:Y:S01]  /*1a780*/  MUFU.EX2 R209, R209 ;  /* 0x000000d100d17308 */ /* 0x000fe20000000800 */
[C---:B------:R-:W-:Y:S02]  /*1a790*/  FMUL.FTZ R56, R2.reuse, R56 ;  /* 0x0000003802387220 */ /* 0x040fe40000410000 */
[C---:B---3--:R-:W-:Y:S03]  /*1a7a0*/  HMMA.16816.F32.BF16 R28, R128.reuse, R120, R28 ;  /* 0x00000078801c723c */ /* 0x048fe6000004181c */
[----:B------:R-:W-:Y:S02]  /*1a7b0*/  FMUL.FTZ R57, R2, R57 ;  /* 0x0000003902397220 */ /* 0x000fe40000410000 */
[C---:B------:R-:W-:Y:S02]  /*1a7c0*/  FMUL.FTZ R58, R0.reuse, R58 ;  /* 0x0000003a003a7220 */ /* 0x040fe40000410000 */
[----:B------:R-:W-:Y:S01]  /*1a7d0*/  FMUL.FTZ R59, R0, R59 ;  /* 0x0000003b003b7220 */ /* 0x000fe20000410000 */
[C---:B------:R-:W-:Y:S01]  /*1a7e0*/  HMMA.16816.F32.BF16 R32, R128.reuse, R122, R32 ;  /* 0x0000007a8020723c */ /* 0x040fe20000041820 */
[----:B------:R-:W-:Y:S01]  /*1a7f0*/  LDSM.16.MT88.4 R120, [R203+0xc800] ;  /* 0x00c80000cb78783b */ /* 0x000fe20000004200 */
[----:B------:R-:W3:Y:S02]  /*1a800*/  MUFU.EX2 R226, R226 ;  /* 0x000000e200e27308 */ /* 0x000ee40000000800 */
[C---:B------:R-:W-:Y:S02]  /*1a810*/  FMUL.FTZ R60, R2.reuse, R60 ;  /* 0x0000003c023c7220 */ /* 0x040fe40000410000 */
[----:B------:R-:W-:Y:S02]  /*1a820*/  FMUL.FTZ R61, R2, R61 ;  /* 0x0000003d023d7220 */ /* 0x000fe40000410000 */
[C---:B-----5:R-:W-:Y:S04]  /*1a830*/  HMMA.16816.F32.BF16 R36, R128.reuse, R112, R36 ;  /* 0x000000708024723c */ /* 0x060fe80000041824 */
[C---:B------:R-:W-:Y:S01]  /*1a840*/  FMUL.FTZ R62, R0.reuse, R62 ;  /* 0x0000003e003e7220 */ /* 0x040fe20000410000 */
[----:B------:R-:W-:Y:S01]  /*1a850*/  MUFU.EX2 R228, R228 ;  /* 0x000000e400e47308 */ /* 0x000fe20000000800 */
[----:B------:R-:W-:Y:S02]  /*1a860*/  FMUL.FTZ R63, R0, R63 ;  /* 0x0000003f003f7220 */ /* 0x000fe40000410000 */
[C---:B------:R-:W-:Y:S01]  /*1a870*/  HMMA.16816.F32.BF16 R40, R128.reuse, R114, R40 ;  /* 0x000000728028723c */ /* 0x040fe20000041828 */
[----:B------:R-:W-:Y:S03]  /*1a880*/  LDSM.16.MT88.4 R112, [R206+0xc800] ;  /* 0x00c80000ce70783b */ /* 0x000fe60000004200 */
[C---:B------:R-:W-:Y:S02]  /*1a890*/  FMUL.FTZ R64, R2.reuse, R64 ;  /* 0x0000004002407220 */ /* 0x040fe40000410000 */
[----:B------:R-:W-:Y:S01]  /*1a8a0*/  FMUL.FTZ R65, R2, R65 ;  /* 0x0000004102417220 */ /* 0x000fe20000410000 */
[----:B------:R-:W5:Y:S01]  /*1a8b0*/  MUFU.EX2 R231, R231 ;  /* 0x000000e700e77308 */ /* 0x000f620000000800 */
[C---:B------:R-:W-:Y:S01]  /*1a8c0*/  FMUL.FTZ R66, R0.reuse, R66 ;  /* 0x0000004200427220 */ /* 0x040fe20000410000 */
[C---:B-1----:R-:W-:Y:S03]  /*1a8d0*/  HMMA.16816.F32.BF16 R44, R128.reuse, R104, R44 ;  /* 0x00000068802c723c */ /* 0x042fe6000004182c */
[----:B------:R-:W-:Y:S02]  /*1a8e0*/  FMUL.FTZ R67, R0, R67 ;  /* 0x0000004300437220 */ /* 0x000fe40000410000 */
[C---:B------:R-:W-:Y:S03]  /*1a8f0*/  FMUL.FTZ R68, R2.reuse, R68 ;  /* 0x0000004402447220 */ /* 0x040fe60000410000 */
[----:B------:R-:W-:Y:S01]  /*1a900*/  MUFU.EX2 R230, R230 ;  /* 0x000000e600e67308 */ /* 0x000fe20000000800 */
[----:B------:R-:W-:Y:S01]  /*1a910*/  FMUL.FTZ R69, R2, R69 ;  /* 0x0000004502457220 */ /* 0x000fe20000410000 */
[C---:B------:R-:W-:Y:S01]  /*1a920*/  HMMA.16816.F32.BF16 R48, R128.reuse, R106, R48 ;  /* 0x0000006a8030723c */ /* 0x040fe20000041830 */
[----:B------:R-:W1:Y:S02]  /*1a930*/  LDSM.16.MT88.4 R104, [R206+0x10000] ;  /* 0x01000000ce68783b */ /* 0x000e640000004200 */
[C---:B------:R-:W-:Y:S02]  /*1a940*/  FMUL.FTZ R70, R0.reuse, R70 ;  /* 0x0000004600467220 */ /* 0x040fe40000410000 */
[----:B------:R-:W-:Y:S03]  /*1a950*/  FMUL.FTZ R71, R0, R71 ;  /* 0x0000004700477220 */ /* 0x000fe60000410000 */
[C---:B------:R-:W-:Y:S01]  /*1a960*/  HMMA.16816.F32.BF16 R52, R128.reuse, R100, R52 ;  /* 0x000000648034723c */ /* 0x040fe20000041834 */
[----:B------:R-:W1:Y:S03]  /*1a970*/  MUFU.EX2 R233, R233 ;  /* 0x000000e900e97308 */ /* 0x000e660000000800 */
[C---:B------:R-:W-:Y:S02]  /*1a980*/  FMUL.FTZ R72, R2.reuse, R72 ;  /* 0x0000004802487220 */ /* 0x040fe40000410000 */
[----:B------:R-:W-:Y:S02]  /*1a990*/  FMUL.FTZ R73, R2, R73 ;  /* 0x0000004902497220 */ /* 0x000fe40000410000 */
[C---:B------:R-:W-:Y:S01]  /*1a9a0*/  HMMA.16816.F32.BF16 R56, R128.reuse, R102, R56 ;  /* 0x000000668038723c */ /* 0x040fe20000041838 */
[----:B------:R-:W2:Y:S02]  /*1a9b0*/  LDSM.16.MT88.4 R100, [R205+0x10000] ;  /* 0x01000000cd64783b */ /* 0x000ea40000004200 */
[----:B------:R-:W-:Y:S01]  /*1a9c0*/  MUFU.EX2 R232, R232 ;  /* 0x000000e800e87308 */ /* 0x000fe20000000800 */
[C---:B------:R-:W-:Y:S02]  /*1a9d0*/  FMUL.FTZ R74, R0.reuse, R74 ;  /* 0x0000004a004a7220 */ /* 0x040fe40000410000 */
[----:B------:R-:W-:Y:S02]  /*1a9e0*/  FMUL.FTZ R75, R0, R75 ;  /* 0x0000004b004b7220 */ /* 0x000fe40000410000 */
[C---:B------:R-:W-:Y:S04]  /*1a9f0*/  HMMA.16816.F32.BF16 R60, R128.reuse, R108, R60 ;  /* 0x0000006c803c723c */ /* 0x040fe8000004183c */
[C---:B------:R-:W-:Y:S01]  /*1aa00*/  FMUL.FTZ R76, R2.reuse, R76 ;  /* 0x0000004c024c7220 */ /* 0x040fe20000410000 */
[----:B------:R-:W2:Y:S01]  /*1aa10*/  MUFU.EX2 R235, R235 ;  /* 0x000000eb00eb7308 */ /* 0x000ea20000000800 */
[----:B------:R-:W-:Y:S02]  /*1aa20*/  FMUL.FTZ R77, R2, R77 ;  /* 0x0000004d024d7220 */ /* 0x000fe40000410000 */
[C---:B------:R-:W-:Y:S01]  /*1aa30*/  HMMA.16816.F32.BF16 R64, R128.reuse, R110, R64 ;  /* 0x0000006e8040723c */ /* 0x040fe20000041840 */
[----:B------:R-:W3:Y:S03]  /*1aa40*/  LDSM.16.MT88.4 R108, [R204+0x10000] ;  /* 0x01000000cc6c783b */ /* 0x000ee60000004200 */
[C---:B------:R-:W-:Y:S02]  /*1aa50*/  FMUL.FTZ R78, R0.reuse, R78 ;  /* 0x0000004e004e7220 */ /* 0x040fe40000410000 */
[----:B------:R-:W-:Y:S01]  /*1aa60*/  FMUL.FTZ R79, R0, R79 ;  /* 0x0000004f004f7220 */ /* 0x000fe20000410000 */
[----:B------:R-:W-:Y:S01]  /*1aa70*/  MUFU.EX2 R234, R234 ;  /* 0x000000ea00ea7308 */ /* 0x000fe20000000800 */
[C---:B------:R-:W-:Y:S01]  /*1aa80*/  FMUL.FTZ R80, R2.reuse, R80 ;  /* 0x0000005002507220 */ /* 0x040fe20000410000 */
[C---:B-1----:R-:W-:Y:S03]  /*1aa90*/  HMMA.16816.F32.BF16 R68, R128.reuse, R104, R68 ;  /* 0x000000688044723c */ /* 0x042fe60000041844 */
[----:B------:R-:W-:Y:S02]  /*1aaa0*/  FMUL.FTZ R81, R2, R81 ;  /* 0x0000005102517220 */ /* 0x000fe40000410000 */
[C---:B------:R-:W-:Y:S02]  /*1aab0*/  FMUL.FTZ R82, R0.reuse, R82 ;  /* 0x0000005200527220 */ /* 0x040fe40000410000 */
[----:B------:R-:W-:Y:S01]  /*1aac0*/  FMUL.FTZ R83, R0, R83 ;  /* 0x0000005300537220 */ /* 0x000fe20000410000 */
[C---:B------:R-:W-:Y:S01]  /*1aad0*/  HMMA.16816.F32.BF16 R72, R128.reuse, R106, R72 ;  /* 0x0000006a8048723c */ /* 0x040fe20000041848 */
[----:B------:R-:W1:Y:S01]  /*1aae0*/  LDSM.16.MT88.4 R104, [R203+0x10000] ;  /* 0x01000000cb68783b */ /* 0x000e620000004200 */
[----:B------:R-:W1:Y:S02]  /*1aaf0*/  MUFU.EX2 R237, R237 ;  /* 0x000000ed00ed7308 */ /* 0x000e640000000800 */
[C---:B------:R-:W-:Y:S02]  /*1ab00*/  FMUL.FTZ R84, R2.reuse, R84 ;  /* 0x0000005402547220 */ /* 0x040fe40000410000 */
[----:B------:R-:W-:Y:S02]  /*1ab10*/  FMUL.FTZ R85, R2, R85 ;  /* 0x0000005502557220 */ /* 0x000fe40000410000 */
[C---:B--2---:R-:W-:Y:S04]  /*1ab20*/  HMMA.16816.F32.BF16 R76, R128.reuse, R100, R76 ;  /* 0x00000064804c723c */ /* 0x044fe8000004184c */
[C---:B------:R-:W-:Y:S01]  /*1ab30*/  FMUL.FTZ R86, R0.reuse, R86 ;  /* 0x0000005600567220 */ /* 0x040fe20000410000 */
[----:B------:R-:W-:Y:S01]  /*1ab40*/  MUFU.EX2 R236, R236 ;  /* 0x000000ec00ec7308 */ /* 0x000fe20000000800 */
[----:B------:R-:W-:Y:S01]  /*1ab50*/  FMUL.FTZ R87, R0, R87 ;  /* 0x0000005700577220 */ /* 0x000fe20000410000 */
[----:B------:R-:W-:Y:S01]  /*1ab60*/  F2FP.BF16.PACK_AB R100, R177, R176 ;  /* 0x000000b0b164723e */ /* 0x000fe200000010ff */
[C---:B------:R-:W-:Y:S04]  /*1ab70*/  HMMA.16816.F32.BF16 R80, R128.reuse, R102, R80 ;  /* 0x000000668050723c */ /* 0x040fe80000041850 */
[C---:B------:R-:W-:Y:S01]  /*1ab80*/  FMUL.FTZ R88, R2.reuse, R88 ;  /* 0x0000005802587220 */ /* 0x040fe20000410000 */
[----:B------:R-:W-:Y:S01]  /*1ab90*/  F2FP.BF16.PACK_AB R101, R179, R178 ;  /* 0x000000b2b365723e */ /* 0x000fe200000010ff */
[----:B------:R-:W-:Y:S01]  /*1aba0*/  FMUL.FTZ R89, R2, R89 ;  /* 0x0000005902597220 */ /* 0x000fe20000410000 */
[----:B----4-:R-:W-:Y:S01]  /*1abb0*/  F2FP.BF16.PACK_AB R102, R180, R181 ;  /* 0x000000b5b466723e */ /* 0x010fe200000010ff */
[C---:B---3--:R-:W-:Y:S01]  /*1abc0*/  HMMA.16816.F32.BF16 R84, R128.reuse, R108, R84 ;  /* 0x0000006c8054723c */ /* 0x048fe20000041854 */
[----:B------:R-:W2:Y:S03]  /*1abd0*/  MUFU.EX2 R239, R239 ;  /* 0x000000ef00ef7308 */ /* 0x000ea60000000800 */
[C---:B------:R-:W-:Y:S01]  /*1abe0*/  FMUL.FTZ R90, R0.reuse, R90 ;  /* 0x0000005a005a7220 */ /* 0x040fe20000410000 */
[----:B------:R-:W-:Y:S01]  /*1abf0*/  F2FP.BF16.PACK_AB R103, R183, R182 ;  /* 0x000000b6b767723e */ /* 0x000fe200000010ff */
[----:B------:R-:W-:Y:S02]  /*1ac00*/  FMUL.FTZ R91, R0, R91 ;  /* 0x0000005b005b7220 */ /* 0x000fe40000410000 */
[C---:B------:R-:W-:Y:S03]  /*1ac10*/  FMUL.FTZ R92, R2.reuse, R92 ;  /* 0x0000005c025c7220 */ /* 0x040fe60000410000 */
[----:B------:R-:W3:Y:S01]  /*1ac20*/  MUFU.EX2 R238, R238 ;  /* 0x000000ee00ee7308 */ /* 0x000ee20000000800 */
[----:B------:R-:W-:Y:S01]  /*1ac30*/  FMUL.FTZ R93, R2, R93 ;  /* 0x0000005d025d7220 */ /* 0x000fe20000410000 */
[C---:B------:R-:W-:Y:S01]  /*1ac40*/  HMMA.16816.F32.BF16 R88, R128.reuse, R110, R88 ;  /* 0x0000006e8058723c */ /* 0x040fe20000041858 */
[----:B------:R-:W4:Y:S02]  /*1ac50*/  LDSM.16.MT88.4 R108, [R204+0xc800] ;  /* 0x00c80000cc6c783b */ /* 0x000f240000004200 */
[C---:B------:R-:W-:Y:S02]  /*1ac60*/  FMUL.FTZ R94, R0.reuse, R94 ;  /* 0x0000005e005e7220 */ /* 0x040fe40000410000 */
[----:B------:R-:W-:Y:S02]  /*1ac70*/  FMUL.FTZ R95, R0, R95 ;  /* 0x0000005f005f7220 */ /* 0x000fe40000410000 */
[C---:B------:R-:W-:Y:S02]  /*1ac80*/  FMUL.FTZ R96, R2.reuse, R96 ;  /* 0x0000006002607220 */ /* 0x040fe40000410000 */
[----:B------:R-:W-:Y:S03]  /*1ac90*/  FMUL.FTZ R97, R2, R97 ;  /* 0x0000006102617220 */ /* 0x000fe60000410000 */
[C---:B-1----:R-:W-:Y:S03]  /*1aca0*/  HMMA.16816.F32.BF16 R92, R128.reuse, R104, R92 ;  /* 0x00000068805c723c */ /* 0x042fe6000004185c */
[C---:B------:R-:W-:Y:S02]  /*1acb0*/  FMUL.FTZ R98, R0.reuse, R98 ;  /* 0x0000006200627220 */ /* 0x040fe40000410000 */
[----:B------:R-:W-:Y:S02]  /*1acc0*/  FMUL.FTZ R99, R0, R99 ;  /* 0x0000006300637220 */ /* 0x000fe40000410000 */
[-CC-:B------:R-:W-:Y:S02]  /*1acd0*/  FFMA.FTZ R135, R135, R134.reuse, -R147.reuse ;  /* 0x0000008687877223 */ /* 0x180fe40000010893 */
[----:B------:R-:W-:Y:S03]  /*1ace0*/  FFMA.FTZ R147, R133, R134, -R147 ;  /* 0x0000008685937223 */ /* 0x000fe60000010893 */
[----:B------:R-:W-:Y:S01]  /*1acf0*/  HMMA.16816.F32.BF16 R96, R128, R106, R96 ;  /* 0x0000006a8060723c */ /* 0x000fe20000041860 */
[----:B------:R-:W1:Y:S01]  /*1ad00*/  LDSM.16.MT88.4 R104, [R203+0xe800] ;  /* 0x00e80000cb68783b */ /* 0x000e620000004200 */
[----:B------:R2:W-:Y:S01]  /*1ad10*/  MUFU.EX2 R134, R147 ;  /* 0x0000009300867308 */ /* 0x0005e20000000800 */
[----:B------:R-:W-:Y:S02]  /*1ad20*/  FFMA.FTZ R175, R2, R229, R175 ;  /* 0x000000e502af7223 */ /* 0x000fe400000100af */
[----:B------:R-:W-:Y:S01]  /*1ad30*/  FFMA.FTZ R171, R0, R223, R171 ;  /* 0x000000df00ab7223 */ /* 0x000fe200000100ab */
[----:B------:R-:W-:Y:S01]  /*1ad40*/  IADD3 R0, R219, -0x1, RZ ;  /* 0xffffffffdb007810 */ /* 0x000fe20007ffe0ff */
[----:B------:R-:W-:Y:S01]  /*1ad50*/  FADD.FTZ R174, R174, R175 ;  /* 0x000000afaeae7221 */ /* 0x000fe20000010000 */
[C---:B------:R-:W-:Y:S01]  /*1ad60*/  HMMA.16816.F32.BF16 R4, R100.reuse, R112, R4 ;  /* 0x000000706404723c */ /* 0x040fe20000041804 */
[----:B------:R-:W-:Y:S03]  /*1ad70*/  LDSM.16.MT88.4 R128, [R205+0xf000] ;  /* 0x00f00000cd80783b */ /* 0x000fe60000004200 */
[----:B------:R-:W1:Y:S01]  /*1ad80*/  MUFU.EX2 R135, R135 ;  /* 0x0000008700877308 */ /* 0x000e620000000800 */
[----:B------:R-:W-:Y:S01]  /*1ad90*/  FADD.FTZ R170, R170, R171 ;  /* 0x000000abaaaa7221 */ /* 0x000fe20000010000 */
[----:B------:R-:W-:Y:S01]  /*1ada0*/  MOV R219, R0 ;  /* 0x0000000000db7202 */ /* 0x000fe20000000f00 */
[----:B------:R-:W-:Y:S01]  /*1adb0*/  FADD.FTZ R173, R173, R174 ;  /* 0x000000aeadad7221 */ /* 0x000fe20000010000 */
[C---:B------:R-:W-:Y:S01]  /*1adc0*/  HMMA.16816.F32.BF16 R8, R100.reuse, R114, R8 ;  /* 0x000000726408723c */ /* 0x040fe20000041808 */
[----:B------:R-:W-:Y:S03]  /*1add0*/  LDSM.16.MT88.4 R112, [R205+0x10800] ;  /* 0x01080000cd70783b */ /* 0x000fe60000004200 */
[----:B------:R-:W-:Y:S01]  /*1ade0*/  FADD.FTZ R173, R172, R173 ;  /* 0x000000adacad7221 */ /* 0x000fe20000010000 */
[----:B------:R-:W-:Y:S03]  /*1adf0*/  MOV R0, R3 ;  /* 0x0000000300007202 */ /* 0x000fe60000000f00 */
[C---:B------:R-:W-:Y:S01]  /*1ae00*/  HMMA.16816.F32.BF16 R12, R100.reuse, R116, R12 ;  /* 0x00000074640c723c */ /* 0x040fe2000004180c */
[----:B--2---:R-:W-:Y:S03]  /*1ae10*/  LDSM.16.MT88.4 R144, [R203+0xd800] ;  /* 0x00d80000cb90783b */ /* 0x004fe60000004200 */
[----:B------:R-:W-:Y:S04]  /*1ae20*/  FADD.FTZ R176, R176, R173 ;  /* 0x000000adb0b07221 */ /* 0x000fe80000010000 */
[C---:B------:R-:W-:Y:S01]  /*1ae30*/  HMMA.16816.F32.BF16 R16, R100.reuse, R118, R16 ;  /* 0x000000766410723c */ /* 0x040fe20000041810 */
[----:B------:R-:W-:Y:S03]  /*1ae40*/  LDSM.16.MT88.4 R116, [R204+0x10800] ;  /* 0x01080000cc74783b */ /* 0x000fe60000004200 */
[----:B------:R-:W-:Y:S04]  /*1ae50*/  FADD.FTZ R176, R177, R176 ;  /* 0x000000b0b1b07221 */ /* 0x000fe80000010000 */
[C---:B----4-:R-:W-:Y:S04]  /*1ae60*/  HMMA.16816.F32.BF16 R20, R100.reuse, R108, R20 ;  /* 0x0000006c6414723c */ /* 0x050fe80000041814 */
[----:B------:R-:W-:Y:S04]  /*1ae70*/  FADD.FTZ R181, R181, R176 ;  /* 0x000000b0b5b57221 */ /* 0x000fe80000010000 */
[C---:B------:R-:W-:Y:S01]  /*1ae80*/  HMMA.16816.F32.BF16 R24, R100.reuse, R110, R24 ;  /* 0x0000006e6418723c */ /* 0x040fe20000041818 */
[----:B------:R-:W2:Y:S03]  /*1ae90*/  LDSM.16.MT88.4 R108, [R206+0x10800] ;  /* 0x01080000ce6c783b */ /* 0x000ea60000004200 */
[----:B------:R-:W-:Y:S04]  /*1aea0*/  FADD.FTZ R180, R180, R181 ;  /* 0x000000b5b4b47221 */ /* 0x000fe80000010000 */
        /* <DEDUP_REMOVED lines=23> */
[----:B------:R-:W3:Y:S07]  /*1b020*/  LDSM.16.MT88.4 R116, [R206+0xf000] ;  /* 0x00f00000ce74783b */ /* 0x000eee0000004200 */
[C---:B-1----:R-:W-:Y:S08]  /*1b030*/  HMMA.16816.F32.BF16 R92, R100.reuse, R104, R92 ;  /* 0x00000068645c723c */ /* 0x042ff0000004185c */
[----:B------:R-:W-:Y:S01]  /*1b040*/  HMMA.16816.F32.BF16 R96, R100, R106, R96 ;  /* 0x0000006a6460723c */ /* 0x000fe20000041860 */
[----:B------:R-:W1:Y:S06]  /*1b050*/  LDSM.16.MT88.4 R104, [R203+0xf000] ;  /* 0x00f00000cb68783b */ /* 0x000e6c0000004200 */
[C---:B------:R-:W-:Y:S01]  /*1b060*/  F2FP.BF16.PACK_AB R100, R226.reuse, R209 ;  /* 0x000000d1e264723e */ /* 0x040fe200000010ff */
[----:B------:R-:W-:Y:S01]  /*1b070*/  FADD.FTZ R209, R209, R180 ;  /* 0x000000b4d1d17221 */ /* 0x000fe20000010000 */
[----:B-----5:R-:W-:Y:S03]  /*1b080*/  F2FP.BF16.PACK_AB R101, R231, R228 ;  /* 0x000000e4e765723e */ /* 0x020fe600000010ff */
[----:B------:R-:W-:Y:S01]  /*1b090*/  F2FP.BF16.PACK_AB R102, R233, R230 ;  /* 0x000000e6e966723e */ /* 0x000fe200000010ff */
[----:B------:R-:W-:Y:S01]  /*1b0a0*/  FADD.FTZ R209, R226, R209 ;  /* 0x000000d1e2d17221 */ /* 0x000fe20000010000 */
[----:B------:R-:W-:Y:S03]  /*1b0b0*/  F2FP.BF16.PACK_AB R103, R235, R232 ;  /* 0x000000e8eb67723e */ /* 0x000fe600000010ff */
[----:B------:R-:W-:Y:S04]  /*1b0c0*/  FADD.FTZ R230, R230, R209 ;  /* 0x000000d1e6e67221 */ /* 0x000fe80000010000 */
[C---:B--2---:R-:W-:Y:S03]  /*1b0d0*/  HMMA.16816.F32.BF16 R4, R100.reuse, R108, R4 ;  /* 0x0000006c6404723c */ /* 0x044fe60000041804 */
[----:B------:R-:W-:Y:S05]  /*1b0e0*/  FADD.FTZ R233, R233, R230 ;  /* 0x000000e6e9e97221 */ /* 0x000fea0000010000 */
[C---:B------:R-:W-:Y:S01]  /*1b0f0*/  HMMA.16816.F32.BF16 R8, R100.reuse, R110, R8 ;  /* 0x0000006e6408723c */ /* 0x040fe20000041808 */
[----:B------:R-:W2:Y:S07]  /*1b100*/  LDSM.16.MT88.4 R108, [R206+0x11000] ;  /* 0x01100000ce6c783b */ /* 0x000eae0000004200 */
        /* <DEDUP_REMOVED lines=8> */
[C---:B---3--:R-:W-:Y:S08]  /*1b190*/  HMMA.16816.F32.BF16 R36, R100.reuse, R116, R36 ;  /* 0x000000746424723c */ /* 0x048ff00000041824 */
[C---:B------:R-:W-:Y:S01]  /*1b1a0*/  HMMA.16816.F32.BF16 R40, R100.reuse, R118, R40 ;  /* 0x000000766428723c */ /* 0x040fe20000041828 */
[----:B------:R-:W3:Y:S07]  /*1b1b0*/  LDSM.16.MT88.4 R116, [R204+0x11000] ;  /* 0x01100000cc74783b */ /* 0x000eee0000004200 */
        /* <DEDUP_REMOVED lines=18> */
[C---:B----4-:R-:W-:Y:S08]  /*1b2e0*/  HMMA.16816.F32.BF16 R76, R100.reuse, R112, R76 ;  /* 0x00000070644c723c */ /* 0x050ff0000004184c */
[C---:B------:R-:W-:Y:S08]  /*1b2f0*/  HMMA.16816.F32.BF16 R80, R100.reuse, R114, R80 ;  /* 0x000000726450723c */ /* 0x040ff00000041850 */
[C---:B---3--:R-:W-:Y:S08]  /*1b300*/  HMMA.16816.F32.BF16 R84, R100.reuse, R116, R84 ;  /* 0x000000746454723c */ /* 0x048ff00000041854 */
        /* <DEDUP_REMOVED lines=37> */
[----:B------:R-:W-:Y:S03]  /*1b560*/  FADD.FTZ R231, R231, R228 ;  /* 0x000000e4e7e77221 */ /* 0x000fe60000010000 */
[----:B------:R-:W-:Y:S01]  /*1b570*/  MOV R137, R132 ;  /* 0x0000008400897202 */ /* 0x000fe20000000f00 */
[----:B------:R-:W-:Y:S04]  /*1b580*/  FADD.FTZ R232, R232, R231 ;  /* 0x000000e7e8e87221 */ /* 0x000fe80000010000 */
[----:B------:R-:W-:Y:S04]  /*1b590*/  FADD.FTZ R235, R235, R232 ;  /* 0x000000e8ebeb7221 */ /* 0x000fe80000010000 */
[----:B------:R-:W-:Y:S04]  /*1b5a0*/  FADD.FTZ R236, R236, R235 ;  /* 0x000000ebecec7221 */ /* 0x000fe80000010000 */
[----:B------:R-:W-:Y:S04]  /*1b5b0*/  FADD.FTZ R236, R239, R236 ;  /* 0x000000ecefec7221 */ /* 0x000fe80000010000 */
[----:B------:R-:W-:Y:S04]  /*1b5c0*/  FADD.FTZ R135, R135, R236 ;  /* 0x000000ec87877221 */ /* 0x000fe80000010000 */
[----:B------:R-:W-:Y:S01]  /*1b5d0*/  FADD.FTZ R223, R134, R135 ;  /* 0x0000008786df7221 */ /* 0x000fe20000010000 */
[----:B------:R-:W-:-:S05]  /*1b5e0*/  @P0 BRA `(.L_x_2667) ;  /* 0xffffcb4000000947 */ /* 0x000fca000383ffff */
.L_x_2658:
        /* <DEDUP_REMOVED lines=11> */
.L_x_2681:
[----:B--23--:R-:W-:Y:S01]  /*1b6a0*/  FADD.FTZ R229, R6, R229 ;  /* 0x000000e506e57221 */ /* 0x00cfe20000010000 */
[----:B------:R-:W-:Y:S05]  /*1b6b0*/  BRA.DIV ~URZ, `(.L_x_2669) ;  /* 0x00001a927f007947 */ /* 0x000fea000b800000 */
[----:B------:R-:W2:Y:S04]  /*1b6c0*/  SHFL.BFLY PT, R0, R223, 0x2, 0x1f ;  /* 0x0c401f00df007f89 */ /* 0x000ea800000e0000 */
[----:B------:R-:W3:Y:S01]  /*1b6d0*/  SHFL.BFLY PT, R10, R229, 0x1, 0x1f ;  /* 0x0c201f00e50a7f89 */ /* 0x000ee200000e0000 */
[----:B--2---:R-:W-:Y:S02]  /*1b6e0*/  FADD.FTZ R7, R0, R223 ;  /* 0x000000df00077221 */ /* 0x004fe40000010000 */
[----:B---3--:R-:W-:-:S03]  /*1b6f0*/  FADD.FTZ R10, R229, R10 ;  /* 0x0000000ae50a7221 */ /* 0x008fc60000010000 */
[----:B------:R2:W3:Y:S04]  /*1b700*/  SHFL.BFLY PT, R6, R7, 0x1, 0x1f ;  /* 0x0c201f0007067f89 */ /* 0x0004e800000e0000 */
.L_x_2682:
        /* <DEDUP_REMOVED lines=266> */
.L_x_2671:
[----:B------:R-:W-:Y:S02]  /*1c7b0*/  ULDC.64 UR4, c[0x0][0x118] ;  /* 0x0000460000047ab9 */ /* 0x000fe40000000a00 */
[----:B------:R-:W2:Y:S04]  /*1c7c0*/  LD.E R2, [R8.64+0x60] ;  /* 0x0000600408027980 */ /* 0x000ea8000c101900 */
[----:B------:R-:W3:Y:S01]  /*1c7d0*/  LD.E R218, [R8.64+0xb4] ;  /* 0x0000b40408da7980 */ /* 0x000ee2000c101900 */
[----:B--2---:R-:W-:-:S04]  /*1c7e0*/  IMAD R3, R2, R214, R213 ;  /* 0x000000d602037224 */ /* 0x004fc800078e02d5 */
[----:B---3--:R-:W-:Y:S02]  /*1c7f0*/  IMAD R218, R218, R3, RZ ;  /* 0x00000003dada7224 */ /* 0x008fe400078e02ff */
.L_x_2672:
[----:B------:R-:W-:Y:S05]  /*1c800*/  BSYNC B0 ;  /* 0x0000000000007941 */ /* 0x000fea0003800000 */
.L_x_2670:
        /* <DEDUP_REMOVED lines=48> */
.L_x_2674:
[----:B---34-:R-:W-:Y:S05]  /*1cb10*/  BSYNC B0 ;  /* 0x0000000000007941 */ /* 0x018fea0003800000 */
.L_x_2673:
        /* <DEDUP_REMOVED lines=36> */
.L_x_2676:
[----:B------:R-:W-:Y:S05]  /*1cd60*/  BSYNC B0 ;  /* 0x0000000000007941 */ /* 0x000fea0003800000 */
.L_x_2675:
        /* <DEDUP_REMOVED lines=18> */
.L_x_2678:
[----:B------:R-:W-:Y:S05]  /*1ce90*/  BSYNC B0 ;  /* 0x0000000000007941 */ /* 0x000fea0003800000 */
.L_x_2677:
        /* <DEDUP_REMOVED lines=18> */
.L_x_2680:
[----:B------:R-:W-:Y:S05]  /*1cfc0*/  BSYNC B0 ;  /* 0x0000000000007941 */ /* 0x000fea0003800000 */
.L_x_2679:
[----:B------:R-:W-:Y:S01]  /*1cfd0*/  IADD3 R0, R3, 0x30, RZ ;  /* 0x0000003003007810 */ /* 0x000fe20007ffe0ff */
[----:B------:R-:W-:-:S03]  /*1cfe0*/  IMAD.MOV.U32 R213, RZ, RZ, 0x0 ;  /* 0x00000000ffd57424 */ /* 0x000fc600078e00ff */
[----:B------:R-:W-:-:S13]  /*1cff0*/  ISETP.GE.AND P0, PT, R0, R215, PT ;  /* 0x000000d70000720c */ /* 0x000fda0003f06270 */
[----:B------:R-:W-:Y:S05]  /*1d000*/  @P0 RET.REL.NODEC R212 `(_ZN5flash24flash_fwd_splitkv_kernelI23Flash_fwd_kernel_traitsILi192ELi64ELi64ELi4ELb0ELb0EN7cutlass10bfloat16_tE19Flash_kernel_traitsILi192ELi64ELi64ELi4ES3_EELb1ELb0ELb0ELb0ELb1ELb1ELb0ELb1EEEvNS_16Flash_fwd_paramsE) ;  /* 0xfffe2ff0d4000950 */ /* 0x000fea0003c3ffff */
        /* <DEDUP_REMOVED lines=15> */
[----:B------:R-:W-:Y:S05]  /*1d100*/  RET.REL.NODEC R212 `(_ZN5flash24flash_fwd_splitkv_kernelI23Flash_fwd_kernel_traitsILi192ELi64ELi64ELi4ELb0ELb0EN7cutlass10bfloat16_tE19Flash_kernel_traitsILi192ELi64ELi64ELi4ES3_EELb1ELb0ELb0ELb0ELb1ELb1ELb0ELb1EEEvNS_16Flash_fwd_paramsE) ;  /* 0xfffe2ef0d4007950 */ /* 0x000fea0003c3ffff */
.L_x_2668:
[----:B------:R-:W-:Y:S02]  /*1d110*/  MOV R6, 0x2 ;  /* 0x0000000200067802 */ /* 0x000fe40000000f00 */
[----:B------:R-:W-:-:S02]  /*1d120*/  MOV R4, 0x1d140 ;  /* 0x0001d14000047802 */ /* 0x000fc40000000f00 */
[----:B-1---5:R-:W-:Y:S05]  /*1d130*/  CALL.REL.NOINC `($__internal_19_$__cuda_sm70_shflsync_bfly_p) ;  /* 0x000000f000007944 */ /* 0x022fea0003c00000 */
[----:B-12---:R-:W-:Y:S05]  /*1d140*/  BRA `(.L_x_2681) ;  /* 0xffffe55000007947 */ /* 0x006fea000383ffff */
.L_x_2669:
[----:B------:R-:W-:Y:S02]  /*1d150*/  MOV R6, 0x1 ;  /* 0x0000000100067802 */ /* 0x000fe40000000f00 */
[----:B------:R-:W-:-:S02]  /*1d160*/  MOV R4, 0x1d180 ;  /* 0x0001d18000047802 */ /* 0x000fc40000000f00 */
[----:B-1---5:R-:W-:Y:S05]  /*1d170*/  CALL.REL.NOINC `($__internal_19_$__cuda_sm70_shflsync_bfly_p) ;  /* 0x000000b000007944 */ /* 0x022fea0003c00000 */
[----:B--2---:R-:W-:Y:S01]  /*1d180*/  FADD.FTZ R10, R229, R6 ;  /* 0x00000006e50a7221 */ /* 0x004fe20000010000 */
[----:B-1----:R-:W-:-:S02]  /*1d190*/  MOV R229, R223 ;  /* 0x000000df00e57202 */ /* 0x002fc40000000f00 */
[----:B------:R-:W-:Y:S02]  /*1d1a0*/  MOV R6, 0x2 ;  /* 0x0000000200067802 */ /* 0x000fe40000000f00 */
[----:B------:R-:W-:Y:S02]  /*1d1b0*/  MOV R4, 0x1d1d0 ;  /* 0x0001d1d000047802 */ /* 0x000fe40000000f00 */
[----:B------:R-:W-:Y:S05]  /*1d1c0*/  CALL.REL.NOINC `($__internal_19_$__cuda_sm70_shflsync_bfly_p) ;  /* 0x0000006000007944 */ /* 0x000fea0003c00000 */
[----:B--2---:R-:W-:Y:S01]  /*1d1d0*/  FADD.FTZ R7, R223, R6 ;  /* 0x00000006df077221 */ /* 0x004fe20000010000 */
[----:B------:R-:W-:Y:S02]  /*1d1e0*/  MOV R6, 0x1 ;  /* 0x0000000100067802 */ /* 0x000fe40000000f00 */
[----:B------:R-:W-:Y:S02]  /*1d1f0*/  MOV R4, 0x1d220 ;  /* 0x0001d22000047802 */ /* 0x000fe40000000f00 */
[----:B-1----:R-:W-:Y:S02]  /*1d200*/  MOV R229, R7 ;  /* 0x0000000700e57202 */ /* 0x002fe40000000f00 */
[----:B------:R-:W-:Y:S05]  /*1d210*/  CALL.REL.NOINC `($__internal_19_$__cuda_sm70_shflsync_bfly_p) ;  /* 0x0000001000007944 */ /* 0x000fea0003c00000 */
[----:B-12---:R-:W-:Y:S05]  /*1d220*/  BRA `(.L_x_2682) ;  /* 0xffffe4e000007947 */ /* 0x006fea000383ffff */
        .weak           $__internal_19_$__cuda_sm70_shflsync_bfly_p
        .type           $__internal_19_$__cuda_sm70_shflsync_bfly_p,@function
        .size           $__internal_19_$__cuda_sm70_shflsync_bfly_p,(.L_x_4393 - $__internal_19_$__cuda_sm70_shflsync_bfly_p)
$__internal_19_$__cuda_sm70_shflsync_bfly_p:
[----:B------:R-:W-:Y:S01]  /*1d230*/  MOV R12, R4 ;  /* 0x00000004000c7202 */ /* 0x000fe20000000f00 */
[----:B------:R-:W-:Y:S04]  /*1d240*/  WARPSYNC R0 ;  /* 0x0000000000007348 */ /* 0x000fe80003800000 */
[----:B------:R-:W-:Y:S01]  /*1d250*/  MOV R13, 0x0 ;  /* 0x00000000000d7802 */ /* 0x000fe20000000f00 */
[----:B------:R1:W2:Y:S03]  /*1d260*/  SHFL.BFLY PT, R6, R229, R6, R5 ;  /* 0x0c000006e5067389 */ /* 0x0002a600000e0005 */
[----:B------:R-:W-:Y:S05]  /*1d270*/  RET.REL.NODEC R12 `(_ZN5flash24flash_fwd_splitkv_kernelI23Flash_fwd_kernel_traitsILi192ELi64ELi64ELi4ELb0ELb0EN7cutlass10bfloat16_tE19Flash_kernel_traitsILi192ELi64ELi64ELi4ES3_EELb1ELb0ELb0ELb0ELb1ELb1ELb0ELb1EEEvNS_16Flash_fwd_paramsE) ;  /* 0xfffe2d800c007950 */ /* 0x000fea0003c3ffff */
.L_x_2683:
        /* <DEDUP_REMOVED lines=16> */
.L_x_4393:


//--------------------- .text._ZN5flash24flash_fwd_splitkv_kernelI23Flash_fwd_kernel_traitsILi192ELi64ELi64ELi4ELb0ELb0EN7cutlass10bfloat16_tE19Flash_kernel_traitsILi192ELi64ELi64ELi4ES3_EELb1ELb0ELb1ELb0ELb0ELb0ELb0ELb1EEEvNS_16Flash_fwd_paramsE --------------------------
	.section	.text._ZN5flash24flash_fwd_splitkv_kernelI23Flash_fwd_kernel_traitsILi192ELi64ELi64ELi4ELb0ELb0EN7cutlass10bfloat16_tE19Flash_kernel_traitsILi192ELi64ELi64ELi4ES3_EELb1ELb0ELb1ELb0ELb0ELb0ELb0ELb1EEEvNS_16Flash_fwd_paramsE,"ax",@progbits
	.sectioninfo	@"SHI_REGISTERS=229"
	.align	128
        .global         _ZN5flash24flash_fwd_splitkv_kernelI23Flash_fwd_kernel_traitsILi192ELi64ELi64ELi4ELb0ELb0EN7cutlass10bfloat16_tE19Flash_kernel_traitsILi192ELi64ELi64ELi4ES3_EELb1ELb0ELb1ELb0ELb0ELb0ELb0ELb1EEEvNS_16Flash_fwd_paramsE
        .type           _ZN5flash24flash_fwd_splitkv_kernelI23Flash_fwd_kernel_traitsILi192ELi64ELi64ELi4ELb0ELb0EN7cutlass10bfloat16_tE19Flash_kernel_traitsILi192ELi64ELi64ELi4ES3_EELb1ELb0ELb1ELb0ELb0ELb0ELb0ELb1EEEvNS_16Flash_fwd_paramsE,@function
        .size           _ZN5flash24flash_fwd_splitkv_kernelI23Flash_fwd_kernel_traitsILi192ELi64ELi64ELi4ELb0ELb0EN7cutlass10bfloat16_tE19Flash_kernel_traitsILi192ELi64ELi64ELi4ES3_EELb1ELb0ELb1ELb0ELb0ELb0ELb0ELb1EEEvNS_16Flash_fwd_paramsE,(.L_x_4395 - _ZN5flash24flash_fwd_splitkv_kernelI23Flash_fwd_kernel_traitsILi192ELi64ELi64ELi4ELb0ELb0EN7cutlass10bfloat16_tE19Flash_kernel_traitsILi192ELi64ELi64ELi4ES3_EELb1ELb0ELb1ELb0ELb0ELb0ELb0ELb1EEEvNS_16Flash_fwd_paramsE)
        .other          _ZN5flash24flash_fwd_splitkv_kernelI23Flash_fwd_kernel_traitsILi192ELi64ELi64ELi4ELb0ELb0EN7cutlass10bfloat16_tE19Flash_kernel_traitsILi192ELi64ELi64ELi4ES3_EELb1ELb0ELb1ELb0ELb0ELb0ELb0ELb1EEEvNS_16Flash_fwd_paramsE,@"STO_CUDA_ENTRY STV_DEFAULT"
_ZN5flash24flash_fwd_splitkv_kernelI23Flash_fwd_kernel_traitsILi192ELi64ELi64ELi4ELb0ELb0EN7cutlass10bfloat16_tE19Flash_kernel_traitsILi192ELi64ELi64ELi4ES3_EELb1ELb0ELb1ELb0ELb0ELb0ELb0ELb1EEEvNS_16Flash_fwd_paramsE:
.text._ZN5flash24flash_fwd_splitkv_kernelI23Flash_fwd_kernel_traitsILi192ELi64ELi64ELi4ELb0ELb0EN7cutlass10bfloat16_tE19Flash_kernel_traitsILi192ELi64ELi64ELi4ES3_EELb1ELb0ELb1ELb0ELb0ELb0ELb0ELb1EEEvNS_16Flash_fwd_paramsE:
        /* <DEDUP_REMOVED lines=9> */
[----:B-123--:R-:W-:Y:S05]  /*0090*/  CALL.REL.NOINC `($_ZN5flash24flash_fwd_splitkv_kernelI23Flash_fwd_kernel_traitsILi192ELi64ELi64ELi4ELb0ELb0EN7cutlass10bfloat16_tE19Flash_kernel_traitsILi192ELi64ELi64ELi4ES3_EELb1ELb0ELb1ELb0ELb0ELb0ELb0ELb1EEEvNS_16Flash_fwd_paramsE$_ZN5flash30compute_attn_1rowblock_splitkvI23Flash_fwd_kernel_traitsILi192ELi64ELi64ELi4ELb0ELb0EN7cutlass10bfloat16_tE19Flash_kernel_traitsILi192ELi64ELi64ELi4ES3_EELb1ELb0ELb1ELb0ELb0ELb0ELb0ELb1ENS_16Flash_fwd_paramsEEEvRKT8_iiiii) ;  /* 0x0000002000007944 */ /* 0x00efea0003c00000 */
[----:B------:R-:W-:Y:S05]  /*00a0*/  BSYNC B4 ;  /* 0x0000000000047941 */ /* 0x000fea0003800000 */
.L_x_2684:
[----:B------:R-:W-:Y:S05]  /*00b0*/  EXIT ;  /* 0x000000000000794d */ /* 0x000fea0003800000 */
        .type           $_ZN5flash24flash_fwd_splitkv_kernelI23Flash_fwd_kernel_traitsILi192ELi64ELi64ELi4ELb0ELb0EN7cutlass10bfloat16_tE19Flash_kernel_traitsILi192ELi64ELi64ELi4ES3_EELb1ELb0ELb1ELb0ELb0ELb0ELb0ELb1EEEvNS_16Flash_fwd_paramsE$_ZN5flash30compute_attn_1rowblock_splitkvI23Flash_fwd_kernel_traitsILi192ELi64ELi64ELi4ELb0ELb0EN7cutlass10bfloat16_tE19Flash_kernel_traitsILi192ELi64ELi64ELi4ES3_EELb1ELb0ELb1ELb0ELb0ELb0ELb0ELb1ENS_16Flash_fwd_paramsEEEvRKT8_iiiii,@function
        .size           $_ZN5flash24flash_fwd_splitkv_kernelI23Flash_fwd_kernel_traitsILi192ELi64ELi64ELi4ELb0ELb0EN7cutlass10bfloat16_tE19Flash_kernel_traitsILi192ELi64ELi64ELi4ES3_EELb1ELb0ELb1ELb0ELb0ELb0ELb0ELb1EEEvNS_16Flash_fwd_paramsE$_ZN5flash30compute_attn_1rowblock_splitkvI23Flash_fwd_kernel_traitsILi192ELi64ELi64ELi4ELb0ELb0EN7cutlass10bfloat16_tE19Flash_kernel_traitsILi192ELi64ELi64ELi4ES3_EELb1ELb0ELb1ELb0ELb0ELb0ELb0ELb1ENS_16Flash_fwd_paramsEEEvRKT8_iiiii,($__internal_20_$__cuda_sm70_shflsync_bfly_p - $_ZN5flash24flash_fwd_splitkv_kernelI23Flash_fwd_kernel_traitsILi192ELi64ELi64ELi4ELb0ELb0EN7cutlass10bfloat16_tE19Flash_kernel_traitsILi192ELi64ELi64ELi4ES3_EELb1ELb0ELb1ELb0ELb0ELb0ELb0ELb1EEEvNS_16Flash_fwd_paramsE$_ZN5flash30compute_attn_1rowblock_splitkvI23Flash_fwd_kernel_traitsILi192ELi64ELi64ELi4ELb0ELb0EN7cutlass10bfloat16_tE19Flash_kernel_traitsILi192ELi64ELi64ELi4ES3_EELb1ELb0ELb1ELb0ELb0ELb0ELb0ELb1ENS_16Flash_fwd_paramsEEEvRKT8_iiiii)
$_ZN5flash24flash_fwd_splitkv_kernelI23Flash_fwd_kernel_traitsILi192ELi64ELi64ELi4ELb0ELb0EN7cutlass10bfloat16_tE19Flash_kernel_traitsILi192ELi64ELi64ELi4ES3_EELb1ELb0ELb1ELb0ELb0ELb0ELb0ELb1EEEvNS_16Flash_fwd_paramsE$_ZN5flash30compute_attn_1rowblock_splitkvI23Flash_fwd_kernel_traitsILi192ELi64ELi64ELi4ELb0ELb0EN7cutlass10bfloat16_tE19Flash_kernel_traitsILi192ELi64ELi64ELi4ES3_EELb1ELb0ELb1ELb0ELb0ELb0ELb0ELb1ENS_16Flash_fwd_paramsEEEvRKT8_iiiii:
        /* <DEDUP_REMOVED lines=20> */
.L_x_2686:
[----:B------:R-:W-:Y:S05]  /*0200*/  BSYNC B0 ;  /* 0x0000000000007941 */ /* 0x000fea0003800000 */
.L_x_2685:
        /* <DEDUP_REMOVED lines=17> */
.L_x_2688:
[----:B------:R4:W5:Y:S02]  /*0320*/  LD.E R76, [R12.64+0xb8] ;  /* 0x0000b8060c4c7980 */ /* 0x000964000c101900 */
.L_x_2689:
[----:B------:R-:W-:Y:S05]  /*0330*/  BSYNC B0 ;  /* 0x0000000000007941 */ /* 0x000fea0003800000 */
.L_x_2687:
        /* <DEDUP_REMOVED lines=10> */
.L_x_2691:
[----:B------:R-:W2:Y:S01]  /*03e0*/  LD.E.64 R2, [R12.64+0x108] ;  /* 0x000108060c027980 */ /* 0x000ea2000c101b00 */
[----:B------:R-:W-:Y:S01]  /*03f0*/  BSSY B0, `(.L_x_2693) ;  /* 0x0000006000007945 */ /* 0x000fe20003800000 */
[----:B------:R-:W-:Y:S01]  /*0400*/  IMAD.MOV.U32 R73, RZ, RZ, RZ ;  /* 0x000000ffff497224 */ /* 0x000fe200078e00ff */
[----:B--2---:R-:W-:-:S04]  /*0410*/  ISETP.NE.U32.AND P0, PT, R2, RZ, PT ;  /* 0x000000ff0200720c */ /* 0x004fc80003f05070 */
[----:B------:R-:W-:-:S13]  /*0420*/  ISETP.NE.AND.EX P0, PT, R3, RZ, PT, P0 ;  /* 0x000000ff0300720c */ /* 0x000fda0003f05300 */
[----:B------:R-:W-:Y:S05]  /*0430*/  @!P0 BRA `(.L_x_2694) ;  /* 0x0000001000008947 */ /* 0x000fea0003800000 */
[----:B------:R1:W5:Y:S02]  /*0440*/  LD.E R73, [R12.64+0xbc] ;  /* 0x0000bc060c497980 */ /* 0x000364000c101900 */
.L_x_2694:
[----:B------:R-:W-:Y:S05]  /*0450*/  BSYNC B0 ;  /* 0x0000000000007941 */ /* 0x000fea0003800000 */
.L_x_2693:
[----:B-----5:R-:W-:Y:S02]  /*0460*/  IADD3 R73, R76, R73, RZ ;  /* 0x000000494c497210 */ /* 0x020fe40007ffe0ff */
.L_x_2692:
[----:B------:R-:W-:Y:S05]  /*0470*/  BSYNC B1 ;  /* 0x0000000000017941 */ /* 0x000fea0003800000 */
.L_x_2690:
[----:B------:R-:W-:Y:S01]  /*0480*/  IMAD.SHL.U32 R71, R207, 0x40, RZ ;  /* 0x00000040cf477824 */ /* 0x000fe200078e00ff */
[----:B------:R-:W-:Y:S01]  /*0490*/  MOV R2, R206 ;  /* 0x000000ce00027202 */ /* 0x000fe20000000f00 */
[----:B------:R-:W-:-:S03]  /*04a0*/  IMAD.MOV.U32 R3, RZ, RZ, 0x0 ;  /* 0x00000000ff037424 */ /* 0x000fc600078e00ff */
[----:B------:R-:W-:-:S13]  /*04b0*/  ISETP.GT.AND P0, PT, R210, R71, PT ;  /* 0x00000047d200720c */ /* 0x000fda0003f04270 */
[----:B------:R-:W-:Y:S05]  /*04c0*/  @!P0 RET.REL.NODEC R2 `(_ZN5flash24flash_fwd_splitkv_kernelI23Flash_fwd_kernel_traitsILi192ELi64ELi64ELi4ELb0ELb0EN7cutlass10bfloat16_tE19Flash_kernel_traitsILi192ELi64ELi64ELi4ES3_EELb1ELb0ELb1ELb0ELb0ELb0ELb0ELb1EEEvNS_16Flash_fwd_paramsE) ;  /* 0xfffffb3002008950 */ /* 0x000fea0003c3ffff */
        /* <DEDUP_REMOVED lines=21> */
[----:B------:R1:W2:Y:S04]  /*0620*/  LD.E.64 R16, [R12.64+0x88] ;  /* 0x000088060c107980 */ /* 0x0002a8000c101b00 */
        /* <DEDUP_REMOVED lines=11> */
[----:B------:R-:W-:-:S03]  /*06e0*/  @!P0 SHF.R.S32.HI R8, RZ, 0x1f, R205 ;  /* 0x0000001fff088819 */ /* 0x000fc600000114cd */
[----:B------:R-:W-:-:S05]  /*06f0*/  IMAD.SHL.U32 R20, R72, 0x8, RZ ;  /* 0x0000000848147824 */ /* 0x000fca00078e00ff */
[----:B------:R-:W-:Y:S02]  /*0700*/  SHF.R.S32.HI R21, RZ, 0x1f, R20 ;  /* 0x0000001fff157819 */ /* 0x000fe40000011414 */
[----:B------:R-:W-:Y:S02]  /*0710*/  IADD3 R210, -R71, R210, RZ ;  /* 0x000000d247d27210 */ /* 0x000fe40007ffe1ff */
[----:B-1----:R-:W-:Y:S01]  /*0720*/  SHF.R.S32.HI R13, RZ, 0x1f, R71 ;  /* 0x0000001fff0d7819 */ /* 0x002fe20000011447 */
[----:B------:R-:W-:Y:S01]  /*0730*/  BSSY B0, `(.L_x_2696) ;  /* 0x0000029000007945 */ /* 0x000fe20003800000 */
[-C--:B--2---:R-:W-:Y:S02]  /*0740*/  @P0 IMAD R7, R17, R209.reuse, RZ ;  /* 0x000000d111070224 */ /* 0x084fe400078e02ff */
[----:B------:R-:W-:-:S04]  /*0750*/  @P0 IMAD.WIDE.U32 R22, R16, R209, RZ ;  /* 0x000000d110160225 */ /* 0x000fc800078e00ff */
[----:B---3--:R-:W-:-:S04]  /*0760*/  @!P0 IMAD R9, R15, R205, RZ ;  /* 0x000000cd0f098224 */ /* 0x008fc800078e02ff */
[C---:B------:R-:W-:Y:S02]  /*0770*/  @!P0 IMAD R8, R14.reuse, R8, R9 ;  /* 0x000000080e088224 */ /* 0x040fe400078e0209 */
[----:B------:R-:W-:Y:S01]  /*0780*/  @!P0 IMAD.WIDE.U32 R14, R14, R205, RZ ;  /* 0x000000cd0e0e8225 */ /* 0x000fe200078e00ff */
[----:B------:R-:W-:-:S03]  /*0790*/  @P0 IADD3 R7, R23, R7, RZ ;  /* 0x0000000717070210 */ /* 0x000fc60007ffe0ff */
[----:B------:R-:W-:Y:S01]  /*07a0*/  @P0 IMAD.MOV.U32 R12, RZ, RZ, R22 ;  /* 0x000000ffff0c0224 */ /* 0x000fe200078e0016 */
[----:B------:R-:W-:Y:S01]  /*07b0*/  @!P0 MOV R12, R14 ;  /* 0x0000000e000c8202 */ /* 0x000fe20000000f00 */
[----:B------:R-:W-:Y:S02]  /*07c0*/  IMAD R9, R17, R71, RZ ;  /* 0x0000004711097224 */ /* 0x000fe400078e02ff */
[----:B------:R-:W-:-:S04]  /*07d0*/  IMAD.WIDE.U32 R22, R71, R16, R20 ;  /* 0x0000001047167225 */ /* 0x000fc800078e0014 */
[----:B------:R-:W-:Y:S02]  /*07e0*/  IMAD R14, R16, R13, R9 ;  /* 0x0000000d100e7224 */ /* 0x000fe400078e0209 */
[----:B------:R-:W-:Y:S01]  /*07f0*/  @!P0 IMAD.IADD R7, R15, 0x1, R8 ;  /* 0x000000010f078824 */ /* 0x000fe200078e0208 */
[----:B------:R-:W-:-:S04]  /*0800*/  IADD3 R12, P0, R12, R22, RZ ;  /* 0x000000160c0c7210 */ /* 0x000fc80007f1e0ff */
[----:B------:R-:W-:Y:S01]  /*0810*/  IADD3.X R13, R7, R23, R14, P0, !PT ;  /* 0x00000017070d7210 */ /* 0x000fe200007fe40e */
[----:B------:R-:W-:Y:S01]  /*0820*/  IMAD R7, R5, R208, RZ ;  /* 0x000000d005077224 */ /* 0x000fe200078e02ff */
[----:B------:R-:W-:-:S04]  /*0830*/  SHF.R.S32.HI R5, RZ, 0x3, R6 ;  /* 0x00000003ff057819 */ /* 0x000fc80000011406 */
[----:B------:R-:W-:Y:S02]  /*0840*/  ISETP.GE.AND P0, PT, R5, R210, PT ;  /* 0x000000d20500720c */ /* 0x000fe40003f06270 */
[--C-:B------:R-:W-:Y:S01]  /*0850*/  SHF.R.S32.HI R8, RZ, 0x1f, R208.reuse ;  /* 0x0000001fff087819 */ /* 0x100fe200000114d0 */
[----:B----4-:R-:W-:Y:S02]  /*0860*/  IMAD R205, R205, R3, R208 ;  /* 0x00000003cdcd7224 */ /* 0x010fe400078e02d0 */
[----:B------:R-:W-:-:S04]  /*0870*/  IMAD.WIDE.U32 R208, R208, R4, R12 ;  /* 0x00000004d0d07225 */ /* 0x000fc800078e000c */
[----:B------:R-:W-:Y:S01]  /*0880*/  IMAD R3, R4, R8, R7 ;  /* 0x0000000804037224 */ /* 0x000fe200078e0207 */
[----:B------:R-:W-:Y:S01]  /*0890*/  SHF.R.S32.HI R7, RZ, 0x1f, R5 ;  /* 0x0000001fff077819 */ /* 0x000fe20000011405 */
[----:B------:R-:W-:Y:S01]  /*08a0*/  IMAD R0, R0, R205, R71 ;  /* 0x000000cd00007224 */ /* 0x000fe200078e0247 */
[C---:B------:R-:W-:Y:S01]  /*08b0*/  IADD3 R13, R20.reuse, 0x40, RZ ;  /* 0x00000040140d7810 */ /* 0x040fe20007ffe0ff */
        /* <DEDUP_REMOVED lines=16> */
.L_x_2697:
[----:B------:R-:W-:Y:S05]  /*09c0*/  BSYNC B0 ;  /* 0x0000000000007941 */ /* 0x000fea0003800000 */
.L_x_2696:
        /* <DEDUP_REMOVED lines=20> */
.L_x_2699:
[----:B------:R-:W-:Y:S05]  /*0b10*/  BSYNC B0 ;  /* 0x0000000000007941 */ /* 0x000fea0003800000 */
.L_x_2698:
        /* <DEDUP_REMOVED lines=20> */
.L_x_2701:
[----:B------:R-:W-:Y:S05]  /*0c60*/  BSYNC B0 ;  /* 0x0000000000007941 */ /* 0x000fea0003800000 */
.L_x_2700:
[----:B-1----:R-:W-:Y:S01]  /*0c70*/  IADD3 R23, R5, 0x30, RZ ;  /* 0x0000003005177810 */ /* 0x002fe20007ffe0ff */
[----:B------:R-:W-:Y:S03]  /*0c80*/  BSSY B0, `(.L_x_2702) ;  /* 0x0000012000007945 */ /* 0x000fe60003800000 */
[----:B------:R-:W-:-:S13]  /*0c90*/  ISETP.GE.AND P0, PT, R23, R210, PT ;  /* 0x000000d21700720c */ /* 0x000fda0003f06270 */
[----:B------:R-:W-:Y:S05]  /*0ca0*/  @P0 BRA `(.L_x_2703) ;  /* 0x000000f000000947 */ /* 0x000fea0003800000 */
[----:B------:R-:W-:Y:S01]  /*0cb0*/  IADD3 R15, P0, R5, 0x30, RZ ;  /* 0x00000030050f7810 */ /* 0x000fe20007f1e0ff */
[----:B------:R-:W-:Y:S01]  /*0cc0*/  IMAD.MOV.U32 R28, RZ, RZ, R208 ;  /* 0x000000ffff1c7224 */ /* 0x000fe200078e00d0 */
[-C--:B-----5:R-:W-:Y:S02]  /*0cd0*/  ISETP.GE.AND P2, PT, R20, R2.reuse, PT ;  /* 0x000000021400720c */ /* 0x0a0fe40003f46270 */
[-C--:B------:R-:W-:Y:S01]  /*0ce0*/  ISETP.GE.AND P1, PT, R13, R2.reuse, PT ;  /* 0x000000020d00720c */ /* 0x080fe20003f26270 */
[----:B------:R-:W-:Y:S01]  /*0cf0*/  IMAD.X R3, RZ, RZ, R7, P0 ;  /* 0x000000ffff037224 */ /* 0x000fe200000e0607 */
[----:B------:R-:W-:Y:S01]  /*0d00*/  ISETP.GE.AND P0, PT, R9, R2, PT ;  /* 0x000000020900720c */ /* 0x000fe20003f06270 */
[----:B------:R-:W-:-:S04]  /*0d10*/  IMAD.WIDE.U32 R28, R16, R15, R28 ;  /* 0x0000000f101c7225 */ /* 0x000fc800078e001c */
        /* <DEDUP_REMOVED lines=8> */
.L_x_2703:
[----:B------:R-:W-:Y:S05]  /*0da0*/  BSYNC B0 ;  /* 0x0000000000007941 */ /* 0x000fea0003800000 */
.L_x_2702:
[----:B------:R-:W-:Y:S01]  /*0db0*/  ISETP.NE.AND P4, PT, R72, RZ, PT ;  /* 0x000000ff4800720c */ /* 0x000fe20003f85270 */
        /* <DEDUP_REMOVED lines=15> */
[----:B------:R-:W-:Y:S05]  /*0eb0*/  @P4 RET.REL.NODEC R206 `(_ZN5flash24flash_fwd_splitkv_kernelI23Flash_fwd_kernel_traitsILi192ELi64ELi64ELi4ELb0ELb0EN7cutlass10bfloat16_tE19Flash_kernel_traitsILi192ELi64ELi64ELi4ES3_EELb1ELb0ELb1ELb0ELb0ELb0ELb0ELb1EEEvNS_16Flash_fwd_paramsE) ;  /* 0xfffff140ce004950 */ /* 0x000fea0003c3ffff */
[----:B-1----:R-:W-:Y:S02]  /*0ec0*/  MOV R5, 0x7f800000 ;  /* 0x7f80000000057802 */ /* 0x002fe40000000f00 */
[----:B------:R-:W-:-:S03]  /*0ed0*/  MOV R207, 0x0 ;  /* 0x0000000000cf7802 */ /* 0x000fc60000000f00 */
[----:B------:R1:W-:Y:S01]  /*0ee0*/  ST.E [R2.64+0xc0], R5 ;  /* 0x0000c00502007985 */ /* 0x0003e2000c101906 */
[----:B------:R-:W-:Y:S05]  /*0ef0*/  RET.REL.NODEC R206 `(_ZN5flash24flash_fwd_splitkv_kernelI23Flash_fwd_kernel_traitsILi192ELi64ELi64ELi4ELb0ELb0EN7cutlass10bfloat16_tE19Flash_kernel_traitsILi192ELi64ELi64ELi4ES3_EELb1ELb0ELb1ELb0ELb0ELb0ELb0ELb1EEEvNS_16Flash_fwd_paramsE) ;  /* 0xfffff100ce007950 */ /* 0x000fea0003c3ffff */
.L_x_2695:
        /* <DEDUP_REMOVED lines=36> */
[----:B------:R-:W2:Y:S01]  /*1140*/  F2I.FTZ.U32.TRUNC.NTZ R9, R8 ;  /* 0x0000000800097305 */ /* 0x000ea2000021f000 */
[----:B------:R-:W-:Y:S01]  /*1150*/  IABS R0, R6 ;  /* 0x0000000600007213 */ /* 0x000fe20000000000 */
[----:B--2---:R-:W-:Y:S02]  /*1160*/  IMAD.MOV R7, RZ, RZ, -R9 ;  /* 0x000000ffff077224 */ /* 0x004fe400078e0a09 */
[----:B------:R-:W-:Y:S02]  /*1170*/  IMAD.MOV.U32 R8, RZ, RZ, RZ ;  /* 0x000000ffff087224 */ /* 0x000fe400078e00ff */
[----:B------:R-:W-:-:S04]  /*1180*/  IMAD R7, R7, R4, RZ ;  /* 0x0000000407077224 */ /* 0x000fc800078e02ff */
[----:B------:R-:W-:Y:S01]  /*1190*/  IMAD.HI.U32 R7, R9, R7, R8 ;  /* 0x0000000709077227 */ /* 0x000fe200078e0008 */
[----:B------:R-:W-:-:S05]  /*11a0*/  IADD3 R0, RZ, -R0, RZ ;  /* 0x80000000ff007210 */ /* 0x000fca0007ffe0ff */
        /* <DEDUP_REMOVED lines=13> */
[----:B------:R2:W4:Y:S01]  /*1280*/  LD.E R2, [R20.64] ;  /* 0x0000000614027980 */ /* 0x000522000c101900 */
[----:B---3--:R-:W-:-:S04]  /*1290*/  IABS R7, R3 ;  /* 0x0000000300077213 */ /* 0x008fc80000000000 */
[----:B------:R-:W3:Y:S08]  /*12a0*/  I2F.RP R10, R7 ;  /* 0x00000007000a7306 */ /* 0x000ef00000209400 */
[----:B---3--:R-:W3:Y:S02]  /*12b0*/  MUFU.RCP R8, R10 ;  /* 0x0000000a00087308 */ /* 0x008ee40000001000 */
[----:B---3--:R-:W-:-:S06]  /*12c0*/  IADD3 R8, R8, 0xffffffe, RZ ;  /* 0x0ffffffe08087810 */ /* 0x008fcc0007ffe0ff */
[----:B--2---:R-:W2:Y:S01]  /*12d0*/  F2I.FTZ.U32.TRUNC.NTZ R21, R8 ;  /* 0x0000000800157305 */ /* 0x004ea2000021f000 */
[----:B------:R-:W-:Y:S01]  /*12e0*/  IMAD.MOV.U32 R20, RZ, RZ, RZ ;  /* 0x000000ffff147224 */ /* 0x000fe200078e00ff */
[----:B------:R-:W-:Y:S02]  /*12f0*/  IABS R4, R208 ;  /* 0x000000d000047213 */ /* 0x000fe40000000000 */
[----:B--2---:R-:W-:-:S05]  /*1300*/  IADD3 R0, RZ, -R21, RZ ;  /* 0x80000015ff007210 */ /* 0x004fca0007ffe0ff */
[----:B------:R-:W-:Y:S01]  /*1310*/  IMAD R11, R0, R7, RZ ;  /* 0x00000007000b7224 */ /* 0x000fe200078e02ff */
[----:B------:R-:W-:-:S03]  /*1320*/  IABS R0, R3 ;  /* 0x0000000300007213 */ /* 0x000fc60000000000 */
[----:B------:R-:W-:-:S04]  /*1330*/  IMAD.HI.U32 R11, R21, R11, R20 ;  /* 0x0000000b150b7227 */ /* 0x000fc800078e0014 */
[----:B------:R-:W-:Y:S02]  /*1340*/  IMAD.MOV R0, RZ, RZ, -R0 ;  /* 0x000000ffff007224 */ /* 0x000fe400078e0a00 */
[----:B------:R-:W-:-:S04]  /*1350*/  IMAD.HI.U32 R11, R11, R4, RZ ;  /* 0x000000040b0b7227 */ /* 0x000fc800078e00ff */
[----:B------:R-:W-:-:S05]  /*1360*/  IMAD R0, R11, R0, R4 ;  /* 0x000000000b007224 */ /* 0x000fca00078e0204 */
[----:B------:R-:W-:Y:S02]  /*1370*/  ISETP.GT.U32.AND P2, PT, R7, R0, PT ;  /* 0x000000000700720c */ /* 0x000fe40003f44070 */
[----:B------:R-:W-:Y:S01]  /*1380*/  LOP3.LUT R4, R208, R3, RZ, 0x3c, !PT ;  /* 0x00000003d0047212 */ /* 0x000fe200078e3cff */
[----:B------:R-:W-:-:S10]  /*1390*/  IMAD.MOV R9, RZ, RZ, -R9 ;  /* 0x000000ffff097224 */ /* 0x000fd400078e0a09 */
[----:B------:R-:W-:-:S04]  /*13a0*/  @!P2 IADD3 R0, R0, -R7, RZ ;  /* 0x800000070000a210 */ /* 0x000fc80007ffe0ff */
[----:B------:R-:W-:Y:S02]  /*13b0*/  ISETP.GE.U32.AND P3, PT, R0, R7, PT ;  /* 0x000000070000720c */ /* 0x000fe40003f66070 */
[----:B------:R-:W-:Y:S02]  /*13c0*/  ISETP.GE.AND P0, PT, R4, RZ, PT ;  /* 0x000000ff0400720c */ /* 0x000fe40003f06270 */
[----:B------:R-:W-:Y:S02]  /*13d0*/  @!P2 IADD3 R11, R11, 0x1, RZ ;  /* 0x000000010b0ba810 */ /* 0x000fe40007ffe0ff */
[----:B------:R-:W-:Y:S01]  /*13e0*/  ISETP.NE.AND P2, PT, R3, RZ, PT ;  /* 0x000000ff0300720c */ /* 0x000fe20003f45270 */
[----:B------:R-:W-:-:S04]  /*13f0*/  IMAD R6, R6, R9, R5 ;  /* 0x0000000906067224 */ /* 0x000fc800078e0205 */
[----:B------:R-:W-:Y:S01]  /*1400*/  IMAD R4, R67, R6, RZ ;  /* 0x0000000643047224 */ /* 0x000fe200078e02ff */
[----:B------:R-:W-:Y:S02]  /*1410*/  SHF.R.S32.HI R27, RZ, 0x1f, R6 ;  /* 0x0000001fff1b7819 */ /* 0x000fe40000011406 */
[----:B------:R-:W-:-:S03]  /*1420*/  @P3 IADD3 R11, R11, 0x1, RZ ;  /* 0x000000010b0b3810 */ /* 0x000fc60007ffe0ff */
[----:B------:R-:W-:Y:S02]  /*1430*/  IMAD R4, R66, R27, R4 ;  /* 0x0000001b42047224 */ /* 0x000fe400078e0204 */
[----:B------:R-:W-:Y:S01]  /*1440*/  @!P0 IMAD.MOV R11, RZ, RZ, -R11 ;  /* 0x000000ffff0b8224 */ /* 0x000fe200078e0a0b */
[----:B------:R-:W-:-:S04]  /*1450*/  @!P2 LOP3.LUT R11, RZ, R3, RZ, 0x33, !PT ;  /* 0x00000003ff0ba212 */ /* 0x000fc800078e33ff */
[----:B------:R-:W-:Y:S02]  /*1460*/  SHF.R.S32.HI R8, RZ, 0x1f, R11 ;  /* 0x0000001fff087819 */ /* 0x000fe4000001140b */
[----:B----4-:R-:W-:Y:S01]  /*1470*/  SHF.R.S32.HI R0, RZ, 0x1f, R2 ;  /* 0x0000001fff007819 */ /* 0x010fe20000011402 */
[----:B------:R-:W-:-:S04]  /*1480*/  IMAD R7, R19, R2, RZ ;  /* 0x0000000213077224 */ /* 0x000fc800078e02ff */
[C---:B------:R-:W-:Y:S02]  /*1490*/  IMAD R7, R18.reuse, R0, R7 ;  /* 0x0000000012077224 */ /* 0x040fe400078e0207 */
[----:B------:R-:W-:-:S05]  /*14a0*/  IMAD.WIDE.U32 R18, R18, R2, RZ ;  /* 0x0000000212127225 */ /* 0x000fca00078e00ff */
[----:B------:R-:W-:-:S05]  /*14b0*/  IADD3 R19, R19, R7, RZ ;  /* 0x0000000713137210 */ /* 0x000fca0007ffe0ff */
[----:B------:R-:W-:-:S04]  /*14c0*/  IMAD.WIDE.U32 R18, R6, R66, R18 ;  /* 0x0000004206127225 */ /* 0x000fc800078e0012 */
[----:B------:R-:W-:Y:S01]  /*14d0*/  IMAD R3, R15, R2, RZ ;  /* 0x000000020f037224 */ /* 0x000fe200078e02ff */
        /* <DEDUP_REMOVED lines=11> */
.L_x_2705:
        /* <DEDUP_REMOVED lines=8> */
[----:B------:R-:W-:-:S02]  /*1610*/  IMAD.MOV.U32 R22, RZ, RZ, RZ ;  /* 0x000000ffff167224 */ /* 0x000fc400078e00ff */
[----:B------:R-:W-:Y:S01]  /*1620*/  @P4 IMAD.IADD R6, R11, 0x1, R14 ;  /* 0x000000010b064824 */ /* 0x000fe200078e020e */
        /* <DEDUP_REMOVED lines=18> */
[----:B-----5:R-:W-:-:S05]  /*1750*/  @!P4 SHF.R.S32.HI R5, RZ, 0x1f, R10 ;  /* 0x0000001fff05c819 */ /* 0x020fca000001140a */
[----:B------:R-:W-:Y:S01]  /*1760*/  @!P0 IMAD.IADD R0, R0, 0x1, -R3 ;  /* 0x0000000100008824 */ /* 0x000fe200078e0a03 */
[----:B------:R-:W-:Y:S01]  /*1770*/  @!P4 IADD3 R23, R23, R4, RZ ;  /* 0x000000041717c210 */ /* 0x000fe20007ffe0ff */
[----:B------:R-:W-:-:S03]  /*1780*/  @!P4 IMAD R4, R21, R10, RZ ;  /* 0x0000000a1504c224 */ /* 0x000fc600078e02ff */
[----:B------:R-:W-:Y:S01]  /*1790*/  ISETP.GE.U32.AND P3, PT, R0, R3, PT ;  /* 0x000000030000720c */ /* 0x000fe20003f66070 */
[----:B------:R-:W-:Y:S01]  /*17a0*/  @!P4 IMAD R4, R20, R5, R4 ;  /* 0x000000051404c224 */ /* 0x000fe200078e0204 */
[----:B------:R-:W-:Y:S01]  /*17b0*/  LOP3.LUT R0, R208, R7, RZ, 0x3c, !PT ;  /* 0x00000007d0007212 */ /* 0x000fe200078e3cff */
[-C--:B------:R-:W-:Y:S02]  /*17c0*/  @P4 IMAD R9, R67, R6.reuse, RZ ;  /* 0x0000000643094224 */ /* 0x080fe400078e02ff */
[----:B------:R-:W-:Y:S01]  /*17d0*/  @P4 IMAD.WIDE.U32 R26, R66, R6, RZ ;  /* 0x00000006421a4225 */ /* 0x000fe200078e00ff */
[----:B------:R-:W-:-:S03]  /*17e0*/  ISETP.GE.AND P2, PT, R0, RZ, PT ;  /* 0x000000ff0000720c */ /* 0x000fc60003f46270 */
[----:B------:R-:W-:Y:S01]  /*17f0*/  @!P4 IMAD.WIDE.U32 R20, R20, R10, R22 ;  /* 0x0000000a1414c225 */ /* 0x000fe200078e0016 */
[----:B------:R-:W-:Y:S02]  /*1800*/  @!P0 IADD3 R2, R2, 0x1, RZ ;  /* 0x0000000102028810 */ /* 0x000fe40007ffe0ff */
[----:B------:R-:W-:Y:S01]  /*1810*/  ISETP.NE.AND P0, PT, R7, RZ, PT ;  /* 0x000000ff0700720c */ /* 0x000fe20003f05270 */
[----:B------:R-:W-:Y:S01]  /*1820*/  @P4 IMAD.IADD R9, R27, 0x1, R9 ;  /* 0x000000011b094824 */ /* 0x000fe200078e0209 */
[----:B------:R-:W-:Y:S01]  /*1830*/  @!P4 IADD3 R9, R21, R4, RZ ;  /* 0x000000041509c210 */ /* 0x000fe20007ffe0ff */
[----:B----4-:R-:W-:Y:S01]  /*1840*/  @!P4 IMAD R4, R65, R11, RZ ;  /* 0x0000000b4104c224 */ /* 0x010fe200078e02ff */
[----:B------:R-:W-:Y:S02]  /*1850*/  @!P4 SHF.R.S32.HI R3, RZ, 0x1f, R11 ;  /* 0x0000001fff03c819 */ /* 0x000fe4000001140b */
[----:B------:R-:W-:Y:S02]  /*1860*/  LEA R5, R134, 0xffffffc0, 0x6 ;  /* 0xffffffc086057811 */ /* 0x000fe400078e30ff */
[----:B------:R-:W-:-:S02]  /*1870*/  @P3 IADD3 R2, R2, 0x1, RZ ;  /* 0x0000000102023810 */ /* 0x000fc40007ffe0ff */
[----:B------:R-:W-:Y:S01]  /*1880*/  @P4 MOV R8, R26 ;  /* 0x0000001a00084202 */ /* 0x000fe20000000f00 */
[----:B------:R-:W-:Y:S01]  /*1890*/  @!P4 IMAD.MOV.U32 R8, RZ, RZ, R20 ;  /* 0x000000ffff08c224 */ /* 0x000fe200078e0014 */
[----:B------:R-:W-:Y:S01]  /*18a0*/  SHF.R.S32.HI R27, RZ, 0x1f, R5 ;  /* 0x0000001fff1b7819 */ /* 0x000fe20000011405 */
[----:B------:R-:W-:Y:S02]  /*18b0*/  @!P4 IMAD R3, R3, R64, R4 ;  /* 0x000000400303c224 */ /* 0x000fe400078e0204 */
[----:B------:R-:W-:-:S04]  /*18c0*/  @!P4 IMAD.WIDE.U32 R20, R64, R11, RZ ;  /* 0x0000000b4014c225 */ /* 0x000fc800078e00ff */
[----:B------:R-:W-:Y:S02]  /*18d0*/  IMAD R6, R67, R5, RZ ;  /* 0x0000000543067224 */ /* 0x000fe400078e02ff */
[----:B------:R-:W-:Y:S01]  /*18e0*/  IMAD.MOV.U32 R4, RZ, RZ, R2 ;  /* 0x000000ffff047224 */ /* 0x000fe200078e0002 */
[----:B------:R-:W-:Y:S01]  /*18f0*/  @!P4 IADD3 R21, R21, R3, RZ ;  /* 0x000000031515c210 */ /* 0x000fe20007ffe0ff */
[----:B------:R-:W-:Y:S01]  /*1900*/  IMAD R6, R27, R66, R6 ;  /* 0x000000421b067224 */ /* 0x000fe200078e0206 */
[----:B------:R-:W-:Y:S01]  /*1910*/  @!P4 SHF.R.S32.HI R3, RZ, 0x1f, R10 ;  /* 0x0000001fff03c819 */ /* 0x000fe2000001140a */
[----:B------:R-:W-:Y:S01]  /*1920*/  IMAD.WIDE.U32 R8, R66, R5, R8 ;  /* 0x0000000542087225 */ /* 0x000fe200078e0008 */
[----:B------:R-:W-:-:S03]  /*1930*/  @P4 IADD3 R11, R11, R14, RZ ;  /* 0x0000000e0b0b4210 */ /* 0x000fc60007ffe0ff */
[----:B------:R-:W-:Y:S01]  /*1940*/  @!P2 IMAD.MOV R4, RZ, RZ, -R4 ;  /* 0x000000ffff04a224 */ /* 0x000fe200078e0a04 */
[----:B------:R-:W-:Y:S01]  /*1950*/  @!P0 LOP3.LUT R4, RZ, R7, RZ, 0x33, !PT ;  /* 0x00000007ff048212 */ /* 0x000fe200078e33ff */
[----:B------:R-:W-:Y:S01]  /*1960*/  @!P4 IMAD R0, R19, R10, RZ ;  /* 0x0000000a1300c224 */ /* 0x000fe200078e02ff */
[----:B------:R-:W-:Y:S02]  /*1970*/  IADD3 R15, R9, R6, RZ ;  /* 0x00000006090f7210 */ /* 0x000fe40007ffe0ff */
[----:B------:R-:W-:Y:S01]  /*1980*/  MOV R14, R8 ;  /* 0x00000008000e7202 */ /* 0x000fe20000000f00 */
[----:B------:R-:W-:Y:S01]  /*1990*/  @!P4 IMAD R0, R18, R3, R0 ;  /* 0x000000031200c224 */ /* 0x000fe200078e0200 */
[----:B------:R-:W-:Y:S01]  /*19a0*/  SHF.R.S32.HI R8, RZ, 0x1f, R4 ;  /* 0x0000001fff087819 */ /* 0x000fe20000011404 */
[----:B------:R-:W-:Y:S02]  /*19b0*/  IMAD R3, R17, R4, RZ ;  /* 0x0000000411037224 */ /* 0x000fe400078e02ff */
        /* <DEDUP_REMOVED lines=13> */
.L_x_2706:
[----:B-1----:R-:W-:Y:S05]  /*1a90*/  BSYNC B0 ;  /* 0x0000000000007941 */ /* 0x002fea0003800000 */
.L_x_2704:
[----:B------:R-:W-:Y:S01]  /*1aa0*/  ISETP.NE.AND P0, PT, R209, -0x1, PT ;  /* 0xffffffffd100780c */ /* 0x000fe20003f05270 */
[----:B------:R-:W2:Y:S04]  /*1ab0*/  LD.E.64 R172, [R12.64+0x30] ;  /* 0x000030060cac7980 */ /* 0x000ea8000c101b00 */
[----:B------:R-:W3:Y:S04]  /*1ac0*/  LD.E.64 R22, [R12.64+0x48] ;  /* 0x000048060c167980 */ /* 0x000ee8000c101b00 */
[----:B------:R-:W4:Y:S04]  /*1ad0*/  LD.E R79, [R12.64+0xc0] ;  /* 0x0000c0060c4f7980 */ /* 0x000f28000c101900 */
[----:B------:R-:W3:Y:S04]  /*1ae0*/  @!P0 LD.E.64 R18, [R12.64+0x18] ;  /* 0x000018060c128980 */ /* 0x000ee8000c101b00 */
[----:B------:R-:W4:Y:S04]  /*1af0*/  LD.E.64 R14, [R12.64+0x10] ;  /* 0x000010060c0e7980 */ /* 0x000f28000c101b00 */
[----:B------:R1:W5:Y:S04]  /*1b00*/  @P1 LD.E R20, [R28.64] ;  /* 0x000000061c141980 */ /* 0x000368000c101900 */
[----:B------:R-:W4:Y:S04]  /*1b10*/  LD.E.64 R166, [R12.64+0x8] ;  /* 0x000008060ca67980 */ /* 0x000f28000c101b00 */
[----:B------:R1:W5:Y:S01]  /*1b20*/  LD.E.64 R174, [R12.64] ;  /* 0x000000060cae7980 */ /* 0x000362000c101b00 */
[----:B------:R-:W-:-:S04]  /*1b30*/  SHF.R.S32.HI R69, RZ, 0x1f, R72 ;  /* 0x0000001fff457819 */ /* 0x000fc80000011448 */
[----:B------:R-:W-:-:S04]  /*1b40*/  LEA.HI R158, R69, R72, RZ, 0x3 ;  /* 0x00000048459e7211 */ /* 0x000fc800078f18ff */
[----:B------:R-:W-:-:S05]  /*1b50*/  LOP3.LUT R7, R158, 0xfffffff8, RZ, 0xc0, !PT ;  /* 0xfffffff89e077812 */ /* 0x000fca00078ec0ff */
[----:B------:R-:W-:Y:S01]  /*1b60*/  IMAD.IADD R56, R72, 0x1, -R7 ;  /* 0x0000000148387824 */ /* 0x000fe200078e0a07 */
[----:B------:R-:W-:-:S04]  /*1b70*/  LEA.HI R7, R69, R72, RZ, 0x4 ;  /* 0x0000004845077211 */ /* 0x000fc800078f20ff */
[----:B------:R-:W-:Y:S01]  /*1b80*/  LOP3.LUT R21, R7, 0xfffffff0, RZ, 0xc0, !PT ;  /* 0xfffffff007157812 */ /* 0x000fe200078ec0ff */
[----:B------:R-:W-:Y:S01]  /*1b90*/  IMAD.SHL.U32 R16, R56, 0x8, RZ ;  /* 0x0000000838107824 */ /* 0x000fe200078e00ff */
[----:B------:R-:W-:-:S03]  /*1ba0*/  SHF.R.S32.HI R158, RZ, 0x3, R158 ;  /* 0x00000003ff9e7819 */ /* 0x000fc6000001149e */
[----:B------:R-:W-:Y:S01]  /*1bb0*/  IMAD.IADD R21, R72, 0x1, -R21 ;  /* 0x0000000148157824 */ /* 0x000fe200078e0a15 */
[----:B------:R-:W-:Y:S01]  /*1bc0*/  IADD3 R30, P2, R16, R2, RZ ;  /* 0x00000002101e7210 */ /* 0x000fe20007f5e0ff */
[----:B-1----:R-:W-:Y:S01]  /*1bd0*/  IMAD.SHL.U32 R29, R158, 0x40, RZ ;  /* 0x000000409e1d7824 */ /* 0x002fe200078e00ff */
[----:B------:R-:W-:Y:S02]  /*1be0*/  SHF.R.S32.HI R17, RZ, 0x1f, R16 ;  /* 0x0000001fff117819 */ /* 0x000fe40000011410 */
[----:B------:R-:W-:Y:S02]  /*1bf0*/  SHF.R.S32.HI R4, RZ, 0x1f, R21 ;  /* 0x0000001fff047819 */ /* 0x000fe40000011415 */
[----:B------:R-:W-:Y:S01]  /*1c00*/  SHF.R.S32.HI R68, RZ, 0x4, R7 ;  /* 0x00000004ff447819 */ /* 0x000fe20000011407 */
[----:B------:R-:W-:Y:S01]  /*1c10*/  IMAD.X R31, R17, 0x1, R9, P2 ;  /* 0x00000001111f7824 */ /* 0x000fe200010e0609 */
[----:B------:R-:W-:Y:S02]  /*1c20*/  LOP3.LUT R29, R29, 0x1c0, RZ, 0xc0, !PT ;  /* 0x000001c01d1d7812 */ /* 0x000fe400078ec0ff */
[----:B------:R-:W-:-:S02]  /*1c30*/  LEA.HI R9, R4, R21, RZ, 0x3 ;  /* 0x0000001504097211 */ /* 0x000fc400078f18ff */
[----:B------:R-:W-:Y:S01]  /*1c40*/  LEA.HI R4, R7, R68, RZ, 0x1 ;  /* 0x0000004407047211 */ /* 0x000fe200078f08ff */
[----:B------:R-:W-:Y:S01]  /*1c50*/  IMAD R2, R27, R64, RZ ;  /* 0x000000401b027224 */ /* 0x000fe200078e02ff */
[----:B------:R-:W-:Y:S02]  /*1c60*/  LEA.HI R7, R69, R72, RZ, 0x6 ;  /* 0x0000004845077211 */ /* 0x000fe400078f30ff */
[----:B------:R-:W-:Y:S02]  /*1c70*/  LOP3.LUT R27, R29, 0x38, R16, 0xf8, !PT ;  /* 0x000000381d1b7812 */ /* 0x000fe400078ef810 */
[----:B------:R-:W-:Y:S01]  /*1c80*/  SHF.R.U32.HI R156, RZ, 0x3, R29 ;  /* 0x00000003ff9c7819 */ /* 0x000fe2000001161d */
[----:B------:R-:W-:-:S03]  /*1c90*/  IMAD.SHL.U32 R7, R7, 0x8, RZ ;  /* 0x0000000807077824 */ /* 0x000fc600078e00ff */
[----:B------:R-:W-:Y:S01]  /*1ca0*/  LOP3.LUT R156, R27, R156, RZ, 0x3c, !PT ;  /* 0x0000009c1b9c7212 */ /* 0x000fe200078e3cff */
[C---:B------:R-:W-:Y:S02]  /*1cb0*/  IMAD R2, R6.reuse, R65, R2 ;  /* 0x0000004106027224 */ /* 0x040fe400078e0202 */
[----:B------:R-:W-:Y:S01]  /*1cc0*/  IMAD.WIDE.U32 R30, R6, R64, R30 ;  /* 0x00000040061e7225 */ /* 0x000fe200078e001e */
[----:B------:R-:W-:Y:S02]  /*1cd0*/  LOP3.LUT R156, R156, 0xfffffe00, R7, 0xf8, !PT ;  /* 0xfffffe009c9c7812 */ /* 0x000fe400078ef807 */
[----:B------:R-:W-:Y:S01]  /*1ce0*/  LOP3.LUT R6, R9, 0xfffffff8, RZ, 0xc0, !PT ;  /* 0xfffffff809067812 */ /* 0x000fe200078ec0ff */
[----:B------:R-:W-:Y:S01]  /*1cf0*/  IMAD R7, R25, R11, RZ ;  /* 0x0000000b19077224 */ /* 0x000fe200078e02ff */
[----:B------:R-:W-:Y:S01]  /*1d00*/  SHF.R.S32.HI R70, RZ, 0x1f, R205 ;  /* 0x0000001fff467819 */ /* 0x000fe200000114cd */
[----:B------:R-:W-:Y:S02]  /*1d10*/  IMAD.IADD R27, R31, 0x1, R2 ;  /* 0x000000011f1b7824 */ /* 0x000fe400078e0202 */
[----:B------:R-:W-:-:S02]  /*1d20*/  IMAD.MOV.U32 R26, RZ, RZ, R30 ;  /* 0x000000ffff1a7224 */ /* 0x000fc400078e001e */
[-C--:B------:R-:W-:Y:S02]  /*1d30*/  IMAD R2, R8, R24.reuse, R7 ;  /* 0x0000001808027224 */ /* 0x080fe400078e0207 */
[----:B------:R-:W-:Y:S01]  /*1d40*/  IMAD.IADD R6, R21, 0x1, -R6 ;  /* 0x0000000115067824 */ /* 0x000fe200078e0a06 */
[----:B------:R-:W-:Y:S01]  /*1d50*/  LOP3.LUT R21, R4, 0xfffffffe, RZ, 0xc0, !PT ;  /* 0xfffffffe04157812 */ /* 0x000fe200078ec0ff */
[----:B------:R-:W-:-:S03]  /*1d60*/  IMAD.WIDE.U32 R24, R11, R24, R26 ;  /* 0x000000180b187225 */ /* 0x000fc600078e001a */
[C---:B------:R-:W-:Y:S01]  /*1d70*/  LOP3.LUT P5, RZ, R6.reuse, 0x4, RZ, 0xc0, !PT ;  /* 0x0000000406ff7812 */ /* 0x040fe200078ac0ff */
[C---:B------:R-:W-:Y:S01]  /*1d80*/  IMAD.SHL.U32 R54, R6.reuse, 0x40, RZ ;  /* 0x0000004006367824 */ /* 0x040fe200078e00ff */
[----:B------:R-:W-:Y:S02]  /*1d90*/  LOP3.LUT P4, RZ, R6, 0x2, RZ, 0xc0, !PT ;  /* 0x0000000206ff7812 */ /* 0x000fe4000788c0ff */
[----:B------:R-:W-:Y:S01]  /*1da0*/  SHF.R.S32.HI R157, RZ, 0x1f, R208 ;  /* 0x0000001fff9d7819 */ /* 0x000fe200000114d0 */
[----:B------:R-:W-:Y:S01]  /*1db0*/  IMAD.IADD R25, R25, 0x1, R2 ;  /* 0x0000000119197824 */ /* 0x000fe200078e0202 */
[----:B------:R-:W-:Y:S01]  /*1dc0*/  SHF.R.S32.HI R159, RZ, 0x1f, R158 ;  /* 0x0000001fff9f7819 */ /* 0x000fe2000001149e */
[----:B------:R-:W-:Y:S01]  /*1dd0*/  IMAD R161, R65, R158, RZ ;  /* 0x0000009e41a17224 */ /* 0x000fe200078e02ff */
[----:B------:R-:W-:Y:S02]  /*1de0*/  IADD3 R10, R16, 0x40, RZ ;  /* 0x00000040100a7810 */ /* 0x000fe40007ffe0ff */
[----:B------:R-:W-:Y:S01]  /*1df0*/  SHF.R.S32.HI R99, RZ, 0x1f, R76 ;  /* 0x0000001fff637819 */ /* 0x000fe2000001144c */
[----:B------:R-:W-:-:S03]  /*1e00*/  IMAD R161, R159, R64, R161 ;  /* 0x000000409fa17224 */ /* 0x000fc600078e02a1 */
[----:B------:R-:W-:-:S04]  /*1e10*/  LEA.HI R99, R99, R76, RZ, 0x6 ;  /* 0x0000004c63637211 */ /* 0x000fc800078f30ff */
[----:B------:R-:W-:Y:S01]  /*1e20*/  SHF.R.S32.HI R99, RZ, 0x6, R99 ;  /* 0x00000006ff637819 */ /* 0x000fe20000011463 */
[----:B------:R-:W-:-:S03]  /*1e30*/  IMAD.IADD R68, R68, 0x1, -R21 ;  /* 0x0000000144447824 */ /* 0x000fc600078e0a15 */
[----:B------:R-:W-:Y:S01]  /*1e40*/  IMNMX R99, RZ, R99, !PT ;  /* 0x00000063ff637217 */ /* 0x000fe20007800200 */
[----:B------:R-:W-:Y:S01]  /*1e50*/  IMAD.SHL.U32 R21, R68, 0x8, RZ ;  /* 0x0000000844157824 */ /* 0x000fe200078e00ff */
[----:B------:R-:W-:Y:S01]  /*1e60*/  LOP3.LUT R54, R54, 0x1c0, RZ, 0xc0, !PT ;  /* 0x000001c036367812 */ /* 0x000fe200078ec0ff */
[----:B------:R-:W-:-:S04]  /*1e70*/  IMAD.WIDE R168, R207, 0x40, R158 ;  /* 0x00000040cfa87825 */ /* 0x000fc800078e029e */
[----:B------:R-:W-:Y:S01]  /*1e80*/  IMAD R165, R67, R158, RZ ;  /* 0x0000009e43a57224 */ /* 0x000fe200078e02ff */
[----:B------:R-:W-:Y:S02]  /*1e90*/  LOP3.LUT R21, R54, 0x8, R21, 0xf8, !PT ;  /* 0x0000000836157812 */ /* 0x000fe400078ef815 */
[----:B------:R-:W-:Y:S01]  /*1ea0*/  LEA.HI R69, R69, R72, RZ, 0x5 ;  /* 0x0000004845457211 */ /* 0x000fe200078f28ff */
[----:B------:R-:W-:Y:S01]  /*1eb0*/  IMAD R165, R159, R66, R165 ;  /* 0x000000429fa57224 */ /* 0x000fe200078e02a5 */
[----:B------:R-:W-:Y:S01]  /*1ec0*/  SHF.R.U32.HI R54, RZ, 0x3, R54 ;  /* 0x00000003ff367819 */ /* 0x000fe20000011636 */
[----:B------:R-:W-:Y:S02]  /*1ed0*/  IMAD.MOV.U32 R57, RZ, RZ, 0x10 ;  /* 0x00000010ff397424 */ /* 0x000fe400078e00ff */
[----:B------:R-:W-:Y:S01]  /*1ee0*/  IMAD.MOV.U32 R55, RZ, RZ, 0x20 ;  /* 0x00000020ff377424 */ /* 0x000fe200078e00ff */
[----:B------:R-:W-:Y:S01]  /*1ef0*/  LOP3.LUT R54, R21, R54, RZ, 0x3c, !PT ;  /* 0x0000003615367212 */ /* 0x000fe200078e3cff */
[C---:B------:R-:W-:Y:S01]  /*1f00*/  IMAD.SHL.U32 R201, R66.reuse, 0x10, RZ ;  /* 0x0000001042c97824 */ /* 0x040fe200078e00ff */
[----:B------:R-:W-:Y:S01]  /*1f10*/  SHF.L.U64.HI R202, R66, 0x4, R67 ;  /* 0x0000000442ca7819 */ /* 0x000fe20000010243 */
[C---:B------:R-:W-:Y:S01]  /*1f20*/  IMAD.SHL.U32 R199, R64.reuse, 0x10, RZ ;  /* 0x0000001040c77824 */ /* 0x040fe200078e00ff */
[----:B------:R-:W-:Y:S01]  /*1f30*/  SHF.L.U64.HI R200, R64, 0x4, R65 ;  /* 0x0000000440c87819 */ /* 0x000fe20000010241 */
[----:B------:R-:W-:Y:S01]  /*1f40*/  IMAD.SHL.U32 R77, R56, 0x4, RZ ;  /* 0x00000004384d7824 */ /* 0x000fe200078e00ff */
[----:B------:R-:W-:-:S02]  /*1f50*/  SEL R57, R57, 0xfffffff0, !P4 ;  /* 0xfffffff039397807 */ /* 0x000fc40006000000 */
[----:B------:R-:W-:Y:S01]  /*1f60*/  SEL R55, R55, 0xffffffe0, !P5 ;  /* 0xffffffe037377807 */ /* 0x000fe20006800000 */
[----:B--2---:R-:W-:-:S04]  /*1f70*/  @P0 IMAD.WIDE.U32 R28, R172, R209, RZ ;  /* 0x000000d1ac1c0225 */ /* 0x004fc800078e00ff */
[----:B------:R-:W-:Y:S02]  /*1f80*/  @P0 IMAD R7, R173, R209, RZ ;  /* 0x000000d1ad070224 */ /* 0x000fe400078e02ff */
[-C--:B---3--:R-:W-:Y:S02]  /*1f90*/  @!P0 IMAD R19, R19, R205.reuse, RZ ;  /* 0x000000cd13138224 */ /* 0x088fe400078e02ff */
[----:B------:R-:W-:-:S04]  /*1fa0*/  @!P0 IMAD.WIDE.U32 R26, R18, R205, RZ ;  /* 0x000000cd121a8225 */ /* 0x000fc800078e00ff */
[----:B------:R-:W-:Y:S02]  /*1fb0*/  @!P0 IMAD R4, R18, R70, R19 ;  /* 0x0000004612048224 */ /* 0x000fe400078e0213 */
[----:B------:R-:W-:Y:S02]  /*1fc0*/  IMAD.SHL.U32 R19, R9, 0x40, RZ ;  /* 0x0000004009137824 */ /* 0x000fe400078e00ff */
[----:B------:R-:W-:Y:S02]  /*1fd0*/  @P0 IMAD.MOV.U32 R9, RZ, RZ, R28 ;  /* 0x000000ffff090224 */ /* 0x000fe400078e001c */
[----:B------:R-:W-:Y:S02]  /*1fe0*/  @!P0 IMAD.MOV.U32 R9, RZ, RZ, R26 ;  /* 0x000000ffff098224 */ /* 0x000fe400078e001a */
[----:B------:R-:W-:Y:S02]  /*1ff0*/  @P0 IMAD.IADD R7, R29, 0x1, R7 ;  /* 0x000000011d070824 */ /* 0x000fe400078e0207 */
[----:B------:R-:W-:Y:S01]  /*2000*/  @!P0 IMAD.IADD R7, R27, 0x1, R4 ;  /* 0x000000011b078824 */ /* 0x000fe200078e0204 */
[----:B------:R-:W-:Y:S01]  /*2010*/  IADD3 R6, P2, R16, R9, RZ ;  /* 0x0000000910067210 */ /* 0x000fe20007f5e0ff */
[----:B------:R-:W-:-:S04]  /*2020*/  IMAD R9, R23, R208, RZ ;  /* 0x000000d017097224 */ /* 0x000fc800078e02ff */
[----:B------:R-:W-:Y:S02]  /*2030*/  IMAD.X R7, R17, 0x1, R7, P2 ;  /* 0x0000000111077824 */ /* 0x000fe400010e0607 */
[----:B------:R-:W-:Y:S01]  /*2040*/  IMAD R2, R22, R157, R9 ;  /* 0x0000009d16027224 */ /* 0x000fe200078e0209 */
[----:B----4-:R-:W-:Y:S01]  /*2050*/  ISETP.GE.AND P0, PT, R10, R79, PT ;  /* 0x0000004f0a00720c */ /* 0x010fe20003f06270 */
[----:B------:R-:W-:-:S04]  /*2060*/  IMAD.WIDE.U32 R22, R208, R22, R6 ;  /* 0x00000016d0167225 */ /* 0x000fc800078e0006 */
[----:B------:R-:W-:Y:S01]  /*2070*/  IMAD.WIDE.U32 R6, R158, R64, R24 ;  /* 0x000000409e067225 */ /* 0x000fe200078e0018 */
[----:B------:R-:W-:-:S03]  /*2080*/  SEL R4, RZ, 0xffffffff, P0 ;  /* 0xffffffffff047807 */ /* 0x000fc60000000000 */
[----:B------:R-:W-:Y:S01]  /*2090*/  IMAD.IADD R161, R7, 0x1, R161 ;  /* 0x0000000107a17824 */ /* 0x000fe200078e02a1 */
[----:B------:R-:W-:Y:S01]  /*20a0*/  LEA R160, P0, R6, R14, 0x1 ;  /* 0x0000000e06a07211 */ /* 0x000fe200078008ff */
[----:B------:R-:W-:-:S03]  /*20b0*/  @!P1 IMAD.MOV.U32 R20, RZ, RZ, RZ ;  /* 0x000000ffff149224 */ /* 0x000fc600078e00ff */
[----:B------:R-:W-:Y:S02]  /*20c0*/  LEA.HI.X R161, R6, R15, R161, 0x1, P0 ;  /* 0x0000000f06a17211 */ /* 0x000fe400000f0ca1 */
[----:B------:R-:W-:Y:S02]  /*20d0*/  IADD3 R162, P0, R16, R0, RZ ;  /* 0x0000000010a27210 */ /* 0x000fe40007f1e0ff */
[----:B------:R-:W-:Y:S02]  /*20e0*/  ISETP.GT.AND P1, PT, R134, R99, PT ;  /* 0x000000638600720c */ /* 0x000fe40003f24270 */
[C---:B------:R-:W-:Y:S01]  /*20f0*/  IADD3 R9, R16.reuse, 0x80, RZ ;  /* 0x0000008010097810 */ /* 0x040fe20007ffe0ff */
[----:B------:R-:W-:Y:S01]  /*2100*/  IMAD.X R163, R17, 0x1, R3, P0 ;  /* 0x0000000111a37824 */ /* 0x000fe200000e0603 */
[-C--:B------:R-:W-:Y:S01]  /*2110*/  ISETP.GE.AND P3, PT, R16, R79.reuse, PT ;  /* 0x0000004f1000720c */ /* 0x080fe20003f66270 */
[----:B------:R-:W-:Y:S01]  /*2120*/  IMAD.SHL.U32 R4, R4, 0x2, RZ ;  /* 0x0000000204047824 */ /* 0x000fe200078e00ff */
[----:B------:R-:W-:Y:S01]  /*2130*/  ISETP.GE.AND P2, PT, R9, R79, PT ;  /* 0x0000004f0900720c */ /* 0x000fe20003f46270 */
[----:B------:R-:W-:Y:S01]  /*2140*/  IMAD R171, R169, R172, RZ ;  /* 0x000000aca9ab7224 */ /* 0x000fe200078e02ff */
[----:B------:R-:W-:Y:S01]  /*2150*/  SEL R7, RZ, 0x1, P3 ;  /* 0x00000001ff077807 */ /* 0x000fe20001800000 */
[----:B------:R-:W-:Y:S01]  /*2160*/  IMAD.WIDE.U32 R162, R158, R66, R162 ;  /* 0x000000429ea27225 */ /* 0x000fe200078e00a2 */
[----:B------:R-:W-:-:S03]  /*2170*/  LOP3.LUT R3, R69, 0xffffffe0, RZ, 0xc0, !PT ;  /* 0xffffffe045037812 */ /* 0x000fc600078ec0ff */
[----:B------:R-:W-:Y:S01]  /*2180*/  IMAD.IADD R23, R23, 0x1, R2 ;  /* 0x0000000117177824 */ /* 0x000fe200078e0202 */
[----:B------:R-:W-:Y:S01]  /*2190*/  LOP3.LUT R4, R4, 0x2, R7, 0xe2, !PT ;  /* 0x0000000204047812 */ /* 0x000fe200078ee207 */
[----:B------:R-:W-:Y:S01]  /*21a0*/  IMAD R171, R168, R173, R171 ;  /* 0x000000ada8ab7224 */ /* 0x000fe200078e02ab */
[----:B------:R-:W-:Y:S01]  /*21b0*/  SEL R75, RZ, 0x4, P2 ;  /* 0x00000004ff4b7807 */ /* 0x000fe20001000000 */
[----:B------:R-:W-:Y:S01]  /*21c0*/  IMAD.IADD R165, R163, 0x1, R165 ;  /* 0x00000001a3a57824 */ /* 0x000fe200078e02a5 */
[----:B------:R-:W-:Y:S01]  /*21d0*/  LEA R204, P0, R162, R166, 0x1 ;  /* 0x000000a6a2cc7211 */ /* 0x000fe200078008ff */
[----:B------:R-:W-:Y:S01]  /*21e0*/  IMAD.WIDE.U32 R168, R168, R172, R22 ;  /* 0x000000aca8a87225 */ /* 0x000fe200078e0016 */
[----:B------:R-:W-:Y:S02]  /*21f0*/  LOP3.LUT R54, R54, 0xfffffe00, R19, 0xf8, !PT ;  /* 0xfffffe0036367812 */ /* 0x000fe400078ef813 */
[----:B------:R-:W-:Y:S01]  /*2200*/  LOP3.LUT R75, R4, R75, RZ, 0xfc, !PT ;  /* 0x0000004b044b7212 */ /* 0x000fe200078efcff */
[----:B------:R-:W-:Y:S01]  /*2210*/  IMAD.IADD R74, R72, 0x1, -R3 ;  /* 0x00000001484a7824 */ /* 0x000fe200078e0a03 */
[----:B------:R-:W-:Y:S01]  /*2220*/  SHF.R.S32.HI R69, RZ, 0x5, R69 ;  /* 0x00000005ff457819 */ /* 0x000fe20000011445 */
[----:B------:R-:W-:Y:S01]  /*2230*/  IMAD.IADD R171, R169, 0x1, R171 ;  /* 0x00000001a9ab7824 */ /* 0x000fe200078e02ab */
[----:B------:R-:W-:Y:S01]  /*2240*/  LEA.HI.X R203, R162, R167, R165, 0x1, P0 ;  /* 0x000000a7a2cb7211 */ /* 0x000fe200000f0ca5 */
        /* <DEDUP_REMOVED lines=14> */
[C---:B------:R-:W-:Y:S01]  /*2330*/  IMAD.WIDE.U32 R176, R64.reuse, 0x60, RZ ;  /* 0x0000006040b07825 */ /* 0x040fe200078e00ff */
        /* <DEDUP_REMOVED lines=92> */
[C---:B------:R-:W-:Y:S01]  /*2900*/  SHF.L.U64.HI R100, R180.reuse, 0x4, R181 ;  /* 0x00000004b4647819 */ /* 0x040fe200000102b5 */
        /* <DEDUP_REMOVED lines=17> */
[----:B------:R-:W-:Y:S01]  /*2a20*/  IADD3 R113, P1, R111, R102, RZ ;  /* 0x000000666f717210 */ /* 0x000fe20007f3e0ff */
        /* <DEDUP_REMOVED lines=27> */
.L_x_2801:
        /* <DEDUP_REMOVED lines=19> */
.L_x_2709:
[----:B------:R-:W-:Y:S05]  /*2d10*/  BSYNC B0 ;  /* 0x0000000000007941 */ /* 0x000fea0003800000 */
.L_x_2708:
        /* <DEDUP_REMOVED lines=18> */
.L_x_2711:
[----:B------:R-:W-:Y:S05]  /*2e40*/  BSYNC B0 ;  /* 0x0000000000007941 */ /* 0x000fea0003800000 */
.L_x_2710:
        /* <DEDUP_REMOVED lines=18> */
.L_x_2713:
[----:B------:R-:W-:Y:S05]  /*2f70*/  BSYNC B0 ;  /* 0x0000000000007941 */ /* 0x000fea0003800000 */
.L_x_2712:
        /* <DEDUP_REMOVED lines=18> */
.L_x_2715:
[----:B------:R-:W-:Y:S05]  /*30a0*/  BSYNC B0 ;  /* 0x0000000000007941 */ /* 0x000fea0003800000 */
.L_x_2714:
        /* <DEDUP_REMOVED lines=65> */
.L_x_2722:
[----:B------:R-:W-:Y:S05]  /*34c0*/  BSYNC B0 ;  /* 0x0000000000007941 */ /* 0x000fea0003800000 */
.L_x_2721:
        /* <DEDUP_REMOVED lines=50> */
.L_x_2724:
[----:B------:R-:W-:Y:S05]  /*37f0*/  BSYNC B0 ;  /* 0x0000000000007941 */ /* 0x000fea0003800000 */
.L_x_2723:
        /* <DEDUP_REMOVED lines=49> */
.L_x_2720:
[----:B------:R-:W-:Y:S05]  /*3b10*/  BSYNC B1 ;  /* 0x0000000000017941 */ /* 0x000fea0003800000 */
.L_x_2719:
        /* <DEDUP_REMOVED lines=63> */
.L_x_2728:
[----:B------:R-:W-:Y:S05]  /*3f10*/  BSYNC B0 ;  /* 0x0000000000007941 */ /* 0x000fea0003800000 */
.L_x_2727:
        /* <DEDUP_REMOVED lines=53> */
.L_x_2730:
[----:B------:R-:W-:Y:S05]  /*4270*/  BSYNC B0 ;  /* 0x0000000000007941 */ /* 0x000fea0003800000 */
.L_x_2729:
        /* <DEDUP_REMOVED lines=52> */
.L_x_2726:
[----:B------:R-:W-:Y:S05]  /*45c0*/  BSYNC B1 ;  /* 0x0000000000017941 */ /* 0x000fea0003800000 */
.L_x_2725:
        /* <DEDUP_REMOVED lines=63> */
.L_x_2734:
[----:B------:R-:W-:Y:S05]  /*49c0*/  BSYNC B0 ;  /* 0x0000000000007941 */ /* 0x000fea0003800000 */
.L_x_2733:
        /* <DEDUP_REMOVED lines=53> */
.L_x_2736:
[----:B------:R-:W-:Y:S05]  /*4d20*/  BSYNC B0 ;  /* 0x0000000000007941 */ /* 0x000fea0003800000 */
.L_x_2735:
        /* <DEDUP_REMOVED lines=52> */
.L_x_2732:
[----:B------:R-:W-:Y:S05]  /*5070*/  BSYNC B1 ;  /* 0x0000000000017941 */ /* 0x000fea0003800000 */
.L_x_2731:
        /* <DEDUP_REMOVED lines=65> */
.L_x_2740:
[----:B------:R-:W-:Y:S05]  /*5490*/  BSYNC B0 ;  /* 0x0000000000007941 */ /* 0x000fea0003800000 */
.L_x_2739:
        /* <DEDUP_REMOVED lines=53> */
.L_x_2742:
[----:B------:R-:W-:Y:S05]  /*57f0*/  BSYNC B0 ;  /* 0x0000000000007941 */ /* 0x000fea0003800000 */
.L_x_2741:
        /* <DEDUP_REMOVED lines=52> */
.L_x_2738:
[----:B------:R-:W-:Y:S05]  /*5b40*/  BSYNC B1 ;  /* 0x0000000000017941 */ /* 0x000fea0003800000 */
.L_x_2737:
[----:B------:R-:W2:Y:S02]  /*5b50*/  LD.E R3, [R12.64+0xd0] ;  /* 0x0000d0060c037980 */ /* 0x000ea4000c101900 */
[----:B--2---:R-:W-:Y:S05]  /*5b60*/  IMAD.U32 R3, R3, -0x20, RZ ;  /* 0xffffffe003037824 */ /* 0x004fea00078e00ff */
[C---:B------:R-:W-:Y:S02]  /*5b70*/  LEA R18, P1, R3.reuse, R18, 0x1 ;  /* 0x0000001203127211 */ /* 0x040fe400078208ff */
[C---:B------:R-:W-:Y:S02]  /*5b80*/  LEA R58, P0, R3.reuse, R58, 0x1 ;  /* 0x0000003a033a7211 */ /* 0x040fe400078008ff */
[C---:B------:R-:W-:Y:S02]  /*5b90*/  LEA.HI.X.SX32 R19, R3.reuse, R19, 0x1, P1 ;  /* 0x0000001303137211 */ /* 0x040fe400008f0eff */
[----:B------:R-:W-:Y:S01]  /*5ba0*/  LEA.HI.X.SX32 R59, R3, R59, 0x1, P0 ;  /* 0x0000003b033b7211 */ /* 0x000fe200000f0eff */
[----:B------:R-:W-:-:S05]  /*5bb0*/  BRA `(.L_x_2743) ;  /* 0x00004ec000007947 */ /* 0x000fca0003800000 */
.L_x_2718:
        /* <DEDUP_REMOVED lines=89> */
.L_x_2749:
[----:B------:R-:W-:Y:S05]  /*6150*/  BSYNC B0 ;  /* 0x0000000000007941 */ /* 0x000fea0003800000 */
.L_x_2748:
[----:B-----5:R2:W-:Y:S02]  /*6160*/  ST.E.128 [R130.64], R48 ;  /* 0x0000003082007985 */ /* 0x0205e4000c101d06 */
.L_x_2747:
[----:B------:R-:W-:Y:S05]  /*6170*/  BSYNC B1 ;  /* 0x0000000000017941 */ /* 0x000fea0003800000 */
.L_x_2746:
        /* <DEDUP_REMOVED lines=87> */
.L_x_2753:
[----:B------:R-:W-:Y:S05]  /*66f0*/  BSYNC B0 ;  /* 0x0000000000007941 */ /* 0x000fea0003800000 */
.L_x_2752:
[----:B-----5:R3:W-:Y:S02]  /*6700*/  ST.E.128 [R130.64+0x80], R48 ;  /* 0x0000803082007985 */ /* 0x0207e4000c101d06 */
.L_x_2751:
[----:B------:R-:W-:Y:S05]  /*6710*/  BSYNC B1 ;  /* 0x0000000000017941 */ /* 0x000fea0003800000 */
.L_x_2750:
        /* <DEDUP_REMOVED lines=86> */
.L_x_2755:
[----:B------:R-:W-:Y:S05]  /*6c80*/  BSYNC B0 ;  /* 0x0000000000007941 */ /* 0x000fea0003800000 */
.L_x_2754:
[----:B-----5:R3:W-:Y:S02]  /*6c90*/  ST.E.128 [R130.64+0x100], R48 ;  /* 0x0001003082007985 */ /* 0x0207e4000c101d06 */
.L_x_2745:
[----:B------:R-:W-:Y:S05]  /*6ca0*/  BSYNC B2 ;  /* 0x0000000000027941 */ /* 0x000fea0003800000 */
.L_x_2744:
        /* <DEDUP_REMOVED lines=97> */
.L_x_2761:
[----:B------:R-:W-:Y:S05]  /*72c0*/  BSYNC B0 ;  /* 0x0000000000007941 */ /* 0x000fea0003800000 */
.L_x_2760:
[C---:B------:R-:W-:Y:S04]  /*72d0*/  LEA R2, P0, R201.reuse, R130, 0x1 ;  /* 0x00000082c9027211 */ /* 0x040fe800078008ff */
[----:B------:R-:W-:Y:S05]  /*72e0*/  LEA.HI.X R3, R201, R131, R202, 0x1, P0 ;  /* 0x00000083c9037211 */ /* 0x000fea00000f0cca */
[----:B-----5:R3:W-:Y:S04]  /*72f0*/  ST.E.128 [R2.64], R48 ;  /* 0x0000003002007985 */ /* 0x0207e8000c101d06 */
.L_x_2759:
[----:B------:R-:W-:Y:S05]  /*7300*/  BSYNC B1 ;  /* 0x0000000000017941 */ /* 0x000fea0003800000 */
.L_x_2758:
        /* <DEDUP_REMOVED lines=92> */
.L_x_2765:
[----:B------:R-:W-:Y:S05]  /*78d0*/  BSYNC B0 ;  /* 0x0000000000007941 */ /* 0x000fea0003800000 */
.L_x_2764:
[C---:B------:R-:W-:Y:S04]  /*78e0*/  LEA R2, P0, R96.reuse, R130, 0x1 ;  /* 0x0000008260027211 */ /* 0x040fe800078008ff */
[----:B------:R-:W-:Y:S05]  /*78f0*/  LEA.HI.X R3, R96, R131, R95, 0x1, P0 ;  /* 0x0000008360037211 */ /* 0x000fea00000f0c5f */
[----:B-----5:R3:W-:Y:S04]  /*7900*/  ST.E.128 [R2.64], R48 ;  /* 0x0000003002007985 */ /* 0x0207e8000c101d06 */
.L_x_2763:
[----:B------:R-:W-:Y:S05]  /*7910*/  BSYNC B1 ;  /* 0x0000000000017941 */ /* 0x000fea0003800000 */
.L_x_2762:
        /* <DEDUP_REMOVED lines=91> */
.L_x_2767:
[----:B------:R-:W-:Y:S05]  /*7ed0*/  BSYNC B0 ;  /* 0x0000000000007941 */ /* 0x000fea0003800000 */
.L_x_2766:
[C---:B------:R-:W-:Y:S04]  /*7ee0*/  LEA R2, P0, R92.reuse, R130, 0x1 ;  /* 0x000000825c027211 */ /* 0x040fe800078008ff */
[----:B------:R-:W-:Y:S05]  /*7ef0*/  LEA.HI.X R3, R92, R131, R91, 0x1, P0 ;  /* 0x000000835c037211 */ /* 0x000fea00000f0c5b */
[----:B-----5:R3:W-:Y:S04]  /*7f00*/  ST.E.128 [R2.64], R48 ;  /* 0x0000003002007985 */ /* 0x0207e8000c101d06 */
.L_x_2757:
[----:B------:R-:W-:Y:S05]  /*7f10*/  BSYNC B2 ;  /* 0x0000000000027941 */ /* 0x000fea0003800000 */
.L_x_2756:
        /* <DEDUP_REMOVED lines=97> */
.L_x_2773:
[----:B------:R-:W-:Y:S05]  /*8530*/  BSYNC B0 ;  /* 0x0000000000007941 */ /* 0x000fea0003800000 */
.L_x_2772:
[C---:B------:R-:W-:Y:S04]  /*8540*/  LEA R2, P0, R97.reuse, R130, 0x1 ;  /* 0x0000008261027211 */ /* 0x040fe800078008ff */
[----:B------:R-:W-:Y:S05]  /*8550*/  LEA.HI.X R3, R97, R131, R98, 0x1, P0 ;  /* 0x0000008361037211 */ /* 0x000fea00000f0c62 */
[----:B-----5:R3:W-:Y:S04]  /*8560*/  ST.E.128 [R2.64], R48 ;  /* 0x0000003002007985 */ /* 0x0207e8000c101d06 */
.L_x_2771:
[----:B------:R-:W-:Y:S05]  /*8570*/  BSYNC B1 ;  /* 0x0000000000017941 */ /* 0x000fea0003800000 */
.L_x_2770:
        /* <DEDUP_REMOVED lines=92> */
.L_x_2777:
[----:B------:R-:W-:Y:S05]  /*8b40*/  BSYNC B0 ;  /* 0x0000000000007941 */ /* 0x000fea0003800000 */
.L_x_2776:
[C---:B------:R-:W-:Y:S04]  /*8b50*/  LEA R2, P0, R94.reuse, R130, 0x1 ;  /* 0x000000825e027211 */ /* 0x040fe800078008ff */
[----:B------:R-:W-:Y:S05]  /*8b60*/  LEA.HI.X R3, R94, R131, R93, 0x1, P0 ;  /* 0x000000835e037211 */ /* 0x000fea00000f0c5d */
[----:B-----5:R3:W-:Y:S04]  /*8b70*/  ST.E.128 [R2.64], R48 ;  /* 0x0000003002007985 */ /* 0x0207e8000c101d06 */
.L_x_2775:
[----:B------:R-:W-:Y:S05]  /*8b80*/  BSYNC B1 ;  /* 0x0000000000017941 */ /* 0x000fea0003800000 */
.L_x_2774:
        /* <DEDUP_REMOVED lines=91> */
.L_x_2779:
[----:B------:R-:W-:Y:S05]  /*9140*/  BSYNC B0 ;  /* 0x0000000000007941 */ /* 0x000fea0003800000 */
.L_x_2778:
[C---:B------:R-:W-:Y:S04]  /*9150*/  LEA R2, P0, R90.reuse, R130, 0x1 ;  /* 0x000000825a027211 */ /* 0x040fe800078008ff */
[----:B------:R-:W-:Y:S05]  /*9160*/  LEA.HI.X R3, R90, R131, R89, 0x1, P0 ;  /* 0x000000835a037211 */ /* 0x000fea00000f0c59 */
[----:B-----5:R3:W-:Y:S04]  /*9170*/  ST.E.128 [R2.64], R48 ;  /* 0x0000003002007985 */ /* 0x0207e8000c101d06 */
.L_x_2769:
[----:B------:R-:W-:Y:S05]  /*9180*/  BSYNC B2 ;  /* 0x0000000000027941 */ /* 0x000fea0003800000 */
.L_x_2768:
        /* <DEDUP_REMOVED lines=98> */
.L_x_2785:
[----:B------:R-:W-:Y:S05]  /*97b0*/  BSYNC B0 ;  /* 0x0000000000007941 */ /* 0x000fea0003800000 */
.L_x_2784:
[----:B------:R-:W-:Y:S02]  /*97c0*/  IMAD R0, R67, 0x60, RZ ;  /* 0x0000006043007824 */ /* 0x000fe400078e02ff */
[----:B------:R-:W-:Y:S05]  /*97d0*/  IMAD.WIDE.U32 R2, R66, 0x60, R130 ;  /* 0x0000006042027825 */ /* 0x000fea00078e0082 */
[----:B------:R-:W-:Y:S05]  /*97e0*/  IADD3 R3, R3, R0, RZ ;  /* 0x0000000003037210 */ /* 0x000fea0007ffe0ff */
[----:B-----5:R3:W-:Y:S02]  /*97f0*/  ST.E.128 [R2.64], R48 ;  /* 0x0000003002007985 */ /* 0x0207e4000c101d06 */
.L_x_2783:
[----:B------:R-:W-:Y:S05]  /*9800*/  BSYNC B1 ;  /* 0x0000000000017941 */ /* 0x000fea0003800000 */
.L_x_2782:
        /* <DEDUP_REMOVED lines=92> */
.L_x_2789:
[----:B------:R-:W-:Y:S05]  /*9dd0*/  BSYNC B0 ;  /* 0x0000000000007941 */ /* 0x000fea0003800000 */
.L_x_2788:
[C---:B------:R-:W-:Y:S04]  /*9de0*/  LEA R2, P0, R88.reuse, R130, 0x1 ;  /* 0x0000008258027211 */ /* 0x040fe800078008ff */
[----:B------:R-:W-:Y:S05]  /*9df0*/  LEA.HI.X R3, R88, R131, R87, 0x1, P0 ;  /* 0x0000008358037211 */ /* 0x000fea00000f0c57 */
[----:B-----5:R3:W-:Y:S04]  /*9e00*/  ST.E.128 [R2.64], R48 ;  /* 0x0000003002007985 */ /* 0x0207e8000c101d06 */
.L_x_2787:
[----:B------:R-:W-:Y:S05]  /*9e10*/  BSYNC B1 ;  /* 0x0000000000017941 */ /* 0x000fea0003800000 */
.L_x_2786:
        /* <DEDUP_REMOVED lines=26> */
[----:B------:R-:W-:Y:S01]  /*9fc0*/  LEA.HI.X.SX32 R21, R183, R187, 0x1, P0 ;  /* 0x000000bbb7157211 */ /* 0x000fe200000f0eff */
[----:B------:R-:W-:Y:S01]  /*9fd0*/  IMAD.MOV.U32 R183, RZ, RZ, RZ ;  /* 0x000000ffffb77224 */ /* 0x000fe200078e00ff */
[----:B------:R-:W-:Y:S02]  /*9fe0*/  LEA.HI.X.SX32 R184, R184, R135, 0x1, P2 ;  /* 0x00000087b8b87211 */ /* 0x000fe400010f0eff */
[C---:B--2---:R-:W-:Y:S02]  /*9ff0*/  LEA R186, P0, R123.reuse, R126, 0x1 ;  /* 0x0000007e7bba7211 */ /* 0x044fe400078008ff */
[----:B------:R-:W-:Y:S01]  /*a000*/  @P1 IADD3 R183, -R182, RZ, RZ ;  /* 0x000000ffb6b71210 */ /* 0x000fe20007ffe1ff */
[----:B------:R-:W2:Y:S01]  /*a010*/  LD.E.128 R20, [R20.64] ;  /* 0x0000000614147980 */ /* 0x000ea2000c101d00 */
[----:B------:R-:W-:Y:S02]  /*a020*/  LEA.HI.X R187, R123, R127, R184, 0x1, P0 ;  /* 0x0000007f7bbb7211 */ /* 0x000fe400000f0cb8 */
[----:B------:R-:W-:Y:S04]  /*a030*/  IADD3 R123, P0, R144, R183, RZ ;  /* 0x000000b7907b7210 */ /* 0x000fe80007f1e0ff */
[----:B------:R-:W-:Y:S01]  /*a040*/  LEA.HI.X.SX32 R182, R183, R135, 0x1, P0 ;  /* 0x00000087b7b67211 */ /* 0x000fe200000f0eff */
[----:B------:R-:W3:Y:S01]  /*a050*/  LD.E.128 R184, [R186.64] ;  /* 0x00000006bab87980 */ /* 0x000ee2000c101d00 */
        /* <DEDUP_REMOVED lines=55> */
.L_x_2791:
[----:B------:R-:W-:Y:S05]  /*a3d0*/  BSYNC B0 ;  /* 0x0000000000007941 */ /* 0x000fea0003800000 */
.L_x_2790:
[C---:B------:R-:W-:Y:S04]  /*a3e0*/  LEA R2, P0, R86.reuse, R130, 0x1 ;  /* 0x0000008256027211 */ /* 0x040fe800078008ff */
[----:B------:R-:W-:Y:S05]  /*a3f0*/  LEA.HI.X R3, R86, R131, R85, 0x1, P0 ;  /* 0x0000008356037211 */ /* 0x000fea00000f0c55 */
[----:B-----5:R3:W-:Y:S04]  /*a400*/  ST.E.128 [R2.64], R48 ;  /* 0x0000003002007985 */ /* 0x0207e8000c101d06 */
.L_x_2781:
[----:B------:R-:W-:Y:S05]  /*a410*/  BSYNC B2 ;  /* 0x0000000000027941 */ /* 0x000fea0003800000 */
.L_x_2780:
[----:B---3--:R-:W3:Y:S02]  /*a420*/  LD.E R3, [R12.64+0xd0] ;  /* 0x0000d0060c037980 */ /* 0x008ee4000c101900 */
[----:B---3--:R-:W-:Y:S05]  /*a430*/  IMAD.U32 R3, R3, -0x20, RZ ;  /* 0xffffffe003037824 */ /* 0x008fea00078e00ff */
[C---:B------:R-:W-:Y:S02]  /*a440*/  LEA R128, P1, R3.reuse, R128, 0x1 ;  /* 0x0000008003807211 */ /* 0x040fe400078208ff */
[C---:B------:R-:W-:Y:S02]  /*a450*/  LEA R126, P0, R3.reuse, R126, 0x1 ;  /* 0x0000007e037e7211 */ /* 0x040fe400078008ff */
[C---:B------:R-:W-:Y:S02]  /*a460*/  LEA.HI.X.SX32 R129, R3.reuse, R129, 0x1, P1 ;  /* 0x0000008103817211 */ /* 0x040fe400008f0eff */
[----:B------:R-:W-:Y:S01]  /*a470*/  LEA.HI.X.SX32 R127, R3, R127, 0x1, P0 ;  /* 0x0000007f037f7211 */ /* 0x000fe200000f0eff */
[----:B------:R-:W-:-:S05]  /*a480*/  BRA `(.L_x_2743) ;  /* 0x000005f000007947 */ /* 0x000fca0003800000 */
.L_x_2717:
        /* <DEDUP_REMOVED lines=11> */
.L_x_2793:
[----:B------:R-:W-:Y:S05]  /*a540*/  BSYNC B0 ;  /* 0x0000000000007941 */ /* 0x000fea0003800000 */
.L_x_2792:
        /* <DEDUP_REMOVED lines=27> */
.L_x_2795:
[----:B------:R-:W-:Y:S05]  /*a700*/  BSYNC B0 ;  /* 0x0000000000007941 */ /* 0x000fea0003800000 */
.L_x_2794:
        /* <DEDUP_REMOVED lines=27> */
.L_x_2797:
[----:B------:R-:W-:Y:S05]  /*a8c0*/  BSYNC B0 ;  /* 0x0000000000007941 */ /* 0x000fea0003800000 */
.L_x_2796:
        /* <DEDUP_REMOVED lines=27> */
.L_x_2743:
[----:B------:R-:W-:Y:S05]  /*aa80*/  BSYNC B3 ;  /* 0x0000000000037941 */ /* 0x000fea0003800000 */
.L_x_2716:
        /* <DEDUP_REMOVED lines=89> */
.L_x_2799:
        /* <DEDUP_REMOVED lines=8> */
.L_x_2800:
[----:B------:R-:W-:Y:S05]  /*b0a0*/  BSYNC B0 ;  /* 0x0000000000007941 */ /* 0x000fea0003800000 */
.L_x_2798:
[----:B------:R-:W-:Y:S04]  /*b0b0*/  IADD3 R11, R11, -0x1, RZ ;  /* 0xffffffff0b0b7810 */ /* 0x000fe80007ffe0ff */
[----:B------:R-:W-:Y:S11]  /*b0c0*/  ISETP.GT.AND P0, PT, R11, R99, PT ;  /* 0x000000630b00720c */ /* 0x000ff60003f04270 */
[----:B------:R-:W-:Y:S02]  /*b0d0*/  @!UPT UIADD3 URZ, URZ, URZ, URZ ;  /* 0x0000003f3f3ff290 */ /* 0x000fe4000fffe03f */
[----:B------:R-:W-:-:S05]  /*b0e0*/  @P0 BRA `(.L_x_2801) ;  /* 0xffff7af000000947 */ /* 0x000fca000383ffff */
.L_x_2707:
        /* <DEDUP_REMOVED lines=20> */
[----:B------:R-:W-:Y:S02]  /*b230*/  IADD3 R3, P1, R3, R168, RZ ;  /* 0x000000a803037210 */ /* 0x000fe40007f3e0ff */
[----:B---3--:R-:W-:Y:S01]  /*b240*/  ISETP.NE.AND P4, PT, R0, RZ, PT ;  /* 0x000000ff0000720c */ /* 0x008fe20003f85270 */
[----:B------:R-:W-:Y:S01]  /*b250*/  IMAD.MOV.U32 R170, RZ, RZ, R168 ;  /* 0x000000ffffaa7224 */ /* 0x000fe200078e00a8 */
[----:B-----5:R-:W-:Y:S02]  /*b260*/  LEA R48, P2, R168, R174, 0x1 ;  /* 0x000000aea8307211 */ /* 0x020fe400078408ff */
[----:B------:R-:W-:Y:S01]  /*b270*/  LEA R5, P0, R172, R168, 0x5 ;  /* 0x000000a8ac057211 */ /* 0x000fe200078028ff */
[--C-:B------:R-:W-:Y:S01]  /*b280*/  IMAD.X R6, R19, 0x1, R171.reuse, P1 ;  /* 0x0000000113067824 */ /* 0x100fe200008e06ab */
[----:B------:R-:W-:Y:S01]  /*b290*/  LEA.HI.X R49, R168, R175, R171, 0x1, P2 ;  /* 0x000000afa8317211 */ /* 0x000fe200010f0cab */
[----:B------:R-:W-:Y:S01]  /*b2a0*/  IMAD R4, R173, 0x30, RZ ;  /* 0x00000030ad047824 */ /* 0x000fe200078e02ff */
[C---:B------:R-:W-:Y:S01]  /*b2b0*/  LEA.HI.X R8, R172.reuse, R171, R173, 0x5, P0 ;  /* 0x000000abac087211 */ /* 0x040fe200000f2cad */
[----:B------:R-:W-:Y:S01]  /*b2c0*/  IMAD.WIDE.U32 R170, R172, 0x30, R170 ;  /* 0x00000030acaa7825 */ /* 0x000fe200078e00aa */
[----:B------:R-:W-:-:S02]  /*b2d0*/  LEA R46, P1, R3, R174, 0x1 ;  /* 0x000000ae032e7211 */ /* 0x000fc400078208ff */
[----:B--2---:R-:W-:-:S04]  /*b2e0*/  LEA.HI R15, R7, R7, RZ, 0x1 ;  /* 0x00000007070f7211 */ /* 0x004fc800078f08ff */
[----:B------:R-:W-:Y:S01]  /*b2f0*/  SHF.R.S32.HI R15, RZ, 0x1, R15 ;  /* 0x00000001ff0f7819 */ /* 0x000fe2000001140f */
[----:B------:R-:W-:-:S04]  /*b300*/  IMAD.IADD R19, R210, 0x1, -R71 ;  /* 0x00000001d2137824 */ /* 0x000fc800078e0a47 */
[C---:B------:R-:W-:Y:S01]  /*b310*/  IMAD R18, R158.reuse, R15, R77 ;  /* 0x0000000f9e127224 */ /* 0x040fe200078e024d */
[-C--:B------:R-:W-:Y:S02]  /*b320*/  LEA R42, P0, R5, R174.reuse, 0x1 ;  /* 0x000000ae052a7211 */ /* 0x080fe400078008ff */
[-C--:B------:R-:W-:Y:S01]  /*b330*/  LEA.HI.X R47, R3, R175.reuse, R6, 0x1, P1 ;  /* 0x000000af032f7211 */ /* 0x080fe200008f0c06 */
[----:B------:R-:W-:Y:S01]  /*b340*/  IMAD.IADD R3, R171, 0x1, R4 ;  /* 0x00000001ab037824 */ /* 0x000fe200078e0204 */
[----:B------:R-:W-:Y:S02]  /*b350*/  LEA.HI.X R43, R5, R175, R8, 0x1, P0 ;  /* 0x000000af052b7211 */ /* 0x000fe400000f0c08 */
[----:B------:R-:W-:Y:S02]  /*b360*/  ISETP.GE.AND P0, PT, R158, R19, PT ;  /* 0x000000139e00720c */ /* 0x000fe40003f06270 */
[----:B------:R-:W-:Y:S01]  /*b370*/  LEA R40, P1, R170, R174, 0x1 ;  /* 0x000000aeaa287211 */ /* 0x000fe200078208ff */
[----:B------:R-:W-:Y:S01]  /*b380*/  IMAD.SHL.U32 R45, R15, 0x10, RZ ;  /* 0x000000100f2d7824 */ /* 0x000fe200078e00ff */
[----:B------:R-:W-:-:S02]  /*b390*/  ISETP.GT.AND P0, PT, R72, -0x8, !P0 ;  /* 0xfffffff84800780c */ /* 0x000fc40004704270 */
[----:B------:R-:W-:Y:S02]  /*b3a0*/  LEA.HI.X R41, R170, R175, R3, 0x1, P1 ;  /* 0x000000afaa297211 */ /* 0x000fe400008f0c03 */
[----:B----4-:R-:W-:-:S05]  /*b3b0*/  IADD3 R2, R2, R76, R71 ;  /* 0x0000004c02027210 */ /* 0x010fca0007ffe047 */
[----:B------:R-:W-:Y:S02]  /*b3c0*/  IMAD R21, R2, R15, RZ ;  /* 0x0000000f02157224 */ /* 0x000fe400078e02ff */
[----:B------:R-:W-:-:S03]  /*b3d0*/  IMAD.IADD R2, R77, 0x1, R18 ;  /* 0x000000014d027824 */ /* 0x000fc600078e0212 */
        /* <DEDUP_REMOVED lines=61> */
.L_x_2810:
[----:B------:R-:W-:Y:S05]  /*b7b0*/  BSYNC B0 ;  /* 0x0000000000007941 */ /* 0x000fea0003800000 */
.L_x_2809:
[----:B-----5:R3:W-:Y:S02]  /*b7c0*/  STS.128 [R211], R20 ;  /* 0x00000014d3007388 */ /* 0x0207e40000000c00 */
.L_x_2808:
[----:B------:R-:W-:Y:S05]  /*b7d0*/  BSYNC B1 ;  /* 0x0000000000017941 */ /* 0x000fea0003800000 */
.L_x_2807:
        /* <DEDUP_REMOVED lines=47> */
.L_x_2814:
[----:B------:R-:W-:Y:S05]  /*bad0*/  BSYNC B0 ;  /* 0x0000000000007941 */ /* 0x000fea0003800000 */
.L_x_2813:
[----:B-----5:R1:W-:Y:S02]  /*bae0*/  STS.128 [R211+0x2000], R20 ;  /* 0x00200014d3007388 */ /* 0x0203e40000000c00 */
.L_x_2812:
[----:B------:R-:W-:Y:S05]  /*baf0*/  BSYNC B1 ;  /* 0x0000000000017941 */ /* 0x000fea0003800000 */
.L_x_2811:
        /* <DEDUP_REMOVED lines=46> */
.L_x_2816:
[----:B------:R-:W-:Y:S05]  /*bde0*/  BSYNC B0 ;  /* 0x0000000000007941 */ /* 0x000fea0003800000 */
.L_x_2815:
[----:B-----5:R3:W-:Y:S02]  /*bdf0*/  STS.128 [R211+0x4000], R20 ;  /* 0x00400014d3007388 */ /* 0x0207e40000000c00 */
.L_x_2806:
[----:B------:R-:W-:Y:S05]  /*be00*/  BSYNC B2 ;  /* 0x0000000000027941 */ /* 0x000fea0003800000 */
.L_x_2805:
        /* <DEDUP_REMOVED lines=61> */
.L_x_2822:
[----:B------:R-:W-:Y:S05]  /*c1e0*/  BSYNC B0 ;  /* 0x0000000000007941 */ /* 0x000fea0003800000 */
.L_x_2821:
[----:B-----5:R3:W-:Y:S02]  /*c1f0*/  STS.128 [R211+0x800], R20 ;  /* 0x00080014d3007388 */ /* 0x0207e40000000c00 */
.L_x_2820:
[----:B------:R-:W-:Y:S05]  /*c200*/  BSYNC B1 ;  /* 0x0000000000017941 */ /* 0x000fea0003800000 */
.L_x_2819:
        /* <DEDUP_REMOVED lines=48> */
.L_x_2826:
[----:B------:R-:W-:Y:S05]  /*c510*/  BSYNC B0 ;  /* 0x0000000000007941 */ /* 0x000fea0003800000 */
.L_x_2825:
[----:B-----5:R3:W-:Y:S02]  /*c520*/  STS.128 [R211+0x2800], R20 ;  /* 0x00280014d3007388 */ /* 0x0207e40000000c00 */
.L_x_2824:
[----:B------:R-:W-:Y:S05]  /*c530*/  BSYNC B1 ;  /* 0x0000000000017941 */ /* 0x000fea0003800000 */
.L_x_2823:
[----:B------:R-:W-:-:S13]  /*c540*/  ISETP.GE.AND P0, PT, R9, R11, PT ;  /* 0x0000000b0900720c */ /* 0x000fda0003f06270 */
[----:B------:R1:W-:Y:S01]  /*c550*/  @P0 STS.128 [R211+0x4800], RZ ;  /* 0x004800ffd3000388 */ /* 0x0003e20000000c00 */
[----:B------:R-:W-:Y:S05]  /*c560*/  @P0 BRA `(.L_x_2818) ;  /* 0x000002c000000947 */ /* 0x000fea0003800000 */
[----:B-1----:R-:W5:Y:S01]  /*c570*/  LD.E.128 R44, [R46.64+0x100] ;  /* 0x000100062e2c7980 */ /* 0x002f62000c101d00 */
[----:B------:R-:W-:Y:S01]  /*c580*/  ISETP.GE.AND P0, PT, R9, R7, PT ;  /* 0x000000070900720c */ /* 0x000fe20003f06270 */
[----:B------:R-:W-:-:S12]  /*c590*/  BSSY B0, `(.L_x_2827) ;  /* 0x0000028000007945 */ /* 0x000fd80003800000 */
[----:B------:R-:W-:Y:S05]  /*c5a0*/  @P0 BRA `(.L_x_2828) ;  /* 0x0000026000000947 */ /* 0x000fea0003800000 */
[----:B--2---:R-:W2:Y:S04]  /*c5b0*/  LD.E.64 R2, [R34.64+0x80] ;  /* 0x0000800622027980 */ /* 0x004ea8000c101b00 */
[----:B---3--:R-:W3:Y:S01]  /*c5c0*/  LD.E.64 R4, [R32.64+0x80] ;  /* 0x0000800620047980 */ /* 0x008ee2000c101b00 */
        /* <DEDUP_REMOVED lines=36> */
.L_x_2828:
[----:B------:R-:W-:Y:S05]  /*c810*/  BSYNC B0 ;  /* 0x0000000000007941 */ /* 0x000fea0003800000 */
.L_x_2827:
[----:B-----5:R1:W-:Y:S02]  /*c820*/  STS.128 [R211+0x4800], R44 ;  /* 0x0048002cd3007388 */ /* 0x0203e40000000c00 */
.L_x_2818:
[----:B------:R-:W-:Y:S05]  /*c830*/  BSYNC B2 ;  /* 0x0000000000027941 */ /* 0x000fea0003800000 */
.L_x_2817:
        /* <DEDUP_REMOVED lines=24> */
[C---:B-----5:R-:W-:Y:S01]  /*c9c0*/  SHF.L.U32 R24, R21.reuse, 0x10, RZ ;  /* 0x0000001015187819 */ /* 0x060fe200000006ff */
[----:B------:R-:W-:Y:S01]  /*c9d0*/  IMAD.U32 R28, R22, 0x10000, RZ ;  /* 0x00010000161c7824 */ /* 0x000fe200078e00ff */
[----:B------:R-:W-:Y:S02]  /*c9e0*/  LOP3.LUT R0, R21, 0xffff0000, RZ, 0xc0, !PT ;  /* 0xffff000015007812 */ /* 0x000fe400078ec0ff */
[C---:B------:R-:W-:Y:S02]  /*c9f0*/  SHF.L.U32 R21, R20.reuse, 0x10, RZ ;  /* 0x0000001014157819 */ /* 0x040fe400000006ff */
[----:B------:R-:W-:-:S02]  /*ca00*/  LOP3.LUT R30, R20, 0xffff0000, RZ, 0xc0, !PT ;  /* 0xffff0000141e7812 */ /* 0x000fc400078ec0ff */
[C---:B------:R-:W-:Y:S02]  /*ca10*/  LOP3.LUT R29, R23.reuse, 0xffff0000, RZ, 0xc0, !PT ;  /* 0xffff0000171d7812 */ /* 0x040fe400078ec0ff */
[----:B------:R-:W-:Y:S02]  /*ca20*/  LOP3.LUT R34, R22, 0xffff0000, RZ, 0xc0, !PT ;  /* 0xffff000016227812 */ /* 0x000fe400078ec0ff */
[----:B------:R-:W-:Y:S02]  /*ca30*/  SHF.L.U32 R31, R23, 0x10, RZ ;  /* 0x00000010171f7819 */ /* 0x000fe400000006ff */
[C---:B--2---:R-:W-:Y:S01]  /*ca40*/  LOP3.LUT R20, R3.reuse, 0xffff0000, RZ, 0xc0, !PT ;  /* 0xffff000003147812 */ /* 0x044fe200078ec0ff */
[----:B------:R-:W-:Y:S01]  /*ca50*/  IMAD.U32 R3, R3, 0x10000, RZ ;  /* 0x0001000003037824 */ /* 0x000fe200078e00ff */
[----:B------:R-:W-:Y:S02]  /*ca60*/  LOP3.LUT R25, R2, 0xffff0000, RZ, 0xc0, !PT ;  /* 0xffff000002197812 */ /* 0x000fe400078ec0ff */
[----:B---3--:R-:W-:Y:S01]  /*ca70*/  LOP3.LUT R26, R5, 0xffff0000, RZ, 0xc0, !PT ;  /* 0xffff0000051a7812 */ /* 0x008fe200078ec0ff */
        /* <DEDUP_REMOVED lines=25> */
.L_x_2834:
[----:B------:R-:W-:Y:S05]  /*cc10*/  BSYNC B0 ;  /* 0x0000000000007941 */ /* 0x000fea0003800000 */
.L_x_2833:
[----:B-----5:R1:W-:Y:S02]  /*cc20*/  STS.128 [R211+0x1000], R20 ;  /* 0x00100014d3007388 */ /* 0x0203e40000000c00 */
.L_x_2832:
[----:B------:R-:W-:Y:S05]  /*cc30*/  BSYNC B1 ;  /* 0x0000000000017941 */ /* 0x000fea0003800000 */
.L_x_2831:
        /* <DEDUP_REMOVED lines=18> */
[C---:B---3--:R-:W-:Y:S01]  /*cd60*/  LOP3.LUT R20, R3.reuse, 0xffff0000, RZ, 0xc0, !PT ;  /* 0xffff000003147812 */ /* 0x048fe200078ec0ff */
[----:B------:R-:W-:Y:S01]  /*cd70*/  IMAD.U32 R3, R3, 0x10000, RZ ;  /* 0x0001000003037824 */ /* 0x000fe200078e00ff */
[----:B------:R-:W-:Y:S02]  /*cd80*/  LOP3.LUT R25, R2, 0xffff0000, RZ, 0xc0, !PT ;  /* 0xffff000002197812 */ /* 0x000fe400078ec0ff */
[----:B--2---:R-:W-:Y:S01]  /*cd90*/  LOP3.LUT R26, R5, 0xffff0000, RZ, 0xc0, !PT ;  /* 0xffff0000051a7812 */ /* 0x004fe200078ec0ff */
        /* <DEDUP_REMOVED lines=25> */
.L_x_2838:
[----:B------:R-:W-:Y:S05]  /*cf30*/  BSYNC B0 ;  /* 0x0000000000007941 */ /* 0x000fea0003800000 */
.L_x_2837:
[----:B-----5:R3:W-:Y:S02]  /*cf40*/  STS.128 [R211+0x3000], R20 ;  /* 0x00300014d3007388 */ /* 0x0207e40000000c00 */
.L_x_2836:
[----:B------:R-:W-:Y:S05]  /*cf50*/  BSYNC B1 ;  /* 0x0000000000017941 */ /* 0x000fea0003800000 */
.L_x_2835:
        /* <DEDUP_REMOVED lines=8> */
[----:B--2---:R1:W2:Y:S01]  /*cfe0*/  LD.E.64 R4, [R32.64+0x80] ;  /* 0x0000800620047980 */ /* 0x0042a2000c101b00 */
[C---:B-----5:R-:W-:Y:S01]  /*cff0*/  SHF.L.U32 R24, R21.reuse, 0x10, RZ ;  /* 0x0000001015187819 */ /* 0x060fe200000006ff */
[----:B------:R-:W-:Y:S01]  /*d000*/  IMAD.U32 R28, R22, 0x10000, RZ ;  /* 0x00010000161c7824 */ /* 0x000fe200078e00ff */
[----:B------:R-:W-:Y:S02]  /*d010*/  LOP3.LUT R0, R21, 0xffff0000, RZ, 0xc0, !PT ;  /* 0xffff000015007812 */ /* 0x000fe400078ec0ff */
[C---:B------:R-:W-:Y:S02]  /*d020*/  SHF.L.U32 R21, R20.reuse, 0x10, RZ ;  /* 0x0000001014157819 */ /* 0x040fe400000006ff */
[----:B------:R-:W-:-:S02]  /*d030*/  LOP3.LUT R30, R20, 0xffff0000, RZ, 0xc0, !PT ;  /* 0xffff0000141e7812 */ /* 0x000fc400078ec0ff */
[C---:B------:R-:W-:Y:S02]  /*d040*/  LOP3.LUT R29, R23.reuse, 0xffff0000, RZ, 0xc0, !PT ;  /* 0xffff0000171d7812 */ /* 0x040fe400078ec0ff */
[----:B------:R-:W-:Y:S02]  /*d050*/  SHF.L.U32 R31, R23, 0x10, RZ ;  /* 0x00000010171f7819 */ /* 0x000fe400000006ff */
[----:B-1----:R-:W-:Y:S02]  /*d060*/  LOP3.LUT R32, R22, 0xffff0000, RZ, 0xc0, !PT ;  /* 0xffff000016207812 */ /* 0x002fe400078ec0ff */
        /* <DEDUP_REMOVED lines=29> */
.L_x_2840:
[----:B------:R-:W-:Y:S05]  /*d240*/  BSYNC B0 ;  /* 0x0000000000007941 */ /* 0x000fea0003800000 */
.L_x_2839:
[----:B-----5:R3:W-:Y:S02]  /*d250*/  STS.128 [R211+0x5000], R20 ;  /* 0x00500014d3007388 */ /* 0x0207e40000000c00 */
.L_x_2830:
[----:B------:R-:W-:Y:S05]  /*d260*/  BSYNC B2 ;  /* 0x0000000000027941 */ /* 0x000fea0003800000 */
.L_x_2829:
        /* <DEDUP_REMOVED lines=44> */
[----:B------:R-:W-:Y:S02]  /*d530*/  FMUL.FTZ R2, R22, R3 ;  /* 0x0000000316027220 */ /* 0x000fe40000410000 */
[C---:B------:R-:W-:Y:S02]  /*d540*/  FMUL.FTZ R0, R28.reuse, R19 ;  /* 0x000000131c007220 */ /* 0x040fe40000410000 */
[----:B------:R-:W-:Y:S02]  /*d550*/  FMUL.FTZ R23, R23, R20 ;  /* 0x0000001417177220 */ /* 0x000fe40000410000 */
[----:B------:R-:W-:-:S02]  /*d560*/  FMUL.FTZ R28, R28, R21 ;  /* 0x000000151c1c7220 */ /* 0x000fc40000410000 */
[----:B------:R-:W-:Y:S02]  /*d570*/  FMUL.FTZ R22, R22, R15 ;  /* 0x0000000f16167220 */ /* 0x000fe40000410000 */
[C---:B------:R-:W-:Y:S02]  /*d580*/  FFMA.FTZ R29, R26.reuse, R20, -R29 ;  /* 0x000000141a1d7223 */ /* 0x040fe4000001081d */
[----:B------:R-:W-:Y:S02]  /*d590*/  FFMA.FTZ R26, R26, R17, R23 ;  /* 0x000000111a1a7223 */ /* 0x000fe40000010017 */
[C---:B------:R-:W-:Y:S01]  /*d5a0*/  FFMA.FTZ R0, R16.reuse, R21, -R0 ;  /* 0x0000001510007223 */ /* 0x040fe20000010800 */
[----:B------:R-:W-:Y:S01]  /*d5b0*/  F2FP.BF16.PACK_AB R21, R5, R18 ;  /* 0x000000120515723e */ /* 0x000fe200000010ff */
[----:B------:R-:W-:Y:S01]  /*d5c0*/  FFMA.FTZ R19, R16, R19, R28 ;  /* 0x0000001310137223 */ /* 0x000fe2000001001c */
[----:B------:R-:W-:Y:S01]  /*d5d0*/  F2FP.BF16.PACK_AB R23, R26, R29 ;  /* 0x0000001d1a17723e */ /* 0x000fe200000010ff */
[----:B------:R-:W-:-:S02]  /*d5e0*/  FFMA.FTZ R2, R27, R15, -R2 ;  /* 0x0000000f1b027223 */ /* 0x000fc40000010802 */
[----:B------:R-:W-:Y:S01]  /*d5f0*/  FFMA.FTZ R3, R27, R3, R22 ;  /* 0x000000031b037223 */ /* 0x000fe20000010016 */
[----:B------:R-:W-:-:S04]  /*d600*/  F2FP.BF16.PACK_AB R20, R19, R0 ;  /* 0x000000001314723e */ /* 0x000fc800000010ff */
[----:B------:R-:W-:Y:S02]  /*d610*/  F2FP.BF16.PACK_AB R22, R3, R2 ;  /* 0x000000020316723e */ /* 0x000fe400000010ff */
.L_x_2845:
[----:B------:R-:W-:Y:S05]  /*d620*/  BSYNC B0 ;  /* 0x0000000000007941 */ /* 0x000fea0003800000 */
.L_x_2844:
[----:B-----5:R3:W-:Y:S02]  /*d630*/  STS.128 [R211+0x1800], R20 ;  /* 0x00180014d3007388 */ /* 0x0207e40000000c00 */
.L_x_2843:
[----:B------:R-:W-:Y:S05]  /*d640*/  BSYNC B1 ;  /* 0x0000000000017941 */ /* 0x000fea0003800000 */
.L_x_2842:
[----:B------:R-:W-:Y:S01]  /*d650*/  ISETP.GE.AND P0, PT, R10, R11, PT ;  /* 0x0000000b0a00720c */ /* 0x000fe20003f06270 */
[----:B------:R-:W-:-:S12]  /*d660*/  BSSY B1, `(.L_x_2846) ;  /* 0x0000031000017945 */ /* 0x000fd80003800000 */
[----:B------:R1:W-:Y:S01]  /*d670*/  @P0 STS.128 [R211+0x3800], RZ ;  /* 0x003800ffd3000388 */ /* 0x0003e20000000c00 */
[----:B------:R-:W-:Y:S05]  /*d680*/  @P0 BRA `(.L_x_2847) ;  /* 0x000002e000000947 */ /* 0x000fea0003800000 */
[----:B------:R1:W5:Y:S01]  /*d690*/  LD.E.128 R16, [R40.64+0x80] ;  /* 0x0000800628107980 */ /* 0x000362000c101d00 */
[----:B------:R-:W-:Y:S01]  /*d6a0*/  ISETP.GE.AND P0, PT, R10, R7, PT ;  /* 0x000000070a00720c */ /* 0x000fe20003f06270 */
[----:B------:R-:W-:-:S12]  /*d6b0*/  BSSY B0, `(.L_x_2848) ;  /* 0x000002a000007945 */ /* 0x000fd80003800000 */
[----:B------:R-:W-:Y:S05]  /*d6c0*/  @P0 BRA `(.L_x_2849) ;  /* 0x0000028000000947 */ /* 0x000fea0003800000 */
[----:B--2---:R-:W2:Y:S04]  /*d6d0*/  LD.E.64 R2, [R30.64+0x40] ;  /* 0x000040061e027980 */ /* 0x004ea8000c101b00 */
[----:B---3--:R-:W3:Y:S01]  /*d6e0*/  LD.E.64 R14, [R24.64+0x40] ;  /* 0x00004006180e7980 */ /* 0x008ee2000c101b00 */
[C---:B-1---5:R-:W-:Y:S01]  /*d6f0*/  IMAD.U32 R23, R19.reuse, 0x10000, RZ ;  /* 0x0001000013177824 */ /* 0x062fe200078e00ff */
[----:B------:R-:W-:Y:S02]  /*d700*/  LOP3.LUT R22, R19, 0xffff0000, RZ, 0xc0, !PT ;  /* 0xffff000013167812 */ /* 0x000fe400078ec0ff */
[C---:B------:R-:W-:Y:S02]  /*d710*/  LOP3.LUT R0, R17.reuse, 0xffff0000, RZ, 0xc0, !PT ;  /* 0xffff000011007812 */ /* 0x040fe400078ec0ff */
[----:B------:R-:W-:-:S02]  /*d720*/  SHF.L.U32 R5, R17, 0x10, RZ ;  /* 0x0000001011057819 */ /* 0x000fc400000006ff */
[C---:B------:R-:W-:Y:S02]  /*d730*/  SHF.L.U32 R10, R16.reuse, 0x10, RZ ;  /* 0x00000010100a7819 */ /* 0x040fe400000006ff */
[----:B------:R-:W-:Y:S02]  /*d740*/  LOP3.LUT R27, R16, 0xffff0000, RZ, 0xc0, !PT ;  /* 0xffff0000101b7812 */ /* 0x000fe400078ec0ff */
[C---:B------:R-:W-:Y:S02]  /*d750*/  SHF.L.U32 R26, R18.reuse, 0x10, RZ ;  /* 0x00000010121a7819 */ /* 0x040fe400000006ff */
[----:B------:R-:W-:Y:S02]  /*d760*/  LOP3.LUT R28, R18, 0xffff0000, RZ, 0xc0, !PT ;  /* 0xffff0000121c7812 */ /* 0x000fe400078ec0ff */
[C---:B--2---:R-:W-:Y:S01]  /*d770*/  LOP3.LUT R19, R2.reuse, 0xffff0000, RZ, 0xc0, !PT ;  /* 0xffff000002137812 */ /* 0x044fe200078ec0ff */
[----:B------:R-:W-:Y:S01]  /*d780*/  IMAD.U32 R2, R2, 0x10000, RZ ;  /* 0x0001000002027824 */ /* 0x000fe200078e00ff */
[----:B------:R-:W-:-:S02]  /*d790*/  LOP3.LUT R17, R3, 0xffff0000, RZ, 0xc0, !PT ;  /* 0xffff000003117812 */ /* 0x000fc400078ec0ff */
[----:B---3--:R-:W-:Y:S01]  /*d7a0*/  LOP3.LUT R21, R14, 0xffff0000, RZ, 0xc0, !PT ;  /* 0xffff00000e157812 */ /* 0x008fe200078ec0ff */
[----:B------:R-:W-:Y:S01]  /*d7b0*/  FMUL.FTZ R16, R0, R19 ;  /* 0x0000001300107220 */ /* 0x000fe20000410000 */
[----:B------:R-:W-:Y:S01]  /*d7c0*/  LOP3.LUT R20, R15, 0xffff0000, RZ, 0xc0, !PT ;  /* 0xffff00000f147812 */ /* 0x000fe200078ec0ff */
[----:B------:R-:W-:Y:S01]  /*d7d0*/  FMUL.FTZ R18, R22, R17 ;  /* 0x0000001116127220 */ /* 0x000fe20000410000 */
[----:B------:R-:W-:Y:S01]  /*d7e0*/  SHF.L.U32 R14, R14, 0x10, RZ ;  /* 0x000000100e0e7819 */ /* 0x000fe200000006ff */
[-C--:B------:R-:W-:Y:S01]  /*d7f0*/  FMUL.FTZ R0, R0, R21.reuse ;  /* 0x0000001500007220 */ /* 0x080fe20000410000 */
[----:B------:R-:W-:Y:S01]  /*d800*/  SHF.L.U32 R3, R3, 0x10, RZ ;  /* 0x0000001003037819 */ /* 0x000fe200000006ff */
[----:B------:R-:W-:Y:S02]  /*d810*/  FFMA.FTZ R16, R5, R21, -R16 ;  /* 0x0000001505107223 */ /* 0x000fe40000010810 */
[----:B------:R-:W-:Y:S02]  /*d820*/  FMUL.FTZ R22, R22, R20 ;  /* 0x0000001416167220 */ /* 0x000fe40000410000 */
[----:B------:R-:W-:-:S02]  /*d830*/  IMAD.U32 R15, R15, 0x10000, RZ ;  /* 0x000100000f0f7824 */ /* 0x000fc400078e00ff */
[----:B------:R-:W-:Y:S02]  /*d840*/  FFMA.FTZ R5, R5, R19, R0 ;  /* 0x0000001305057223 */ /* 0x000fe40000010000 */
[C---:B------:R-:W-:Y:S02]  /*d850*/  FMUL.FTZ R19, R27.reuse, R2 ;  /* 0x000000021b137220 */ /* 0x040fe40000410000 */
[----:B------:R-:W-:Y:S02]  /*d860*/  FMUL.FTZ R27, R27, R14 ;  /* 0x0000000e1b1b7220 */ /* 0x000fe40000410000 */
[----:B------:R-:W-:Y:S02]  /*d870*/  FMUL.FTZ R0, R28, R3 ;  /* 0x000000031c007220 */ /* 0x000fe40000410000 */
[C---:B------:R-:W-:Y:S02]  /*d880*/  FFMA.FTZ R18, R23.reuse, R20, -R18 ;  /* 0x0000001417127223 */ /* 0x040fe40000010812 */
[----:B------:R-:W-:-:S02]  /*d890*/  FFMA.FTZ R17, R23, R17, R22 ;  /* 0x0000001117117223 */ /* 0x000fc40000010016 */
[-C--:B------:R-:W-:Y:S02]  /*d8a0*/  FMUL.FTZ R28, R28, R15.reuse ;  /* 0x0000000f1c1c7220 */ /* 0x080fe40000410000 */
[C---:B------:R-:W-:Y:S02]  /*d8b0*/  FFMA.FTZ R19, R10.reuse, R14, -R19 ;  /* 0x0000000e0a137223 */ /* 0x040fe40000010813 */
[----:B------:R-:W-:Y:S01]  /*d8c0*/  FFMA.FTZ R2, R10, R2, R27 ;  /* 0x000000020a027223 */ /* 0x000fe2000001001b */
[----:B------:R-:W-:Y:S01]  /*d8d0*/  F2FP.BF16.PACK_AB R10, R5, R16 ;  /* 0x00000010050a723e */ /* 0x000fe200000010ff */
[C---:B------:R-:W-:Y:S01]  /*d8e0*/  FFMA.FTZ R0, R26.reuse, R15, -R0 ;  /* 0x0000000f1a007223 */ /* 0x040fe20000010800 */
[----:B------:R-:W-:Y:S01]  /*d8f0*/  F2FP.BF16.PACK_AB R5, R17, R18 ;  /* 0x000000121105723e */ /* 0x000fe200000010ff */
[----:B------:R-:W-:Y:S01]  /*d900*/  FFMA.FTZ R3, R26, R3, R28 ;  /* 0x000000031a037223 */ /* 0x000fe2000001001c */
[----:B------:R-:W-:Y:S02]  /*d910*/  F2FP.BF16.PACK_AB R16, R2, R19 ;  /* 0x000000130210723e */ /* 0x000fe400000010ff */
[----:B------:R-:W-:-:S02]  /*d920*/  MOV R17, R10 ;  /* 0x0000000a00117202 */ /* 0x000fc40000000f00 */
[----:B------:R-:W-:Y:S02]  /*d930*/  F2FP.BF16.PACK_AB R18, R3, R0 ;  /* 0x000000000312723e */ /* 0x000fe400000010ff */
[----:B------:R-:W-:Y:S02]  /*d940*/  MOV R19, R5 ;  /* 0x0000000500137202 */ /* 0x000fe40000000f00 */
.L_x_2849:
[----:B------:R-:W-:Y:S05]  /*d950*/  BSYNC B0 ;  /* 0x0000000000007941 */ /* 0x000fea0003800000 */
.L_x_2848:
[----:B-----5:R1:W-:Y:S02]  /*d960*/  STS.128 [R211+0x3800], R16 ;  /* 0x00380010d3007388 */ /* 0x0203e40000000c00 */
.L_x_2847:
[----:B------:R-:W-:Y:S05]  /*d970*/  BSYNC B1 ;  /* 0x0000000000017941 */ /* 0x000fea0003800000 */
.L_x_2846:
        /* <DEDUP_REMOVED lines=40> */
[----:B------:R-:W-:Y:S01]  /*dc00*/  FFMA.FTZ R9, R20, R11, -R9 ;  /* 0x0000000b14097223 */ /* 0x000fe20000010809 */
[----:B------:R-:W-:Y:S01]  /*dc10*/  F2FP.BF16.PACK_AB R43, R18, R21 ;  /* 0x00000015122b723e */ /* 0x000fe200000010ff */
[----:B------:R-:W-:Y:S01]  /*dc20*/  FFMA.FTZ R42, R20, R3, R42 ;  /* 0x00000003142a7223 */ /* 0x000fe2000001002a */
[----:B------:R-:W-:-:S04]  /*dc30*/  F2FP.BF16.PACK_AB R40, R7, R0 ;  /* 0x000000000728723e */ /* 0x000fc800000010ff */
[----:B------:R-:W-:Y:S02]  /*dc40*/  F2FP.BF16.PACK_AB R42, R42, R9 ;  /* 0x000000092a2a723e */ /* 0x000fe400000010ff */
.L_x_2851:
[----:B------:R-:W-:Y:S05]  /*dc50*/  BSYNC B0 ;  /* 0x0000000000007941 */ /* 0x000fea0003800000 */
.L_x_2850:
[----:B-----5:R1:W-:Y:S01]  /*dc60*/  STS.128 [R211+0x5800], R40 ;  /* 0x00580028d3007388 */ /* 0x0203e20000000c00 */
[----:B------:R-:W-:Y:S05]  /*dc70*/  BRA `(.L_x_2841) ;  /* 0x00004de000007947 */ /* 0x000fea0003800000 */
.L_x_2804:
        /* <DEDUP_REMOVED lines=32> */
[----:B------:R-:W-:Y:S02]  /*de80*/  LOP3.LUT R8, R34, 0xffff0000, RZ, 0xc0, !PT ;  /* 0xffff000022087812 */ /* 0x000fe400078ec0ff */
[C---:B------:R-:W-:Y:S02]  /*de90*/  LOP3.LUT R3, R33.reuse, 0xffff0000, RZ, 0xc0, !PT ;  /* 0xffff000021037812 */ /* 0x040fe400078ec0ff */
[----:B------:R-:W-:Y:S02]  /*dea0*/  SHF.L.U32 R32, R33, 0x10, RZ ;  /* 0x0000001021207819 */ /* 0x000fe400000006ff */
[----:B------:R-:W-:-:S02]  /*deb0*/  LOP3.LUT R6, R35, 0xffff0000, RZ, 0xc0, !PT ;  /* 0xffff000023067812 */ /* 0x000fc400078ec0ff */
[----:B------:R-:W-:Y:S02]  /*dec0*/  SHF.L.U32 R34, R35, 0x10, RZ ;  /* 0x0000001023227819 */ /* 0x000fe400000006ff */
[C---:B---3--:R-:W-:Y:S01]  /*ded0*/  SHF.L.U32 R18, R21.reuse, 0x10, RZ ;  /* 0x0000001015127819 */ /* 0x048fe200000006ff */
[----:B------:R-:W-:Y:S01]  /*dee0*/  IMAD.U32 R33, R20, 0x10000, RZ ;  /* 0x0001000014217824 */ /* 0x000fe200078e00ff */
[----:B------:R-:W-:Y:S01]  /*def0*/  LOP3.LUT R44, R21, 0xffff0000, RZ, 0xc0, !PT ;  /* 0xffff0000152c7812 */ /* 0x000fe200078ec0ff */
[----:B------:R-:W-:Y:S01]  /*df00*/  IMAD.U32 R35, R22, 0x10000, RZ ;  /* 0x0001000016237824 */ /* 0x000fe200078e00ff */
[C---:B------:R-:W-:Y:S02]  /*df10*/  SHF.L.U32 R21, R23.reuse, 0x10, RZ ;  /* 0x0000001017157819 */ /* 0x040fe400000006ff */
[----:B------:R-:W-:Y:S02]  /*df20*/  LOP3.LUT R52, R23, 0xffff0000, RZ, 0xc0, !PT ;  /* 0xffff000017347812 */ /* 0x000fe400078ec0ff */
[----:B------:R-:W-:-:S02]  /*df30*/  LOP3.LUT R20, R20, 0xffff0000, RZ, 0xc0, !PT ;  /* 0xffff000014147812 */ /* 0x000fc400078ec0ff */
[C---:B----4-:R-:W-:Y:S01]  /*df40*/  SHF.L.U32 R23, R25.reuse, 0x10, RZ ;  /* 0x0000001019177819 */ /* 0x050fe200000006ff */
[----:B------:R-:W-:Y:S01]  /*df50*/  IMAD.U32 R50, R24, 0x10000, RZ ;  /* 0x0001000018327824 */ /* 0x000fe200078e00ff */
[----:B------:R-:W-:Y:S01]  /*df60*/  LOP3.LUT R53, R25, 0xffff0000, RZ, 0xc0, !PT ;  /* 0xffff000019357812 */ /* 0x000fe200078ec0ff */
        /* <DEDUP_REMOVED lines=11> */
[----:B------:R-:W-:Y:S01]  /*e020*/  @!P1 FADD.FTZ R53, -R53, -RZ ;  /* 0x800000ff35359221 */ /* 0x000fe20000010100 */
[----:B--2---:R-:W-:Y:S01]  /*e030*/  LOP3.LUT R26, R30, 0xffff0000, RZ, 0xc0, !PT ;  /* 0xffff00001e1a7812 */ /* 0x004fe200078ec0ff */
[----:B------:R-:W-:Y:S01]  /*e040*/  FMUL.FTZ R51, R20, R51 ;  /* 0x0000003314337220 */ /* 0x000fe20000410000 */
[----:B------:R-:W-:Y:S01]  /*e050*/  LOP3.LUT R20, R28, 0xffff0000, RZ, 0xc0, !PT ;  /* 0xffff00001c147812 */ /* 0x000fe200078ec0ff */
[----:B------:R-:W-:Y:S02]  /*e060*/  @!P1 FADD.FTZ R58, -R58, -RZ ;  /* 0x800000ff3a3a9221 */ /* 0x000fe40000010100 */
[----:B------:R-:W-:Y:S02]  /*e070*/  @!P1 FADD.FTZ R27, -R27, -RZ ;  /* 0x800000ff1b1b9221 */ /* 0x000fe40000010100 */
[----:B------:R-:W-:Y:S02]  /*e080*/  FMUL.FTZ R25, R22, R25 ;  /* 0x0000001916197220 */ /* 0x000fe40000410000 */
[----:B------:R-:W-:Y:S01]  /*e090*/  FMUL.FTZ R23, R18, R23 ;  /* 0x0000001712177220 */ /* 0x000fe20000410000 */
[C---:B------:R-:W-:Y:S01]  /*e0a0*/  SHF.L.U32 R18, R29.reuse, 0x10, RZ ;  /* 0x000000101d127819 */ /* 0x040fe200000006ff */
        /* <DEDUP_REMOVED lines=19> */
[----:B------:R-:W-:-:S03]  /*e1e0*/  FFMA.FTZ R25, R8, R26, R25 ;  /* 0x0000001a08197223 */ /* 0x000fc60000010019 */
[----:B------:R-:W-:Y:S02]  /*e1f0*/  F2FP.BF16.PACK_AB R35, R6, R21 ;  /* 0x000000150623723e */ /* 0x000fe400000010ff */
[----:B------:R-:W-:Y:S02]  /*e200*/  F2FP.BF16.PACK_AB R34, R25, R14 ;  /* 0x0000000e1922723e */ /* 0x000fe400000010ff */
.L_x_2857:
[----:B------:R-:W-:Y:S05]  /*e210*/  BSYNC B0 ;  /* 0x0000000000007941 */ /* 0x000fea0003800000 */
.L_x_2856:
[----:B-----5:R3:W-:Y:S02]  /*e220*/  STS.128 [R211], R32 ;  /* 0x00000020d3007388 */ /* 0x0207e40000000c00 */
.L_x_2855:
[----:B------:R-:W-:Y:S05]  /*e230*/  BSYNC B1 ;  /* 0x0000000000017941 */ /* 0x000fea0003800000 */
.L_x_2854:
        /* <DEDUP_REMOVED lines=35> */
[C---:B--2---:R-:W-:Y:S01]  /*e470*/  SHF.L.U32 R18, R21.reuse, 0x10, RZ ;  /* 0x0000001015127819 */ /* 0x044fe200000006ff */
[----:B------:R-:W-:Y:S01]  /*e480*/  IMAD.U32 R33, R20, 0x10000, RZ ;  /* 0x0001000014217824 */ /* 0x000fe200078e00ff */
[----:B------:R-:W-:Y:S01]  /*e490*/  LOP3.LUT R44, R21, 0xffff0000, RZ, 0xc0, !PT ;  /* 0xffff0000152c7812 */ /* 0x000fe200078ec0ff */
[----:B------:R-:W-:Y:S01]  /*e4a0*/  IMAD.U32 R35, R22, 0x10000, RZ ;  /* 0x0001000016237824 */ /* 0x000fe200078e00ff */
[C---:B------:R-:W-:Y:S02]  /*e4b0*/  SHF.L.U32 R21, R23.reuse, 0x10, RZ ;  /* 0x0000001017157819 */ /* 0x040fe400000006ff */
[----:B------:R-:W-:Y:S02]  /*e4c0*/  LOP3.LUT R52, R23, 0xffff0000, RZ, 0xc0, !PT ;  /* 0xffff000017347812 */ /* 0x000fe400078ec0ff */
[----:B------:R-:W-:-:S02]  /*e4d0*/  LOP3.LUT R20, R20, 0xffff0000, RZ, 0xc0, !PT ;  /* 0xffff000014147812 */ /* 0x000fc400078ec0ff */
[C---:B---3--:R-:W-:Y:S01]  /*e4e0*/  SHF.L.U32 R23, R25.reuse, 0x10, RZ ;  /* 0x0000001019177819 */ /* 0x048fe200000006ff */
        /* <DEDUP_REMOVED lines=14> */
[----:B----4-:R-:W-:Y:S01]  /*e5d0*/  LOP3.LUT R26, R30, 0xffff0000, RZ, 0xc0, !PT ;  /* 0xffff00001e1a7812 */ /* 0x010fe200078ec0ff */
        /* <DEDUP_REMOVED lines=29> */
.L_x_2861:
[----:B------:R-:W-:Y:S05]  /*e7b0*/  BSYNC B0 ;  /* 0x0000000000007941 */ /* 0x000fea0003800000 */
.L_x_2860:
[----:B-----5:R1:W-:Y:S02]  /*e7c0*/  STS.128 [R211+0x2000], R32 ;  /* 0x00200020d3007388 */ /* 0x0203e40000000c00 */
.L_x_2859:
[----:B------:R-:W-:Y:S05]  /*e7d0*/  BSYNC B1 ;  /* 0x0000000000017941 */ /* 0x000fea0003800000 */
.L_x_2858:
        /* <DEDUP_REMOVED lines=41> */
[C---:B--2---:R-:W-:Y:S01]  /*ea70*/  SHF.L.U32 R23, R25.reuse, 0x10, RZ ;  /* 0x0000001019177819 */ /* 0x044fe200000006ff */
[----:B-1----:R-:W-:Y:S01]  /*ea80*/  IMAD.U32 R48, R24, 0x10000, RZ ;  /* 0x0001000018307824 */ /* 0x002fe200078e00ff */
        /* <DEDUP_REMOVED lines=43> */
.L_x_2863:
[----:B------:R-:W-:Y:S05]  /*ed40*/  BSYNC B0 ;  /* 0x0000000000007941 */ /* 0x000fea0003800000 */
.L_x_2862:
[----:B-----5:R3:W-:Y:S02]  /*ed50*/  STS.128 [R211+0x4000], R32 ;  /* 0x00400020d3007388 */ /* 0x0207e40000000c00 */
.L_x_2853:
[----:B------:R-:W-:Y:S05]  /*ed60*/  BSYNC B2 ;  /* 0x0000000000027941 */ /* 0x000fea0003800000 */
.L_x_2852:
        /* <DEDUP_REMOVED lines=19> */
[----:B------:R-:W-:-:S03]  /*eea0*/  @P0 IMAD.MOV R5, RZ, RZ, -R15 ;  /* 0x000000ffff050224 */ /* 0x000fc600078e0a0f */
[----:B------:R-:W-:-:S04]  /*eeb0*/  IADD3 R23, P1, R21, R4, RZ ;  /* 0x0000000415177210 */ /* 0x000fc80007f3e0ff */
[----:B------:R-:W-:Y:S02]  /*eec0*/  LEA.HI.X.SX32 R21, R21, R3, 0x1, P1 ;  /* 0x0000000315157211 */ /* 0x000fe400008f0eff */
[----:B------:R-:W-:-:S04]  /*eed0*/  LEA R24, P1, R23, R36, 0x1 ;  /* 0x0000002417187211 */ /* 0x000fc800078208ff */
[----:B------:R-:W-:Y:S01]  /*eee0*/  LEA.HI.X R25, R23, R37, R21, 0x1, P1 ;  /* 0x0000002517197211 */ /* 0x000fe200008f0c15 */
[----:B------:R-:W-:-:S04]  /*eef0*/  IMAD.WIDE R20, R5, 0x2, R46 ;  /* 0x0000000205147825 */ /* 0x000fc800078e022e */
[----:B------:R-:W-:Y:S01]  /*ef00*/  IMAD.MOV.U32 R5, RZ, RZ, RZ ;  /* 0x000000ffff057224 */ /* 0x000fe200078e00ff */
[----:B------:R-:W-:Y:S01]  /*ef10*/  @P0 IADD3 R5, -R15, RZ, RZ ;  /* 0x000000ff0f050210 */ /* 0x000fe20007ffe1ff */
[----:B------:R-:W3:Y:S03]  /*ef20*/  LD.E.128 R24, [R24.64] ;  /* 0x0000000618187980 */ /* 0x000ee6000c101d00 */
[C---:B------:R-:W-:Y:S01]  /*ef30*/  IADD3 R29, P1, R5.reuse, R4, RZ ;  /* 0x00000004051d7210 */ /* 0x040fe20007f3e0ff */
[----:B--2---:R-:W2:Y:S03]  /*ef40*/  LD.E.128 R20, [R20.64] ;  /* 0x0000000614147980 */ /* 0x004ea6000c101d00 */
[----:B------:R-:W-:Y:S02]  /*ef50*/  LEA.HI.X.SX32 R3, R5, R3, 0x1, P1 ;  /* 0x0000000305037211 */ /* 0x000fe400008f0eff */
[----:B------:R-:W-:-:S04]  /*ef60*/  LEA R28, P1, R29, R38, 0x1 ;  /* 0x000000261d1c7211 */ /* 0x000fc800078208ff */
[----:B------:R-:W-:-:S06]  /*ef70*/  LEA.HI.X R29, R29, R39, R3, 0x1, P1 ;  /* 0x000000271d1d7211 */ /* 0x000fcc00008f0c03 */
[----:B----4-:R-:W4:Y:S01]  /*ef80*/  LD.E.128 R28, [R28.64] ;  /* 0x000000061c1c7980 */ /* 0x010f22000c101d00 */
        /* <DEDUP_REMOVED lines=28> */
[----:B------:R-:W-:Y:S01]  /*f150*/  FMUL.FTZ R49, R49, R24 ;  /* 0x0000001831317220 */ /* 0x000fe20000410000 */
[C---:B------:R-:W-:Y:S01]  /*f160*/  SHF.L.U32 R22, R23.reuse, 0x10, RZ ;  /* 0x0000001017167819 */ /* 0x040fe200000006ff */
[----:B------:R-:W-:Y:S01]  /*f170*/  @!P0 FADD.FTZ R44, -R44, -RZ ;  /* 0x800000ff2c2c8221 */ /* 0x000fe20000010100 */
[----:B------:R-:W-:Y:S01]  /*f180*/  LOP3.LUT R50, R23, 0xffff0000, RZ, 0xc0, !PT ;  /* 0xffff000017327812 */ /* 0x000fe200078ec0ff */
[----:B------:R-:W-:Y:S01]  /*f190*/  @!P0 FADD.FTZ R27, -R27, -RZ ;  /* 0x800000ff1b1b8221 */ /* 0x000fe20000010100 */
[----:B----4-:R-:W-:Y:S01]  /*f1a0*/  LOP3.LUT R23, R28, 0xffff0000, RZ, 0xc0, !PT ;  /* 0xffff00001c177812 */ /* 0x010fe200078ec0ff */
        /* <DEDUP_REMOVED lines=26> */
.L_x_2869:
[----:B------:R-:W-:Y:S05]  /*f350*/  BSYNC B0 ;  /* 0x0000000000007941 */ /* 0x000fea0003800000 */
.L_x_2868:
[----:B-----5:R3:W-:Y:S02]  /*f360*/  STS.128 [R211+0x800], R32 ;  /* 0x00080020d3007388 */ /* 0x0207e40000000c00 */
.L_x_2867:
[----:B------:R-:W-:Y:S05]  /*f370*/  BSYNC B1 ;  /* 0x0000000000017941 */ /* 0x000fea0003800000 */
.L_x_2866:
        /* <DEDUP_REMOVED lines=25> */
[----:B--2---:R-:W2:Y:S03]  /*f510*/  LD.E.128 R20, [R20.64+0x80] ;  /* 0x0000800614147980 */ /* 0x004ea6000c101d00 */
        /* <DEDUP_REMOVED lines=64> */
.L_x_2873:
[----:B------:R-:W-:Y:S05]  /*f920*/  BSYNC B0 ;  /* 0x0000000000007941 */ /* 0x000fea0003800000 */
.L_x_2872:
[----:B-----5:R3:W-:Y:S02]  /*f930*/  STS.128 [R211+0x2800], R32 ;  /* 0x00280020d3007388 */ /* 0x0207e40000000c00 */
.L_x_2871:
[----:B------:R-:W-:Y:S05]  /*f940*/  BSYNC B1 ;  /* 0x0000000000017941 */ /* 0x000fea0003800000 */
.L_x_2870:
        /* <DEDUP_REMOVED lines=15> */
[----:B------:R-:W-:Y:S01]  /*fa40*/  IADD3 R27, P1, R25, R4, RZ ;  /* 0x00000004191b7210 */ /* 0x000fe20007f3e0ff */
[----:B------:R-:W-:-:S03]  /*fa50*/  IMAD.WIDE R28, R5, 0x2, R46 ;  /* 0x00000002051c7825 */ /* 0x000fc600078e022e */
[----:B------:R-:W-:Y:S01]  /*fa60*/  LEA.HI.X.SX32 R25, R25, R3, 0x1, P1 ;  /* 0x0000000319197211 */ /* 0x000fe200008f0eff */
[----:B------:R-:W-:Y:S01]  /*fa70*/  IMAD.MOV.U32 R5, RZ, RZ, RZ ;  /* 0x000000ffff057224 */ /* 0x000fe200078e00ff */
[----:B------:R-:W-:Y:S01]  /*fa80*/  LEA R24, P1, R27, R36, 0x1 ;  /* 0x000000241b187211 */ /* 0x000fe200078208ff */
[----:B--2---:R-:W2:Y:S01]  /*fa90*/  LD.E.128 R28, [R28.64+0x100] ;  /* 0x000100061c1c7980 */ /* 0x004ea2000c101d00 */
[----:B------:R-:W-:Y:S02]  /*faa0*/  @P0 IADD3 R5, -R15, RZ, RZ ;  /* 0x000000ff0f050210 */ /* 0x000fe40007ffe1ff */
[----:B------:R-:W-:Y:S02]  /*fab0*/  LEA.HI.X R25, R27, R37, R25, 0x1, P1 ;  /* 0x000000251b197211 */ /* 0x000fe400008f0c19 */
[----:B-1-3--:R-:W-:-:S04]  /*fac0*/  IADD3 R33, P1, R5, R4, RZ ;  /* 0x0000000405217210 */ /* 0x00afc80007f3e0ff */
[----:B------:R-:W-:Y:S01]  /*fad0*/  LEA.HI.X.SX32 R3, R5, R3, 0x1, P1 ;  /* 0x0000000305037211 */ /* 0x000fe200008f0eff */
[----:B------:R-:W3:Y:S01]  /*fae0*/  LD.E.128 R24, [R24.64] ;  /* 0x0000000618187980 */ /* 0x000ee2000c101d00 */
[----:B------:R-:W-:-:S04]  /*faf0*/  LEA R32, P1, R33, R38, 0x1 ;  /* 0x0000002621207211 */ /* 0x000fc800078208ff */
        /* <DEDUP_REMOVED lines=10> */
[----:B--2---:R-:W-:Y:S02]  /*fba0*/  SHF.L.U32 R48, R28, 0x10, RZ ;  /* 0x000000101c307819 */ /* 0x004fe400000006ff */
[----:B------:R-:W-:Y:S02]  /*fbb0*/  LOP3.LUT R47, R29, 0xffff0000, RZ, 0xc0, !PT ;  /* 0xffff00001d2f7812 */ /* 0x000fe400078ec0ff */
[----:B------:R-:W-:Y:S01]  /*fbc0*/  SHF.L.U32 R50, R30, 0x10, RZ ;  /* 0x000000101e327819 */ /* 0x000fe200000006ff */
[C---:B---3--:R-:W-:Y:S01]  /*fbd0*/  IMAD.U32 R23, R24.reuse, 0x10000, RZ ;  /* 0x0001000018177824 */ /* 0x048fe200078e00ff */
[----:B------:R-:W-:Y:S01]  /*fbe0*/  LOP3.LUT R22, R24, 0xffff0000, RZ, 0xc0, !PT ;  /* 0xffff000018167812 */ /* 0x000fe200078ec0ff */
[----:B------:R-:W-:Y:S01]  /*fbf0*/  IMAD.U32 R45, R26, 0x10000, RZ ;  /* 0x000100001a2d7824 */ /* 0x000fe200078e00ff */
[----:B------:R-:W-:Y:S01]  /*fc00*/  SHF.L.U32 R21, R25, 0x10, RZ ;  /* 0x0000001019157819 */ /* 0x000fe200000006ff */
[----:B------:R-:W-:Y:S01]  /*fc10*/  IMAD.U32 R24, R27, 0x10000, RZ ;  /* 0x000100001b187824 */ /* 0x000fe200078e00ff */
[----:B------:R-:W-:-:S02]  /*fc20*/  LOP3.LUT R46, R25, 0xffff0000, RZ, 0xc0, !PT ;  /* 0xffff0000192e7812 */ /* 0x000fc400078ec0ff */
[----:B------:R-:W-:Y:S02]  /*fc30*/  LOP3.LUT R25, R26, 0xffff0000, RZ, 0xc0, !PT ;  /* 0xffff00001a197812 */ /* 0x000fe400078ec0ff */
[----:B------:R-:W-:Y:S02]  /*fc40*/  LOP3.LUT R26, R27, 0xffff0000, RZ, 0xc0, !PT ;  /* 0xffff00001b1a7812 */ /* 0x000fe400078ec0ff */
[----:B------:R-:W-:Y:S01]  /*fc50*/  LOP3.LUT R27, R28, 0xffff0000, RZ, 0xc0, !PT ;  /* 0xffff00001c1b7812 */ /* 0x000fe200078ec0ff */
[----:B------:R-:W-:Y:S02]  /*fc60*/  IMAD.U32 R28, R29, 0x10000, RZ ;  /* 0x000100001d1c7824 */ /* 0x000fe400078e00ff */
[----:B------:R-:W-:Y:S02]  /*fc70*/  IMAD.U32 R29, R31, 0x10000, RZ ;  /* 0x000100001f1d7824 */ /* 0x000fe400078e00ff */
[----:B------:R-:W-:Y:S02]  /*fc80*/  @!P0 FADD.FTZ R23, -R23, -RZ ;  /* 0x800000ff17178221 */ /* 0x000fe40000010100 */
[----:B------:R-:W-:Y:S01]  /*fc90*/  @!P0 FADD.FTZ R24, -R24, -RZ ;  /* 0x800000ff18188221 */ /* 0x000fe20000010100 */
[----:B------:R-:W-:Y:S01]  /*fca0*/  LOP3.LUT R30, R30, 0xffff0000, RZ, 0xc0, !PT ;  /* 0xffff00001e1e7812 */ /* 0x000fe200078ec0ff */
[----:B------:R-:W-:Y:S01]  /*fcb0*/  @!P0 FADD.FTZ R22, -R22, -RZ ;  /* 0x800000ff16168221 */ /* 0x000fe20000010100 */
[----:B------:R-:W-:Y:S01]  /*fcc0*/  LOP3.LUT R31, R31, 0xffff0000, RZ, 0xc0, !PT ;  /* 0xffff00001f1f7812 */ /* 0x000fe200078ec0ff */
[----:B------:R-:W-:-:S02]  /*fcd0*/  @!P0 FADD.FTZ R21, -R21, -RZ ;  /* 0x800000ff15158221 */ /* 0x000fc40000010100 */
[----:B------:R-:W-:Y:S02]  /*fce0*/  @!P0 FADD.FTZ R25, -R25, -RZ ;  /* 0x800000ff19198221 */ /* 0x000fe40000010100 */
[----:B------:R-:W-:Y:S01]  /*fcf0*/  FMUL.FTZ R48, R48, R23 ;  /* 0x0000001730307220 */ /* 0x000fe20000410000 */
[C---:B----4-:R-:W-:Y:S01]  /*fd00*/  LOP3.LUT R23, R32.reuse, 0xffff0000, RZ, 0xc0, !PT ;  /* 0xffff000020177812 */ /* 0x050fe200078ec0ff */
[----:B------:R-:W-:Y:S01]  /*fd10*/  FMUL.FTZ R29, R29, R24 ;  /* 0x000000181d1d7220 */ /* 0x000fe20000410000 */
[----:B------:R-:W-:Y:S01]  /*fd20*/  SHF.L.U32 R24, R32, 0x10, RZ ;  /* 0x0000001020187819 */ /* 0x000fe200000006ff */
[----:B------:R-:W-:Y:S02]  /*fd30*/  @!P0 FADD.FTZ R46, -R46, -RZ ;  /* 0x800000ff2e2e8221 */ /* 0x000fe40000010100 */
[----:B------:R-:W-:Y:S02]  /*fd40*/  @!P0 FADD.FTZ R26, -R26, -RZ ;  /* 0x800000ff1a1a8221 */ /* 0x000fe40000010100 */
[----:B------:R-:W-:-:S02]  /*fd50*/  FMUL.FTZ R27, R27, R22 ;  /* 0x000000161b1b7220 */ /* 0x000fc40000410000 */
        /* <DEDUP_REMOVED lines=9> */
[----:B------:R-:W-:-:S02]  /*fdf0*/  IMAD.U32 R22, R33, 0x10000, RZ ;  /* 0x0001000021167824 */ /* 0x000fc400078e00ff */
        /* <DEDUP_REMOVED lines=8> */
[----:B------:R-:W-:Y:S02]  /*fe80*/  FFMA.FTZ R25, R14, R28, R25 ;  /* 0x0000001c0e197223 */ /* 0x000fe40000010019 */
[----:B------:R-:W-:Y:S02]  /*fe90*/  FFMA.FTZ R26, R44, R26, R29 ;  /* 0x0000001a2c1a7223 */ /* 0x000fe4000001001d */
[----:B------:R-:W-:Y:S01]  /*fea0*/  FFMA.FTZ R31, R8, R34, R31 ;  /* 0x00000022081f7223 */ /* 0x000fe2000001001f */
[----:B------:R-:W-:Y:S02]  /*feb0*/  F2FP.BF16.PACK_AB R21, R3, R20 ;  /* 0x000000140315723e */ /* 0x000fe400000010ff */
[----:B------:R-:W-:Y:S02]  /*fec0*/  F2FP.BF16.PACK_AB R22, R25, R18 ;  /* 0x000000121916723e */ /* 0x000fe400000010ff */
[----:B------:R-:W-:Y:S02]  /*fed0*/  F2FP.BF16.PACK_AB R23, R31, R26 ;  /* 0x0000001a1f17723e */ /* 0x000fe400000010ff */
[----:B------:R-:W-:-:S02]  /*fee0*/  MOV R20, R4 ;  /* 0x0000000400147202 */ /* 0x000fc40000000f00 */
.L_x_2875:
[----:B------:R-:W-:Y:S05]  /*fef0*/  BSYNC B0 ;  /* 0x0000000000007941 */ /* 0x000fea0003800000 */
.L_x_2874:
[----:B-----5:R1:W-:Y:S02]  /*ff00*/  STS.128 [R211+0x4800], R20 ;  /* 0x00480014d3007388 */ /* 0x0203e40000000c00 */
.L_x_2865:
[----:B------:R-:W-:Y:S05]  /*ff10*/  BSYNC B2 ;  /* 0x0000000000027941 */ /* 0x000fea0003800000 */
.L_x_2864:
        /* <DEDUP_REMOVED lines=23> */
[----:B------:R-:W-:-:S04]  /*10090*/  LEA R24, P1, R23, R36, 0x1 ;  /* 0x0000002417187211 */ /* 0x000fc800078208ff */
[----:B------:R-:W-:Y:S01]  /*100a0*/  LEA.HI.X R25, R23, R37, R21, 0x1, P1 ;  /* 0x0000002517197211 */ /* 0x000fe200008f0c15 */
[----:B------:R-:W-:Y:S01]  /*100b0*/  IMAD.WIDE R20, R5, 0x2, R42 ;  /* 0x0000000205147825 */ /* 0x000fe200078e022a */
[----:B------:R-:W-:-:S03]  /*100c0*/  MOV R5, RZ ;  /* 0x000000ff00057202 */ /* 0x000fc60000000f00 */
[----:B------:R-:W-:Y:S01]  /*100d0*/  @P0 IMAD.MOV R5, RZ, RZ, -R15 ;  /* 0x000000ffff050224 */ /* 0x000fe200078e0a0f */
[----:B------:R-:W3:Y:S04]  /*100e0*/  LD.E.128 R24, [R24.64] ;  /* 0x0000000618187980 */ /* 0x000ee8000c101d00 */
        /* <DEDUP_REMOVED lines=66> */
.L_x_2881:
[----:B------:R-:W-:Y:S05]  /*10510*/  BSYNC B0 ;  /* 0x0000000000007941 */ /* 0x000fea0003800000 */
.L_x_2880:
[----:B-----5:R3:W-:Y:S02]  /*10520*/  STS.128 [R211+0x1000], R32 ;  /* 0x00100020d3007388 */ /* 0x0207e40000000c00 */
.L_x_2879:
[----:B------:R-:W-:Y:S05]  /*10530*/  BSYNC B1 ;  /* 0x0000000000017941 */ /* 0x000fea0003800000 */
.L_x_2878:
        /* <DEDUP_REMOVED lines=90> */
.L_x_2885:
[----:B------:R-:W-:Y:S05]  /*10ae0*/  BSYNC B0 ;  /* 0x0000000000007941 */ /* 0x000fea0003800000 */
.L_x_2884:
[----:B-----5:R3:W-:Y:S02]  /*10af0*/  STS.128 [R211+0x3000], R32 ;  /* 0x00300020d3007388 */ /* 0x0207e40000000c00 */
.L_x_2883:
[----:B------:R-:W-:Y:S05]  /*10b00*/  BSYNC B1 ;  /* 0x0000000000017941 */ /* 0x000fea0003800000 */
.L_x_2882:
[----:B------:R-:W-:-:S13]  /*10b10*/  ISETP.GE.AND P0, PT, R9, R11, PT ;  /* 0x0000000b0900720c */ /* 0x000fda0003f06270 */
        /* <DEDUP_REMOVED lines=30> */
[C---:B-1----:R-:W-:Y:S01]  /*10d00*/  IMAD.U32 R42, R35.reuse, 0x10000, RZ ;  /* 0x00010000232a7824 */ /* 0x042fe200078e00ff */
        /* <DEDUP_REMOVED lines=57> */
.L_x_2887:
[----:B------:R-:W-:Y:S05]  /*110a0*/  BSYNC B0 ;  /* 0x0000000000007941 */ /* 0x000fea0003800000 */
.L_x_2886:
[----:B-----5:R3:W-:Y:S02]  /*110b0*/  STS.128 [R211+0x5000], R32 ;  /* 0x00500020d3007388 */ /* 0x0207e40000000c00 */
.L_x_2877:
[----:B------:R-:W-:Y:S05]  /*110c0*/  BSYNC B2 ;  /* 0x0000000000027941 */ /* 0x000fea0003800000 */
.L_x_2876:
        /* <DEDUP_REMOVED lines=20> */
[----:B------:R-:W-:-:S04]  /*11210*/  IADD3 R25, P1, R14, R5, RZ ;  /* 0x000000050e197210 */ /* 0x000fc80007f3e0ff */
[----:B------:R-:W-:Y:S01]  /*11220*/  LEA.HI.X.SX32 R19, R14, R3, 0x1, P1 ;  /* 0x000000030e137211 */ /* 0x000fe200008f0eff */
[----:B------:R-:W-:Y:S01]  /*11230*/  IMAD.MOV.U32 R14, RZ, RZ, RZ ;  /* 0x000000ffff0e7224 */ /* 0x000fe200078e00ff */
[----:B------:R-:W-:Y:S02]  /*11240*/  LEA R24, P1, R25, R36, 0x1 ;  /* 0x0000002419187211 */ /* 0x000fe400078208ff */
[----:B------:R-:W-:Y:S02]  /*11250*/  @P0 IADD3 R14, -R15, RZ, RZ ;  /* 0x000000ff0f0e0210 */ /* 0x000fe40007ffe1ff */
[----:B------:R-:W-:Y:S02]  /*11260*/  LEA.HI.X R25, R25, R37, R19, 0x1, P1 ;  /* 0x0000002519197211 */ /* 0x000fe400008f0c13 */
[----:B------:R-:W-:Y:S01]  /*11270*/  IADD3 R5, P1, R14, R5, RZ ;  /* 0x000000050e057210 */ /* 0x000fe20007f3e0ff */
[----:B------:R-:W-:-:S03]  /*11280*/  IMAD.WIDE R16, R17, 0x2, R40 ;  /* 0x0000000211107825 */ /* 0x000fc600078e0228 */
[----:B------:R-:W-:Y:S01]  /*11290*/  LEA.HI.X.SX32 R3, R14, R3, 0x1, P1 ;  /* 0x000000030e037211 */ /* 0x000fe200008f0eff */
[----:B--2---:R-:W2:Y:S01]  /*112a0*/  LD.E.128 R24, [R24.64] ;  /* 0x0000000618187980 */ /* 0x004ea2000c101d00 */
[----:B------:R-:W-:-:S03]  /*112b0*/  LEA R28, P1, R5, R38, 0x1 ;  /* 0x00000026051c7211 */ /* 0x000fc600078208ff */
[----:B---3--:R-:W3:Y:S01]  /*112c0*/  LD.E.128 R16, [R16.64] ;  /* 0x0000000610107980 */ /* 0x008ee2000c101d00 */
        /* <DEDUP_REMOVED lines=9> */
[----:B------:R-:W-:-:S02]  /*11360*/  LOP3.LUT R21, R22, 0xffff0000, RZ, 0xc0, !PT ;  /* 0xffff000016157812 */ /* 0x000fc400078ec0ff */
[C---:B--2---:R-:W-:Y:S01]  /*11370*/  SHF.L.U32 R34, R24.reuse, 0x10, RZ ;  /* 0x0000001018227819 */ /* 0x044fe200000006ff */
[----:B------:R-:W-:Y:S01]  /*11380*/  IMAD.U32 R22, R25, 0x10000, RZ ;  /* 0x0001000019167824 */ /* 0x000fe200078e00ff */
        /* <DEDUP_REMOVED lines=8> */
[----:B------:R-:W-:Y:S01]  /*11410*/  LOP3.LUT R26, R27, 0xffff0000, RZ, 0xc0, !PT ;  /* 0xffff00001b1a7812 */ /* 0x000fe200078ec0ff */
[C---:B---3--:R-:W-:Y:S01]  /*11420*/  IMAD.U32 R27, R17.reuse, 0x10000, RZ ;  /* 0x00010000111b7824 */ /* 0x048fe200078e00ff */
[----:B------:R-:W-:Y:S01]  /*11430*/  LOP3.LUT R44, R17, 0xffff0000, RZ, 0xc0, !PT ;  /* 0xffff0000112c7812 */ /* 0x000fe200078ec0ff */
[----:B------:R-:W-:Y:S01]  /*11440*/  IMAD.U32 R17, R19, 0x10000, RZ ;  /* 0x0001000013117824 */ /* 0x000fe200078e00ff */
[----:B------:R-:W-:Y:S01]  /*11450*/  SHF.L.U32 R45, R16, 0x10, RZ ;  /* 0x00000010102d7819 */ /* 0x000fe200000006ff */
[----:B------:R-:W-:Y:S01]  /*11460*/  @!P0 FADD.FTZ R43, -R43, -RZ ;  /* 0x800000ff2b2b8221 */ /* 0x000fe20000010100 */
[----:B------:R-:W-:Y:S01]  /*11470*/  SHF.L.U32 R47, R18, 0x10, RZ ;  /* 0x00000010122f7819 */ /* 0x000fe200000006ff */
[----:B------:R-:W-:Y:S01]  /*11480*/  @!P0 FADD.FTZ R25, -R25, -RZ ;  /* 0x800000ff19198221 */ /* 0x000fe20000010100 */
[----:B------:R-:W-:Y:S01]  /*11490*/  LOP3.LUT R16, R16, 0xffff0000, RZ, 0xc0, !PT ;  /* 0xffff000010107812 */ /* 0x000fe200078ec0ff */
[----:B------:R-:W-:Y:S01]  /*114a0*/  FMUL.FTZ R24, R17, R24 ;  /* 0x0000001811187220 */ /* 0x000fe20000410000 */
[----:B------:R-:W-:Y:S01]  /*114b0*/  LOP3.LUT R18, R18, 0xffff0000, RZ, 0xc0, !PT ;  /* 0xffff000012127812 */ /* 0x000fe200078ec0ff */
[----:B----4-:R-:W-:Y:S01]  /*114c0*/  IMAD.U32 R17, R29, 0x10000, RZ ;  /* 0x000100001d117824 */ /* 0x010fe200078e00ff */
[----:B------:R-:W-:Y:S01]  /*114d0*/  LOP3.LUT R19, R19, 0xffff0000, RZ, 0xc0, !PT ;  /* 0xffff000013137812 */ /* 0x000fe200078ec0ff */
[----:B------:R-:W-:Y:S01]  /*114e0*/  @!P0 FADD.FTZ R42, -R42, -RZ ;  /* 0x800000ff2a2a8221 */ /* 0x000fe20000010100 */
[----:B------:R-:W-:Y:S01]  /*114f0*/  LOP3.LUT R29, R29, 0xffff0000, RZ, 0xc0, !PT ;  /* 0xffff00001d1d7812 */ /* 0x000fe200078ec0ff */
[----:B------:R-:W-:-:S02]  /*11500*/  @!P0 FADD.FTZ R26, -R26, -RZ ;  /* 0x800000ff1a1a8221 */ /* 0x000fc40000010100 */
[----:B------:R-:W-:Y:S02]  /*11510*/  @!P0 FADD.FTZ R34, -R34, -RZ ;  /* 0x800000ff22228221 */ /* 0x000fe40000010100 */
[----:B------:R-:W-:Y:S01]  /*11520*/  FMUL.FTZ R16, R16, R23 ;  /* 0x0000001710107220 */ /* 0x000fe20000410000 */
[----:B------:R-:W-:Y:S01]  /*11530*/  LOP3.LUT R23, R28, 0xffff0000, RZ, 0xc0, !PT ;  /* 0xffff00001c177812 */ /* 0x000fe200078ec0ff */
[----:B------:R-:W-:Y:S01]  /*11540*/  FMUL.FTZ R22, R27, R22 ;  /* 0x000000161b167220 */ /* 0x000fe20000410000 */
[----:B------:R-:W-:Y:S01]  /*11550*/  LOP3.LUT R27, R30, 0xffff0000, RZ, 0xc0, !PT ;  /* 0xffff00001e1b7812 */ /* 0x000fe200078ec0ff */
[----:B------:R-:W-:Y:S02]  /*11560*/  FMUL.FTZ R44, R44, R43 ;  /* 0x0000002b2c2c7220 */ /* 0x000fe40000410000 */
[----:B------:R-:W-:Y:S01]  /*11570*/  FMUL.FTZ R18, R18, R25 ;  /* 0x0000001912127220 */ /* 0x000fe20000410000 */
[----:B------:R-:W-:Y:S01]  /*11580*/  SHF.L.U32 R25, R28, 0x10, RZ ;  /* 0x000000101c197819 */ /* 0x000fe200000006ff */
[----:B------:R-:W-:Y:S01]  /*11590*/  FMUL.FTZ R47, R47, R42 ;  /* 0x0000002a2f2f7220 */ /* 0x000fe20000410000 */
[----:B------:R-:W-:Y:S01]  /*115a0*/  SHF.L.U32 R28, R30, 0x10, RZ ;  /* 0x000000101e1c7819 */ /* 0x000fe200000006ff */
[----:B------:R-:W-:Y:S01]  /*115b0*/  FMUL.FTZ R19, R19, R26 ;  /* 0x0000001a13137220 */ /* 0x000fe20000410000 */
[----:B------:R-:W-:Y:S01]  /*115c0*/  LOP3.LUT R30, R31, 0xffff0000, RZ, 0xc0, !PT ;  /* 0xffff00001f1e7812 */ /* 0x000fe200078ec0ff */
[----:B------:R-:W-:-:S02]  /*115d0*/  FMUL.FTZ R45, R45, R34 ;  /* 0x000000222d2d7220 */ /* 0x000fc40000410000 */
        /* <DEDUP_REMOVED lines=14> */
.L_x_2891:
[----:B------:R-:W-:Y:S05]  /*116c0*/  BSYNC B0 ;  /* 0x0000000000007941 */ /* 0x000fea0003800000 */
.L_x_2890:
[----:B-----5:R1:W-:Y:S02]  /*116d0*/  STS.128 [R211+0x1800], R20 ;  /* 0x00180014d3007388 */ /* 0x0203e40000000c00 */
.L_x_2889:
[----:B------:R-:W-:Y:S05]  /*116e0*/  BSYNC B1 ;  /* 0x0000000000017941 */ /* 0x000fea0003800000 */
.L_x_2888:
        /* <DEDUP_REMOVED lines=8> */
[----:B------:R-:W-:Y:S01]  /*11770*/  ISETP.GE.AND P0, PT, R10, R15, PT ;  /* 0x0000000f0a00720c */ /* 0x000fe20003f06270 */
[----:B------:R-:W-:Y:S02]  /*11780*/  IMAD.MOV.U32 R10, RZ, RZ, 0x30 ;  /* 0x00000030ff0a7424 */ /* 0x000fe400078e00ff */
[----:B-1----:R-:W-:Y:S02]  /*11790*/  IMAD.MOV.U32 R21, RZ, RZ, R15 ;  /* 0x000000ffff157224 */ /* 0x002fe400078e000f */
[----:B------:R-:W-:Y:S02]  /*117a0*/  IMAD R3, R15, R10, 0x40 ;  /* 0x000000400f037424 */ /* 0x000fe400078e020a */
[----:B------:R-:W-:-:S03]  /*117b0*/  IMAD.MOV.U32 R10, RZ, RZ, RZ ;  /* 0x000000ffff0a7224 */ /* 0x000fc600078e00ff */
[----:B------:R-:W-:-:S03]  /*117c0*/  IADD3 R5, P1, R3, R0, RZ ;  /* 0x0000000003057210 */ /* 0x000fc60007f3e0ff */
[----:B------:R-:W-:Y:S01]  /*117d0*/  @P0 IADD3 R10, -R15, RZ, RZ ;  /* 0x000000ff0f0a0210 */ /* 0x000fe20007ffe1ff */
[----:B------:R-:W-:Y:S01]  /*117e0*/  @P0 IMAD.MOV R21, RZ, RZ, -R15 ;  /* 0x000000ffff150224 */ /* 0x000fe200078e0a0f */
[----:B------:R-:W-:Y:S02]  /*117f0*/  LEA.HI.X.SX32 R3, R3, R2, 0x1, P1 ;  /* 0x0000000203037211 */ /* 0x000fe400008f0eff */
[----:B------:R-:W-:-:S04]  /*11800*/  IADD3 R25, P1, R10, R5, RZ ;  /* 0x000000050a197210 */ /* 0x000fc80007f3e0ff */
[----:B------:R-:W-:Y:S02]  /*11810*/  LEA.HI.X.SX32 R23, R10, R3, 0x1, P1 ;  /* 0x000000030a177211 */ /* 0x000fe400008f0eff */
[----:B------:R-:W-:Y:S01]  /*11820*/  MOV R10, RZ ;  /* 0x000000ff000a7202 */ /* 0x000fe20000000f00 */
[----:B------:R-:W-:Y:S01]  /*11830*/  @P0 IMAD.MOV R10, RZ, RZ, -R15 ;  /* 0x000000ffff0a0224 */ /* 0x000fe200078e0a0f */
[----:B------:R-:W-:Y:S01]  /*11840*/  LEA R24, P1, R25, R36, 0x1 ;  /* 0x0000002419187211 */ /* 0x000fe200078208ff */
[----:B------:R-:W-:-:S03]  /*11850*/  IMAD.WIDE R20, R21, 0x2, R40 ;  /* 0x0000000215147825 */ /* 0x000fc600078e0228 */
[----:B------:R-:W-:Y:S02]  /*11860*/  LEA.HI.X R25, R25, R37, R23, 0x1, P1 ;  /* 0x0000002519197211 */ /* 0x000fe400008f0c17 */
[C---:B------:R-:W-:Y:S01]  /*11870*/  IADD3 R5, P1, R10.reuse, R5, RZ ;  /* 0x000000050a057210 */ /* 0x040fe20007f3e0ff */
[----:B--2---:R-:W2:Y:S03]  /*11880*/  LD.E.128 R20, [R20.64+0x80] ;  /* 0x0000800614147980 */ /* 0x004ea6000c101d00 */
[----:B------:R-:W-:Y:S01]  /*11890*/  LEA.HI.X.SX32 R3, R10, R3, 0x1, P1 ;  /* 0x000000030a037211 */ /* 0x000fe200008f0eff */
[----:B---3--:R-:W3:Y:S01]  /*118a0*/  LD.E.128 R24, [R24.64] ;  /* 0x0000000618187980 */ /* 0x008ee2000c101d00 */
[----:B------:R-:W-:-:S04]  /*118b0*/  LEA R28, P1, R5, R38, 0x1 ;  /* 0x00000026051c7211 */ /* 0x000fc800078208ff */
[----:B------:R-:W-:-:S06]  /*118c0*/  LEA.HI.X R29, R5, R39, R3, 0x1, P1 ;  /* 0x00000027051d7211 */ /* 0x000fcc00008f0c03 */
[----:B----4-:R-:W4:Y:S01]  /*118d0*/  LD.E.128 R28, [R28.64] ;  /* 0x000000061c1c7980 */ /* 0x010f22000c101d00 */
[C---:B-----5:R-:W-:Y:S01]  /*118e0*/  IMAD.U32 R10, R16.reuse, 0x10000, RZ ;  /* 0x00010000100a7824 */ /* 0x060fe200078e00ff */
[----:B------:R-:W-:Y:S02]  /*118f0*/  LOP3.LUT R5, R16, 0xffff0000, RZ, 0xc0, !PT ;  /* 0xffff000010057812 */ /* 0x000fe400078ec0ff */
[C---:B------:R-:W-:Y:S02]  /*11900*/  LOP3.LUT R3, R17.reuse, 0xffff0000, RZ, 0xc0, !PT ;  /* 0xffff000011037812 */ /* 0x040fe400078ec0ff */
[----:B------:R-:W-:Y:S01]  /*11910*/  SHF.L.U32 R32, R17, 0x10, RZ ;  /* 0x0000001011207819 */ /* 0x000fe200000006ff */
[C---:B------:R-:W-:Y:S01]  /*11920*/  IMAD.U32 R17, R18.reuse, 0x10000, RZ ;  /* 0x0001000012117824 */ /* 0x040fe200078e00ff */
[----:B------:R-:W-:Y:S02]  /*11930*/  LOP3.LUT R16, R18, 0xffff0000, RZ, 0xc0, !PT ;  /* 0xffff000012107812 */ /* 0x000fe400078ec0ff */
[----:B------:R-:W-:-:S02]  /*11940*/  LOP3.LUT R14, R19, 0xffff0000, RZ, 0xc0, !PT ;  /* 0xffff0000130e7812 */ /* 0x000fc400078ec0ff */
[----:B------:R-:W-:Y:S01]  /*11950*/  SHF.L.U32 R34, R19, 0x10, RZ ;  /* 0x0000001013227819 */ /* 0x000fe200000006ff */
[----:B--2---:R-:W-:Y:S01]  /*11960*/  IMAD.U32 R44, R20, 0x10000, RZ ;  /* 0x00010000142c7824 */ /* 0x004fe200078e00ff */
[C---:B---3--:R-:W-:Y:S02]  /*11970*/  LOP3.LUT R19, R24.reuse, 0xffff0000, RZ, 0xc0, !PT ;  /* 0xffff000018137812 */ /* 0x048fe400078ec0ff */
[C---:B------:R-:W-:Y:S02]  /*11980*/  SHF.L.U32 R18, R25.reuse, 0x10, RZ ;  /* 0x0000001019127819 */ /* 0x040fe400000006ff */
[----:B------:R-:W-:Y:S01]  /*11990*/  LOP3.LUT R42, R25, 0xffff0000, RZ, 0xc0, !PT ;  /* 0xffff0000192a7812 */ /* 0x000fe200078ec0ff */
[----:B------:R-:W-:Y:S01]  /*119a0*/  IMAD.U32 R33, R24, 0x10000, RZ ;  /* 0x0001000018217824 */ /* 0x000fe200078e00ff */
[C---:B------:R-:W-:Y:S01]  /*119b0*/  LOP3.LUT R25, R26.reuse, 0xffff0000, RZ, 0xc0, !PT ;  /* 0xffff00001a197812 */ /* 0x040fe200078ec0ff */
[----:B------:R-:W-:Y:S01]  /*119c0*/  IMAD.U32 R35, R26, 0x10000, RZ ;  /* 0x000100001a237824 */ /* 0x000fe200078e00ff */
        /* <DEDUP_REMOVED lines=15> */
[----:B------:R-:W-:Y:S01]  /*11ac0*/  FMUL.FTZ R27, R27, R18 ;  /* 0x000000121b1b7220 */ /* 0x000fe20000410000 */
[----:B----4-:R-:W-:Y:S01]  /*11ad0*/  LOP3.LUT R19, R28, 0xffff0000, RZ, 0xc0, !PT ;  /* 0xffff00001c137812 */ /* 0x010fe200078ec0ff */
[----:B------:R-:W-:Y:S01]  /*11ae0*/  @!P0 FADD.FTZ R26, -R26, -RZ ;  /* 0x800000ff1a1a8221 */ /* 0x000fe20000010100 */
[C---:B------:R-:W-:Y:S01]  /*11af0*/  SHF.L.U32 R18, R29.reuse, 0x10, RZ ;  /* 0x000000101d127819 */ /* 0x040fe200000006ff */
[----:B------:R-:W-:Y:S01]  /*11b00*/  @!P0 FADD.FTZ R24, -R24, -RZ ;  /* 0x800000ff18188221 */ /* 0x000fe20000010100 */
[----:B------:R-:W-:Y:S01]  /*11b10*/  LOP3.LUT R29, R29, 0xffff0000, RZ, 0xc0, !PT ;  /* 0xffff00001d1d7812 */ /* 0x000fe200078ec0ff */
[----:B------:R-:W-:-:S02]  /*11b20*/  FMUL.FTZ R25, R22, R25 ;  /* 0x0000001916197220 */ /* 0x000fc40000410000 */
[----:B------:R-:W-:Y:S02]  /*11b30*/  FMUL.FTZ R33, R44, R33 ;  /* 0x000000212c217220 */ /* 0x000fe40000410000 */
[----:B------:R-:W-:Y:S02]  /*11b40*/  @!P0 FADD.FTZ R35, -R35, -RZ ;  /* 0x800000ff23238221 */ /* 0x000fe40000010100 */
[----:B------:R-:W-:Y:S02]  /*11b50*/  IMAD.U32 R22, R28, 0x10000, RZ ;  /* 0x000100001c167824 */ /* 0x000fe400078e00ff */
[----:B------:R-:W-:Y:S02]  /*11b60*/  FMUL.FTZ R42, R43, R42 ;  /* 0x0000002a2b2a7220 */ /* 0x000fe40000410000 */
[----:B------:R-:W-:Y:S01]  /*11b70*/  FMUL.FTZ R23, R23, R26 ;  /* 0x0000001a17177220 */ /* 0x000fe20000410000 */
[C---:B------:R-:W-:Y:S01]  /*11b80*/  LOP3.LUT R26, R30.reuse, 0xffff0000, RZ, 0xc0, !PT ;  /* 0xffff00001e1a7812 */ /* 0x040fe200078ec0ff */
[----:B------:R-:W-:Y:S01]  /*11b90*/  FMUL.FTZ R21, R21, R24 ;  /* 0x0000001815157220 */ /* 0x000fe20000410000 */
[C---:B------:R-:W-:Y:S01]  /*11ba0*/  SHF.L.U32 R24, R31.reuse, 0x10, RZ ;  /* 0x000000101f187819 */ /* 0x040fe200000006ff */
[----:B------:R-:W-:Y:S01]  /*11bb0*/  IMAD.U32 R28, R30, 0x10000, RZ ;  /* 0x000100001e1c7824 */ /* 0x000fe200078e00ff */
[----:B------:R-:W-:Y:S01]  /*11bc0*/  LOP3.LUT R30, R31, 0xffff0000, RZ, 0xc0, !PT ;  /* 0xffff00001f1e7812 */ /* 0x000fe200078ec0ff */
        /* <DEDUP_REMOVED lines=15> */
.L_x_2895:
[----:B------:R-:W-:Y:S05]  /*11cc0*/  BSYNC B0 ;  /* 0x0000000000007941 */ /* 0x000fea0003800000 */
.L_x_2894:
[----:B-----5:R1:W-:Y:S02]  /*11cd0*/  STS.128 [R211+0x3800], R16 ;  /* 0x00380010d3007388 */ /* 0x0203e40000000c00 */
.L_x_2893:
[----:B------:R-:W-:Y:S05]  /*11ce0*/  BSYNC B1 ;  /* 0x0000000000017941 */ /* 0x000fea0003800000 */
.L_x_2892:
        /* <DEDUP_REMOVED lines=40> */
[C---:B--2---:R-:W-:Y:S01]  /*11f70*/  IMAD.U32 R14, R20.reuse, 0x10000, RZ ;  /* 0x00010000140e7824 */ /* 0x044fe200078e00ff */
[----:B------:R-:W-:Y:S01]  /*11f80*/  LOP3.LUT R11, R20, 0xffff0000, RZ, 0xc0, !PT ;  /* 0xffff0000140b7812 */ /* 0x000fe200078ec0ff */
[C---:B------:R-:W-:Y:S01]  /*11f90*/  IMAD.U32 R19, R22.reuse, 0x10000, RZ ;  /* 0x0001000016137824 */ /* 0x040fe200078e00ff */
[C---:B------:R-:W-:Y:S02]  /*11fa0*/  SHF.L.U32 R10, R21.reuse, 0x10, RZ ;  /* 0x00000010150a7819 */ /* 0x040fe400000006ff */
[----:B------:R-:W-:Y:S02]  /*11fb0*/  LOP3.LUT R20, R21, 0xffff0000, RZ, 0xc0, !PT ;  /* 0xffff000015147812 */ /* 0x000fe400078ec0ff */
[----:B------:R-:W-:Y:S01]  /*11fc0*/  LOP3.LUT R17, R22, 0xffff0000, RZ, 0xc0, !PT ;  /* 0xffff000016117812 */ /* 0x000fe200078ec0ff */
[----:B---3--:R-:W-:Y:S01]  /*11fd0*/  IMAD.U32 R34, R26, 0x10000, RZ ;  /* 0x000100001a227824 */ /* 0x008fe200078e00ff */
[----:B------:R-:W-:-:S02]  /*11fe0*/  SHF.L.U32 R15, R23, 0x10, RZ ;  /* 0x00000010170f7819 */ /* 0x000fc400000006ff */
[----:B------:R-:W-:Y:S01]  /*11ff0*/  LOP3.LUT R32, R23, 0xffff0000, RZ, 0xc0, !PT ;  /* 0xffff000017207812 */ /* 0x000fe200078ec0ff */
        /* <DEDUP_REMOVED lines=12> */
[----:B------:R-:W-:-:S02]  /*120c0*/  @!P0 FADD.FTZ R25, -R25, -RZ ;  /* 0x800000ff19198221 */ /* 0x000fc40000010100 */
[----:B------:R-:W-:Y:S02]  /*120d0*/  @!P0 FADD.FTZ R24, -R24, -RZ ;  /* 0x800000ff18188221 */ /* 0x000fe40000010100 */
[----:B------:R-:W-:Y:S02]  /*120e0*/  @!P0 FADD.FTZ R27, -R27, -RZ ;  /* 0x800000ff1b1b8221 */ /* 0x000fe40000010100 */
[----:B------:R-:W-:Y:S02]  /*120f0*/  FMUL.FTZ R14, R14, R23 ;  /* 0x000000170e0e7220 */ /* 0x000fe40000410000 */
[----:B------:R-:W-:Y:S01]  /*12100*/  FMUL.FTZ R11, R11, R22 ;  /* 0x000000160b0b7220 */ /* 0x000fe20000410000 */
[----:B----4-:R-:W-:Y:S01]  /*12110*/  LOP3.LUT R22, R30, 0xffff0000, RZ, 0xc0, !PT ;  /* 0xffff00001e167812 */ /* 0x010fe200078ec0ff */
[----:B------:R-:W-:Y:S02]  /*12120*/  FMUL.FTZ R34, R19, R34 ;  /* 0x0000002213227220 */ /* 0x000fe40000410000 */
[----:B------:R-:W-:Y:S01]  /*12130*/  FMUL.FTZ R26, R17, R26 ;  /* 0x0000001a111a7220 */ /* 0x000fe20000410000 */
[----:B------:R-:W-:Y:S01]  /*12140*/  LOP3.LUT R17, R28, 0xffff0000, RZ, 0xc0, !PT ;  /* 0xffff00001c117812 */ /* 0x000fe200078ec0ff */
        /* <DEDUP_REMOVED lines=22> */
.L_x_2897:
[----:B------:R-:W-:Y:S05]  /*122b0*/  BSYNC B0 ;  /* 0x0000000000007941 */ /* 0x000fea0003800000 */
.L_x_2896:
[----:B-----5:R1:W-:Y:S01]  /*122c0*/  STS.128 [R211+0x5800], R16 ;  /* 0x00580010d3007388 */ /* 0x0203e20000000c00 */
[----:B------:R-:W-:Y:S05]  /*122d0*/  BRA `(.L_x_2841) ;  /* 0x0000078000007947 */ /* 0x000fea0003800000 */
.L_x_2803:
        /* <DEDUP_REMOVED lines=29> */
.L_x_2899:
[----:B------:R-:W-:Y:S05]  /*124b0*/  BSYNC B0 ;  /* 0x0000000000007941 */ /* 0x000fea0003800000 */
.L_x_2898:
[----:B-1----:R-:W-:Y:S01]  /*124c0*/  IADD3 R6, R158, 0x10, RZ ;  /* 0x000000109e067810 */ /* 0x002fe20007ffe0ff */
[----:B------:R-:W-:Y:S03]  /*124d0*/  BSSY B0, `(.L_x_2900) ;  /* 0x000001c000007945 */ /* 0x000fe60003800000 */
[----:B------:R-:W-:-:S13]  /*124e0*/  ISETP.GE.AND P2, PT, R6, R5, PT ;  /* 0x000000050600720c */ /* 0x000fda0003f46270 */
[----:B------:R-:W-:Y:S05]  /*124f0*/  @P2 BRA `(.L_x_2901) ;  /* 0x0000019000002947 */ /* 0x000fea0003800000 */
[----:B------:R-:W-:Y:S02]  /*12500*/  ISETP.GE.AND P3, PT, R16, R79, PT ;  /* 0x0000004f1000720c */ /* 0x000fe40003f66270 */
[----:B------:R-:W-:-:S05]  /*12510*/  IADD3 R3, P2, R3, R168, RZ ;  /* 0x000000a803037210 */ /* 0x000fca0007f5e0ff */
[----:B------:R-:W-:Y:S01]  /*12520*/  IMAD.X R19, R19, 0x1, R171, P2 ;  /* 0x0000000113137824 */ /* 0x000fe200010e06ab */
        /* <DEDUP_REMOVED lines=22> */
.L_x_2901:
[----:B------:R-:W-:Y:S05]  /*12690*/  BSYNC B0 ;  /* 0x0000000000007941 */ /* 0x000fea0003800000 */
.L_x_2900:
        /* <DEDUP_REMOVED lines=29> */
.L_x_2903:
[----:B------:R-:W-:Y:S05]  /*12870*/  BSYNC B0 ;  /* 0x0000000000007941 */ /* 0x000fea0003800000 */
.L_x_2902:
[----:B------:R-:W-:-:S04]  /*12880*/  IADD3 R4, R158, 0x30, RZ ;  /* 0x000000309e047810 */ /* 0x000fc80007ffe0ff */
[----:B------:R-:W-:-:S13]  /*12890*/  ISETP.GE.AND P2, PT, R4, R5, PT ;  /* 0x000000050400720c */ /* 0x000fda0003f46270 */
[----:B------:R-:W-:Y:S05]  /*128a0*/  @P2 BRA `(.L_x_2841) ;  /* 0x000001b000002947 */ /* 0x000fea0003800000 */
[----:B------:R-:W-:Y:S01]  /*128b0*/  ISETP.GE.AND P3, PT, R16, R79, PT ;  /* 0x0000004f1000720c */ /* 0x000fe20003f66270 */
[----:B------:R-:W-:Y:S02]  /*128c0*/  IMAD.MOV.U32 R169, RZ, RZ, R171 ;  /* 0x000000ffffa97224 */ /* 0x000fe400078e00ab */
[----:B------:R-:W-:Y:S02]  /*128d0*/  IMAD R0, R173, 0x30, RZ ;  /* 0x00000030ad007824 */ /* 0x000fe400078e02ff */
[----:B------:R-:W-:-:S04]  /*128e0*/  IMAD.WIDE.U32 R172, R172, 0x30, R168 ;  /* 0x00000030acac7825 */ /* 0x000fc800078e00a8 */
[----:B--2---:R-:W-:Y:S01]  /*128f0*/  IMAD.IADD R3, R0, 0x1, R173 ;  /* 0x0000000100037824 */ /* 0x004fe200078e02ad */
        /* <DEDUP_REMOVED lines=22> */
.L_x_2841:
[----:B------:R-:W-:Y:S05]  /*12a60*/  BSYNC B3 ;  /* 0x0000000000037941 */ /* 0x000fea0003800000 */
.L_x_2802:
[----:B------:R-:W-:Y:S01]  /*12a70*/  IADD3 R214, R134, -0x1, RZ ;  /* 0xffffffff86d67810 */ /* 0x000fe20007ffe0ff */
[----:B------:R-:W-:Y:S01]  /*12a80*/  BSSY B0, `(.L_x_2904) ;  /* 0x0000020000007945 */ /* 0x000fe20003800000 */
[----:B------:R-:W-:-:S03]  /*12a90*/  LOP3.LUT R215, R75, 0xff, RZ, 0xc0, !PT ;  /* 0x000000ff4bd77812 */ /* 0x000fc600078ec0ff */
[----:B-1----:R-:W-:-:S04]  /*12aa0*/  IMAD.SHL.U32 R14, R214, 0x40, RZ ;  /* 0x00000040d60e7824 */ /* 0x002fc800078e00ff */
[----:B------:R-:W-:-:S05]  /*12ab0*/  IMAD.IADD R5, R73, 0x1, -R14 ;  /* 0x0000000149057824 */ /* 0x000fca00078e0a0e */
[----:B------:R-:W-:-:S13]  /*12ac0*/  ISETP.GE.AND P0, PT, R158, R5, PT ;  /* 0x000000059e00720c */ /* 0x000fda0003f06270 */
[----:B------:R-:W-:Y:S05]  /*12ad0*/  @P0 BRA `(.L_x_2905) ;  /* 0x000001a000000947 */ /* 0x000fea0003800000 */
[C---:B------:R-:W-:Y:S02]  /*12ae0*/  LOP3.LUT R0, R215.reuse, 0x1, RZ, 0xc0, !PT ;  /* 0x00000001d7007812 */ /* 0x040fe400078ec0ff */
[----:B------:R-:W-:Y:S02]  /*12af0*/  R2P PR, R215, 0x6 ;  /* 0x00000006d7007804 */ /* 0x000fe40000000000 */
[----:B------:R-:W-:-:S11]  /*12b00*/  ISETP.NE.U32.AND P0, PT, R0, 0x1, PT ;  /* 0x000000010000780c */ /* 0x000fd60003f05070 */
[----:B--2---:R-:W-:Y:S02]  /*12b10*/  @P1 IMAD.MOV.U32 R2, RZ, RZ, R204 ;  /* 0x000000ffff021224 */ /* 0x004fe400078e00cc */
        /* <DEDUP_REMOVED lines=21> */
.L_x_2906:
[----:B------:R2:W-:Y:S02]  /*12c70*/  STS.128 [R211+0xa000], RZ ;  /* 0x00a000ffd3007388 */ /* 0x0005e40000000c00 */
.L_x_2905:
[----:B------:R-:W-:Y:S05]  /*12c80*/  BSYNC B0 ;  /* 0x0000000000007941 */ /* 0x000fea0003800000 */
.L_x_2904:
[----:B------:R-:W-:Y:S01]  /*12c90*/  ISETP.GE.AND P0, PT, R6, R5, PT ;  /* 0x000000050600720c */ /* 0x000fe20003f06270 */
[----:B------:R-:W-:-:S12]  /*12ca0*/  BSSY B0, `(.L_x_2907) ;  /* 0x000001f000007945 */ /* 0x000fd80003800000 */
[----:B------:R-:W-:Y:S05]  /*12cb0*/  @P0 BRA `(.L_x_2908) ;  /* 0x000001d000000947 */ /* 0x000fea0003800000 */
[C---:B------:R-:W-:Y:S02]  /*12cc0*/  LOP3.LUT R0, R215.reuse, 0x1, RZ, 0xc0, !PT ;  /* 0x00000001d7007812 */ /* 0x040fe400078ec0ff */
[----:B------:R-:W-:Y:S02]  /*12cd0*/  LOP3.LUT P0, RZ, R215, 0x2, RZ, 0xc0, !PT ;  /* 0x00000002d7ff7812 */ /* 0x000fe4000780c0ff */
[----:B------:R-:W-:Y:S02]  /*12ce0*/  ISETP.NE.U32.AND P1, PT, R0, 0x1, PT ;  /* 0x000000010000780c */ /* 0x000fe40003f25070 */
[----:B------:R-:W-:-:S05]  /*12cf0*/  IADD3 R7, P2, R201, R162, RZ ;  /* 0x000000a2c9077210 */ /* 0x000fca0007f5e0ff */
[----:B-12---:R-:W-:-:S04]  /*12d00*/  IMAD.X R3, R202, 0x1, R165, P2 ;  /* 0x00000001ca037824 */ /* 0x006fc800010e06a5 */
        /* <DEDUP_REMOVED lines=23> */
.L_x_2909:
[----:B------:R2:W-:Y:S02]  /*12e80*/  STS.128 [R211+0xa800], RZ ;  /* 0x00a800ffd3007388 */ /* 0x0005e40000000c00 */
.L_x_2908:
[----:B------:R-:W-:Y:S05]  /*12e90*/  BSYNC B0 ;  /* 0x0000000000007941 */ /* 0x000fea0003800000 */
.L_x_2907:
[----:B------:R-:W-:Y:S01]  /*12ea0*/  ISETP.GE.AND P0, PT, R8, R5, PT ;  /* 0x000000050800720c */ /* 0x000fe20003f06270 */
[----:B------:R-:W-:-:S12]  /*12eb0*/  BSSY B0, `(.L_x_2910) ;  /* 0x0000021000007945 */ /* 0x000fd80003800000 */
[----:B------:R-:W-:Y:S05]  /*12ec0*/  @P0 BRA `(.L_x_2911) ;  /* 0x000001f000000947 */ /* 0x000fea0003800000 */
[C---:B------:R-:W-:Y:S02]  /*12ed0*/  LOP3.LUT R0, R215.reuse, 0x1, RZ, 0xc0, !PT ;  /* 0x00000001d7007812 */ /* 0x040fe400078ec0ff */
[----:B------:R-:W-:Y:S02]  /*12ee0*/  LOP3.LUT P0, RZ, R215, 0x2, RZ, 0xc0, !PT ;  /* 0x00000002d7ff7812 */ /* 0x000fe4000780c0ff */
[----:B------:R-:W-:Y:S01]  /*12ef0*/  ISETP.NE.U32.AND P1, PT, R0, 0x1, PT ;  /* 0x000000010000780c */ /* 0x000fe20003f25070 */
[C---:B------:R-:W-:Y:S01]  /*12f00*/  IMAD.SHL.U32 R0, R66.reuse, 0x20, RZ ;  /* 0x0000002042007824 */ /* 0x040fe200078e00ff */
[C---:B------:R-:W-:Y:S02]  /*12f10*/  LEA R7, P2, R66.reuse, R162, 0x5 ;  /* 0x000000a242077211 */ /* 0x040fe400078428ff */
[C-C-:B-12---:R-:W-:Y:S02]  /*12f20*/  SHF.L.U64.HI R2, R66.reuse, 0x5, R67.reuse ;  /* 0x0000000542027819 */ /* 0x146fe40000010243 */
        /* <DEDUP_REMOVED lines=24> */
.L_x_2912:
[----:B------:R2:W-:Y:S02]  /*130b0*/  STS.128 [R211+0xb000], RZ ;  /* 0x00b000ffd3007388 */ /* 0x0005e40000000c00 */
.L_x_2911:
[----:B------:R-:W-:Y:S05]  /*130c0*/  BSYNC B0 ;  /* 0x0000000000007941 */ /* 0x000fea0003800000 */
.L_x_2910:
        /* <DEDUP_REMOVED lines=9> */
[----:B------:R-:W-:-:S08]  /*13160*/  IMAD.WIDE.U32 R164, R66, 0x30, R164 ;  /* 0x0000003042a47825 */ /* 0x000fd000078e00a4 */
[-C--:B-1----:R-:W-:Y:S02]  /*13170*/  @P2 LEA R16, P4, R164, R166.reuse, 0x1 ;  /* 0x000000a6a4102211 */ /* 0x082fe400078808ff */
[----:B--2---:R-:W-:Y:S01]  /*13180*/  @!P3 MOV R3, R203 ;  /* 0x000000cb0003b202 */ /* 0x004fe20000000f00 */
[----:B------:R-:W-:Y:S02]  /*13190*/  @!P3 IMAD.MOV.U32 R2, RZ, RZ, R204 ;  /* 0x000000ffff02b224 */ /* 0x000fe400078e00cc */
[----:B------:R-:W-:Y:S02]  /*131a0*/  @!P3 IMAD R67, R67, 0x60, RZ ;  /* 0x000000604343b824 */ /* 0x000fe400078e02ff */
[----:B------:R-:W-:Y:S01]  /*131b0*/  @!P3 IMAD.WIDE.U32 R10, R66, 0x60, R2 ;  /* 0x00000060420ab825 */ /* 0x000fe200078e0002 */
[----:B------:R-:W-:-:S03]  /*131c0*/  @P1 LEA R2, P0, R164, R166, 0x1 ;  /* 0x000000a6a4021211 */ /* 0x000fc600078008ff */
[----:B------:R-:W-:Y:S01]  /*131d0*/  IMAD.IADD R3, R165, 0x1, R0 ;  /* 0x00000001a5037824 */ /* 0x000fe200078e0200 */
[----:B------:R-:W-:-:S04]  /*131e0*/  @!P3 IADD3 R11, R67, R11, RZ ;  /* 0x0000000b430bb210 */ /* 0x000fc80007ffe0ff */
[CCC-:B------:R-:W-:Y:S01]  /*131f0*/  @P2 LEA.HI.X R17, R164.reuse, R167.reuse, R3.reuse, 0x1, P4 ;  /* 0x000000a7a4112211 */ /* 0x1c0fe200020f0c03 */
[----:B------:R-:W-:Y:S01]  /*13200*/  @!PT LDS RZ, [RZ] ;  /* 0x00000000fffff984 */ /* 0x000fe20000000800 */
[----:B------:R-:W-:Y:S01]  /*13210*/  @!PT LDS RZ, [RZ] ;  /* 0x00000000fffff984 */ /* 0x000fe20000000800 */
[----:B------:R-:W-:Y:S01]  /*13220*/  @!PT LDS RZ, [RZ] ;  /* 0x00000000fffff984 */ /* 0x000fe20000000800 */
[----:B------:R1:W-:Y:S01]  /*13230*/  @!P3 LDGSTS.E.BYPASS.LTC128B.128 [R211+0x7800], [R10.64] ;  /* 0x078000000ad3bfae */ /* 0x0003e2000b901d46 */
[----:B------:R-:W-:-:S03]  /*13240*/  @P1 LEA.HI.X R3, R164, R167, R3, 0x1, P0 ;  /* 0x000000a7a4031211 */ /* 0x000fc600000f0c03 */
        /* <DEDUP_REMOVED lines=11> */
.L_x_2914:
[----:B------:R-:W-:Y:S05]  /*13300*/  BSYNC B0 ;  /* 0x0000000000007941 */ /* 0x000fea0003800000 */
.L_x_2913:
[----:B--2---:R-:W2:Y:S04]  /*13310*/  LD.E.64 R18, [R12.64+0x1c0] ;  /* 0x0001c0060c127980 */ /* 0x004ea8000c101b00 */
[----:B-1-3--:R-:W3:Y:S01]  /*13320*/  LD.E.64 R10, [R12.64+0x1b8] ;  /* 0x0001b8060c0a7980 */ /* 0x00aee2000c101b00 */
[----:B------:R-:W-:-:S03]  /*13330*/  IMAD.MOV.U32 R156, RZ, RZ, R208 ;  /* 0x000000ffff9c7224 */ /* 0x000fc600078e00d0 */
[----:B----4-:R-:W4:Y:S04]  /*13340*/  LD.E R2, [R12.64+0xd8] ;  /* 0x0000d8060c027980 */ /* 0x010f28000c101900 */
[----:B------:R-:W0:Y:S01]  /*13350*/  LDGDEPBAR ;  /* 0x00000000000079af */ /* 0x000e220000000000 */
[----:B--2---:R-:W-:Y:S02]  /*13360*/  IMAD R3, R19, R205, RZ ;  /* 0x000000cd13037224 */ /* 0x004fe400078e02ff */
[----:B------:R-:W-:-:S04]  /*13370*/  IMAD.WIDE.U32 R16, R205, R18, R156 ;  /* 0x00000012cd107225 */ /* 0x000fc800078e009c */
[----:B------:R-:W-:Y:S01]  /*13380*/  IMAD R3, R18, R70, R3 ;  /* 0x0000004612037224 */ /* 0x000fe200078e0203 */
[----:B---3--:R-:W-:-:S03]  /*13390*/  LEA R10, P0, R16, R10, 0x2 ;  /* 0x0000000a100a7211 */ /* 0x008fc600078010ff */
[----:B------:R-:W-:-:S05]  /*133a0*/  IMAD.IADD R3, R17, 0x1, R3 ;  /* 0x0000000111037824 */ /* 0x000fca00078e0203 */
[----:B------:R-:W-:Y:S02]  /*133b0*/  LEA.HI.X R11, R16, R11, R3, 0x2, P0 ;  /* 0x0000000b100b7211 */ /* 0x000fe400000f1403 */
[----:B------:R1:W5:Y:S04]  /*133c0*/  LD.E R3, [R12.64+0x188] ;  /* 0x000188060c037980 */ /* 0x000368000c101900 */
[----:B------:R-:W2:Y:S01]  /*133d0*/  LD.E R0, [R10.64] ;  /* 0x000000060a007980 */ /* 0x000ea2000c101900 */
[----:B------:R-:W-:-:S04]  /*133e0*/  DEPBAR.LE SB0, 0x0 ;  /* 0x000080000000791a */ /* 0x000fc80000000000 */
[----:B------:R-:W-:Y:S01]  /*133f0*/  BAR.SYNC.DEFER_BLOCKING 0x0 ;  /* 0x0000000000007b1d */ /* 0x000fe20000010000 */
[----:B------:R-:W-:-:S05]  /*13400*/  ISETP.GE.AND P0, PT, R158, R5, PT ;  /* 0x000000059e00720c */ /* 0x000fca0003f06270 */
[----:B----4-:R-:W2:Y:S01]  /*13410*/  MUFU.RCP R7, R2 ;  /* 0x0000000200077308 */ /* 0x010ea20000001000 */
[----:B------:R-:W-:Y:S01]  /*13420*/  SHF.R.S32.HI R9, RZ, 0x1f, R74 ;  /* 0x0000001fff097819 */ /* 0x000fe2000001144a */
[----:B------:R-:W-:-:S06]  /*13430*/  IMAD.SHL.U32 R135, R72, 0x2, RZ ;  /* 0x0000000248877824 */ /* 0x000fcc00078e00ff */
[----:B------:R1:W-:Y:S04]  /*13440*/  @P0 STS.128 [R211+0xc000], RZ ;  /* 0x00c000ffd3000388 */ /* 0x0003e80000000c00 */
[----:B------:R1:W-:Y:S04]  /*13450*/  @P0 STS.128 [R211+0xe000], RZ ;  /* 0x00e000ffd3000388 */ /* 0x0003e80000000c00 */
[----:B------:R1:W-:Y:S01]  /*13460*/  @P0 STS.128 [R211+0x10000], RZ ;  /* 0x010000ffd3000388 */ /* 0x0003e20000000c00 */
[----:B------:R-:W-:Y:S01]  /*13470*/  LEA.HI R52, R9, R74, RZ, 0x2 ;  /* 0x0000004a09347211 */ /* 0x000fe200078f10ff */
[----:B------:R-:W-:Y:S01]  /*13480*/  BSSY B0, `(.L_x_2915) ;  /* 0x000001b000007945 */ /* 0x000fe20003800000 */
[----:B------:R-:W-:-:S02]  /*13490*/  LOP3.LUT R135, R135, 0x6, RZ, 0xc0, !PT ;  /* 0x0000000687877812 */ /* 0x000fc400078ec0ff */
[----:B------:R-:W-:Y:S01]  /*134a0*/  SHF.R.S32.HI R52, RZ, 0x2, R52 ;  /* 0x00000002ff347819 */ /* 0x000fe20000011434 */
[----:B--2---:R-:W-:Y:S01]  /*134b0*/  FMUL.FTZ R0, R0, R7 ;  /* 0x0000000700007220 */ /* 0x004fe20000410000 */
[----:B------:R-:W-:Y:S05]  /*134c0*/  @P0 BRA `(.L_x_2916) ;  /* 0x0000016000000947 */ /* 0x000fea0003800000 */
[C---:B-1----:R-:W-:Y:S02]  /*134d0*/  LOP3.LUT R2, R215.reuse, 0x1, RZ, 0xc0, !PT ;  /* 0x00000001d7027812 */ /* 0x042fe400078ec0ff */
        /* <DEDUP_REMOVED lines=20> */
.L_x_2917:
[----:B------:R2:W-:Y:S02]  /*13620*/  STS.128 [R211+0x10000], RZ ;  /* 0x010000ffd3007388 */ /* 0x0005e40000000c00 */
.L_x_2916:
[----:B-1----:R-:W-:Y:S05]  /*13630*/  BSYNC B0 ;  /* 0x0000000000007941 */ /* 0x002fea0003800000 */
.L_x_2915:
        /* <DEDUP_REMOVED lines=9> */
[CC--:B------:R-:W-:Y:S02]  /*136d0*/  @P1 LEA R6, P0, R199.reuse, R160.reuse, 0x1 ;  /* 0x000000a0c7061211 */ /* 0x0c0fe400078008ff */
        /* <DEDUP_REMOVED lines=15> */
[----:B---3--:R-:W-:-:S04]  /*137d0*/  LEA R6, P0, R199, R160, 0x1 ;  /* 0x000000a0c7067211 */ /* 0x008fc800078008ff */
[----:B------:R-:W-:-:S05]  /*137e0*/  LEA.HI.X R7, R199, R161, R200, 0x1, P0 ;  /* 0x000000a1c7077211 */ /* 0x000fca00000f0cc8 */
[----:B------:R-:W-:Y:S01]  /*137f0*/  @!PT LDS RZ, [RZ] ;  /* 0x00000000fffff984 */ /* 0x000fe20000000800 */
[----:B------:R-:W-:Y:S01]  /*13800*/  @!PT LDS RZ, [RZ] ;  /* 0x00000000fffff984 */ /* 0x000fe20000000800 */
[----:B------:R-:W-:Y:S01]  /*13810*/  @!PT LDS RZ, [RZ] ;  /* 0x00000000fffff984 */ /* 0x000fe20000000800 */
[----:B------:R3:W-:Y:S01]  /*13820*/  LDGSTS.E.BYPASS.LTC128B.128 [R211+0x10800], [R6.64+0x100] ;  /* 0x1080010006d37fae */ /* 0x0007e2000b901d46 */
[----:B------:R-:W-:Y:S05]  /*13830*/  BRA `(.L_x_2919) ;  /* 0x0000001000007947 */ /* 0x000fea0003800000 */
.L_x_2920:
[----:B------:R4:W-:Y:S02]  /*13840*/  STS.128 [R211+0x10800], RZ ;  /* 0x010800ffd3007388 */ /* 0x0009e40000000c00 */
.L_x_2919:
[----:B------:R-:W-:Y:S05]  /*13850*/  BSYNC B0 ;  /* 0x0000000000007941 */ /* 0x000fea0003800000 */
.L_x_2918:
        /* <DEDUP_REMOVED lines=10> */
[----:B---3--:R-:W-:-:S09]  /*13900*/  SHF.L.U64.HI R6, R64, 0x5, R65 ;  /* 0x0000000540067819 */ /* 0x008fd20000010241 */
        /* <DEDUP_REMOVED lines=23> */
.L_x_2923:
[----:B------:R1:W-:Y:S02]  /*13a80*/  STS.128 [R211+0x11000], RZ ;  /* 0x011000ffd3007388 */ /* 0x0003e40000000c00 */
.L_x_2922:
[----:B------:R-:W-:Y:S05]  /*13a90*/  BSYNC B0 ;  /* 0x0000000000007941 */ /* 0x000fea0003800000 */
.L_x_2921:
        /* <DEDUP_REMOVED lines=11> */
[----:B---3--:R-:W-:-:S04]  /*13b50*/  @!P0 IMAD.WIDE.U32 R8, R64, 0x60, R160 ;  /* 0x0000006040088825 */ /* 0x008fc800078e00a0 */
        /* <DEDUP_REMOVED lines=16> */
[----:B---3--:R-:W-:-:S05]  /*13c60*/  IMAD.WIDE.U32 R4, R64, 0x60, R160 ;  /* 0x0000006040047825 */ /* 0x008fca00078e00a0 */
[----:B------:R-:W-:-:S05]  /*13c70*/  IADD3 R5, R65, R5, RZ ;  /* 0x0000000541057210 */ /* 0x000fca0007ffe0ff */
[----:B------:R-:W-:Y:S01]  /*13c80*/  @!PT LDS RZ, [RZ] ;  /* 0x00000000fffff984 */ /* 0x000fe20000000800 */
[----:B------:R-:W-:Y:S01]  /*13c90*/  @!PT LDS RZ, [RZ] ;  /* 0x00000000fffff984 */ /* 0x000fe20000000800 */
[----:B------:R-:W-:Y:S01]  /*13ca0*/  @!PT LDS RZ, [RZ] ;  /* 0x00000000fffff984 */ /* 0x000fe20000000800 */
[----:B------:R3:W-:Y:S01]  /*13cb0*/  LDGSTS.E.BYPASS.LTC128B.128 [R211+0x11800], [R4.64+0x100] ;  /* 0x1180010004d37fae */ /* 0x0007e2000b901d46 */
[----:B------:R-:W-:Y:S05]  /*13cc0*/  BRA `(.L_x_2925) ;  /* 0x0000001000007947 */ /* 0x000fea0003800000 */
.L_x_2926:
[----:B------:R1:W-:Y:S02]  /*13cd0*/  STS.128 [R211+0x11800], RZ ;  /* 0x011800ffd3007388 */ /* 0x0003e40000000c00 */
.L_x_2925:
[----:B------:R-:W-:Y:S05]  /*13ce0*/  BSYNC B0 ;  /* 0x0000000000007941 */ /* 0x000fea0003800000 */
.L_x_2924:
[C---:B------:R-:W-:Y:S01]  /*13cf0*/  IMAD.SHL.U32 R2, R56.reuse, 0x40, RZ ;  /* 0x0000004038027824 */ /* 0x040fe200078e00ff */
[----:B------:R-:W-:Y:S01]  /*13d00*/  R2P PR, R56, 0x6 ;  /* 0x0000000638007804 */ /* 0x000fe20000000000 */
[----:B------:R-:W-:Y:S01]  /*13d10*/  IMAD.SHL.U32 R158, R158, 0x8, RZ ;  /* 0x000000089e9e7824 */ /* 0x000fe200078e00ff */
[----:B------:R-:W0:Y:S01]  /*13d20*/  LDGDEPBAR ;  /* 0x00000000000079af */ /* 0x000e220000000000 */
[C---:B------:R-:W-:Y:S01]  /*13d30*/  IMAD R194, R69.reuse, 0x400, R54 ;  /* 0x0000040045c27824 */ /* 0x040fe200078e0236 */
[----:B---3--:R-:W-:Y:S01]  /*13d40*/  LOP3.LUT R5, R2, 0x1c0, RZ, 0xc0, !PT ;  /* 0x000001c002057812 */ /* 0x008fe200078ec0ff */
[----:B------:R-:W-:Y:S01]  /*13d50*/  IMAD R52, R69, 0x10, R52 ;  /* 0x0000001045347824 */ /* 0x000fe200078e0234 */
[----:B------:R-:W-:Y:S01]  /*13d60*/  BSSY B1, `(.L_x_2927) ;  /* 0x00001e5000017945 */ /* 0x000fe20003800000 */
[----:B------:R-:W-:Y:S01]  /*13d70*/  IMAD.SHL.U32 R194, R194, 0x2, RZ ;  /* 0x00000002c2c27824 */ /* 0x000fe200078e00ff */
[----:B------:R-:W-:-:S02]  /*13d80*/  LOP3.LUT R158, R5, 0x8, R158, 0xf8, !PT ;  /* 0x00000008059e7812 */ /* 0x000fc400078ef89e */
[----:B------:R-:W-:Y:S01]  /*13d90*/  SHF.R.U32.HI R193, RZ, 0x3, R5 ;  /* 0x00000003ffc17819 */ /* 0x000fe20000011605 */
[--C-:B------:R-:W-:Y:S01]  /*13da0*/  IMAD R192, R57, 0x2, R194.reuse ;  /* 0x0000000239c07824 */ /* 0x100fe200078e02c2 */
[----:B------:R-:W-:Y:S01]  /*13db0*/  LDSM.16.M88.4 R16, [R194] ;  /* 0x00000000c210783b */ /* 0x000fe20000000200 */
[C---:B------:R-:W-:Y:S01]  /*13dc0*/  IMAD R190, R55.reuse, 0x2, R194 ;  /* 0x0000000237be7824 */ /* 0x040fe200078e02c2 */
[----:B------:R-:W-:Y:S01]  /*13dd0*/  LOP3.LUT R193, R158, R193, RZ, 0x3c, !PT ;  /* 0x000000c19ec17212 */ /* 0x000fe200078e3cff */
[----:B------:R-:W-:Y:S01]  /*13de0*/  IMAD R189, R55, 0x2, R192 ;  /* 0x0000000237bd7824 */ /* 0x000fe200078e02c0 */
[----:B------:R-:W-:Y:S01]  /*13df0*/  LDSM.16.M88.4 R64, [R192] ;  /* 0x00000000c040783b */ /* 0x000fe20000000200 */
[----:B------:R-:W-:Y:S02]  /*13e00*/  IADD3 R71, R52, 0x1, R71 ;  /* 0x0000000134477810 */ /* 0x000fe40007ffe047 */
[----:B------:R-:W-:Y:S01]  /*13e10*/  IMAD R193, R68, 0x200, R193 ;  /* 0x0000020044c17824 */ /* 0x000fe200078e02c1 */
[----:B------:R-:W-:Y:S03]  /*13e20*/  LDSM.16.M88.4 R80, [R190] ;  /* 0x00000000be50783b */ /* 0x000fe60000000200 */
[----:B------:R-:W-:Y:S01]  /*13e30*/  IMAD.SHL.U32 R193, R193, 0x2, RZ ;  /* 0x00000002c1c17824 */ /* 0x000fe200078e00ff */
[----:B------:R-:W-:Y:S04]  /*13e40*/  LDSM.16.M88.4 R96, [R189] ;  /* 0x00000000bd60783b */ /* 0x000fe80000000200 */
[----:B------:R-:W3:Y:S01]  /*13e50*/  LDSM.16.M88.4 R36, [R193+0x6000] ;  /* 0x00600000c124783b */ /* 0x000ee20000000200 */
[----:B------:R-:W-:-:S02]  /*13e60*/  IADD3 R2, R193, 0x6000, RZ ;  /* 0x00006000c1027810 */ /* 0x000fc40007ffe0ff */
[----:B------:R-:W-:Y:S01]  /*13e70*/  IADD3 R191, R193, 0x6020, RZ ;  /* 0x00006020c1bf7810 */ /* 0x000fe20007ffe0ff */
[----:B------:R-:W1:Y:S01]  /*13e80*/  LDSM.16.M88.4 R28, [R193+0x6800] ;  /* 0x00680000c11c783b */ /* 0x000e620000000200 */
[----:B------:R-:W-:Y:S01]  /*13e90*/  @P1 IADD3 R191, R2, -0x20, RZ ;  /* 0xffffffe002bf1810 */ /* 0x000fe20007ffe0ff */
[----:B------:R-:W-:Y:S02]  /*13ea0*/  IMAD.MOV.U32 R2, RZ, RZ, 0x40 ;  /* 0x00000040ff027424 */ /* 0x000fe400078e00ff */
[----:B------:R-:W2:Y:S01]  /*13eb0*/  LDSM.16.M88.4 R88, [R193+0x7000] ;  /* 0x00700000c158783b */ /* 0x000ea20000000200 */
[C---:B------:R-:W-:Y:S02]  /*13ec0*/  IADD3 R187, R191.reuse, 0x800, RZ ;  /* 0x00000800bfbb7810 */ /* 0x040fe40007ffe0ff */
[----:B------:R-:W-:Y:S01]  /*13ed0*/  SEL R2, R2, 0xffffffc0, !P2 ;  /* 0xffffffc002027807 */ /* 0x000fe20005000000 */
[----:B-----5:R-:W4:Y:S01]  /*13ee0*/  LDSM.16.M88.4 R20, [R193+0x7800] ;  /* 0x00780000c114783b */ /* 0x020f220000000200 */
[----:B------:R-:W-:-:S02]  /*13ef0*/  IADD3 R186, R191, 0x1000, RZ ;  /* 0x00001000bfba7810 */ /* 0x000fc40007ffe0ff */
[----:B------:R-:W-:Y:S01]  /*13f00*/  IADD3 R185, R191, 0x1800, RZ ;  /* 0x00001800bfb97810 */ /* 0x000fe20007ffe0ff */
[----:B------:R-:W2:Y:S01]  /*13f10*/  LDSM.16.M88.4 R8, [R191] ;  /* 0x00000000bf08783b */ /* 0x000ea20000000200 */
[----:B------:R-:W-:Y:S01]  /*13f20*/  IMAD.IADD R188, R193, 0x1, R2 ;  /* 0x00000001c1bc7824 */ /* 0x000fe200078e0202 */
[----:B------:R-:W-:Y:S01]  /*13f30*/  IADD3 R183, R191, 0x2000, RZ ;  /* 0x00002000bfb77810 */ /* 0x000fe20007ffe0ff */
[----:B------:R-:W-:Y:S01]  /*13f40*/  IMAD.IADD R184, R2, 0x1, R191 ;  /* 0x0000000102b87824 */ /* 0x000fe200078e02bf */
[----:B------:R-:W2:Y:S01]  /*13f50*/  LDSM.16.M88.4 R4, [R191+0x800] ;  /* 0x00080000bf04783b */ /* 0x000ea20000000200 */
[----:B------:R-:W-:Y:S02]  /*13f60*/  IADD3 R2, R73, R71, -R210 ;  /* 0x0000004749027210 */ /* 0x000fe40007ffe8d2 */
[C---:B------:R-:W-:Y:S01]  /*13f70*/  IADD3 R182, R191.reuse, 0x2800, RZ ;  /* 0x00002800bfb67810 */ /* 0x040fe20007ffe0ff */
[----:B------:R-:W2:Y:S01]  /*13f80*/  LDSM.16.M88.4 R92, [R191+0x1000] ;  /* 0x00100000bf5c783b */ /* 0x000ea20000000200 */
[----:B------:R-:W-:Y:S01]  /*13f90*/  IADD3 R181, R191, 0x3000, RZ ;  /* 0x00003000bfb57810 */ /* 0x000fe20007ffe0ff */
[----:B------:R-:W-:Y:S01]  /*13fa0*/  IMAD.IADD R2, R3, 0x1, R2 ;  /* 0x0000000103027824 */ /* 0x000fe200078e0202 */
[C---:B------:R-:W-:Y:S01]  /*13fb0*/  IADD3 R180, R191.reuse, 0x3800, RZ ;  /* 0x00003800bfb47810 */ /* 0x040fe20007ffe0ff */
[----:B------:R-:W2:Y:S01]  /*13fc0*/  LDSM.16.M88.4 R76, [R191+0x1800] ;  /* 0x00180000bf4c783b */ /* 0x000ea20000000200 */
[----:B------:R-:W-:-:S02]  /*13fd0*/  IADD3 R179, R191, 0x4000, RZ ;  /* 0x00004000bfb37810 */ /* 0x000fc40007ffe0ff */
[C---:B------:R-:W-:Y:S01]  /*13fe0*/  IADD3 R178, R191.reuse, 0x4800, RZ ;  /* 0x00004800bfb27810 */ /* 0x040fe20007ffe0ff */
[----:B------:R-:W2:Y:S01]  /*13ff0*/  LDSM.16.M88.4 R60, [R188+0x6000] ;  /* 0x00600000bc3c783b */ /* 0x000ea20000000200 */
[C---:B------:R-:W-:Y:S02]  /*14000*/  IADD3 R177, R191.reuse, 0x5000, RZ ;  /* 0x00005000bfb17810 */ /* 0x040fe40007ffe0ff */
[----:B------:R-:W-:Y:S01]  /*14010*/  IADD3 R176, R191, 0x5800, RZ ;  /* 0x00005800bfb07810 */ /* 0x000fe20007ffe0ff */
[----:B------:R-:W4:Y:S01]  /*14020*/  LDSM.16.M88.4 R48, [R188+0x6800] ;  /* 0x00680000bc30783b */ /* 0x000f220000000200 */
[C---:B---3--:R-:W-:Y:S03]  /*14030*/  HMMA.16816.F32.BF16 R40, R16.reuse, R36, RZ ;  /* 0x000000241028723c */ /* 0x048fe600000418ff */
[----:B------:R-:W3:Y:S04]  /*14040*/  LDSM.16.M88.4 R44, [R188+0x7000] ;  /* 0x00700000bc2c783b */ /* 0x000ee80000000200 */
[----:B------:R-:W-:Y:S01]  /*14050*/  LDSM.16.M88.4 R100, [R184+0x1000] ;  /* 0x00100000b864783b */ /* 0x000fe20000000200 */
[C---:B-1----:R-:W-:Y:S08]  /*14060*/  HMMA.16816.F32.BF16 R32, R16.reuse, R28, RZ ;  /* 0x0000001c1020723c */ /* 0x042ff000000418ff */
[C---:B------:R-:W-:Y:S08]  /*14070*/  HMMA.16816.F32.BF16 R36, R16.reuse, R38, RZ ;  /* 0x000000261024723c */ /* 0x040ff000000418ff */
[C---:B------:R-:W-:Y:S08]  /*14080*/  HMMA.16816.F32.BF16 R28, R16.reuse, R30, RZ ;  /* 0x0000001e101c723c */ /* 0x040ff000000418ff */
[C---:B--2---:R-:W-:Y:S08]  /*14090*/  HMMA.16816.F32.BF16 R24, R16.reuse, R88, RZ ;  /* 0x000000581018723c */ /* 0x044ff000000418ff */
[C---:B------:R-:W-:Y:S08]  /*140a0*/  HMMA.16816.F32.BF16 R88, R16.reuse, R90, RZ ;  /* 0x0000005a1058723c */ /* 0x040ff000000418ff */
[C---:B----4-:R-:W-:Y:S08]  /*140b0*/  HMMA.16816.F32.BF16 R84, R16.reuse, R20, RZ ;  /* 0x000000141054723c */ /* 0x050ff000000418ff */
[----:B------:R-:W-:Y:S01]  /*140c0*/  HMMA.16816.F32.BF16 R16, R16, R22, RZ ;  /* 0x000000161010723c */ /* 0x000fe200000418ff */
[----:B------:R-:W1:Y:S07]  /*140d0*/  LDSM.16.M88.4 R20, [R188+0x7800] ;  /* 0x00780000bc14783b */ /* 0x000e6e0000000200 */
[C---:B------:R-:W-:Y:S08]  /*140e0*/  HMMA.16816.F32.BF16 R40, R64.reuse, R8, R40 ;  /* 0x000000084028723c */ /* 0x040ff00000041828 */
[C---:B------:R-:W-:Y:S01]  /*140f0*/  HMMA.16816.F32.BF16 R36, R64.reuse, R10, R36 ;  /* 0x0000000a4024723c */ /* 0x040fe20000041824 */
[----:B------:R-:W2:Y:S07]  /*14100*/  LDSM.16.M88.4 R8, [R184] ;  /* 0x00000000b808783b */ /* 0x000eae0000000200 */
[C---:B------:R-:W-:Y:S08]  /*14110*/  HMMA.16816.F32.BF16 R32, R64.reuse, R4, R32 ;  /* 0x000000044020723c */ /* 0x040ff00000041820 */
[C---:B------:R-:W-:Y:S01]  /*14120*/  HMMA.16816.F32.BF16 R28, R64.reuse, R6, R28 ;  /* 0x00000006401c723c */ /* 0x040fe2000004181c */
[----:B------:R-:W4:Y:S07]  /*14130*/  LDSM.16.M88.4 R4, [R184+0x800] ;  /* 0x00080000b804783b */ /* 0x000f2e0000000200 */
[C---:B------:R-:W-:Y:S08]  /*14140*/  HMMA.16816.F32.BF16 R24, R64.reuse, R92, R24 ;  /* 0x0000005c4018723c */ /* 0x040ff00000041818 */
[C---:B------:R-:W-:Y:S01]  /*14150*/  HMMA.16816.F32.BF16 R88, R64.reuse, R94, R88 ;  /* 0x0000005e4058723c */ /* 0x040fe20000041858 */
[----:B------:R-:W1:Y:S07]  /*14160*/  LDSM.16.M88.4 R92, [R184+0x1800] ;  /* 0x00180000b85c783b */ /* 0x000e6e0000000200 */
[C---:B------:R-:W-:Y:S08]  /*14170*/  HMMA.16816.F32.BF16 R84, R64.reuse, R76, R84 ;  /* 0x0000004c4054723c */ /* 0x040ff00000041854 */
[----:B------:R-:W-:Y:S01]  /*14180*/  HMMA.16816.F32.BF16 R16, R64, R78, R16 ;  /* 0x0000004e4010723c */ /* 0x000fe20000041810 */
[----:B------:R-:W-:Y:S04]  /*14190*/  LDSM.16.M88.4 R76, [R194+0x2000] ;  /* 0x00200000c24c783b */ /* 0x000fe80000000200 */
[----:B------:R-:W1:Y:S03]  /*141a0*/  LDSM.16.M88.4 R64, [R193+0x8000] ;  /* 0x00800000c140783b */ /* 0x000e660000000200 */
[C---:B------:R-:W-:Y:S08]  /*141b0*/  HMMA.16816.F32.BF16 R40, R80.reuse, R60, R40 ;  /* 0x0000003c5028723c */ /* 0x040ff00000041828 */
[C---:B------:R-:W-:Y:S01]  /*141c0*/  HMMA.16816.F32.BF16 R36, R80.reuse, R62, R36 ;  /* 0x0000003e5024723c */ /* 0x040fe20000041824 */
[----:B------:R-:W2:Y:S07]  /*141d0*/  LDSM.16.M88.4 R60, [R193+0x8800] ;  /* 0x00880000c13c783b */ /* 0x000eae0000000200 */
[C---:B------:R-:W-:Y:S08]  /*141e0*/  HMMA.16816.F32.BF16 R32, R80.reuse, R48, R32 ;  /* 0x000000305020723c */ /* 0x040ff00000041820 */
[C---:B------:R-:W-:Y:S01]  /*141f0*/  HMMA.16816.F32.BF16 R28, R80.reuse, R50, R28 ;  /* 0x00000032501c723c */ /* 0x040fe2000004181c */
[----:B------:R-:W4:Y:S07]  /*14200*/  LDSM.16.M88.4 R48, [R193+0x9000] ;  /* 0x00900000c130783b */ /* 0x000f2e0000000200 */
[C---:B---3--:R-:W-:Y:S08]  /*14210*/  HMMA.16816.F32.BF16 R24, R80.reuse, R44, R24 ;  /* 0x0000002c5018723c */ /* 0x048ff00000041818 */
[C---:B------:R-:W-:Y:S01]  /*14220*/  HMMA.16816.F32.BF16 R88, R80.reuse, R46, R88 ;  /* 0x0000002e5058723c */ /* 0x040fe20000041858 */
[----:B------:R-:W3:Y:S07]  /*14230*/  LDSM.16.M88.4 R44, [R193+0x9800] ;  /* 0x00980000c12c783b */ /* 0x000eee0000000200 */
[C---:B-1----:R-:W-:Y:S08]  /*14240*/  HMMA.16816.F32.BF16 R84, R80.reuse, R20, R84 ;  /* 0x000000145054723c */ /* 0x042ff00000041854 */
[----:B------:R-:W-:Y:S01]  /*14250*/  HMMA.16816.F32.BF16 R80, R80, R22, R16 ;  /* 0x000000165050723c */ /* 0x000fe20000041810 */
[----:B------:R-:W-:Y:S04]  /*14260*/  LDSM.16.M88.4 R20, [R192+0x2000] ;  /* 0x00200000c014783b */ /* 0x000fe80000000200 */
[----:B------:R-:W1:Y:S03]  /*14270*/  LDSM.16.M88.4 R16, [R191+0x2000] ;  /* 0x00200000bf10783b */ /* 0x000e660000000200 */
[C---:B--2---:R-:W-:Y:S08]  /*14280*/  HMMA.16816.F32.BF16 R40, R96.reuse, R8, R40 ;  /* 0x000000086028723c */ /* 0x044ff00000041828 */
[C---:B------:R-:W-:Y:S01]  /*14290*/  HMMA.16816.F32.BF16 R36, R96.reuse, R10, R36 ;  /* 0x0000000a6024723c */ /* 0x040fe20000041824 */
[----:B------:R-:W2:Y:S07]  /*142a0*/  LDSM.16.M88.4 R8, [R191+0x2800] ;  /* 0x00280000bf08783b */ /* 0x000eae0000000200 */
[C---:B----4-:R-:W-:Y:S08]  /*142b0*/  HMMA.16816.F32.BF16 R32, R96.reuse, R4, R32 ;  /* 0x000000046020723c */ /* 0x050ff00000041820 */
[C---:B------:R-:W-:Y:S01]  /*142c0*/  HMMA.16816.F32.BF16 R28, R96.reuse, R6, R28 ;  /* 0x00000006601c723c */ /* 0x040fe2000004181c */
[----:B------:R-:W4:Y:S07]  /*142d0*/  LDSM.16.M88.4 R4, [R191+0x3000] ;  /* 0x00300000bf04783b */ /* 0x000f2e0000000200 */
[C---:B------:R-:W-:Y:S08]  /*142e0*/  HMMA.16816.F32.BF16 R24, R96.reuse, R100, R24 ;  /* 0x000000646018723c */ /* 0x040ff00000041818 */
[C---:B------:R-:W-:Y:S08]  /*142f0*/  HMMA.16816.F32.BF16 R88, R96.reuse, R102, R88 ;  /* 0x000000666058723c */ /* 0x040ff00000041858 */
[C---:B------:R-:W-:Y:S08]  /*14300*/  HMMA.16816.F32.BF16 R84, R96.reuse, R92, R84 ;  /* 0x0000005c6054723c */ /* 0x040ff00000041854 */
[----:B------:R-:W-:Y:S01]  /*14310*/  HMMA.16816.F32.BF16 R80, R96, R94, R80 ;  /* 0x0000005e6050723c */ /* 0x000fe20000041850 */
[----:B------:R-:W1:Y:S07]  /*14320*/  LDSM.16.M88.4 R92, [R191+0x3800] ;  /* 0x00380000bf5c783b */ /* 0x000e6e0000000200 */
[C---:B------:R-:W-:Y:S08]  /*14330*/  HMMA.16816.F32.BF16 R40, R76.reuse, R64, R40 ;  /* 0x000000404c28723c */ /* 0x040ff00000041828 */
[C---:B------:R-:W-:Y:S08]  /*14340*/  HMMA.16816.F32.BF16 R36, R76.reuse, R66, R36 ;  /* 0x000000424c24723c */ /* 0x040ff00000041824 */
[C---:B------:R-:W-:Y:S08]  /*14350*/  HMMA.16816.F32.BF16 R32, R76.reuse, R60, R32 ;  /* 0x0000003c4c20723c */ /* 0x040ff00000041820 */
[C---:B------:R-:W-:Y:S01]  /*14360*/  HMMA.16816.F32.BF16 R28, R76.reuse, R62, R28 ;  /* 0x0000003e4c1c723c */ /* 0x040fe2000004181c */
[----:B------:R-:W-:Y:S07]  /*14370*/  LDSM.16.M88.4 R60, [R190+0x2000] ;  /* 0x00200000be3c783b */ /* 0x000fee0000000200 */
[C---:B------:R-:W-:Y:S01]  /*14380*/  HMMA.16816.F32.BF16 R64, R76.reuse, R48, R24 ;  /* 0x000000304c40723c */ /* 0x040fe20000041818 */
[----:B------:R-:W2:Y:S07]  /*14390*/  LDSM.16.M88.4 R24, [R188+0x8000] ;  /* 0x00800000bc18783b */ /* 0x000eae0000000200 */
[C---:B------:R-:W-:Y:S01]  /*143a0*/  HMMA.16816.F32.BF16 R88, R76.reuse, R50, R88 ;  /* 0x000000324c58723c */ /* 0x040fe20000041858 */
[----:B------:R-:W-:Y:S07]  /*143b0*/  LDSM.16.M88.4 R48, [R189+0x2000] ;  /* 0x00200000bd30783b */ /* 0x000fee0000000200 */
[C---:B---3--:R-:W-:Y:S08]  /*143c0*/  HMMA.16816.F32.BF16 R84, R76.reuse, R44, R84 ;  /* 0x0000002c4c54723c */ /* 0x048ff00000041854 */
[----:B------:R-:W-:Y:S01]  /*143d0*/  HMMA.16816.F32.BF16 R80, R76, R46, R80 ;  /* 0x0000002e4c50723c */ /* 0x000fe20000041850 */
[----:B------:R-:W-:Y:S04]  /*143e0*/  LDSM.16.M88.4 R44, [R188+0x9000] ;  /* 0x00900000bc2c783b */ /* 0x000fe80000000200 */
[----:B------:R-:W-:Y:S03]  /*143f0*/  LDSM.16.M88.4 R76, [R184+0x3000] ;  /* 0x00300000b84c783b */ /* 0x000fe60000000200 */
[C---:B-1----:R-:W-:Y:S08]  /*14400*/  HMMA.16816.F32.BF16 R40, R20.reuse, R16, R40 ;  /* 0x000000101428723c */ /* 0x042ff00000041828 */
[C---:B------:R-:W-:Y:S01]  /*14410*/  HMMA.16816.F32.BF16 R36, R20.reuse, R18, R36 ;  /* 0x000000121424723c */ /* 0x040fe20000041824 */
[----:B------:R-:W-:Y:S07]  /*14420*/  LDSM.16.M88.4 R16, [R188+0x9800] ;  /* 0x00980000bc10783b */ /* 0x000fee0000000200 */
[C---:B--2---:R-:W-:Y:S08]  /*14430*/  HMMA.16816.F32.BF16 R32, R20.reuse, R8, R32 ;  /* 0x000000081420723c */ /* 0x044ff00000041820 */
[C---:B------:R-:W-:Y:S01]  /*14440*/  HMMA.16816.F32.BF16 R28, R20.reuse, R10, R28 ;  /* 0x0000000a141c723c */ /* 0x040fe2000004181c */
[----:B------:R-:W1:Y:S07]  /*14450*/  LDSM.16.M88.4 R8, [R188+0x8800] ;  /* 0x00880000bc08783b */ /* 0x000e6e0000000200 */
[C---:B----4-:R-:W-:Y:S08]  /*14460*/  HMMA.16816.F32.BF16 R64, R20.reuse, R4, R64 ;  /* 0x000000041440723c */ /* 0x050ff00000041840 */
[C---:B------:R-:W-:Y:S01]  /*14470*/  HMMA.16816.F32.BF16 R88, R20.reuse, R6, R88 ;  /* 0x000000061458723c */ /* 0x040fe20000041858 */
[----:B------:R-:W2:Y:S07]  /*14480*/  LDSM.16.M88.4 R4, [R184+0x2000] ;  /* 0x00200000b804783b */ /* 0x000eae0000000200 */
[C---:B------:R-:W-:Y:S08]  /*14490*/  HMMA.16816.F32.BF16 R84, R20.reuse, R92, R84 ;  /* 0x0000005c1454723c */ /* 0x040ff00000041854 */
[----:B------:R-:W-:Y:S01]  /*144a0*/  HMMA.16816.F32.BF16 R80, R20, R94, R80 ;  /* 0x0000005e1450723c */ /* 0x000fe20000041850 */
[----:B------:R-:W3:Y:S04]  /*144b0*/  LDSM.16.M88.4 R92, [R184+0x2800] ;  /* 0x00280000b85c783b */ /* 0x000ee80000000200 */
[----:B------:R-:W4:Y:S03]  /*144c0*/  LDSM.16.M88.4 R20, [R184+0x3800] ;  /* 0x00380000b814783b */ /* 0x000f260000000200 */
        /* <DEDUP_REMOVED lines=18> */
[C---:B------:R-:W-:Y:S08]  /*145f0*/  HMMA.16816.F32.BF16 R64, R48.reuse, R76, R64 ;  /* 0x0000004c3040723c */ /* 0x040ff00000041840 */
[C---:B------:R-:W-:Y:S01]  /*14600*/  HMMA.16816.F32.BF16 R88, R48.reuse, R78, R88 ;  /* 0x0000004e3058723c */ /* 0x040fe20000041858 */
[----:B------:R-:W3:Y:S07]  /*14610*/  LDSM.16.M88.4 R76, [R192+0x4000] ;  /* 0x00400000c04c783b */ /* 0x000eee0000000200 */
[C---:B----4-:R-:W-:Y:S08]  /*14620*/  HMMA.16816.F32.BF16 R84, R48.reuse, R20, R84 ;  /* 0x000000143054723c */ /* 0x050ff00000041854 */
[----:B------:R-:W-:Y:S01]  /*14630*/  HMMA.16816.F32.BF16 R80, R48, R22, R80 ;  /* 0x000000163050723c */ /* 0x000fe20000041850 */
[----:B------:R-:W4:Y:S07]  /*14640*/  LDSM.16.M88.4 R20, [R191+0x4800] ;  /* 0x00480000bf14783b */ /* 0x000f2e0000000200 */
[C---:B-1----:R-:W-:Y:S08]  /*14650*/  HMMA.16816.F32.BF16 R40, R16.reuse, R8, R40 ;  /* 0x000000081028723c */ /* 0x042ff00000041828 */
[C---:B------:R-:W-:Y:S01]  /*14660*/  HMMA.16816.F32.BF16 R36, R16.reuse, R10, R36 ;  /* 0x0000000a1024723c */ /* 0x040fe20000041824 */
        /* <DEDUP_REMOVED lines=9> */
[----:B------:R-:W-:Y:S04]  /*14700*/  LDSM.16.M88.4 R4, [R190+0x4000] ;  /* 0x00400000be04783b */ /* 0x000fe80000000200 */
[----:B------:R-:W2:Y:S03]  /*14710*/  LDSM.16.M88.4 R16, [R188+0xa000] ;  /* 0x00a00000bc10783b */ /* 0x000ea60000000200 */
[C---:B---3--:R-:W-:Y:S08]  /*14720*/  HMMA.16816.F32.BF16 R40, R76.reuse, R60, R40 ;  /* 0x0000003c4c28723c */ /* 0x048ff00000041828 */
[C---:B------:R-:W-:Y:S08]  /*14730*/  HMMA.16816.F32.BF16 R36, R76.reuse, R62, R36 ;  /* 0x0000003e4c24723c */ /* 0x040ff00000041824 */
[C---:B----4-:R-:W-:Y:S01]  /*14740*/  HMMA.16816.F32.BF16 R48, R76.reuse, R20, R32 ;  /* 0x000000144c30723c */ /* 0x050fe20000041820 */
[----:B------:R-:W-:Y:S07]  /*14750*/  LDSM.16.M88.4 R32, [R188+0xb000] ;  /* 0x00b00000bc20783b */ /* 0x000fee0000000200 */
[C---:B------:R-:W-:Y:S01]  /*14760*/  HMMA.16816.F32.BF16 R60, R76.reuse, R22, R28 ;  /* 0x000000164c3c723c */ /* 0x040fe2000004181c */
[----:B------:R-:W-:Y:S04]  /*14770*/  LDSM.16.M88.4 R20, [R189+0x4000] ;  /* 0x00400000bd14783b */ /* 0x000fe80000000200 */
[----:B------:R-:W3:Y:S03]  /*14780*/  LDSM.16.M88.4 R28, [R184+0x4000] ;  /* 0x00400000b81c783b */ /* 0x000ee60000000200 */
[C---:B-1----:R-:W-:Y:S08]  /*14790*/  HMMA.16816.F32.BF16 R64, R76.reuse, R8, R64 ;  /* 0x000000084c40723c */ /* 0x042ff00000041840 */
[----:B------:R-:W-:Y:S01]  /*147a0*/  HMMA.16816.F32.BF16 R88, R76, R10, R88 ;  /* 0x0000000a4c58723c */ /* 0x000fe20000041858 */
[----:B------:R-:W1:Y:S07]  /*147b0*/  LDSM.16.M88.4 R8, [R184+0x4800] ;  /* 0x00480000b808783b */ /* 0x000e6e0000000200 */
[C---:B--2---:R-:W-:Y:S08]  /*147c0*/  HMMA.16816.F32.BF16 R40, R4.reuse, R16, R40 ;  /* 0x000000100428723c */ /* 0x044ff00000041828 */
[C---:B------:R-:W-:Y:S01]  /*147d0*/  HMMA.16816.F32.BF16 R36, R4.reuse, R18, R36 ;  /* 0x000000120424723c */ /* 0x040fe20000041824 */
[----:B------:R-:W2:Y:S07]  /*147e0*/  LDSM.16.M88.4 R16, [R188+0xb800] ;  /* 0x00b80000bc10783b */ /* 0x000eae0000000200 */
[----:B------:R-:W-:Y:S07]  /*147f0*/  HMMA.16816.F32.BF16 R48, R4, R44, R48 ;  /* 0x0000002c0430723c */ /* 0x000fee0000041830 */
[----:B------:R-:W-:Y:S01]  /*14800*/  IMAD.IADD R44, R14, 0x1, R135 ;  /* 0x000000010e2c7824 */ /* 0x000fe200078e0287 */
[----:B---3--:R-:W-:Y:S08]  /*14810*/  HMMA.16816.F32.BF16 R40, R20, R28, R40 ;  /* 0x0000001c1428723c */ /* 0x008ff00000041828 */
[----:B------:R-:W-:Y:S07]  /*14820*/  HMMA.16816.F32.BF16 R84, R76, R24, R84 ;  /* 0x000000184c54723c */ /* 0x000fee0000041854 */
[C---:B------:R-:W-:Y:S01]  /*14830*/  IADD3 R24, R44.reuse, 0x1, RZ ;  /* 0x000000012c187810 */ /* 0x040fe20007ffe0ff */
[----:B------:R-:W-:Y:S03]  /*14840*/  HMMA.16816.F32.BF16 R36, R20, R30, R36 ;  /* 0x0000001e1424723c */ /* 0x000fe60000041824 */
[----:B------:R-:W3:Y:S04]  /*14850*/  I2F R15, R24 ;  /* 0x00000018000f7306 */ /* 0x000ee80000201400 */
[----:B------:R-:W-:Y:S01]  /*14860*/  IADD3 R30, R44, 0x9, RZ ;  /* 0x000000092c1e7810 */ /* 0x000fe20007ffe0ff */
[C---:B------:R-:W-:Y:S03]  /*14870*/  HMMA.16816.F32.BF16 R60, R4.reuse, R46, R60 ;  /* 0x0000002e043c723c */ /* 0x040fe6000004183c */
[----:B------:R-:W-:Y:S05]  /*14880*/  I2F R28, R30 ;  /* 0x0000001e001c7306 */ /* 0x000fea0000201400 */
[----:B------:R-:W-:Y:S01]  /*14890*/  HMMA.16816.F32.BF16 R64, R4, R32, R64 ;  /* 0x000000200440723c */ /* 0x000fe20000041840 */
[----:B---3--:R-:W-:-:S02]  /*148a0*/  FFMA.FTZ R31, R0, R15, R41 ;  /* 0x0000000f001f7223 */ /* 0x008fc40000010029 */
[----:B------:R-:W-:Y:S04]  /*148b0*/  I2F R33, R44 ;  /* 0x0000002c00217306 */ /* 0x000fe80000201400 */
[C---:B------:R-:W-:Y:S01]  /*148c0*/  IADD3 R32, R44.reuse, 0x8, RZ ;  /* 0x000000082c207810 */ /* 0x040fe20007ffe0ff */
[----:B-1----:R-:W-:Y:S03]  /*148d0*/  HMMA.16816.F32.BF16 R48, R20, R8, R48 ;  /* 0x000000081430723c */ /* 0x002fe60000041830 */
[----:B------:R-:W1:Y:S04]  /*148e0*/  I2F R29, R32 ;  /* 0x00000020001d7306 */ /* 0x000e680000201400 */
[C---:B------:R-:W-:Y:S01]  /*148f0*/  IADD3 R8, R44.reuse, 0x11, RZ ;  /* 0x000000112c087810 */ /* 0x040fe20007ffe0ff */
[----:B------:R-:W-:Y:S03]  /*14900*/  HMMA.16816.F32.BF16 R88, R4, R34, R88 ;  /* 0x000000220458723c */ /* 0x000fe60000041858 */
[----:B------:R-:W3:Y:S04]  /*14910*/  I2F R41, R8 ;  /* 0x0000000800297306 */ /* 0x000ee80000201400 */
[----:B------:R-:W-:Y:S01]  /*14920*/  IADD3 R34, R44, 0x10, RZ ;  /* 0x000000102c227810 */ /* 0x000fe20007ffe0ff */
[----:B------:R-:W-:Y:S03]  /*14930*/  HMMA.16816.F32.BF16 R80, R76, R26, R80 ;  /* 0x0000001a4c50723c */ /* 0x000fe60000041850 */
[----:B------:R-:W4:Y:S01]  /*14940*/  I2F R9, R34 ;  /* 0x0000002200097306 */ /* 0x000f220000201400 */
[-C--:B-1----:R-:W-:Y:S01]  /*14950*/  FFMA.FTZ R35, R0, R29.reuse, R36 ;  /* 0x0000001d00237223 */ /* 0x082fe20000010024 */
[----:B------:R-:W-:Y:S01]  /*14960*/  IADD3 R36, R44, 0x19, RZ ;  /* 0x000000192c247810 */ /* 0x000fe20007ffe0ff */
[----:B------:R-:W-:Y:S01]  /*14970*/  FFMA.FTZ R29, R0, R29, R38 ;  /* 0x0000001d001d7223 */ /* 0x000fe20000010026 */
[C---:B------:R-:W-:Y:S01]  /*14980*/  IADD3 R26, R2.reuse, 0x8, RZ ;  /* 0x00000008021a7810 */ /* 0x040fe20007ffe0ff */
[----:B------:R-:W-:Y:S01]  /*14990*/  HMMA.16816.F32.BF16 R60, R20, R10, R60 ;  /* 0x0000000a143c723c */ /* 0x000fe2000004183c */
[----:B------:R-:W-:-:S02]  /*149a0*/  IMNMX R2, R2, R73, PT ;  /* 0x0000004902027217 */ /* 0x000fc40003800200 */
[----:B------:R-:W-:Y:S01]  /*149b0*/  IMNMX R3, R26, R73, PT ;  /* 0x000000491a037217 */ /* 0x000fe20003800200 */
[-C--:B---3--:R-:W-:Y:S01]  /*149c0*/  FFMA.FTZ R49, R0, R41.reuse, R49 ;  /* 0x0000002900317223 */ /* 0x088fe20000010031 */
[-C--:B------:R-:W-:Y:S01]  /*149d0*/  ISETP.GE.AND P6, PT, R24, R2.reuse, PT ;  /* 0x000000021800720c */ /* 0x080fe20003fc6270 */
[----:B------:R-:W-:Y:S01]  /*149e0*/  FFMA.FTZ R51, R0, R41, R51 ;  /* 0x0000002900337223 */ /* 0x000fe20000010033 */
[-C--:B------:R-:W-:Y:S01]  /*149f0*/  ISETP.GE.AND P4, PT, R24, R3.reuse, PT ;  /* 0x000000031800720c */ /* 0x080fe20003f86270 */
[C---:B--2---:R-:W-:Y:S01]  /*14a00*/  HMMA.16816.F32.BF16 R84, R4.reuse, R16, R84 ;  /* 0x000000100454723c */ /* 0x044fe20000041854 */
[----:B------:R-:W1:Y:S01]  /*14a10*/  LDSM.16.M88.4 R24, [R184+0x5000] ;  /* 0x00500000b818783b */ /* 0x000e620000000200 */
[----:B------:R-:W-:Y:S01]  /*14a20*/  FSEL R31, R31, -INF , !P6 ;  /* 0xff8000001f1f7808 */ /* 0x000fe20007000000 */
[----:B------:R-:W2:Y:S01]  /*14a30*/  I2F R17, R36 ;  /* 0x0000002400117306 */ /* 0x000ea20000201400 */
[CC--:B------:R-:W-:Y:S02]  /*14a40*/  ISETP.GE.AND P5, PT, R32.reuse, R2.reuse, PT ;  /* 0x000000022000720c */ /* 0x0c0fe40003fa6270 */
[----:B------:R-:W-:Y:S01]  /*14a50*/  ISETP.GE.AND P2, PT, R32, R3, PT ;  /* 0x000000032000720c */ /* 0x000fe20003f46270 */
[----:B------:R-:W-:Y:S01]  /*14a60*/  FFMA.FTZ R32, R0, R15, R43 ;  /* 0x0000000f00207223 */ /* 0x000fe2000001002b */
[----:B------:R-:W-:Y:S01]  /*14a70*/  ISETP.GE.AND P3, PT, R34, R2, PT ;  /* 0x000000022200720c */ /* 0x000fe20003f66270 */
[----:B----4-:R-:W-:Y:S01]  /*14a80*/  FFMA.FTZ R16, R0, R9, R50 ;  /* 0x0000000900107223 */ /* 0x010fe20000010032 */
[----:B------:R-:W-:Y:S01]  /*14a90*/  ISETP.GE.AND P6, PT, R34, R3, PT ;  /* 0x000000032200720c */ /* 0x000fe20003fc6270 */
[----:B------:R-:W-:Y:S01]  /*14aa0*/  FFMA.FTZ R34, R0, R28, R37 ;  /* 0x0000001c00227223 */ /* 0x000fe20000010025 */
[----:B------:R-:W-:Y:S01]  /*14ab0*/  ISETP.GE.AND P0, PT, R30, R2, PT ;  /* 0x000000021e00720c */ /* 0x000fe20003f06270 */
[----:B------:R-:W-:Y:S01]  /*14ac0*/  HMMA.16816.F32.BF16 R80, R4, R18, R80 ;  /* 0x000000120450723c */ /* 0x000fe20000041850 */
[----:B------:R-:W-:-:S02]  /*14ad0*/  IADD3 R10, R44, 0x18, RZ ;  /* 0x000000182c0a7810 */ /* 0x000fc40007ffe0ff */
[----:B------:R-:W-:Y:S01]  /*14ae0*/  ISETP.GE.AND P1, PT, R30, R3, PT ;  /* 0x000000031e00720c */ /* 0x000fe20003f26270 */
[----:B------:R-:W-:Y:S01]  /*14af0*/  FFMA.FTZ R30, R0, R28, R39 ;  /* 0x0000001c001e7223 */ /* 0x000fe20000010027 */
[----:B------:R-:W-:Y:S01]  /*14b00*/  FSEL R32, R32, -INF , !P4 ;  /* 0xff80000020207808 */ /* 0x000fe20006000000 */
[----:B------:R3:W4:Y:S01]  /*14b10*/  I2F R15, R10 ;  /* 0x0000000a000f7306 */ /* 0x0007220000201400 */
[----:B------:R-:W-:Y:S01]  /*14b20*/  FSEL R35, R35, -INF , !P5 ;  /* 0xff80000023237808 */ /* 0x000fe20006800000 */
[C---:B------:R-:W-:Y:S01]  /*14b30*/  FFMA.FTZ R28, R0.reuse, R9, R48 ;  /* 0x00000009001c7223 */ /* 0x040fe20000010030 */
[----:B------:R-:W-:Y:S01]  /*14b40*/  FSEL R29, R29, -INF , !P2 ;  /* 0xff8000001d1d7808 */ /* 0x000fe20005000000 */
[----:B--2---:R-:W-:Y:S01]  /*14b50*/  FFMA.FTZ R5, R0, R17, R61 ;  /* 0x0000001100057223 */ /* 0x004fe2000001003d */
[----:B------:R-:W-:Y:S02]  /*14b60*/  FSEL R34, R34, -INF , !P0 ;  /* 0xff80000022227808 */ /* 0x000fe40004000000 */
[----:B------:R-:W-:-:S02]  /*14b70*/  ISETP.GE.AND P4, PT, R8, R2, PT ;  /* 0x000000020800720c */ /* 0x000fc40003f86270 */
[-C--:B------:R-:W-:Y:S02]  /*14b80*/  ISETP.GE.AND P5, PT, R8, R3.reuse, PT ;  /* 0x000000030800720c */ /* 0x080fe40003fa6270 */
[CC--:B------:R-:W-:Y:S02]  /*14b90*/  ISETP.GE.AND P2, PT, R10.reuse, R2.reuse, PT ;  /* 0x000000020a00720c */ /* 0x0c0fe40003f46270 */
[----:B------:R-:W-:Y:S02]  /*14ba0*/  ISETP.GE.AND P0, PT, R10, R3, PT ;  /* 0x000000030a00720c */ /* 0x000fe40003f06270 */
[----:B------:R-:W-:Y:S01]  /*14bb0*/  FSEL R30, R30, -INF , !P1 ;  /* 0xff8000001e1e7808 */ /* 0x000fe20004800000 */
[----:B---3--:R-:W2:Y:S01]  /*14bc0*/  LDSM.16.M88.4 R8, [R184+0x5800] ;  /* 0x00580000b808783b */ /* 0x008ea20000000200 */
[----:B------:R-:W-:Y:S01]  /*14bd0*/  FSEL R28, R28, -INF , !P3 ;  /* 0xff8000001c1c7808 */ /* 0x000fe20005800000 */
[-C--:B----4-:R-:W-:Y:S01]  /*14be0*/  FFMA.FTZ R4, R0, R15.reuse, R60 ;  /* 0x0000000f00047223 */ /* 0x090fe2000001003c */
[----:B------:R-:W-:Y:S01]  /*14bf0*/  ISETP.GE.AND P1, PT, R36, R2, PT ;  /* 0x000000022400720c */ /* 0x000fe20003f26270 */
[----:B------:R-:W-:Y:S01]  /*14c00*/  FFMA.FTZ R62, R0, R15, R62 ;  /* 0x0000000f003e7223 */ /* 0x000fe2000001003e */
[----:B------:R-:W-:Y:S01]  /*14c10*/  ISETP.GE.AND P3, PT, R36, R3, PT ;  /* 0x000000032400720c */ /* 0x000fe20003f66270 */
[----:B-1----:R-:W-:Y:S01]  /*14c20*/  HMMA.16816.F32.BF16 R64, R20, R24, R64 ;  /* 0x000000181440723c */ /* 0x002fe20000041840 */
[----:B------:R-:W-:Y:S01]  /*14c30*/  IADD3 R36, R44, 0x21, RZ ;  /* 0x000000212c247810 */ /* 0x000fe20007ffe0ff */
[----:B------:R-:W-:Y:S01]  /*14c40*/  FFMA.FTZ R15, R0, R17, R63 ;  /* 0x00000011000f7223 */ /* 0x000fe2000001003f */
[----:B------:R-:W-:Y:S01]  /*14c50*/  IADD3 R38, R44, 0x28, RZ ;  /* 0x000000282c267810 */ /* 0x000fe20007ffe0ff */
[----:B------:R-:W-:-:S04]  /*14c60*/  DEPBAR.LE SB0, 0x0 ;  /* 0x000080000000791a */ /* 0x000fc80000000000 */
[----:B------:R-:W-:Y:S01]  /*14c70*/  HMMA.16816.F32.BF16 R88, R20, R26, R88 ;  /* 0x0000001a1458723c */ /* 0x000fe20000041858 */
[----:B------:R-:W1:Y:S01]  /*14c80*/  I2F R6, R36 ;  /* 0x0000002400067306 */ /* 0x000e620000201400 */
[----:B------:R-:W-:Y:S02]  /*14c90*/  IADD3 R37, R44, 0x20, RZ ;  /* 0x000000202c257810 */ /* 0x000fe40007ffe0ff */
[----:B------:R-:W-:Y:S02]  /*14ca0*/  FSEL R4, R4, -INF , !P2 ;  /* 0xff80000004047808 */ /* 0x000fe40005000000 */
[----:B------:R-:W-:Y:S02]  /*14cb0*/  FSEL R17, R62, -INF , !P0 ;  /* 0xff8000003e117808 */ /* 0x000fe40004000000 */
[----:B------:R-:W-:Y:S01]  /*14cc0*/  IADD3 R26, R44, 0x30, RZ ;  /* 0x000000302c1a7810 */ /* 0x000fe20007ffe0ff */
[----:B------:R-:W3:Y:S01]  /*14cd0*/  I2F R19, R38 ;  /* 0x0000002600137306 */ /* 0x000ee20000201400 */
[----:B------:R-:W-:-:S02]  /*14ce0*/  ISETP.GE.AND P2, PT, R36, R3, PT ;  /* 0x000000032400720c */ /* 0x000fc40003f46270 */
[----:B------:R-:W-:Y:S02]  /*14cf0*/  ISETP.GE.AND P0, PT, R38, R2, PT ;  /* 0x000000022600720c */ /* 0x000fe40003f06270 */
[----:B------:R-:W-:Y:S02]  /*14d00*/  IADD3 R27, R44, 0x29, RZ ;  /* 0x000000292c1b7810 */ /* 0x000fe40007ffe0ff */
[----:B------:R-:W-:Y:S01]  /*14d10*/  FSEL R5, R5, -INF , !P1 ;  /* 0xff80000005057808 */ /* 0x000fe20004800000 */
[CC--:B-1----:R-:W-:Y:S01]  /*14d20*/  FFMA.FTZ R67, R0.reuse, R6.reuse, R67 ;  /* 0x0000000600437223 */ /* 0x0c2fe20000010043 */
[----:B------:R-:W1:Y:S01]  /*14d30*/  I2F R25, R37 ;  /* 0x0000002500197306 */ /* 0x000e620000201400 */
[----:B------:R-:W-:Y:S01]  /*14d40*/  FFMA.FTZ R65, R0, R6, R65 ;  /* 0x0000000600417223 */ /* 0x000fe20000010041 */
[----:B------:R-:W-:Y:S02]  /*14d50*/  ISETP.GE.AND P1, PT, R38, R3, PT ;  /* 0x000000032600720c */ /* 0x000fe40003f26270 */
[----:B------:R-:W-:-:S02]  /*14d60*/  FSEL R170, R67, -INF , !P2 ;  /* 0xff80000043aa7808 */ /* 0x000fc40005000000 */
[----:B------:R-:W-:Y:S01]  /*14d70*/  FSEL R16, R16, -INF , !P6 ;  /* 0xff80000010107808 */ /* 0x000fe20007000000 */
[CC--:B---3--:R-:W-:Y:S01]  /*14d80*/  FFMA.FTZ R88, R0.reuse, R19.reuse, R88 ;  /* 0x0000001300587223 */ /* 0x0c8fe20000010058 */
[C---:B--2---:R-:W-:Y:S01]  /*14d90*/  HMMA.16816.F32.BF16 R84, R20.reuse, R8, R84 ;  /* 0x000000081454723c */ /* 0x044fe20000041854 */
[----:B------:R-:W2:Y:S01]  /*14da0*/  I2F R9, R26 ;  /* 0x0000001a00097306 */ /* 0x000ea20000201400 */
[----:B------:R-:W-:Y:S01]  /*14db0*/  FFMA.FTZ R90, R0, R19, R90 ;  /* 0x00000013005a7223 */ /* 0x000fe2000001005a */
[----:B------:R-:W-:Y:S02]  /*14dc0*/  FSEL R24, R49, -INF , !P4 ;  /* 0xff80000031187808 */ /* 0x000fe40006000000 */
[----:B------:R-:W-:Y:S02]  /*14dd0*/  FSEL R163, R88, -INF , !P0 ;  /* 0xff80000058a37808 */ /* 0x000fe40004000000 */
[----:B------:R-:W-:Y:S01]  /*14de0*/  IADD3 R8, R44, 0x31, RZ ;  /* 0x000000312c087810 */ /* 0x000fe20007ffe0ff */
[----:B------:R-:W-:Y:S01]  /*14df0*/  HMMA.16816.F32.BF16 R80, R20, R10, R80 ;  /* 0x0000000a1450723c */ /* 0x000fe20000041850 */
[----:B------:R-:W3:Y:S01]  /*14e00*/  I2F R7, R27 ;  /* 0x0000001b00077306 */ /* 0x000ee20000201400 */
[----:B------:R-:W-:Y:S01]  /*14e10*/  FSEL R172, R90, -INF , !P1 ;  /* 0xff8000005aac7808 */ /* 0x000fe20004800000 */
[-C--:B-1----:R-:W-:Y:S01]  /*14e20*/  FFMA.FTZ R64, R0, R25.reuse, R64 ;  /* 0x0000001900407223 */ /* 0x082fe20000010040 */
[----:B------:R-:W-:Y:S01]  /*14e30*/  ISETP.GE.AND P2, PT, R8, R2, PT ;  /* 0x000000020800720c */ /* 0x000fe20003f46270 */
[----:B------:R-:W-:Y:S01]  /*14e40*/  FFMA.FTZ R66, R0, R25, R66 ;  /* 0x0000001900427223 */ /* 0x000fe20000010042 */
[----:B------:R-:W-:-:S02]  /*14e50*/  ISETP.GE.AND P0, PT, R8, R3, PT ;  /* 0x000000030800720c */ /* 0x000fc40003f06270 */
[----:B------:R-:W-:Y:S01]  /*14e60*/  IADD3 R10, R44, 0x38, RZ ;  /* 0x000000382c0a7810 */ /* 0x000fe20007ffe0ff */
[----:B------:R1:W4:Y:S01]  /*14e70*/  I2F R6, R8 ;  /* 0x0000000800067306 */ /* 0x0003220000201400 */
[----:B------:R-:W-:Y:S02]  /*14e80*/  FSEL R18, R51, -INF , !P5 ;  /* 0xff80000033127808 */ /* 0x000fe40006800000 */
[-C--:B------:R-:W-:Y:S02]  /*14e90*/  ISETP.GE.AND P1, PT, R10, R2.reuse, PT ;  /* 0x000000020a00720c */ /* 0x080fe40003f26270 */
[CC--:B------:R-:W-:Y:S02]  /*14ea0*/  ISETP.GE.AND P6, PT, R37.reuse, R2.reuse, PT ;  /* 0x000000022500720c */ /* 0x0c0fe40003fc6270 */
[CC--:B--2---:R-:W-:Y:S01]  /*14eb0*/  FFMA.FTZ R84, R0.reuse, R9.reuse, R84 ;  /* 0x0000000900547223 */ /* 0x0c4fe20000010054 */
[----:B------:R-:W2:Y:S01]  /*14ec0*/  I2F R11, R10 ;  /* 0x0000000a000b7306 */ /* 0x000ea20000201400 */
[C---:B------:R-:W-:Y:S01]  /*14ed0*/  FFMA.FTZ R86, R0.reuse, R9, R86 ;  /* 0x0000000900567223 */ /* 0x040fe20000010056 */
[----:B------:R-:W-:Y:S01]  /*14ee0*/  ISETP.GE.AND P4, PT, R37, R3, PT ;  /* 0x000000032500720c */ /* 0x000fe20003f86270 */
[-C--:B---3--:R-:W-:Y:S01]  /*14ef0*/  FFMA.FTZ R89, R0, R7.reuse, R89 ;  /* 0x0000000700597223 */ /* 0x088fe20000010059 */
[----:B------:R-:W-:Y:S01]  /*14f00*/  ISETP.GE.AND P5, PT, R36, R2, PT ;  /* 0x000000022400720c */ /* 0x000fe20003fa6270 */
[C---:B------:R-:W-:Y:S01]  /*14f10*/  FFMA.FTZ R91, R0.reuse, R7, R91 ;  /* 0x00000007005b7223 */ /* 0x040fe2000001005b */
[----:B------:R-:W-:Y:S01]  /*14f20*/  FSEL R15, R15, -INF , !P3 ;  /* 0xff8000000f0f7808 */ /* 0x000fe20005800000 */
[-C--:B------:R-:W-:Y:S01]  /*14f30*/  FFMA.FTZ R7, R0, R33.reuse, R42 ;  /* 0x0000002100077223 */ /* 0x080fe2000001002a */
[----:B-1----:R-:W-:Y:S01]  /*14f40*/  IADD3 R8, R44, 0x39, RZ ;  /* 0x000000392c087810 */ /* 0x002fe20007ffe0ff */
[-C--:B----4-:R-:W-:Y:S01]  /*14f50*/  FFMA.FTZ R85, R0, R6.reuse, R85 ;  /* 0x0000000600557223 */ /* 0x090fe20000010055 */
[----:B------:R-:W-:Y:S01]  /*14f60*/  FSEL R162, R64, -INF , !P6 ;  /* 0xff80000040a27808 */ /* 0x000fe20007000000 */
[----:B------:R-:W-:Y:S01]  /*14f70*/  FFMA.FTZ R87, R0, R6, R87 ;  /* 0x0000000600577223 */ /* 0x000fe20000010057 */
[----:B------:R-:W1:Y:S01]  /*14f80*/  I2F R9, R8 ;  /* 0x0000000800097306 */ /* 0x000e620000201400 */
[----:B------:R-:W-:Y:S01]  /*14f90*/  FSEL R169, R66, -INF , !P4 ;  /* 0xff80000042a97808 */ /* 0x000fe20006000000 */
[C---:B------:R-:W-:Y:S01]  /*14fa0*/  FFMA.FTZ R6, R0.reuse, R33, R40 ;  /* 0x0000002100067223 */ /* 0x040fe20000010028 */
[----:B------:R-:W-:Y:S01]  /*14fb0*/  FSEL R165, R65, -INF , !P5 ;  /* 0xff80000041a57808 */ /* 0x000fe20006800000 */
[CC--:B--2---:R-:W-:Y:S01]  /*14fc0*/  FFMA.FTZ R80, R0.reuse, R11.reuse, R80 ;  /* 0x0000000b00507223 */ /* 0x0c4fe20000010050 */
[C---:B------:R-:W-:Y:S01]  /*14fd0*/  ISETP.GE.AND P3, PT, R27.reuse, R2, PT ;  /* 0x000000021b00720c */ /* 0x040fe20003f66270 */
[----:B------:R-:W-:Y:S01]  /*14fe0*/  FFMA.FTZ R82, R0, R11, R82 ;  /* 0x0000000b00527223 */ /* 0x000fe20000010052 */
[----:B------:R-:W-:-:S02]  /*14ff0*/  ISETP.GE.AND P6, PT, R27, R3, PT ;  /* 0x000000031b00720c */ /* 0x000fc40003fc6270 */
[----:B------:R-:W-:Y:S02]  /*15000*/  FSEL R173, R80, -INF , !P1 ;  /* 0xff80000050ad7808 */ /* 0x000fe40004800000 */
[----:B------:R-:W-:Y:S02]  /*15010*/  ISETP.GE.AND P1, PT, R134, 0x2, PT ;  /* 0x000000028600780c */ /* 0x000fe40003f26270 */
[C---:B------:R-:W-:Y:S02]  /*15020*/  ISETP.GE.AND P4, PT, R26.reuse, R2, PT ;  /* 0x000000021a00720c */ /* 0x040fe40003f86270 */
[----:B------:R-:W-:Y:S01]  /*15030*/  ISETP.GE.AND P5, PT, R26, R3, PT ;  /* 0x000000031a00720c */ /* 0x000fe20003fa6270 */
[CC--:B-1----:R-:W-:Y:S01]  /*15040*/  FFMA.FTZ R81, R0.reuse, R9.reuse, R81 ;  /* 0x0000000900517223 */ /* 0x0c2fe20000010051 */
[----:B------:R-:W-:Y:S01]  /*15050*/  FSEL R164, R89, -INF , !P3 ;  /* 0xff80000059a47808 */ /* 0x000fe20005800000 */
[----:B------:R-:W-:Y:S01]  /*15060*/  FFMA.FTZ R83, R0, R9, R83 ;  /* 0x0000000900537223 */ /* 0x000fe20000010053 */
[----:B------:R-:W-:-:S02]  /*15070*/  FSEL R175, R91, -INF , !P6 ;  /* 0xff8000005baf7808 */ /* 0x000fc40007000000 */
[----:B------:R-:W-:Y:S02]  /*15080*/  FSEL R216, R84, -INF , !P4 ;  /* 0xff80000054d87808 */ /* 0x000fe40006000000 */
[----:B------:R-:W-:Y:S02]  /*15090*/  FSEL R142, R86, -INF , !P5 ;  /* 0xff800000568e7808 */ /* 0x000fe40006800000 */
[----:B------:R-:W-:Y:S02]  /*150a0*/  FSEL R174, R85, -INF , !P2 ;  /* 0xff80000055ae7808 */ /* 0x000fe40005000000 */
[----:B------:R-:W-:Y:S01]  /*150b0*/  FSEL R141, R87, -INF , !P0 ;  /* 0xff800000578d7808 */ /* 0x000fe20004000000 */
[----:B------:R-:W-:Y:S01]  /*150c0*/  BAR.SYNC.DEFER_BLOCKING 0x0 ;  /* 0x0000000000007b1d */ /* 0x000fe20000010000 */
[----:B------:R-:W-:Y:S02]  /*150d0*/  ISETP.GE.AND P3, PT, R10, R3, PT ;  /* 0x000000030a00720c */ /* 0x000fe40003f66270 */
[----:B------:R-:W-:-:S02]  /*150e0*/  ISETP.GE.AND P6, PT, R44, R2, PT ;  /* 0x000000022c00720c */ /* 0x000fc40003fc6270 */
[-C--:B------:R-:W-:Y:S02]  /*150f0*/  ISETP.GE.AND P4, PT, R44, R3.reuse, PT ;  /* 0x000000032c00720c */ /* 0x080fe40003f86270 */
[C---:B------:R-:W-:Y:S02]  /*15100*/  ISETP.GE.AND P5, PT, R8.reuse, R2, PT ;  /* 0x000000020800720c */ /* 0x040fe40003fa6270 */
[----:B------:R-:W-:Y:S02]  /*15110*/  ISETP.GE.AND P2, PT, R8, R3, PT ;  /* 0x000000030800720c */ /* 0x000fe40003f46270 */
[----:B------:R-:W-:Y:S02]  /*15120*/  ISETP.NE.U32.AND P0, PT, R212, RZ, PT ;  /* 0x000000ffd400720c */ /* 0x000fe40003f05070 */
[----:B------:R-:W-:Y:S02]  /*15130*/  FSEL R140, R82, -INF , !P3 ;  /* 0xff800000528c7808 */ /* 0x000fe40005800000 */
[----:B------:R-:W-:-:S02]  /*15140*/  ISETP.NE.AND.EX P0, PT, R213, RZ, PT, P0 ;  /* 0x000000ffd500720c */ /* 0x000fc40003f05300 */
[----:B------:R-:W-:Y:S02]  /*15150*/  FSEL R6, R6, -INF , !P6 ;  /* 0xff80000006067808 */ /* 0x000fe40007000000 */
[----:B------:R-:W-:Y:S02]  /*15160*/  FSEL R7, R7, -INF , !P4 ;  /* 0xff80000007077808 */ /* 0x000fe40006000000 */
[----:B------:R-:W-:Y:S02]  /*15170*/  FSEL R143, R81, -INF , !P5 ;  /* 0xff800000518f7808 */ /* 0x000fe40006800000 */
[----:B------:R-:W-:Y:S01]  /*15180*/  FSEL R166, R83, -INF , !P2 ;  /* 0xff80000053a67808 */ /* 0x000fe20005000000 */
        /* <DEDUP_REMOVED lines=21> */
[----:B------:R-:W2:Y:S04]  /*152e0*/  LD.E.64 R26, [R12.64+0x20] ;  /* 0x000020060c1a7980 */ /* 0x000ea8000c101b00 */
[----:B------:R-:W-:-:S04]  /*152f0*/  IMAD.HI.U32 R21, R19, R10, RZ ;  /* 0x0000000a13157227 */ /* 0x000fc800078e00ff */
[----:B------:R-:W-:-:S04]  /*15300*/  IMAD.HI.U32 R19, R19, R8, RZ ;  /* 0x0000000813137227 */ /* 0x000fc800078e00ff */
[-C--:B------:R-:W-:Y:S02]  /*15310*/  IMAD R8, R19, R9.reuse, R8 ;  /* 0x0000000913087224 */ /* 0x080fe400078e0208 */
[----:B------:R-:W-:-:S03]  /*15320*/  IMAD R10, R21, R9, R10 ;  /* 0x00000009150a7224 */ /* 0x000fc600078e020a */
[C---:B------:R-:W-:Y:S02]  /*15330*/  ISETP.GT.U32.AND P3, PT, R11.reuse, R8, PT ;  /* 0x000000080b00720c */ /* 0x040fe40003f64070 */
[----:B------:R-:W-:-:S11]  /*15340*/  ISETP.GT.U32.AND P2, PT, R11, R10, PT ;  /* 0x0000000a0b00720c */ /* 0x000fd60003f44070 */
[--C-:B------:R-:W-:Y:S01]  /*15350*/  @!P3 IMAD.IADD R8, R8, 0x1, -R11.reuse ;  /* 0x000000010808b824 */ /* 0x100fe200078e0a0b */
[----:B------:R-:W-:Y:S01]  /*15360*/  @!P3 IADD3 R19, R19, 0x1, RZ ;  /* 0x000000011313b810 */ /* 0x000fe20007ffe0ff */
[----:B------:R-:W-:Y:S01]  /*15370*/  @!P2 IMAD.IADD R10, R10, 0x1, -R11 ;  /* 0x000000010a0aa824 */ /* 0x000fe200078e0a0b */
[----:B------:R-:W-:Y:S02]  /*15380*/  @!P2 IADD3 R21, R21, 0x1, RZ ;  /* 0x000000011515a810 */ /* 0x000fe40007ffe0ff */
[-C--:B------:R-:W-:Y:S02]  /*15390*/  ISETP.GE.U32.AND P5, PT, R8, R11.reuse, PT ;  /* 0x0000000b0800720c */ /* 0x080fe40003fa6070 */
[----:B------:R-:W-:Y:S02]  /*153a0*/  ISETP.GE.U32.AND P6, PT, R10, R11, PT ;  /* 0x0000000b0a00720c */ /* 0x000fe40003fc6070 */
[----:B------:R-:W-:Y:S02]  /*153b0*/  ISETP.GE.AND P2, PT, R20, RZ, PT ;  /* 0x000000ff1400720c */ /* 0x000fe40003f46270 */
[----:B------:R-:W-:-:S02]  /*153c0*/  ISETP.NE.AND P3, PT, R23, RZ, PT ;  /* 0x000000ff1700720c */ /* 0x000fc40003f65270 */
[----:B------:R-:W-:-:S05]  /*153d0*/  LOP3.LUT R10, RZ, R23, RZ, 0x33, !PT ;  /* 0x00000017ff0a7212 */ /* 0x000fca00078e33ff */
        /* <DEDUP_REMOVED lines=25> */
.L_x_2930:
[----:B------:R-:W2:Y:S02]  /*15570*/  LD.E R10, [R12.64+0x38] ;  /* 0x000038060c0a7980 */ /* 0x000ea4000c101900 */
[----:B--2---:R-:W-:-:S04]  /*15580*/  LEA R10, -R10, RZ, 0x6 ;  /* 0x000000ff0a0a7211 */ /* 0x004fc800078e31ff */
[----:B------:R-:W-:Y:S02]  /*15590*/  SHF.R.S32.HI R8, RZ, 0x1f, R10 ;  /* 0x0000001fff087819 */ /* 0x000fe4000001140a */
.L_x_2931:
[----:B------:R-:W-:Y:S05]  /*155a0*/  BSYNC B0 ;  /* 0x0000000000007941 */ /* 0x000fea0003800000 */
.L_x_2929:
[C---:B------:R-:W-:Y:S02]  /*155b0*/  LOP3.LUT P6, RZ, R215.reuse, 0x1, RZ, 0xc0, !PT ;  /* 0x00000001d7ff7812 */ /* 0x040fe400078cc0ff */
[C---:B------:R-:W-:Y:S02]  /*155c0*/  LOP3.LUT P5, RZ, R215.reuse, 0x2, RZ, 0xc0, !PT ;  /* 0x00000002d7ff7812 */ /* 0x040fe400078ac0ff */
[----:B------:R-:W-:Y:S02]  /*155d0*/  LOP3.LUT P4, RZ, R215, 0x4, RZ, 0xc0, !PT ;  /* 0x00000004d7ff7812 */ /* 0x000fe4000788c0ff */
[C---:B------:R-:W-:Y:S02]  /*155e0*/  LEA R36, P3, R10.reuse, R204, 0x1 ;  /* 0x000000cc0a247211 */ /* 0x040fe400078608ff */
[C---:B------:R-:W-:Y:S02]  /*155f0*/  IADD3 R11, P2, R10.reuse, R201, RZ ;  /* 0x000000c90a0b7210 */ /* 0x040fe40007f5e0ff */
[----:B------:R-:W-:-:S03]  /*15600*/  LEA.HI.X R37, R10, R203, R8, 0x1, P3 ;  /* 0x000000cb0a257211 */ /* 0x000fc600018f0c08 */
        /* <DEDUP_REMOVED lines=9> */
[C---:B------:R-:W-:Y:S02]  /*156a0*/  @P5 LEA.HI.X R23, R11.reuse, R203, R10, 0x1, P3 ;  /* 0x000000cb0b175211 */ /* 0x040fe400018f0c0a */
[C---:B------:R-:W-:Y:S02]  /*156b0*/  @P4 LEA R20, P2, R11.reuse, R204, 0x1 ;  /* 0x000000cc0b144211 */ /* 0x040fe400078408ff */
[----:B------:R-:W-:-:S02]  /*156c0*/  IADD3 R9, P3, R11, R201, RZ ;  /* 0x000000c90b097210 */ /* 0x000fc40007f7e0ff */
        /* <DEDUP_REMOVED lines=78> */
.L_x_2928:
[----:B------:R-:W-:Y:S05]  /*15bb0*/  BSYNC B1 ;  /* 0x0000000000017941 */ /* 0x000fea0003800000 */
.L_x_2927:
[----:B------:R-:W2:Y:S01]  /*15bc0*/  LD.E R168, [R12.64+0xdc] ;  /* 0x0000dc060ca87980 */ /* 0x000ea2000c101900 */
[----:B-1----:R-:W-:-:S02]  /*15bd0*/  FMNMX.FTZ R8, R6, R31, !PT ;  /* 0x0000001f06087209 */ /* 0x002fc40007810000 */
[----:B------:R-:W-:Y:S02]  /*15be0*/  FMNMX.FTZ R10, R7, R32, !PT ;  /* 0x00000020070a7209 */ /* 0x000fe40007810000 */
[----:B------:R-:W-:Y:S02]  /*15bf0*/  FMNMX.FTZ R9, R35, R8, !PT ;  /* 0x0000000823097209 */ /* 0x000fe40007810000 */
[----:B------:R-:W-:Y:S02]  /*15c00*/  SHF.L.U32 R198, R54, 0x1, RZ ;  /* 0x0000000136c67819 */ /* 0x000fe400000006ff */
[----:B------:R-:W-:Y:S02]  /*15c10*/  FMNMX.FTZ R9, R34, R9, !PT ;  /* 0x0000000922097209 */ /* 0x000fe40007810000 */
[----:B------:R-:W-:Y:S01]  /*15c20*/  LEA R196, R55, R198, 0x1 ;  /* 0x000000c637c47211 */ /* 0x000fe200078e08ff */
[----:B------:R-:W-:Y:S01]  /*15c30*/  LDSM.16.MT88.4 R64, [R198+0xe000] ;  /* 0x00e00000c640783b */ /* 0x000fe20000004200 */
[----:B------:R-:W-:-:S02]  /*15c40*/  FMNMX.FTZ R9, R28, R9, !PT ;  /* 0x000000091c097209 */ /* 0x000fc40007810000 */
[----:B------:R-:W-:Y:S01]  /*15c50*/  LEA R197, R57, R198, 0x1 ;  /* 0x000000c639c57211 */ /* 0x000fe200078e08ff */
[----:B------:R-:W-:Y:S01]  /*15c60*/  LDSM.16.MT88.4 R80, [R196+0xe000] ;  /* 0x00e00000c450783b */ /* 0x000fe20000004200 */
[----:B------:R-:W-:Y:S02]  /*15c70*/  FMNMX.FTZ R9, R24, R9, !PT ;  /* 0x0000000918097209 */ /* 0x000fe40007810000 */
[----:B------:R-:W-:Y:S01]  /*15c80*/  LEA R195, R55, R197, 0x1 ;  /* 0x000000c537c37211 */ /* 0x000fe200078e08ff */
        /* <DEDUP_REMOVED lines=60> */
[----:B------:R-:W1:Y:S01]  /*16050*/  MUFU.EX2 R155, R155 ;  /* 0x0000009b009b7308 */ /* 0x000e620000000800 */
[-CC-:B------:R-:W-:Y:S02]  /*16060*/  FFMA.FTZ R148, R4, R168.reuse, -R171.reuse ;  /* 0x000000a804947223 */ /* 0x180fe400000108ab */
[-C--:B------:R-:W-:Y:S02]  /*16070*/  FFMA.FTZ R145, R5, R168.reuse, -R171 ;  /* 0x000000a805917223 */ /* 0x080fe400000108ab */
[----:B------:R-:W2:Y:S01]  /*16080*/  LDSM.16.MT88.4 R4, [R195+0x10000] ;  /* 0x01000000c304783b */ /* 0x000ea20000004200 */
[-CC-:B------:R-:W-:Y:S02]  /*16090*/  FFMA.FTZ R153, R16, R168.reuse, -R167.reuse ;  /* 0x000000a810997223 */ /* 0x180fe400000108a7 */
[----:B------:R-:W-:Y:S01]  /*160a0*/  MUFU.EX2 R154, R154 ;  /* 0x0000009a009a7308 */ /* 0x000fe20000000800 */
[----:B------:R-:W-:-:S02]  /*160b0*/  FFMA.FTZ R146, R18, R168, -R167 ;  /* 0x000000a812927223 */ /* 0x000fc400000108a7 */
[-C--:B------:R-:W-:Y:S02]  /*160c0*/  FFMA.FTZ R151, R17, R168.reuse, -R167 ;  /* 0x000000a811977223 */ /* 0x080fe400000108a7 */
[----:B------:R-:W3:Y:S01]  /*160d0*/  LDSM.16.MT88.4 R16, [R196+0xe800] ;  /* 0x00e80000c410783b */ /* 0x000ee20000004200 */
[--C-:B------:R-:W-:Y:S02]  /*160e0*/  FFMA.FTZ R152, R28, R168, -R171.reuse ;  /* 0x000000a81c987223 */ /* 0x100fe400000108ab */
[----:B------:R-:W4:Y:S01]  /*160f0*/  MUFU.EX2 R149, R149 ;  /* 0x0000009500957308 */ /* 0x000f220000000800 */
[----:B-1----:R-:W-:Y:S01]  /*16100*/  F2FP.BF16.PACK_AB R112, R155, R156 ;  /* 0x0000009c9b70723e */ /* 0x002fe200000010ff */
[-C--:B------:R-:W-:Y:S01]  /*16110*/  FFMA.FTZ R147, R24, R168.reuse, -R171 ;  /* 0x000000a818937223 */ /* 0x080fe200000108ab */
[----:B------:R-:W-:Y:S01]  /*16120*/  LDSM.16.MT88.4 R28, [R195+0xc800] ;  /* 0x00c80000c31c783b */ /* 0x000fe20000004200 */
[-C--:B------:R-:W-:Y:S02]  /*16130*/  FFMA.FTZ R144, R15, R168.reuse, -R167 ;  /* 0x000000a80f907223 */ /* 0x080fe400000108a7 */
[-CC-:B------:R-:W-:Y:S01]  /*16140*/  FFMA.FTZ R162, R162, R168.reuse, -R171.reuse ;  /* 0x000000a8a2a27223 */ /* 0x180fe200000108ab */
[----:B------:R-:W1:Y:S01]  /*16150*/  LDSM.16.MT88.4 R12, [R195+0xe800] ;  /* 0x00e80000c30c783b */ /* 0x000e620000004200 */
[----:B------:R-:W-:Y:S01]  /*16160*/  MUFU.EX2 R157, R157 ;  /* 0x0000009d009d7308 */ /* 0x000fe20000000800 */
[----:B------:R-:W-:-:S02]  /*16170*/  FFMA.FTZ R165, R165, R168, -R171 ;  /* 0x000000a8a5a57223 */ /* 0x000fc400000108ab */
[----:B------:R-:W-:Y:S01]  /*16180*/  LDSM.16.MT88.4 R24, [R197+0xe800] ;  /* 0x00e80000c518783b */ /* 0x000fe20000004200 */
[-CC-:B------:R-:W-:Y:S02]  /*16190*/  FFMA.FTZ R163, R163, R168.reuse, -R171.reuse ;  /* 0x000000a8a3a37223 */ /* 0x180fe400000108ab */
[----:B------:R-:W-:Y:S02]  /*161a0*/  FFMA.FTZ R164, R164, R168, -R171 ;  /* 0x000000a8a4a47223 */ /* 0x000fe400000108ab */
[----:B------:R-:W5:Y:S01]  /*161b0*/  MUFU.EX2 R158, R158 ;  /* 0x0000009e009e7308 */ /* 0x000f620000000800 */
[----:B----4-:R-:W-:Y:S01]  /*161c0*/  F2FP.BF16.PACK_AB R114, R149, R154 ;  /* 0x0000009a9572723e */ /* 0x010fe200000010ff */
[-CC-:B------:R-:W-:Y:S02]  /*161d0*/  FFMA.FTZ R169, R169, R168.reuse, -R167.reuse ;  /* 0x000000a8a9a97223 */ /* 0x180fe400000108a7 */
[-CC-:B------:R-:W-:Y:S02]  /*161e0*/  FFMA.FTZ R170, R170, R168.reuse, -R167.reuse ;  /* 0x000000a8aaaa7223 */ /* 0x180fe400000108a7 */
[----:B------:R-:W-:-:S02]  /*161f0*/  FFMA.FTZ R172, R172, R168, -R167 ;  /* 0x000000a8acac7223 */ /* 0x000fc400000108a7 */
[----:B------:R-:W-:Y:S01]  /*16200*/  MUFU.EX2 R159, R159 ;  /* 0x0000009f009f7308 */ /* 0x000fe20000000800 */
[-C--:B------:R-:W-:Y:S02]  /*16210*/  FFMA.FTZ R175, R175, R168.reuse, -R167 ;  /* 0x000000a8afaf7223 */ /* 0x080fe400000108a7 */
[-CC-:B------:R-:W-:Y:S02]  /*16220*/  FFMA.FTZ R217, R174, R168.reuse, -R171.reuse ;  /* 0x000000a8aed97223 */ /* 0x180fe400000108ab */
[-CC-:B------:R-:W-:Y:S02]  /*16230*/  FFMA.FTZ R216, R216, R168.reuse, -R171.reuse ;  /* 0x000000a8d8d87223 */ /* 0x180fe400000108ab */
[-CC-:B------:R-:W-:Y:S01]  /*16240*/  FFMA.FTZ R173, R173, R168.reuse, -R171.reuse ;  /* 0x000000a8adad7223 */ /* 0x180fe200000108ab */
[----:B------:R-:W4:Y:S01]  /*16250*/  MUFU.EX2 R150, R150 ;  /* 0x0000009600967308 */ /* 0x000f220000000800 */
        /* <DEDUP_REMOVED lines=10> */
[----:B----4-:R-:W-:Y:S01]  /*16300*/  F2FP.BF16.PACK_AB R115, R150, R159 ;  /* 0x0000009f9673723e */ /* 0x010fe200000010ff */
[----:B------:R-:W4:Y:S01]  /*16310*/  MUFU.EX2 R147, R147 ;  /* 0x0000009300937308 */ /* 0x000f220000000800 */
        /* <DEDUP_REMOVED lines=48> */
[C---:B--2---:R-:W-:Y:S07]  /*16620*/  HMMA.16816.F32.BF16 R116, R112.reuse, R4, RZ ;  /* 0x000000047074723c */ /* 0x044fee00000418ff */
        /* <DEDUP_REMOVED lines=16> */
[C---:B---3--:R-:W-:Y:S08]  /*16730*/  HMMA.16816.F32.BF16 R76, R4.reuse, R16, R76 ;  /* 0x00000010044c723c */ /* 0x048ff0000004184c */
        /* <DEDUP_REMOVED lines=192> */
.L_x_2934:
[----:B------:R-:W-:Y:S02]  /*17340*/  ULDC.64 UR4, c[0x0][0x118] ;  /* 0x0000460000047ab9 */ /* 0x000fe40000000a00 */
[----:B------:R-:W2:Y:S02]  /*17350*/  LD.E R8, [R218.64+0x40] ;  /* 0x00004004da087980 */ /* 0x000ea4000c101900 */
[----:B--2---:R-:W-:-:S04]  /*17360*/  LEA R8, -R8, RZ, 0x6 ;  /* 0x000000ff08087211 */ /* 0x004fc800078e31ff */
[----:B------:R-:W-:Y:S02]  /*17370*/  SHF.R.S32.HI R4, RZ, 0x1f, R8 ;  /* 0x0000001fff047819 */ /* 0x000fe40000011408 */
.L_x_2935:
[----:B------:R-:W-:Y:S05]  /*17380*/  BSYNC B0 ;  /* 0x0000000000007941 */ /* 0x000fea0003800000 */
.L_x_2933:
[C---:B------:R-:W-:Y:S01]  /*17390*/  LOP3.LUT P5, RZ, R215.reuse, 0x1, RZ, 0xc0, !PT ;  /* 0x00000001d7ff7812 */ /* 0x040fe200078ac0ff */
[----:B------:R-:W-:Y:S01]  /*173a0*/  ULDC.64 UR4, c[0x0][0x118] ;  /* 0x0000460000047ab9 */ /* 0x000fe20000000a00 */
[C---:B------:R-:W-:Y:S01]  /*173b0*/  LOP3.LUT P2, RZ, R215.reuse, 0x2, RZ, 0xc0, !PT ;  /* 0x00000002d7ff7812 */ /* 0x040fe2000784c0ff */
[----:B------:R-:W-:Y:S01]  /*173c0*/  IMAD R135, R214, 0x40, R135 ;  /* 0x00000040d6877824 */ /* 0x000fe200078e0287 */
        /* <DEDUP_REMOVED lines=97> */
[----:B------:R-:W3:Y:S04]  /*179e0*/  LDSM.16.M88.4 R20, [R193+0x7800] ;  /* 0x00780000c114783b */ /* 0x000ee80000000200 */
[----:B------:R-:W-:Y:S04]  /*179f0*/  LDSM.16.M88.4 R164, [R192] ;  /* 0x00000000c0a4783b */ /* 0x000fe80000000200 */
[----:B----4-:R-:W4:Y:S04]  /*17a00*/  LDSM.16.M88.4 R8, [R191] ;  /* 0x00000000bf08783b */ /* 0x010f280000000200 */
[----:B------:R-:W4:Y:S04]  /*17a10*/  LDSM.16.M88.4 R136, [R187] ;  /* 0x00000000bb88783b */ /* 0x000f280000000200 */
[----:B--2---:R-:W2:Y:S04]  /*17a20*/  LDSM.16.M88.4 R4, [R186] ;  /* 0x00000000ba04783b */ /* 0x004ea80000000200 */
[----:B------:R-:W2:Y:S04]  /*17a30*/  LDSM.16.M88.4 R168, [R185] ;  /* 0x00000000b9a8783b */ /* 0x000ea80000000200 */
[----:B------:R-:W-:Y:S01]  /*17a40*/  LDSM.16.M88.4 R32, [R188+0x6000] ;  /* 0x00600000bc20783b */ /* 0x000fe20000000200 */
[C---:B-----5:R-:W-:Y:S03]  /*17a50*/  HMMA.16816.F32.BF16 R16, R140.reuse, R12, RZ ;  /* 0x0000000c8c10723c */ /* 0x060fe600000418ff */
[----:B-1----:R-:W-:Y:S04]  /*17a60*/  LDSM.16.M88.4 R28, [R188+0x6800] ;  /* 0x00680000bc1c783b */ /* 0x002fe80000000200 */
[----:B------:R-:W-:Y:S01]  /*17a70*/  LDSM.16.M88.4 R24, [R188+0x7800] ;  /* 0x00780000bc18783b */ /* 0x000fe20000000200 */
[C---:B------:R-:W-:Y:S03]  /*17a80*/  HMMA.16816.F32.BF16 R12, R140.reuse, R14, RZ ;  /* 0x0000000e8c0c723c */ /* 0x040fe600000418ff */
[----:B------:R-:W-:Y:S04]  /*17a90*/  LDSM.16.M88.4 R172, [R184+0x800] ;  /* 0x00080000b8ac783b */ /* 0x000fe80000000200 */
[----:B------:R-:W-:Y:S01]  /*17aa0*/  LDSM.16.M88.4 R220, [R192+0x2000] ;  /* 0x00200000c0dc783b */ /* 0x000fe20000000200 */
[C---:B---3--:R-:W-:Y:S03]  /*17ab0*/  HMMA.16816.F32.BF16 R160, R140.reuse, R156, RZ ;  /* 0x0000009c8ca0723c */ /* 0x048fe600000418ff */
[----:B------:R-:W0:Y:S05]  /*17ac0*/  LDGDEPBAR ;  /* 0x00000000000079af */ /* 0x000e2a0000000000 */
[C---:B------:R-:W-:Y:S08]  /*17ad0*/  HMMA.16816.F32.BF16 R152, R140.reuse, R148, RZ ;  /* 0x000000948c98723c */ /* 0x040ff000000418ff */
[C---:B------:R-:W-:Y:S08]  /*17ae0*/  HMMA.16816.F32.BF16 R156, R140.reuse, R158, RZ ;  /* 0x0000009e8c9c723c */ /* 0x040ff000000418ff */
[C---:B------:R-:W-:Y:S08]  /*17af0*/  HMMA.16816.F32.BF16 R148, R140.reuse, R150, RZ ;  /* 0x000000968c94723c */ /* 0x040ff000000418ff */
[C---:B------:R-:W-:Y:S08]  /*17b00*/  HMMA.16816.F32.BF16 R144, R140.reuse, R20, RZ ;  /* 0x000000148c90723c */ /* 0x040ff000000418ff */
[----:B------:R-:W-:Y:S01]  /*17b10*/  HMMA.16816.F32.BF16 R140, R140, R22, RZ ;  /* 0x000000168c8c723c */ /* 0x000fe200000418ff */
[----:B------:R-:W1:Y:S07]  /*17b20*/  LDSM.16.M88.4 R20, [R190] ;  /* 0x00000000be14783b */ /* 0x000e6e0000000200 */
[C---:B----4-:R-:W-:Y:S08]  /*17b30*/  HMMA.16816.F32.BF16 R16, R164.reuse, R8, R16 ;  /* 0x00000008a410723c */ /* 0x050ff00000041810 */
[C---:B------:R-:W-:Y:S01]  /*17b40*/  HMMA.16816.F32.BF16 R12, R164.reuse, R10, R12 ;  /* 0x0000000aa40c723c */ /* 0x040fe2000004180c */
[----:B------:R-:W3:Y:S07]  /*17b50*/  LDSM.16.M88.4 R8, [R188+0x7000] ;  /* 0x00700000bc08783b */ /* 0x000eee0000000200 */
[C---:B------:R-:W-:Y:S08]  /*17b60*/  HMMA.16816.F32.BF16 R160, R164.reuse, R136, R160 ;  /* 0x00000088a4a0723c */ /* 0x040ff000000418a0 */
[C---:B------:R-:W-:Y:S01]  /*17b70*/  HMMA.16816.F32.BF16 R156, R164.reuse, R138, R156 ;  /* 0x0000008aa49c723c */ /* 0x040fe2000004189c */
[----:B------:R-:W-:Y:S07]  /*17b80*/  LDSM.16.M88.4 R136, [R189] ;  /* 0x00000000bd88783b */ /* 0x000fee0000000200 */
[C---:B--2---:R-:W-:Y:S08]  /*17b90*/  HMMA.16816.F32.BF16 R152, R164.reuse, R4, R152 ;  /* 0x00000004a498723c */ /* 0x044ff00000041898 */
[C---:B------:R-:W-:Y:S01]  /*17ba0*/  HMMA.16816.F32.BF16 R148, R164.reuse, R6, R148 ;  /* 0x00000006a494723c */ /* 0x040fe20000041894 */
[----:B------:R-:W2:Y:S07]  /*17bb0*/  LDSM.16.M88.4 R4, [R184] ;  /* 0x00000000b804783b */ /* 0x000eae0000000200 */
[C---:B------:R-:W-:Y:S08]  /*17bc0*/  HMMA.16816.F32.BF16 R144, R164.reuse, R168, R144 ;  /* 0x000000a8a490723c */ /* 0x040ff00000041890 */
[----:B------:R-:W-:Y:S01]  /*17bd0*/  HMMA.16816.F32.BF16 R140, R164, R170, R140 ;  /* 0x000000aaa48c723c */ /* 0x000fe2000004188c */
[----:B------:R-:W4:Y:S04]  /*17be0*/  LDSM.16.M88.4 R168, [R184+0x1000] ;  /* 0x00100000b8a8783b */ /* 0x000f280000000200 */
[----:B------:R-:W5:Y:S03]  /*17bf0*/  LDSM.16.M88.4 R164, [R184+0x1800] ;  /* 0x00180000b8a4783b */ /* 0x000f660000000200 */
[C---:B-1----:R-:W-:Y:S08]  /*17c00*/  HMMA.16816.F32.BF16 R16, R20.reuse, R32, R16 ;  /* 0x000000201410723c */ /* 0x042ff00000041810 */
[C---:B------:R-:W-:Y:S01]  /*17c10*/  HMMA.16816.F32.BF16 R12, R20.reuse, R34, R12 ;  /* 0x00000022140c723c */ /* 0x040fe2000004180c */
[----:B------:R-:W-:Y:S07]  /*17c20*/  LDSM.16.M88.4 R32, [R193+0x8000] ;  /* 0x00800000c120783b */ /* 0x000fee0000000200 */
[C---:B---3--:R-:W-:Y:S08]  /*17c30*/  HMMA.16816.F32.BF16 R152, R20.reuse, R8, R152 ;  /* 0x000000081498723c */ /* 0x048ff00000041898 */
[C---:B------:R-:W-:Y:S01]  /*17c40*/  HMMA.16816.F32.BF16 R148, R20.reuse, R10, R148 ;  /* 0x0000000a1494723c */ /* 0x040fe20000041894 */
[----:B------:R-:W1:Y:S07]  /*17c50*/  LDSM.16.M88.4 R8, [R194+0x2000] ;  /* 0x00200000c208783b */ /* 0x000e6e0000000200 */
[C---:B------:R-:W-:Y:S08]  /*17c60*/  HMMA.16816.F32.BF16 R160, R20.reuse, R28, R160 ;  /* 0x0000001c14a0723c */ /* 0x040ff000000418a0 */
[C---:B------:R-:W-:Y:S01]  /*17c70*/  HMMA.16816.F32.BF16 R156, R20.reuse, R30, R156 ;  /* 0x0000001e149c723c */ /* 0x040fe2000004189c */
[----:B------:R-:W3:Y:S07]  /*17c80*/  LDSM.16.M88.4 R28, [R193+0x8800] ;  /* 0x00880000c11c783b */ /* 0x000eee0000000200 */
[C---:B------:R-:W-:Y:S08]  /*17c90*/  HMMA.16816.F32.BF16 R144, R20.reuse, R24, R144 ;  /* 0x000000181490723c */ /* 0x040ff00000041890 */
[----:B------:R-:W-:Y:S01]  /*17ca0*/  HMMA.16816.F32.BF16 R140, R20, R26, R140 ;  /* 0x0000001a148c723c */ /* 0x000fe2000004188c */
[----:B------:R-:W1:Y:S04]  /*17cb0*/  LDSM.16.M88.4 R24, [R193+0x9000] ;  /* 0x00900000c118783b */ /* 0x000e680000000200 */
[----:B------:R-:W1:Y:S03]  /*17cc0*/  LDSM.16.M88.4 R20, [R193+0x9800] ;  /* 0x00980000c114783b */ /* 0x000e660000000200 */
[C---:B--2---:R-:W-:Y:S08]  /*17cd0*/  HMMA.16816.F32.BF16 R16, R136.reuse, R4, R16 ;  /* 0x000000048810723c */ /* 0x044ff00000041810 */
[C---:B------:R-:W-:Y:S01]  /*17ce0*/  HMMA.16816.F32.BF16 R12, R136.reuse, R6, R12 ;  /* 0x00000006880c723c */ /* 0x040fe2000004180c */
[----:B------:R-:W2:Y:S07]  /*17cf0*/  LDSM.16.M88.4 R4, [R183] ;  /* 0x00000000b704783b */ /* 0x000eae0000000200 */
[C---:B------:R-:W-:Y:S08]  /*17d00*/  HMMA.16816.F32.BF16 R160, R136.reuse, R172, R160 ;  /* 0x000000ac88a0723c */ /* 0x040ff000000418a0 */
[C---:B------:R-:W-:Y:S01]  /*17d10*/  HMMA.16816.F32.BF16 R156, R136.reuse, R174, R156 ;  /* 0x000000ae889c723c */ /* 0x040fe2000004189c */
[----:B------:R-:W2:Y:S07]  /*17d20*/  LDSM.16.M88.4 R172, [R182] ;  /* 0x00000000b6ac783b */ /* 0x000eae0000000200 */
[C---:B----4-:R-:W-:Y:S08]  /*17d30*/  HMMA.16816.F32.BF16 R152, R136.reuse, R168, R152 ;  /* 0x000000a88898723c */ /* 0x050ff00000041898 */
[C---:B------:R-:W-:Y:S01]  /*17d40*/  HMMA.16816.F32.BF16 R148, R136.reuse, R170, R148 ;  /* 0x000000aa8894723c */ /* 0x040fe20000041894 */
[----:B------:R-:W4:Y:S07]  /*17d50*/  LDSM.16.M88.4 R168, [R181] ;  /* 0x00000000b5a8783b */ /* 0x000f2e0000000200 */
[C---:B-----5:R-:W-:Y:S08]  /*17d60*/  HMMA.16816.F32.BF16 R144, R136.reuse, R164, R144 ;  /* 0x000000a48890723c */ /* 0x060ff00000041890 */
[----:B------:R-:W-:Y:S01]  /*17d70*/  HMMA.16816.F32.BF16 R140, R136, R166, R140 ;  /* 0x000000a6888c723c */ /* 0x000fe2000004188c */
[----:B------:R-:W5:Y:S04]  /*17d80*/  LDSM.16.M88.4 R164, [R180] ;  /* 0x00000000b4a4783b */ /* 0x000f680000000200 */
[----:B------:R-:W-:Y:S03]  /*17d90*/  LDSM.16.M88.4 R136, [R190+0x2000] ;  /* 0x00200000be88783b */ /* 0x000fe60000000200 */
[C---:B-1----:R-:W-:Y:S08]  /*17da0*/  HMMA.16816.F32.BF16 R16, R8.reuse, R32, R16 ;  /* 0x000000200810723c */ /* 0x042ff00000041810 */
[C---:B------:R-:W-:Y:S01]  /*17db0*/  HMMA.16816.F32.BF16 R12, R8.reuse, R34, R12 ;  /* 0x00000022080c723c */ /* 0x040fe2000004180c */
[----:B------:R-:W1:Y:S07]  /*17dc0*/  LDSM.16.M88.4 R32, [R188+0x8000] ;  /* 0x00800000bc20783b */ /* 0x000e6e0000000200 */
[C---:B---3--:R-:W-:Y:S08]  /*17dd0*/  HMMA.16816.F32.BF16 R160, R8.reuse, R28, R160 ;  /* 0x0000001c08a0723c */ /* 0x048ff000000418a0 */
[C---:B------:R-:W-:Y:S01]  /*17de0*/  HMMA.16816.F32.BF16 R156, R8.reuse, R30, R156 ;  /* 0x0000001e089c723c */ /* 0x040fe2000004189c */
[----:B------:R-:W3:Y:S07]  /*17df0*/  LDSM.16.M88.4 R28, [R188+0x8800] ;  /* 0x00880000bc1c783b */ /* 0x000eee0000000200 */
[C---:B------:R-:W-:Y:S08]  /*17e00*/  HMMA.16816.F32.BF16 R152, R8.reuse, R24, R152 ;  /* 0x000000180898723c */ /* 0x040ff00000041898 */
        /* <DEDUP_REMOVED lines=9> */
[C---:B------:R-:W-:Y:S08]  /*17ea0*/  HMMA.16816.F32.BF16 R160, R220.reuse, R172, R160 ;  /* 0x000000acdca0723c */ /* 0x040ff000000418a0 */
[C---:B------:R-:W-:Y:S08]  /*17eb0*/  HMMA.16816.F32.BF16 R156, R220.reuse, R174, R156 ;  /* 0x000000aedc9c723c */ /* 0x040ff0000004189c */
[C---:B----4-:R-:W-:Y:S08]  /*17ec0*/  HMMA.16816.F32.BF16 R152, R220.reuse, R168, R152 ;  /* 0x000000a8dc98723c */ /* 0x050ff00000041898 */
[C---:B------:R-:W-:Y:S08]  /*17ed0*/  HMMA.16816.F32.BF16 R148, R220.reuse, R170, R148 ;  /* 0x000000aadc94723c */ /* 0x040ff00000041894 */
[C---:B-----5:R-:W-:Y:S08]  /*17ee0*/  HMMA.16816.F32.BF16 R144, R220.reuse, R164, R144 ;  /* 0x000000a4dc90723c */ /* 0x060ff00000041890 */
[----:B------:R-:W-:Y:S01]  /*17ef0*/  HMMA.16816.F32.BF16 R164, R220, R166, R140 ;  /* 0x000000a6dca4723c */ /* 0x000fe2000004188c */
[----:B------:R-:W4:Y:S07]  /*17f00*/  LDSM.16.M88.4 R140, [R184+0x2800] ;  /* 0x00280000b88c783b */ /* 0x000f2e0000000200 */
        /* <DEDUP_REMOVED lines=13> */
[C---:B--2---:R-:W-:Y:S08]  /*17fe0*/  HMMA.16816.F32.BF16 R16, R8.reuse, R4, R16 ;  /* 0x000000040810723c */ /* 0x044ff00000041810 */
[C---:B------:R-:W-:Y:S01]  /*17ff0*/  HMMA.16816.F32.BF16 R12, R8.reuse, R6, R12 ;  /* 0x00000006080c723c */ /* 0x040fe2000004180c */
[----:B------:R-:W2:Y:S07]  /*18000*/  LDSM.16.M88.4 R4, [R193+0xa800] ;  /* 0x00a80000c104783b */ /* 0x000eae0000000200 */
[C---:B----4-:R-:W-:Y:S08]  /*18010*/  HMMA.16816.F32.BF16 R160, R8.reuse, R140, R160 ;  /* 0x0000008c08a0723c */ /* 0x050ff000000418a0 */
[C---:B------:R-:W-:Y:S01]  /*18020*/  HMMA.16816.F32.BF16 R156, R8.reuse, R142, R156 ;  /* 0x0000008e089c723c */ /* 0x040fe2000004189c */
[----:B------:R-:W-:Y:S07]  /*18030*/  LDSM.16.M88.4 R140, [R193+0xb800] ;  /* 0x00b80000c18c783b */ /* 0x000fee0000000200 */
[C---:B-1----:R-:W-:Y:S08]  /*18040*/  HMMA.16816.F32.BF16 R152, R8.reuse, R32, R152 ;  /* 0x000000200898723c */ /* 0x042ff00000041898 */
[----:B------:R-:W-:Y:S01]  /*18050*/  HMMA.16816.F32.BF16 R168, R8, R34, R148 ;  /* 0x0000002208a8723c */ /* 0x000fe20000041894 */
[----:B------:R-:W-:Y:S04]  /*18060*/  LDSM.16.M88.4 R148, [R192+0x4000] ;  /* 0x00400000c094783b */ /* 0x000fe80000000200 */
[----:B------:R-:W1:Y:S03]  /*18070*/  LDSM.16.M88.4 R32, [R179] ;  /* 0x00000000b320783b */ /* 0x000e660000000200 */
[----:B---3--:R-:W-:Y:S08]  /*18080*/  HMMA.16816.F32.BF16 R16, R28, R24, R16 ;  /* 0x000000181c10723c */ /* 0x008ff00000041810 */
[C---:B-----5:R-:W-:Y:S08]  /*18090*/  HMMA.16816.F32.BF16 R144, R8.reuse, R20, R144 ;  /* 0x000000140890723c */ /* 0x060ff00000041890 */
[----:B------:R-:W-:Y:S01]  /*180a0*/  HMMA.16816.F32.BF16 R164, R8, R22, R164 ;  /* 0x0000001608a4723c */ /* 0x000fe200000418a4 */
[----:B------:R-:W-:Y:S04]  /*180b0*/  LDSM.16.M88.4 R8, [R190+0x4000] ;  /* 0x00400000be08783b */ /* 0x000fe80000000200 */
[----:B------:R-:W-:Y:S03]  /*180c0*/  LDSM.16.M88.4 R20, [R176] ;  /* 0x00000000b014783b */ /* 0x000fe60000000200 */
[C---:B--2---:R-:W-:Y:S08]  /*180d0*/  HMMA.16816.F32.BF16 R160, R28.reuse, R4, R160 ;  /* 0x000000041ca0723c */ /* 0x044ff000000418a0 */
[C---:B------:R-:W-:Y:S01]  /*180e0*/  HMMA.16816.F32.BF16 R156, R28.reuse, R6, R156 ;  /* 0x000000061c9c723c */ /* 0x040fe2000004189c */
[----:B------:R-:W2:Y:S07]  /*180f0*/  LDSM.16.M88.4 R4, [R188+0xa000] ;  /* 0x00a00000bc04783b */ /* 0x000eae0000000200 */
[C---:B------:R-:W-:Y:S01]  /*18100*/  HMMA.16816.F32.BF16 R12, R28.reuse, R26, R12 ;  /* 0x0000001a1c0c723c */ /* 0x040fe2000004180c */
[----:B------:R-:W-:Y:S07]  /*18110*/  LDSM.16.M88.4 R24, [R177] ;  /* 0x00000000b118783b */ /* 0x000fee0000000200 */
[C---:B------:R-:W-:Y:S08]  /*18120*/  HMMA.16816.F32.BF16 R152, R28.reuse, R136, R152 ;  /* 0x000000881c98723c */ /* 0x040ff00000041898 */
[----:B------:R-:W-:Y:S01]  /*18130*/  HMMA.16816.F32.BF16 R168, R28, R138, R168 ;  /* 0x0000008a1ca8723c */ /* 0x000fe200000418a8 */
[----:B------:R-:W3:Y:S07]  /*18140*/  LDSM.16.M88.4 R136, [R178] ;  /* 0x00000000b288783b */ /* 0x000eee0000000200 */
[----:B-1----:R-:W-:Y:S08]  /*18150*/  HMMA.16816.F32.BF16 R16, R148, R32, R16 ;  /* 0x000000209410723c */ /* 0x002ff00000041810 */
[C---:B------:R-:W-:Y:S08]  /*18160*/  HMMA.16816.F32.BF16 R144, R28.reuse, R140, R144 ;  /* 0x0000008c1c90723c */ /* 0x040ff00000041890 */
[----:B------:R-:W-:Y:S01]  /*18170*/  HMMA.16816.F32.BF16 R164, R28, R142, R164 ;  /* 0x0000008e1ca4723c */ /* 0x000fe200000418a4 */
[----:B------:R-:W-:Y:S04]  /*18180*/  LDSM.16.M88.4 R140, [R189+0x4000] ;  /* 0x00400000bd8c783b */ /* 0x000fe80000000200 */
[----:B------:R-:W1:Y:S03]  /*18190*/  LDSM.16.M88.4 R28, [R184+0x4000] ;  /* 0x00400000b81c783b */ /* 0x000e660000000200 */
[----:B------:R-:W-:Y:S01]  /*181a0*/  HMMA.16816.F32.BF16 R12, R148, R34, R12 ;  /* 0x00000022940c723c */ /* 0x000fe2000004180c */
[----:B------:R-:W4:Y:S07]  /*181b0*/  LDSM.16.M88.4 R32, [R188+0xa800] ;  /* 0x00a80000bc20783b */ /* 0x000f2e0000000200 */
[----:B--2---:R-:W-:Y:S08]  /*181c0*/  HMMA.16816.F32.BF16 R16, R8, R4, R16 ;  /* 0x000000040810723c */ /* 0x004ff00000041810 */
[----:B---3--:R-:W-:Y:S07]  /*181d0*/  HMMA.16816.F32.BF16 R160, R148, R136, R160 ;  /* 0x0000008894a0723c */ /* 0x008fee00000418a0 */
[----:B------:R-:W-:Y:S01]  /*181e0*/  IADD3 R136, R135, 0x1, RZ ;  /* 0x0000000187887810 */ /* 0x000fe20007ffe0ff */
[----:B------:R-:W-:Y:S01]  /*181f0*/  HMMA.16816.F32.BF16 R12, R8, R6, R12 ;  /* 0x00000006080c723c */ /* 0x000fe2000004180c */
[----:B------:R-:W2:Y:S02]  /*18200*/  LDSM.16.M88.4 R4, [R184+0x4800] ;  /* 0x00480000b804783b */ /* 0x000ea40000000200 */
[----:B------:R-:W-:-:S02]  /*18210*/  ISETP.GE.AND P6, PT, R136, R2, PT ;  /* 0x000000028800720c */ /* 0x000fc40003fc6270 */
[----:B------:R-:W-:-:S03]  /*18220*/  ISETP.GE.AND P4, PT, R136, R3, PT ;  /* 0x000000038800720c */ /* 0x000fc60003f86270 */
[----:B------:R-:W-:Y:S08]  /*18230*/  HMMA.16816.F32.BF16 R156, R148, R138, R156 ;  /* 0x0000008a949c723c */ /* 0x000ff0000004189c */
[----:B-1----:R-:W-:Y:S01]  /*18240*/  HMMA.16816.F32.BF16 R16, R140, R28, R16 ;  /* 0x0000001c8c10723c */ /* 0x002fe20000041810 */
[----:B------:R1:W3:Y:S06]  /*18250*/  I2F R28, R136 ;  /* 0x00000088001c7306 */ /* 0x0002ec0000201400 */
[----:B------:R-:W-:Y:S01]  /*18260*/  IADD3 R29, R135, 0x8, RZ ;  /* 0x00000008871d7810 */ /* 0x000fe20007ffe0ff */
[----:B------:R-:W-:Y:S03]  /*18270*/  HMMA.16816.F32.BF16 R144, R148, R20, R144 ;  /* 0x000000149490723c */ /* 0x000fe60000041890 */
[----:B------:R-:W-:-:S05]  /*18280*/  ISETP.GE.AND P5, PT, R29, R2, PT ;  /* 0x000000021d00720c */ /* 0x000fca0003fa6270 */
[----:B------:R-:W-:Y:S01]  /*18290*/  HMMA.16816.F32.BF16 R164, R148, R22, R164 ;  /* 0x0000001694a4723c */ /* 0x000fe200000418a4 */
[----:B------:R-:W5:Y:S01]  /*182a0*/  LDSM.16.M88.4 R20, [R188+0xb000] ;  /* 0x00b00000bc14783b */ /* 0x000f620000000200 */
[----:B-1----:R-:W-:-:S06]  /*182b0*/  IADD3 R136, R135, 0x20, RZ ;  /* 0x0000002087887810 */ /* 0x002fcc0007ffe0ff */
[----:B----4-:R-:W-:Y:S01]  /*182c0*/  HMMA.16816.F32.BF16 R160, R8, R32, R160 ;  /* 0x0000002008a0723c */ /* 0x010fe200000418a0 */
[CC--:B---3--:R-:W-:Y:S01]  /*182d0*/  FFMA.FTZ R17, R0.reuse, R28.reuse, R17 ;  /* 0x0000001c00117223 */ /* 0x0c8fe20000010011 */
[----:B------:R1:W3:Y:S01]  /*182e0*/  I2F R33, R29 ;  /* 0x0000001d00217306 */ /* 0x0002e20000201400 */
[----:B------:R-:W-:-:S03]  /*182f0*/  FFMA.FTZ R19, R0, R28, R19 ;  /* 0x0000001c00137223 */ /* 0x000fc60000010013 */
[----:B------:R-:W-:Y:S02]  /*18300*/  FSEL R17, R17, -INF , !P6 ;  /* 0xff80000011117808 */ /* 0x000fe40007000000 */
[----:B------:R-:W-:Y:S01]  /*18310*/  HMMA.16816.F32.BF16 R12, R140, R30, R12 ;  /* 0x0000001e8c0c723c */ /* 0x000fe2000004180c */
[----:B------:R-:W-:Y:S02]  /*18320*/  IADD3 R32, R135, 0x9, RZ ;  /* 0x0000000987207810 */ /* 0x000fe40007ffe0ff */
[----:B------:R-:W-:-:S05]  /*18330*/  ISETP.GE.AND P6, PT, R29, R3, PT ;  /* 0x000000031d00720c */ /* 0x000fca0003fc6270 */
[C---:B------:R-:W-:Y:S01]  /*18340*/  HMMA.16816.F32.BF16 R152, R148.reuse, R24, R152 ;  /* 0x000000189498723c */ /* 0x040fe20000041898 */
[----:B-1----:R-:W-:Y:S07]  /*18350*/  LDSM.16.M88.4 R28, [R188+0xb800] ;  /* 0x00b80000bc1c783b */ /* 0x002fee0000000200 */
[----:B------:R-:W-:Y:S01]  /*18360*/  HMMA.16816.F32.BF16 R168, R148, R26, R168 ;  /* 0x0000001a94a8723c */ /* 0x000fe200000418a8 */
[----:B------:R-:W1:Y:S07]  /*18370*/  LDSM.16.M88.4 R24, [R184+0x5000] ;  /* 0x00500000b818783b */ /* 0x000e6e0000000200 */
[----:B------:R-:W-:Y:S01]  /*18380*/  HMMA.16816.F32.BF16 R156, R8, R34, R156 ;  /* 0x00000022089c723c */ /* 0x000fe2000004189c */
[----:B---3--:R-:W-:-:S06]  /*18390*/  FFMA.FTZ R14, R0, R33, R14 ;  /* 0x00000021000e7223 */ /* 0x008fcc000001000e */
[----:B------:R-:W-:Y:S01]  /*183a0*/  FFMA.FTZ R34, R0, R33, R12 ;  /* 0x0000002100227223 */ /* 0x000fe2000001000c */
[----:B--2---:R-:W-:Y:S01]  /*183b0*/  HMMA.16816.F32.BF16 R160, R140, R4, R160 ;  /* 0x000000048ca0723c */ /* 0x004fe200000418a0 */
[----:B------:R-:W2:Y:S01]  /*183c0*/  I2F R4, R32 ;  /* 0x0000002000047306 */ /* 0x000ea20000201400 */
[----:B------:R-:W-:Y:S02]  /*183d0*/  FSEL R12, R19, -INF , !P4 ;  /* 0xff800000130c7808 */ /* 0x000fe40006000000 */
[----:B------:R-:W-:Y:S02]  /*183e0*/  FSEL R19, R34, -INF , !P5 ;  /* 0xff80000022137808 */ /* 0x000fe40006800000 */
[----:B------:R-:W-:Y:S02]  /*183f0*/  ISETP.GE.AND P4, PT, R32, R2, PT ;  /* 0x000000022000720c */ /* 0x000fe40003f86270 */
[----:B-----5:R-:W-:Y:S01]  /*18400*/  HMMA.16816.F32.BF16 R152, R8, R20, R152 ;  /* 0x000000140898723c */ /* 0x020fe20000041898 */
[----:B------:R-:W-:-:S02]  /*18410*/  IADD3 R5, R135, 0x10, RZ ;  /* 0x0000001087057810 */ /* 0x000fc40007ffe0ff */
[C---:B------:R-:W-:Y:S02]  /*18420*/  IADD3 R35, R135.reuse, 0x18, RZ ;  /* 0x0000001887237810 */ /* 0x040fe40007ffe0ff */
[----:B------:R3:W4:Y:S01]  /*18430*/  I2F R21, R5 ;  /* 0x0000000500157306 */ /* 0x0007220000201400 */
[----:B------:R-:W-:Y:S02]  /*18440*/  ISETP.GE.AND P5, PT, R32, R3, PT ;  /* 0x000000032000720c */ /* 0x000fe40003fa6270 */
[----:B------:R-:W-:Y:S01]  /*18450*/  IADD3 R20, R135, 0x11, RZ ;  /* 0x0000001187147810 */ /* 0x000fe20007ffe0ff */
[-C--:B--2---:R-:W-:Y:S01]  /*18460*/  FFMA.FTZ R34, R0, R4.reuse, R13 ;  /* 0x0000000400227223 */ /* 0x084fe2000001000d */
[----:B------:R-:W-:Y:S01]  /*18470*/  HMMA.16816.F32.BF16 R156, R140, R6, R156 ;  /* 0x000000068c9c723c */ /* 0x000fe2000004189c */
[----:B------:R-:W-:Y:S01]  /*18480*/  FSEL R13, R14, -INF , !P6 ;  /* 0xff8000000e0d7808 */ /* 0x000fe20007000000 */
[----:B------:R-:W-:Y:S01]  /*18490*/  FFMA.FTZ R14, R0, R4, R15 ;  /* 0x00000004000e7223 */ /* 0x000fe2000001000f */
[----:B------:R-:W-:Y:S01]  /*184a0*/  ISETP.GE.AND P6, PT, R5, R2, PT ;  /* 0x000000020500720c */ /* 0x000fe20003fc6270 */
[----:B------:R-:W2:Y:S01]  /*184b0*/  I2F R134, R20 ;  /* 0x0000001400867306 */ /* 0x000ea20000201400 */
[----:B------:R-:W-:-:S02]  /*184c0*/  FSEL R34, R34, -INF , !P4 ;  /* 0xff80000022227808 */ /* 0x000fc40006000000 */
[----:B------:R-:W-:Y:S01]  /*184d0*/  ISETP.GE.AND P4, PT, R5, R3, PT ;  /* 0x000000030500720c */ /* 0x000fe20003f86270 */
[----:B------:R-:W-:Y:S01]  /*184e0*/  HMMA.16816.F32.BF16 R168, R8, R22, R168 ;  /* 0x0000001608a8723c */ /* 0x000fe200000418a8 */
[----:B------:R-:W-:Y:S01]  /*184f0*/  FSEL R14, R14, -INF , !P5 ;  /* 0xff8000000e0e7808 */ /* 0x000fe20006800000 */
[----:B---3--:R-:W3:Y:S02]  /*18500*/  LDSM.16.M88.4 R4, [R184+0x5800] ;  /* 0x00580000b804783b */ /* 0x008ee40000000200 */
[----:B------:R-:W5:Y:S01]  /*18510*/  I2F R137, R35 ;  /* 0x0000002300897306 */ /* 0x000f620000201400 */
[-C--:B----4-:R-:W-:Y:S01]  /*18520*/  FFMA.FTZ R33, R0, R21.reuse, R160 ;  /* 0x0000001500217223 */ /* 0x090fe200000100a0 */
[----:B------:R-:W-:Y:S01]  /*18530*/  ISETP.GE.AND P5, PT, R20, R2, PT ;  /* 0x000000021400720c */ /* 0x000fe20003fa6270 */
[----:B------:R-:W-:Y:S01]  /*18540*/  FFMA.FTZ R21, R0, R21, R162 ;  /* 0x0000001500157223 */ /* 0x000fe200000100a2 */
[----:B------:R-:W-:Y:S01]  /*18550*/  IADD3 R22, R135, 0x19, RZ ;  /* 0x0000001987167810 */ /* 0x000fe20007ffe0ff */
[----:B-1----:R-:W-:Y:S01]  /*18560*/  HMMA.16816.F32.BF16 R152, R140, R24, R152 ;  /* 0x000000188c98723c */ /* 0x002fe20000041898 */
[----:B------:R-:W-:Y:S01]  /*18570*/  FSEL R33, R33, -INF , !P6 ;  /* 0xff80000021217808 */ /* 0x000fe20007000000 */
[----:B------:R-:W-:-:S04]  /*18580*/  DEPBAR.LE SB0, 0x0 ;  /* 0x000080000000791a */ /* 0x000fc80000000000 */
[----:B------:R-:W1:Y:S01]  /*18590*/  I2F R15, R22 ;  /* 0x00000016000f7306 */ /* 0x000e620000201400 */
[CC--:B--2---:R-:W-:Y:S01]  /*185a0*/  FFMA.FTZ R32, R0.reuse, R134.reuse, R161 ;  /* 0x0000008600207223 */ /* 0x0c4fe200000100a1 */
[----:B------:R-:W-:Y:S01]  /*185b0*/  HMMA.16816.F32.BF16 R144, R8, R28, R144 ;  /* 0x0000001c0890723c */ /* 0x000fe20000041890 */
[----:B------:R-:W-:Y:S01]  /*185c0*/  FSEL R21, R21, -INF , !P4 ;  /* 0xff80000015157808 */ /* 0x000fe20006000000 */
[----:B------:R-:W-:Y:S01]  /*185d0*/  FFMA.FTZ R23, R0, R134, R163 ;  /* 0x0000008600177223 */ /* 0x000fe200000100a3 */
[----:B------:R-:W-:Y:S01]  /*185e0*/  ISETP.GE.AND P6, PT, R20, R3, PT ;  /* 0x000000031400720c */ /* 0x000fe20003fc6270 */
[CC--:B-----5:R-:W-:Y:S01]  /*185f0*/  FFMA.FTZ R25, R0.reuse, R137.reuse, R156 ;  /* 0x0000008900197223 */ /* 0x0e0fe2000001009c */
[C---:B------:R-:W-:Y:S01]  /*18600*/  ISETP.GE.AND P4, PT, R35.reuse, R2, PT ;  /* 0x000000022300720c */ /* 0x040fe20003f86270 */
[----:B------:R-:W-:Y:S01]  /*18610*/  FFMA.FTZ R20, R0, R137, R158 ;  /* 0x0000008900147223 */ /* 0x000fe2000001009e */
[----:B------:R-:W-:Y:S01]  /*18620*/  FSEL R32, R32, -INF , !P5 ;  /* 0xff80000020207808 */ /* 0x000fe20006800000 */
[----:B------:R-:W-:Y:S01]  /*18630*/  HMMA.16816.F32.BF16 R168, R140, R26, R168 ;  /* 0x0000001a8ca8723c */ /* 0x000fe200000418a8 */
[----:B------:R-:W-:Y:S01]  /*18640*/  ISETP.GE.AND P5, PT, R35, R3, PT ;  /* 0x000000032300720c */ /* 0x000fe20003fa6270 */
[----:B------:R-:W-:Y:S01]  /*18650*/  IMAD.MOV.U32 R160, RZ, RZ, R224 ;  /* 0x000000ffffa07224 */ /* 0x000fe200078e00e0 */
[----:B------:R-:W2:Y:S01]  /*18660*/  I2F R35, R136 ;  /* 0x0000008800237306 */ /* 0x000ea20000201400 */
[----:B------:R-:W-:Y:S01]  /*18670*/  IADD3 R29, R135, 0x21, RZ ;  /* 0x00000021871d7810 */ /* 0x000fe20007ffe0ff */
[----:B------:R-:W-:Y:S01]  /*18680*/  IMAD.MOV.U32 R161, RZ, RZ, R225 ;  /* 0x000000ffffa17224 */ /* 0x000fe200078e00e1 */
[----:B------:R-:W-:Y:S01]  /*18690*/  FSEL R23, R23, -INF , !P6 ;  /* 0xff80000017177808 */ /* 0x000fe20007000000 */
[----:B-1----:R-:W-:Y:S01]  /*186a0*/  FFMA.FTZ R24, R0, R15, R157 ;  /* 0x0000000f00187223 */ /* 0x002fe2000001009d */
[----:B------:R-:W-:Y:S01]  /*186b0*/  HMMA.16816.F32.BF16 R164, R8, R30, R164 ;  /* 0x0000001e08a4723c */ /* 0x000fe200000418a4 */
[----:B------:R-:W-:-:S02]  /*186c0*/  IADD3 R26, R135, 0x28, RZ ;  /* 0x00000028871a7810 */ /* 0x000fc40007ffe0ff */
[----:B------:R-:W-:Y:S01]  /*186d0*/  FSEL R25, R25, -INF , !P4 ;  /* 0xff80000019197808 */ /* 0x000fe20006000000 */
[----:B------:R-:W1:Y:S01]  /*186e0*/  I2F R28, R29 ;  /* 0x0000001d001c7306 */ /* 0x000e620000201400 */
[CC--:B------:R-:W-:Y:S02]  /*186f0*/  ISETP.GE.AND P6, PT, R22.reuse, R2.reuse, PT ;  /* 0x000000021600720c */ /* 0x0c0fe40003fc6270 */
[----:B------:R-:W-:Y:S01]  /*18700*/  ISETP.GE.AND P4, PT, R22, R3, PT ;  /* 0x000000031600720c */ /* 0x000fe20003f86270 */
[----:B------:R-:W-:Y:S01]  /*18710*/  FFMA.FTZ R22, R0, R15, R159 ;  /* 0x0000000f00167223 */ /* 0x000fe2000001009f */
[----:B------:R-:W-:Y:S01]  /*18720*/  IADD3 R9, R135, 0x29, RZ ;  /* 0x0000002987097810 */ /* 0x000fe20007ffe0ff */
[----:B---3--:R-:W-:Y:S01]  /*18730*/  HMMA.16816.F32.BF16 R144, R140, R4, R144 ;  /* 0x000000048c90723c */ /* 0x008fe20000041890 */
[----:B------:R-:W-:Y:S01]  /*18740*/  FSEL R20, R20, -INF , !P5 ;  /* 0xff80000014147808 */ /* 0x000fe20006800000 */
[----:B------:R-:W3:Y:S01]  /*18750*/  I2F R15, R26 ;  /* 0x0000001a000f7306 */ /* 0x000ee20000201400 */
[----:B------:R-:W-:Y:S01]  /*18760*/  FSEL R24, R24, -INF , !P6 ;  /* 0xff80000018187808 */ /* 0x000fe20007000000 */
[-C--:B--2---:R-:W-:Y:S01]  /*18770*/  FFMA.FTZ R152, R0, R35.reuse, R152 ;  /* 0x0000002300987223 */ /* 0x084fe20000010098 */
[----:B------:R-:W-:Y:S01]  /*18780*/  ISETP.GE.AND P5, PT, R136, R2, PT ;  /* 0x000000028800720c */ /* 0x000fe20003fa6270 */
[----:B------:R-:W-:Y:S01]  /*18790*/  FFMA.FTZ R154, R0, R35, R154 ;  /* 0x00000023009a7223 */ /* 0x000fe2000001009a */
[----:B------:R-:W-:-:S02]  /*187a0*/  ISETP.GE.AND P6, PT, R136, R3, PT ;  /* 0x000000038800720c */ /* 0x000fc40003fc6270 */
[C---:B------:R-:W-:Y:S01]  /*187b0*/  IADD3 R4, R135.reuse, 0x30, RZ ;  /* 0x0000003087047810 */ /* 0x040fe20007ffe0ff */
[----:B------:R-:W2:Y:S01]  /*187c0*/  I2F R8, R9 ;  /* 0x0000000900087306 */ /* 0x000ea20000201400 */
[----:B------:R-:W-:Y:S01]  /*187d0*/  IADD3 R10, R135, 0x31, RZ ;  /* 0x00000031870a7810 */ /* 0x000fe20007ffe0ff */
[-C--:B-1----:R-:W-:Y:S01]  /*187e0*/  FFMA.FTZ R155, R0, R28.reuse, R155 ;  /* 0x0000001c009b7223 */ /* 0x082fe2000001009b */
[----:B------:R-:W-:Y:S01]  /*187f0*/  FSEL R174, R152, -INF , !P5 ;  /* 0xff80000098ae7808 */ /* 0x000fe20006800000 */
[----:B------:R-:W-:Y:S01]  /*18800*/  FFMA.FTZ R153, R0, R28, R153 ;  /* 0x0000001c00997223 */ /* 0x000fe20000010099 */
[----:B------:R-:W-:Y:S01]  /*18810*/  FSEL R173, R154, -INF , !P6 ;  /* 0xff8000009aad7808 */ /* 0x000fe20007000000 */
[----:B------:R-:W-:Y:S01]  /*18820*/  HMMA.16816.F32.BF16 R164, R140, R6, R164 ;  /* 0x000000068ca4723c */ /* 0x000fe200000418a4 */
[----:B------:R-:W-:Y:S01]  /*18830*/  FSEL R22, R22, -INF , !P4 ;  /* 0xff80000016167808 */ /* 0x000fe20006000000 */
[C---:B---3--:R-:W-:Y:S01]  /*18840*/  FFMA.FTZ R168, R0.reuse, R15, R168 ;  /* 0x0000000f00a87223 */ /* 0x048fe200000100a8 */
[----:B------:R-:W-:Y:S01]  /*18850*/  BAR.SYNC.DEFER_BLOCKING 0x0 ;  /* 0x0000000000007b1d */ /* 0x000fe20000010000 */
[----:B------:R-:W-:Y:S01]  /*18860*/  ISETP.GE.AND P5, PT, R29, R3, PT ;  /* 0x000000031d00720c */ /* 0x000fe20003fa6270 */
[----:B------:R-:W-:Y:S01]  /*18870*/  FFMA.FTZ R170, R0, R15, R170 ;  /* 0x0000000f00aa7223 */ /* 0x000fe200000100aa */
[----:B------:R-:W-:-:S02]  /*18880*/  ISETP.GE.AND P6, PT, R26, R2, PT ;  /* 0x000000021a00720c */ /* 0x000fc40003fc6270 */
[----:B------:R-:W-:Y:S01]  /*18890*/  ISETP.GE.AND P4, PT, R29, R2, PT ;  /* 0x000000021d00720c */ /* 0x000fe20003f86270 */
[----:B------:R-:W1:Y:S01]  /*188a0*/  I2F R11, R4 ;  /* 0x00000004000b7306 */ /* 0x000e620000201400 */
[----:B------:R-:W-:Y:S02]  /*188b0*/  FSEL R172, R155, -INF , !P5 ;  /* 0xff8000009bac7808 */ /* 0x000fe40006800000 */
[----:B------:R-:W-:Y:S01]  /*188c0*/  FSEL R175, R168, -INF , !P6 ;  /* 0xff800000a8af7808 */ /* 0x000fe20007000000 */
[C---:B--2---:R-:W-:Y:S01]  /*188d0*/  FFMA.FTZ R168, R0.reuse, R8, R171 ;  /* 0x0000000800a87223 */ /* 0x044fe200000100ab */
[----:B------:R-:W-:Y:S02]  /*188e0*/  FSEL R220, R153, -INF , !P4 ;  /* 0xff80000099dc7808 */ /* 0x000fe40006000000 */
[C---:B------:R-:W-:Y:S01]  /*188f0*/  ISETP.GE.AND P5, PT, R9.reuse, R2, PT ;  /* 0x000000020900720c */ /* 0x040fe20003fa6270 */
[----:B------:R-:W2:Y:S01]  /*18900*/  I2F R5, R10 ;  /* 0x0000000a00057306 */ /* 0x000ea20000201400 */
[-C--:B------:R-:W-:Y:S01]  /*18910*/  ISETP.GE.AND P6, PT, R9, R3.reuse, PT ;  /* 0x000000030900720c */ /* 0x080fe20003fc6270 */
[----:B------:R-:W-:Y:S01]  /*18920*/  FFMA.FTZ R9, R0, R8, R169 ;  /* 0x0000000800097223 */ /* 0x000fe200000100a9 */
[----:B------:R-:W-:-:S02]  /*18930*/  ISETP.GE.AND P4, PT, R26, R3, PT ;  /* 0x000000031a00720c */ /* 0x000fc40003f86270 */
[----:B------:R-:W-:Y:S02]  /*18940*/  IADD3 R6, R135, 0x38, RZ ;  /* 0x0000003887067810 */ /* 0x000fe40007ffe0ff */
[----:B------:R-:W-:Y:S01]  /*18950*/  FSEL R169, R170, -INF , !P4 ;  /* 0xff800000aaa97808 */ /* 0x000fe20006000000 */
[CC--:B-1----:R-:W-:Y:S01]  /*18960*/  FFMA.FTZ R144, R0.reuse, R11.reuse, R144 ;  /* 0x0000000b00907223 */ /* 0x0c2fe20000010090 */
[----:B------:R-:W1:Y:S01]  /*18970*/  I2F R7, R6 ;  /* 0x0000000600077306 */ /* 0x000e620000201400 */
[----:B------:R-:W-:Y:S01]  /*18980*/  FSEL R170, R9, -INF , !P5 ;  /* 0xff80000009aa7808 */ /* 0x000fe20006800000 */
[----:B------:R-:W-:Y:S01]  /*18990*/  FFMA.FTZ R138, R0, R11, R146 ;  /* 0x0000000b008a7223 */ /* 0x000fe20000010092 */
[CC--:B------:R-:W-:Y:S02]  /*189a0*/  ISETP.GE.AND P4, PT, R4.reuse, R2.reuse, PT ;  /* 0x000000020400720c */ /* 0x0c0fe40003f86270 */
[----:B------:R-:W-:Y:S02]  /*189b0*/  ISETP.GE.AND P5, PT, R4, R3, PT ;  /* 0x000000030400720c */ /* 0x000fe40003fa6270 */
[----:B------:R-:W-:Y:S01]  /*189c0*/  IADD3 R4, R135, 0x39, RZ ;  /* 0x0000003987047810 */ /* 0x000fe20007ffe0ff */
[----:B------:R-:W3:Y:S01]  /*189d0*/  I2F R9, R135 ;  /* 0x0000008700097306 */ /* 0x000ee20000201400 */
[-C--:B--2---:R-:W-:Y:S01]  /*189e0*/  FFMA.FTZ R145, R0, R5.reuse, R145 ;  /* 0x0000000500917223 */ /* 0x084fe20000010091 */
[----:B------:R-:W-:Y:S01]  /*189f0*/  FSEL R168, R168, -INF , !P6 ;  /* 0xff800000a8a87808 */ /* 0x000fe20007000000 */
[----:B------:R-:W-:Y:S01]  /*18a00*/  FFMA.FTZ R136, R0, R5, R147 ;  /* 0x0000000500887223 */ /* 0x000fe20000010093 */
[----:B------:R-:W-:-:S02]  /*18a10*/  ISETP.GE.AND P6, PT, R10, R2, PT ;  /* 0x000000020a00720c */ /* 0x000fc40003fc6270 */
[----:B------:R-:W-:Y:S02]  /*18a20*/  FSEL R154, R144, -INF , !P4 ;  /* 0xff800000909a7808 */ /* 0x000fe40006000000 */
[----:B------:R-:W2:Y:S01]  /*18a30*/  I2F R5, R4 ;  /* 0x0000000400057306 */ /* 0x000ea20000201400 */
[----:B------:R-:W-:Y:S01]  /*18a40*/  ISETP.GE.AND P4, PT, R10, R3, PT ;  /* 0x000000030a00720c */ /* 0x000fe20003f86270 */
[CC--:B-1----:R-:W-:Y:S01]  /*18a50*/  FFMA.FTZ R137, R0.reuse, R7.reuse, R166 ;  /* 0x0000000700897223 */ /* 0x0c2fe200000100a6 */
[----:B------:R-:W-:Y:S01]  /*18a60*/  FSEL R155, R145, -INF , !P6 ;  /* 0xff800000919b7808 */ /* 0x000fe20007000000 */
[----:B------:R-:W-:Y:S01]  /*18a70*/  FFMA.FTZ R139, R0, R7, R164 ;  /* 0x00000007008b7223 */ /* 0x000fe200000100a4 */
[----:B------:R-:W-:Y:S02]  /*18a80*/  ISETP.GE.AND P6, PT, R6, R3, PT ;  /* 0x000000030600720c */ /* 0x000fe40003fc6270 */
[----:B------:R-:W-:Y:S01]  /*18a90*/  FSEL R138, R138, -INF , !P5 ;  /* 0xff8000008a8a7808 */ /* 0x000fe20006800000 */
[----:B---3--:R-:W-:Y:S01]  /*18aa0*/  FFMA.FTZ R16, R0, R9, R16 ;  /* 0x0000000900107223 */ /* 0x008fe20000010010 */
[----:B------:R-:W-:-:S02]  /*18ab0*/  FSEL R136, R136, -INF , !P4 ;  /* 0xff80000088887808 */ /* 0x000fc40006000000 */
[-C--:B------:R-:W-:Y:S02]  /*18ac0*/  ISETP.GE.AND P5, PT, R6, R2.reuse, PT ;  /* 0x000000020600720c */ /* 0x080fe40003fa6270 */
[-C--:B------:R-:W-:Y:S02]  /*18ad0*/  ISETP.GE.AND P4, PT, R135, R2.reuse, PT ;  /* 0x000000028700720c */ /* 0x080fe40003f86270 */
[----:B------:R-:W-:Y:S01]  /*18ae0*/  FSEL R137, R137, -INF , !P6 ;  /* 0xff80000089897808 */ /* 0x000fe20007000000 */
[-C--:B--2---:R-:W-:Y:S01]  /*18af0*/  FFMA.FTZ R153, R0, R5.reuse, R165 ;  /* 0x0000000500997223 */ /* 0x084fe200000100a5 */
[----:B------:R-:W-:Y:S01]  /*18b00*/  ISETP.GE.AND P6, PT, R4, R2, PT ;  /* 0x000000020400720c */ /* 0x000fe20003fc6270 */
[----:B------:R-:W-:Y:S01]  /*18b10*/  FFMA.FTZ R150, R0, R5, R167 ;  /* 0x0000000500967223 */ /* 0x000fe200000100a7 */
[----:B------:R-:W-:Y:S02]  /*18b20*/  FSEL R139, R139, -INF , !P5 ;  /* 0xff8000008b8b7808 */ /* 0x000fe40006800000 */
[----:B------:R-:W-:-:S02]  /*18b30*/  FSEL R2, R16, -INF , !P4 ;  /* 0xff80000010027808 */ /* 0x000fc40006000000 */
[-C--:B------:R-:W-:Y:S02]  /*18b40*/  ISETP.GE.AND P5, PT, R135, R3.reuse, PT ;  /* 0x000000038700720c */ /* 0x080fe40003fa6270 */
[----:B------:R-:W-:Y:S01]  /*18b50*/  ISETP.GE.AND P4, PT, R4, R3, PT ;  /* 0x000000030400720c */ /* 0x000fe20003f86270 */
[----:B------:R-:W-:Y:S01]  /*18b60*/  FFMA.FTZ R3, R0, R9, R18 ;  /* 0x0000000900037223 */ /* 0x000fe20000010012 */
        /* <DEDUP_REMOVED lines=27> */
[----:B------:R-:W-:-:S04]  /*18d20*/  IMAD.HI.U32 R9, R16, R5, RZ ;  /* 0x0000000510097227 */ /* 0x000fc800078e00ff */
        /* <DEDUP_REMOVED lines=10> */
[----:B------:R-:W-:Y:S02]  /*18dd0*/  ISETP.GE.AND P0, PT, R10, RZ, PT ;  /* 0x000000ff0a00720c */ /* 0x000fe40003f06270 */
[----:B------:R-:W-:-:S02]  /*18de0*/  @!P3 IADD3 R9, R9, 0x1, RZ ;  /* 0x000000010909b810 */ /* 0x000fc40007ffe0ff */
[----:B------:R-:W-:-:S05]  /*18df0*/  ISETP.NE.AND P3, PT, R15, RZ, PT ;  /* 0x000000ff0f00720c */ /* 0x000fca0003f65270 */
[----:B------:R-:W-:Y:S02]  /*18e00*/  @P6 IADD3 R11, R11, 0x1, RZ ;  /* 0x000000010b0b6810 */ /* 0x000fe40007ffe0ff */
[----:B------:R-:W-:-:S03]  /*18e10*/  @P5 IADD3 R9, R9, 0x1, RZ ;  /* 0x0000000109095810 */ /* 0x000fc60007ffe0ff */
[----:B------:R-:W-:Y:S01]  /*18e20*/  @!P4 IMAD.MOV R11, RZ, RZ, -R11 ;  /* 0x000000ffff0bc224 */ /* 0x000fe200078e0a0b */
[----:B------:R-:W-:-:S04]  /*18e30*/  @!P0 IADD3 R9, -R9, RZ, RZ ;  /* 0x000000ff09098210 */ /* 0x000fc80007ffe1ff */
[C---:B------:R-:W-:Y:S02]  /*18e40*/  SEL R7, R6.reuse, R11, !P3 ;  /* 0x0000000b06077207 */ /* 0x040fe40005800000 */
[----:B------:R-:W-:Y:S01]  /*18e50*/  SEL R6, R6, R9, !P3 ;  /* 0x0000000906067207 */ /* 0x000fe20005800000 */
[----:B------:R-:W2:Y:S02]  /*18e60*/  LD.E.64 R10, [R218.64+0x20] ;  /* 0x00002004da0a7980 */ /* 0x000ea4000c101b00 */
[C-C-:B------:R-:W-:Y:S02]  /*18e70*/  IMAD.WIDE R30, R7.reuse, 0x4, R212.reuse ;  /* 0x00000004071e7825 */ /* 0x140fe400078e02d4 */
[----:B------:R-:W3:Y:S02]  /*18e80*/  LD.E.64 R8, [R218.64+0x38] ;  /* 0x00003804da087980 */ /* 0x000ee4000c101b00 */
[----:B------:R-:W-:Y:S02]  /*18e90*/  IMAD.WIDE R28, R6, 0x4, R212 ;  /* 0x00000004061c7825 */ /* 0x000fe400078e02d4 */
        /* <DEDUP_REMOVED lines=16> */
.L_x_2939:
[----:B------:R-:W-:Y:S02]  /*18fa0*/  ULDC.64 UR4, c[0x0][0x118] ;  /* 0x0000460000047ab9 */ /* 0x000fe40000000a00 */
[----:B------:R-:W2:Y:S02]  /*18fb0*/  LD.E R8, [R218.64+0x38] ;  /* 0x00003804da087980 */ /* 0x000ea4000c101900 */
[----:B--2---:R-:W-:-:S04]  /*18fc0*/  LEA R8, -R8, RZ, 0x6 ;  /* 0x000000ff08087211 */ /* 0x004fc800078e31ff */
[----:B------:R-:W-:Y:S02]  /*18fd0*/  SHF.R.S32.HI R9, RZ, 0x1f, R8 ;  /* 0x0000001fff097819 */ /* 0x000fe40000011408 */
.L_x_2940:
[----:B------:R-:W-:Y:S05]  /*18fe0*/  BSYNC B0 ;  /* 0x0000000000007941 */ /* 0x000fea0003800000 */
.L_x_2938:
        /* <DEDUP_REMOVED lines=22> */
[CC--:B------:R-:W-:Y:S02]  /*19150*/  IADD3 R4, P5, R5.reuse, R201.reuse, RZ ;  /* 0x000000c905047210 */ /* 0x0c0fe40007fbe0ff */
[----:B------:R-:W-:Y:S01]  /*19160*/  @!P4 LEA R140, P6, R5, R204, 0x1 ;  /* 0x000000cc058cc211 */ /* 0x000fe200078c08ff */
[----:B------:R1:W-:Y:S01]  /*19170*/  @P4 STS.128 [R211+0x6000], RZ ;  /* 0x006000ffd3004388 */ /* 0x0003e20000000c00 */
[----:B------:R-:W-:-:S02]  /*19180*/  @!P4 IADD3 R8, P3, R8, R201, RZ ;  /* 0x000000c90808c210 */ /* 0x000fc40007f7e0ff */
[CCC-:B------:R-:W-:Y:S02]  /*19190*/  @P1 LEA.HI.X R31, R5.reuse, R203.reuse, R6.reuse, 0x1, P0 ;  /* 0x000000cb051f1211 */ /* 0x1c0fe400000f0c06 */
[-C--:B------:R-:W-:Y:S01]  /*191a0*/  @!P4 LEA.HI.X R141, R5, R203.reuse, R6, 0x1, P6 ;  /* 0x000000cb058dc211 */ /* 0x080fe200030f0c06 */
        /* <DEDUP_REMOVED lines=72> */
.L_x_2937:
[----:B------:R-:W-:Y:S05]  /*19630*/  BSYNC B1 ;  /* 0x0000000000017941 */ /* 0x000fea0003800000 */
.L_x_2936:
[----:B------:R-:W-:Y:S01]  /*19640*/  ULDC.64 UR4, c[0x0][0x118] ;  /* 0x0000460000047ab9 */ /* 0x000fe20000000a00 */
[----:B-1----:R-:W-:Y:S01]  /*19650*/  FMNMX.FTZ R4, R133, R2, !PT ;  /* 0x0000000285047209 */ /* 0x002fe20007810000 */
[----:B------:R-:W2:Y:S03]  /*19660*/  LD.E R152, [R218.64+0xdc] ;  /* 0x0000dc04da987980 */ /* 0x000ea6000c101900 */
        /* <DEDUP_REMOVED lines=42> */
[----:B------:R-:W-:Y:S02]  /*19910*/  FSEL R4, R146, RZ, P1 ;  /* 0x000000ff92047208 */ /* 0x000fe40000800000 */
[----:B------:R-:W-:-:S03]  /*19920*/  FSETP.NEU.FTZ.AND P0, PT, R145, -INF , PT ;  /* 0xff8000009100780b */ /* 0x000fc60003f1d000 */
[----:B------:R-:W-:Y:S01]  /*19930*/  FADD.FTZ R5, R133, -R4 ;  /* 0x8000000485057221 */ /* 0x000fe20000010000 */
[----:B------:R-:W-:-:S05]  /*19940*/  FSEL R7, R145, RZ, P0 ;  /* 0x000000ff91077208 */ /* 0x000fca0000000000 */
[----:B------:R-:W-:Y:S02]  /*19950*/  FADD.FTZ R7, R132, -R7 ;  /* 0x8000000784077221 */ /* 0x000fe40000010000 */
[----:B------:R-:W-:Y:S01]  /*19960*/  LDSM.16.MT88.4 R132, [R197+0xc800] ;  /* 0x00c80000c584783b */ /* 0x000fe20000004200 */
[C---:B--2---:R-:W-:Y:S02]  /*19970*/  FMUL.FTZ R157, R152.reuse, R146 ;  /* 0x00000092989d7220 */ /* 0x044fe40000410000 */
[C---:B------:R-:W-:Y:S02]  /*19980*/  FMUL.FTZ R151, R152.reuse, R145 ;  /* 0x0000009198977220 */ /* 0x040fe40000410000 */
[C---:B------:R-:W-:Y:S01]  /*19990*/  FMUL.FTZ R149, R152.reuse, R5 ;  /* 0x0000000598957220 */ /* 0x040fe20000410000 */
[----:B------:R-:W-:Y:S01]  /*199a0*/  FSEL R157, R157, RZ, P1 ;  /* 0x000000ff9d9d7208 */ /* 0x000fe20000800000 */
[----:B------:R-:W-:Y:S01]  /*199b0*/  FMUL.FTZ R148, R152, R7 ;  /* 0x0000000798947220 */ /* 0x000fe20000410000 */
[----:B------:R-:W-:-:S03]  /*199c0*/  FSEL R151, R151, RZ, P0 ;  /* 0x000000ff97977208 */ /* 0x000fc60000000000 */
[-C--:B------:R-:W-:Y:S01]  /*199d0*/  FFMA.FTZ R144, R2, R152.reuse, -R157 ;  /* 0x0000009802907223 */ /* 0x080fe2000001089d */
[----:B------:R-:W1:Y:S01]  /*199e0*/  MUFU.EX2 R149, R149 ;  /* 0x0000009500957308 */ /* 0x000e620000000800 */
[-CC-:B------:R-:W-:Y:S02]  /*199f0*/  FFMA.FTZ R140, R3, R152.reuse, -R151.reuse ;  /* 0x00000098038c7223 */ /* 0x180fe40000010897 */
[-CC-:B------:R-:W-:Y:S02]  /*19a00*/  FFMA.FTZ R3, R12, R152.reuse, -R151.reuse ;  /* 0x000000980c037223 */ /* 0x180fe40000010897 */
[-CC-:B------:R-:W-:Y:S02]  /*19a10*/  FFMA.FTZ R2, R13, R152.reuse, -R151.reuse ;  /* 0x000000980d027223 */ /* 0x180fe40000010897 */
[-C--:B------:R-:W-:Y:S01]  /*19a20*/  FFMA.FTZ R147, R14, R152.reuse, -R151 ;  /* 0x000000980e937223 */ /* 0x080fe20000010897 */
[----:B------:R-:W-:Y:S01]  /*19a30*/  MUFU.EX2 R144, R144 ;  /* 0x0000009000907308 */ /* 0x000fe20000000800 */
[----:B------:R-:W2:Y:S01]  /*19a40*/  LDSM.16.MT88.4 R12, [R197+0xc000] ;  /* 0x00c00000c50c783b */ /* 0x000ea20000004200 */
[----:B------:R-:W-:-:S02]  /*19a50*/  FFMA.FTZ R143, R17, R152, -R157 ;  /* 0x00000098118f7223 */ /* 0x000fc4000001089d */
[-CC-:B------:R-:W-:Y:S02]  /*19a60*/  FFMA.FTZ R142, R19, R152.reuse, -R157.reuse ;  /* 0x00000098138e7223 */ /* 0x180fe4000001089d */
[----:B------:R-:W-:Y:S01]  /*19a70*/  FFMA.FTZ R141, R34, R152, -R157 ;  /* 0x00000098228d7223 */ /* 0x000fe2000001089d */
[----:B------:R-:W3:Y:S01]  /*19a80*/  LDSM.16.MT88.4 R16, [R198+0xc000] ;  /* 0x00c00000c610783b */ /* 0x000ee20000004200 */
[----:B------:R-:W4:Y:S01]  /*19a90*/  MUFU.EX2 R143, R143 ;  /* 0x0000008f008f7308 */ /* 0x000f220000000800 */
[-C--:B-1----:R-:W-:Y:S02]  /*19aa0*/  FMUL.FTZ R36, R36, R149.reuse ;  /* 0x0000009524247220 */ /* 0x082fe40000410000 */
        /* <DEDUP_REMOVED lines=8> */
[----:B------:R-:W1:Y:S01]  /*19b30*/  MUFU.EX2 R141, R141 ;  /* 0x0000008d008d7308 */ /* 0x000e620000000800 */
[----:B----4-:R-:W-:Y:S01]  /*19b40*/  F2FP.BF16.PACK_AB R4, R143, R144 ;  /* 0x000000908f04723e */ /* 0x010fe200000010ff */
[-C--:B------:R-:W-:Y:S02]  /*19b50*/  FMUL.FTZ R44, R44, R149.reuse ;  /* 0x000000952c2c7220 */ /* 0x080fe40000410000 */
[-C--:B------:R-:W-:Y:S02]  /*19b60*/  FMUL.FTZ R45, R45, R149.reuse ;  /* 0x000000952d2d7220 */ /* 0x080fe40000410000 */
[----:B------:R-:W-:-:S02]  /*19b70*/  FMUL.FTZ R48, R48, R149 ;  /* 0x0000009530307220 */ /* 0x000fc40000410000 */
[----:B------:R-:W-:Y:S01]  /*19b80*/  MUFU.EX2 R140, R140 ;  /* 0x0000008c008c7308 */ /* 0x000fe20000000800 */
[-C--:B------:R-:W-:Y:S02]  /*19b90*/  FMUL.FTZ R49, R49, R149.reuse ;  /* 0x0000009531317220 */ /* 0x080fe40000410000 */
[-C--:B------:R-:W-:Y:S02]  /*19ba0*/  FMUL.FTZ R60, R60, R149.reuse ;  /* 0x000000953c3c7220 */ /* 0x080fe40000410000 */
[-C--:B------:R-:W-:Y:S02]  /*19bb0*/  FMUL.FTZ R61, R61, R149.reuse ;  /* 0x000000953d3d7220 */ /* 0x080fe40000410000 */
[-C--:B------:R-:W-:Y:S01]  /*19bc0*/  FMUL.FTZ R64, R64, R149.reuse ;  /* 0x0000009540407220 */ /* 0x080fe20000410000 */
[----:B------:R-:W4:Y:S01]  /*19bd0*/  MUFU.EX2 R3, R3 ;  /* 0x0000000300037308 */ /* 0x000f220000000800 */
[----:B-1----:R-:W-:Y:S01]  /*19be0*/  F2FP.BF16.PACK_AB R6, R141, R142 ;  /* 0x0000008e8d06723e */ /* 0x002fe200000010ff */
        /* <DEDUP_REMOVED lines=8> */
[----:B------:R-:W1:Y:S01]  /*19c70*/  MUFU.EX2 R147, R147 ;  /* 0x0000009300937308 */ /* 0x000e620000000800 */
[----:B----4-:R-:W-:Y:S01]  /*19c80*/  F2FP.BF16.PACK_AB R5, R3, R140 ;  /* 0x0000008c0305723e */ /* 0x010fe200000010ff */
[----:B------:R-:W-:-:S02]  /*19c90*/  FMUL.FTZ R72, R72, R149 ;  /* 0x0000009548487220 */ /* 0x000fc40000410000 */
[-C--:B------:R-:W-:Y:S02]  /*19ca0*/  FMUL.FTZ R73, R73, R149.reuse ;  /* 0x0000009549497220 */ /* 0x080fe40000410000 */
[-C--:B------:R-:W-:Y:S02]  /*19cb0*/  FMUL.FTZ R84, R84, R149.reuse ;  /* 0x0000009554547220 */ /* 0x080fe40000410000 */
[----:B------:R-:W4:Y:S01]  /*19cc0*/  MUFU.EX2 R148, R148 ;  /* 0x0000009400947308 */ /* 0x000f220000000800 */
[-C--:B------:R-:W-:Y:S02]  /*19cd0*/  FMUL.FTZ R85, R85, R149.reuse ;  /* 0x0000009555557220 */ /* 0x080fe40000410000 */
[-C--:B------:R-:W-:Y:S02]  /*19ce0*/  FMUL.FTZ R88, R88, R149.reuse ;  /* 0x0000009558587220 */ /* 0x080fe40000410000 */
[-C--:B------:R-:W-:Y:S02]  /*19cf0*/  FMUL.FTZ R89, R89, R149.reuse ;  /* 0x0000009559597220 */ /* 0x080fe40000410000 */
[-C--:B------:R-:W-:Y:S01]  /*19d00*/  FMUL.FTZ R76, R76, R149.reuse ;  /* 0x000000954c4c7220 */ /* 0x080fe20000410000 */
[----:B-1----:R-:W-:Y:S01]  /*19d10*/  F2FP.BF16.PACK_AB R7, R147, R2 ;  /* 0x000000029307723e */ /* 0x002fe200000010ff */
[----:B------:R-:W-:-:S02]  /*19d20*/  FMUL.FTZ R77, R77, R149 ;  /* 0x000000954d4d7220 */ /* 0x000fc40000410000 */
[-C--:B------:R-:W-:Y:S02]  /*19d30*/  FMUL.FTZ R80, R80, R149.reuse ;  /* 0x0000009550507220 */ /* 0x080fe40000410000 */
[-C--:B------:R-:W-:Y:S02]  /*19d40*/  FMUL.FTZ R81, R81, R149.reuse ;  /* 0x0000009551517220 */ /* 0x080fe40000410000 */
[----:B------:R-:W-:Y:S02]  /*19d50*/  FMUL.FTZ R92, R92, R149 ;  /* 0x000000955c5c7220 */ /* 0x000fe40000410000 */
[-C--:B----4-:R-:W-:Y:S02]  /*19d60*/  FMUL.FTZ R38, R38, R148.reuse ;  /* 0x0000009426267220 */ /* 0x090fe40000410000 */
[-C--:B------:R-:W-:Y:S02]  /*19d70*/  FMUL.FTZ R39, R39, R148.reuse ;  /* 0x0000009427277220 */ /* 0x080fe40000410000 */
[----:B------:R-:W-:-:S02]  /*19d80*/  FMUL.FTZ R42, R42, R148 ;  /* 0x000000942a2a7220 */ /* 0x000fc40000410000 */
[-C--:B------:R-:W-:Y:S02]  /*19d90*/  FMUL.FTZ R43, R43, R148.reuse ;  /* 0x000000942b2b7220 */ /* 0x080fe40000410000 */
        /* <DEDUP_REMOVED lines=11> */
[C---:B---3--:R-:W-:Y:S01]  /*19e50*/  HMMA.16816.F32.BF16 R128, R4.reuse, R16, R128 ;  /* 0x000000100480723c */ /* 0x048fe20000041880 */
        /* <DEDUP_REMOVED lines=28> */
[----:B------:R-:W-:Y:S02]  /*1a020*/  FMUL.FTZ R93, R93, R149 ;  /* 0x000000955d5d7220 */ /* 0x000fe40000410000 */
[-C--:B------:R-:W-:Y:S02]  /*1a030*/  FMUL.FTZ R94, R94, R148.reuse ;  /* 0x000000945e5e7220 */ /* 0x080fe40000410000 */
        /* <DEDUP_REMOVED lines=22> */
[-CC-:B------:R-:W-:Y:S01]  /*1a1a0*/  FFMA.FTZ R158, R25, R152.reuse, -R157.reuse ;  /* 0x00000098199e7223 */ /* 0x180fe2000001089d */
[----:B------:R-:W-:Y:S01]  /*1a1b0*/  LDSM.16.MT88.4 R32, [R196+0xc800] ;  /* 0x00c80000c420783b */ /* 0x000fe20000004200 */
        /* <DEDUP_REMOVED lines=52> */
[----:B------:R-:W-:Y:S01]  /*1a500*/  MUFU.EX2 R166, R166 ;  /* 0x000000a600a67308 */ /* 0x000fe20000000800 */
        /* <DEDUP_REMOVED lines=53> */
[C---:B--2---:R-:W-:Y:S06]  /*1a860*/  HMMA.16816.F32.BF16 R76, R4.reuse, R16, R76 ;  /* 0x00000010044c723c */ /* 0x044fec000004184c */
[----:B------:R-:W-:Y:S02]  /*1a870*/  MUFU.EX2 R157, R157 ;  /* 0x0000009d009d7308 */ /* 0x000fe40000000800 */
[C---:B------:R-:W-:Y:S01]  /*1a880*/  HMMA.16816.F32.BF16 R80, R4.reuse, R18, R80 ;  /* 0x000000120450723c */ /* 0x040fe20000041850 */
[----:B------:R-:W2:Y:S05]  /*1a890*/  LDSM.16.MT88.4 R16, [R195+0x10800] ;  /* 0x01080000c310783b */ /* 0x000eaa0000004200 */
        /* <DEDUP_REMOVED lines=18> */
[C---:B-----5:R-:W-:Y:S08]  /*1a9c0*/  HMMA.16816.F32.BF16 R100, R4.reuse, R24, R100 ;  /* 0x000000180464723c */ /* 0x060ff00000041864 */
[C---:B------:R-:W-:Y:S01]  /*1a9d0*/  HMMA.16816.F32.BF16 R104, R4.reuse, R26, R104 ;  /* 0x0000001a0468723c */ /* 0x040fe20000041868 */
[----:B------:R-:W5:Y:S07]  /*1a9e0*/  LDSM.16.MT88.4 R24, [R198+0xf000] ;  /* 0x00f00000c618783b */ /* 0x000f6e0000004200 */
[C---:B-1----:R-:W-:Y:S08]  /*1a9f0*/  HMMA.16816.F32.BF16 R108, R4.reuse, R20, R108 ;  /* 0x00000014046c723c */ /* 0x042ff0000004186c */
[C---:B------:R-:W-:Y:S01]  /*1aa00*/  HMMA.16816.F32.BF16 R120, R4.reuse, R22, R120 ;  /* 0x000000160478723c */ /* 0x040fe20000041878 */
[----:B------:R-:W-:Y:S07]  /*1aa10*/  LDSM.16.MT88.4 R20, [R197+0xf000] ;  /* 0x00f00000c514783b */ /* 0x000fee0000004200 */
[C---:B--2---:R-:W-:Y:S08]  /*1aa20*/  HMMA.16816.F32.BF16 R116, R4.reuse, R16, R116 ;  /* 0x000000100474723c */ /* 0x044ff00000041874 */
        /* <DEDUP_REMOVED lines=12> */
[----:B---3--:R-:W-:Y:S01]  /*1aaf0*/  HMMA.16816.F32.BF16 R128, R4, R12, R128 ;  /* 0x0000000c0480723c */ /* 0x008fe20000041880 */
        /* <DEDUP_REMOVED lines=76> */
[----:B------:R-:W-:-:S02]  /*1afc0*/  MOV R132, R145 ;  /* 0x0000009100847202 */ /* 0x000fc40000000f00 */
[----:B------:R-:W-:Y:S02]  /*1afd0*/  MOV R133, R146 ;  /* 0x0000009200857202 */ /* 0x000fe40000000f00 */
.L_x_2932:
[----:B------:R-:W-:-:S13]  /*1afe0*/  ISETP.GE.AND P0, PT, R214, 0x1, PT ;  /* 0x00000001d600780c */ /* 0x000fda0003f06270 */
[----:B------:R-:W-:Y:S05]  /*1aff0*/  @!P0 BRA `(.L_x_2941) ;  /* 0x00003d5000008947 */ /* 0x000fea0003800000 */
[----:B------:R-:W-:Y:S02]  /*1b000*/  MOV R135, R132 ;  /* 0x0000008400877202 */ /* 0x000fe40000000f00 */
[----:B------:R-:W-:Y:S02]  /*1b010*/  MOV R3, R133 ;  /* 0x0000008500037202 */ /* 0x000fe40000000f00 */
.L_x_2950:
        /* <DEDUP_REMOVED lines=16> */
[----:B------:R-:W3:Y:S01]  /*1b120*/  LD.E.64 R14, [R132.64+0x28] ;  /* 0x00002804840e7980 */ /* 0x000ee2000c101b00 */
        /* <DEDUP_REMOVED lines=8> */
[----:B------:R-:W-:Y:S04]  /*1b1b0*/  LOP3.LUT R10, R10, R11, RZ, 0x3c, !PT ;  /* 0x0000000b0a0a7212 */ /* 0x000fe800078e3cff */
        /* <DEDUP_REMOVED lines=8> */
[----:B------:R-:W-:Y:S02]  /*1b240*/  ISETP.GE.AND P0, PT, R2, RZ, PT ;  /* 0x000000ff0200720c */ /* 0x000fe40003f06270 */
[----:B------:R-:W-:Y:S01]  /*1b250*/  LOP3.LUT R2, RZ, R11, RZ, 0x33, !PT ;  /* 0x0000000bff027212 */ /* 0x000fe200078e33ff */
        /* <DEDUP_REMOVED lines=12> */
[----:B------:R-:W-:Y:S09]  /*1b320*/  ISETP.NE.AND P1, PT, R11, RZ, PT ;  /* 0x000000ff0b00720c */ /* 0x000ff20003f25270 */
        /* <DEDUP_REMOVED lines=26> */
.L_x_2943:
[----:B------:R-:W-:Y:S02]  /*1b4d0*/  ULDC.64 UR4, c[0x0][0x118] ;  /* 0x0000460000047ab9 */ /* 0x000fe40000000a00 */
[----:B------:R-:W2:Y:S02]  /*1b4e0*/  LD.E R8, [R132.64+0x40] ;  /* 0x0000400484087980 */ /* 0x000ea4000c101900 */
[----:B--2---:R-:W-:Y:S04]  /*1b4f0*/  LEA R8, -R8, RZ, 0x6 ;  /* 0x000000ff08087211 */ /* 0x004fe800078e31ff */
[----:B------:R-:W-:Y:S02]  /*1b500*/  SHF.R.S32.HI R7, RZ, 0x1f, R8 ;  /* 0x0000001fff077819 */ /* 0x000fe40000011408 */
.L_x_2944:
[----:B------:R-:W-:Y:S05]  /*1b510*/  BSYNC B0 ;  /* 0x0000000000007941 */ /* 0x000fea0003800000 */
.L_x_2942:
        /* <DEDUP_REMOVED lines=94> */
[----:B------:R-:W3:Y:S04]  /*1bb00*/  LDSM.16.M88.4 R144, [R193+0x6800] ;  /* 0x00680000c190783b */ /* 0x000ee80000000200 */
        /* <DEDUP_REMOVED lines=11> */
[C---:B---3--:R-:W-:Y:S08]  /*1bbc0*/  HMMA.16816.F32.BF16 R12, R136.reuse, R144, RZ ;  /* 0x00000090880c723c */ /* 0x048ff000000418ff */
[C---:B----4-:R-:W-:Y:S01]  /*1bbd0*/  HMMA.16816.F32.BF16 R16, R136.reuse, R146, RZ ;  /* 0x000000928810723c */ /* 0x050fe200000418ff */
        /* <DEDUP_REMOVED lines=157> */
[-C--:B--2---:R-:W-:Y:S02]  /*1c5b0*/  IABS R139, R141.reuse ;  /* 0x0000008d008b7213 */ /* 0x084fe40000000000 */
[-C--:B------:R-:W-:Y:S02]  /*1c5c0*/  IABS R137, R141.reuse ;  /* 0x0000008d00897213 */ /* 0x080fe40000000000 */
[----:B------:R-:W1:Y:S03]  /*1c5d0*/  I2F.RP R136, R139 ;  /* 0x0000008b00887306 */ /* 0x000e660000209400 */
[----:B------:R-:W-:Y:S07]  /*1c5e0*/  IMAD.MOV R137, RZ, RZ, -R137 ;  /* 0x000000ffff897224 */ /* 0x000fee00078e0a89 */
[----:B-1----:R-:W1:Y:S02]  /*1c5f0*/  MUFU.RCP R2, R136 ;  /* 0x0000008800027308 */ /* 0x002e640000001000 */
[----:B-1----:R-:W-:Y:S02]  /*1c600*/  IADD3 R144, R2, 0xffffffe, RZ ;  /* 0x0ffffffe02907810 */ /* 0x002fe40007ffe0ff */
[----:B------:R-:W-:Y:S06]  /*1c610*/  IABS R2, R138 ;  /* 0x0000008a00027213 */ /* 0x000fec0000000000 */
[----:B------:R-:W1:Y:S01]  /*1c620*/  F2I.FTZ.U32.TRUNC.NTZ R145, R144 ;  /* 0x0000009000917305 */ /* 0x000e62000021f000 */
        /* <DEDUP_REMOVED lines=21> */
[----:B------:R-:W-:Y:S01]  /*1c780*/  LOP3.LUT R139, RZ, R141, RZ, 0x33, !PT ;  /* 0x0000008dff8b7212 */ /* 0x000fe200078e33ff */
[----:B------:R-:W2:Y:S06]  /*1c790*/  LD.E.64 R142, [R132.64+0x38] ;  /* 0x00003804848e7980 */ /* 0x000eac000c101b00 */
        /* <DEDUP_REMOVED lines=27> */
.L_x_2948:
[----:B------:R-:W-:Y:S02]  /*1c950*/  ULDC.64 UR4, c[0x0][0x118] ;  /* 0x0000460000047ab9 */ /* 0x000fe40000000a00 */
[----:B------:R-:W2:Y:S02]  /*1c960*/  LD.E R140, [R132.64+0x38] ;  /* 0x00003804848c7980 */ /* 0x000ea4000c101900 */
[----:B--2---:R-:W-:Y:S04]  /*1c970*/  LEA R140, -R140, RZ, 0x6 ;  /* 0x000000ff8c8c7211 */ /* 0x004fe800078e31ff */
[----:B------:R-:W-:Y:S02]  /*1c980*/  SHF.R.S32.HI R139, RZ, 0x1f, R140 ;  /* 0x0000001fff8b7819 */ /* 0x000fe4000001148c */
.L_x_2949:
[----:B------:R-:W-:Y:S05]  /*1c990*/  BSYNC B0 ;  /* 0x0000000000007941 */ /* 0x000fea0003800000 */
.L_x_2947:
        /* <DEDUP_REMOVED lines=90> */
.L_x_2946:
[----:B------:R-:W-:Y:S05]  /*1cf40*/  BSYNC B1 ;  /* 0x0000000000017941 */ /* 0x000fea0003800000 */
.L_x_2945:
[----:B------:R-:W-:Y:S01]  /*1cf50*/  ULDC.64 UR4, c[0x0][0x118] ;  /* 0x0000460000047ab9 */ /* 0x000fe20000000a00 */
[----:B-1----:R-:W1:Y:S01]  /*1cf60*/  S2R R136, SR_TID.X ;  /* 0x0000000000887919 */ /* 0x002e620000002100 */
[----:B------:R-:W-:Y:S07]  /*1cf70*/  IADD3 R137, R214, -0x1, RZ ;  /* 0xffffffffd6897810 */ /* 0x000fee0007ffe0ff */
[----:B------:R2:W3:Y:S04]  /*1cf80*/  LD.E R134, [R132.64+0xdc] ;  /* 0x0000dc0484867980 */ /* 0x0004e8000c101900 */
[----:B------:R-:W-:Y:S08]  /*1cf90*/  LDSM.16.MT88.4 R148, [R198+0xe800] ;  /* 0x00e80000c694783b */ /* 0x000ff00000004200 */
[----:B------:R-:W-:Y:S08]  /*1cfa0*/  LDSM.16.MT88.4 R152, [R197+0xe800] ;  /* 0x00e80000c598783b */ /* 0x000ff00000004200 */
[----:B------:R-:W-:Y:S01]  /*1cfb0*/  LDSM.16.MT88.4 R156, [R196+0xe800] ;  /* 0x00e80000c49c783b */ /* 0x000fe20000004200 */
[----:B-1----:R-:W-:Y:S04]  /*1cfc0*/  SHF.L.U32 R136, R136, 0x1, RZ ;  /* 0x0000000188887819 */ /* 0x002fe800000006ff */
[----:B------:R-:W-:Y:S04]  /*1cfd0*/  LOP3.LUT R136, R136, 0x6, RZ, 0xc0, !PT ;  /* 0x0000000688887812 */ /* 0x000fe800078ec0ff */
[----:B------:R-:W-:Y:S04]  /*1cfe0*/  LEA R2, R137, R136, 0x6 ;  /* 0x0000008889027211 */ /* 0x000fe800078e30ff */
[C---:B------:R-:W-:Y:S01]  /*1cff0*/  IADD3 R144, R2.reuse, 0x1, RZ ;  /* 0x0000000102907810 */ /* 0x040fe20007ffe0ff */
[----:B------:R-:W1:Y:S01]  /*1d000*/  I2F R147, R2 ;  /* 0x0000000200937306 */ /* 0x000e620000201400 */
[C---:B------:R-:W-:Y:S02]  /*1d010*/  IADD3 R145, R2.reuse, 0x8, RZ ;  /* 0x0000000802917810 */ /* 0x040fe40007ffe0ff */
[C---:B------:R-:W-:Y:S02]  /*1d020*/  IADD3 R138, R2.reuse, 0x9, RZ ;  /* 0x00000009028a7810 */ /* 0x040fe40007ffe0ff */
[C---:B------:R-:W-:Y:S02]  /*1d030*/  IADD3 R143, R2.reuse, 0x10, RZ ;  /* 0x00000010028f7810 */ /* 0x040fe40007ffe0ff */
[C---:B------:R-:W-:Y:S02]  /*1d040*/  IADD3 R139, R2.reuse, 0x18, RZ ;  /* 0x00000018028b7810 */ /* 0x040fe40007ffe0ff */
[C---:B------:R-:W-:Y:S01]  /*1d050*/  IADD3 R142, R2.reuse, 0x11, RZ ;  /* 0x00000011028e7810 */ /* 0x040fe20007ffe0ff */
[----:B------:R-:W4:Y:S01]  /*1d060*/  I2F R144, R144 ;  /* 0x0000009000907306 */ /* 0x000f220000201400 */
[C---:B------:R-:W-:Y:S02]  /*1d070*/  IADD3 R140, R2.reuse, 0x19, RZ ;  /* 0x00000019028c7810 */ /* 0x040fe40007ffe0ff */
[C---:B------:R-:W-:Y:S02]  /*1d080*/  IADD3 R141, R2.reuse, 0x20, RZ ;  /* 0x00000020028d7810 */ /* 0x040fe40007ffe0ff */
[C---:B------:R-:W-:Y:S02]  /*1d090*/  IADD3 R136, R2.reuse, 0x21, RZ ;  /* 0x0000002102887810 */ /* 0x040fe40007ffe0ff */
[C---:B------:R-:W-:Y:S02]  /*1d0a0*/  IADD3 R137, R2.reuse, 0x28, RZ ;  /* 0x0000002802897810 */ /* 0x040fe40007ffe0ff */
[C---:B--2---:R-:W-:Y:S01]  /*1d0b0*/  IADD3 R132, R2.reuse, 0x29, RZ ;  /* 0x0000002902847810 */ /* 0x044fe20007ffe0ff */
[----:B------:R-:W2:Y:S01]  /*1d0c0*/  I2F R145, R145 ;  /* 0x0000009100917306 */ /* 0x000ea20000201400 */
[----:B------:R-:W-:Y:S01]  /*1d0d0*/  IADD3 R133, R2, 0x30, RZ ;  /* 0x0000003002857810 */ /* 0x000fe20007ffe0ff */
[CC--:B-1----:R-:W-:Y:S02]  /*1d0e0*/  FFMA.FTZ R6, R0.reuse, R147.reuse, R6 ;  /* 0x0000009300067223 */ /* 0x0c2fe40000010006 */
[C---:B------:R-:W-:Y:S06]  /*1d0f0*/  FFMA.FTZ R4, R0.reuse, R147, R4 ;  /* 0x0000009300047223 */ /* 0x040fec0000010004 */
[----:B------:R-:W1:Y:S01]  /*1d100*/  I2F R138, R138 ;  /* 0x0000008a008a7306 */ /* 0x000e620000201400 */
[CC--:B----4-:R-:W-:Y:S02]  /*1d110*/  FFMA.FTZ R7, R0.reuse, R144.reuse, R7 ;  /* 0x0000009000077223 */ /* 0x0d0fe40000010007 */
[----:B------:R-:W-:Y:S01]  /*1d120*/  FFMA.FTZ R5, R0, R144, R5 ;  /* 0x0000009000057223 */ /* 0x000fe20000010005 */
[----:B------:R-:W-:Y:S06]  /*1d130*/  FMNMX.FTZ R144, R6, R135, !PT ;  /* 0x0000008706907209 */ /* 0x000fec0007810000 */
[----:B------:R-:W4:Y:S01]  /*1d140*/  I2F R143, R143 ;  /* 0x0000008f008f7306 */ /* 0x000f220000201400 */
[CC--:B--2---:R-:W-:Y:S02]  /*1d150*/  FFMA.FTZ R10, R0.reuse, R145.reuse, R10 ;  /* 0x00000091000a7223 */ /* 0x0c4fe4000001000a */
[----:B------:R-:W-:Y:S01]  /*1d160*/  FFMA.FTZ R8, R0, R145, R8 ;  /* 0x0000009100087223 */ /* 0x000fe20000010008 */
[----:B------:R-:W-:Y:S02]  /*1d170*/  FMNMX.FTZ R145, R7, R144, !PT ;  /* 0x0000009007917209 */ /* 0x000fe40007810000 */
[----:B------:R-:W-:Y:S04]  /*1d180*/  FMNMX.FTZ R144, R4, R3, !PT ;  /* 0x0000000304907209 */ /* 0x000fe80007810000 */
[----:B------:R-:W2:Y:S01]  /*1d190*/  I2F R139, R139 ;  /* 0x0000008b008b7306 */ /* 0x000ea20000201400 */
[----:B------:R-:W-:Y:S02]  /*1d1a0*/  FMNMX.FTZ R146, R10, R145, !PT ;  /* 0x000000910a927209 */ /* 0x000fe40007810000 */
[----:B------:R-:W-:Y:S01]  /*1d1b0*/  FMNMX.FTZ R147, R5, R144, !PT ;  /* 0x0000009005937209 */ /* 0x000fe20007810000 */
[CC--:B-1----:R-:W-:Y:S02]  /*1d1c0*/  FFMA.FTZ R11, R0.reuse, R138.reuse, R11 ;  /* 0x0000008a000b7223 */ /* 0x0c2fe4000001000b */
[----:B------:R-:W-:Y:S01]  /*1d1d0*/  FFMA.FTZ R9, R0, R138, R9 ;  /* 0x0000008a00097223 */ /* 0x000fe20000010009 */
[----:B------:R-:W-:Y:S02]  /*1d1e0*/  FMNMX.FTZ R144, R8, R147, !PT ;  /* 0x0000009308907209 */ /* 0x000fe40007810000 */
[----:B------:R-:W-:Y:S01]  /*1d1f0*/  FMNMX.FTZ R145, R11, R146, !PT ;  /* 0x000000920b917209 */ /* 0x000fe20007810000 */
[----:B------:R-:W1:Y:S01]  /*1d200*/  I2F R142, R142 ;  /* 0x0000008e008e7306 */ /* 0x000e620000201400 */
[----:B------:R-:W-:Y:S01]  /*1d210*/  IADD3 R138, R2, 0x31, RZ ;  /* 0x00000031028a7810 */ /* 0x000fe20007ffe0ff */
[CC--:B----4-:R-:W-:Y:S02]  /*1d220*/  FFMA.FTZ R14, R0.reuse, R143.reuse, R14 ;  /* 0x0000008f000e7223 */ /* 0x0d0fe4000001000e */
[----:B------:R-:W-:Y:S01]  /*1d230*/  FFMA.FTZ R12, R0, R143, R12 ;  /* 0x0000008f000c7223 */ /* 0x000fe2000001000c */
[C---:B------:R-:W-:Y:S02]  /*1d240*/  IADD3 R143, R2.reuse, 0x38, RZ ;  /* 0x00000038028f7810 */ /* 0x040fe40007ffe0ff */
[----:B------:R-:W-:Y:S03]  /*1d250*/  IADD3 R2, R2, 0x39, RZ ;  /* 0x0000003902027810 */ /* 0x000fe60007ffe0ff */
[----:B------:R-:W4:Y:S01]  /*1d260*/  I2F R140, R140 ;  /* 0x0000008c008c7306 */ /* 0x000f220000201400 */
[CC--:B--2---:R-:W-:Y:S02]  /*1d270*/  FFMA.FTZ R16, R0.reuse, R139.reuse, R16 ;  /* 0x0000008b00107223 */ /* 0x0c4fe40000010010 */
[C---:B------:R-:W-:Y:S07]  /*1d280*/  FFMA.FTZ R18, R0.reuse, R139, R18 ;  /* 0x0000008b00127223 */ /* 0x040fee0000010012 */
[----:B------:R-:W2:Y:S01]  /*1d290*/  I2F R141, R141 ;  /* 0x0000008d008d7306 */ /* 0x000ea20000201400 */
[CC--:B-1----:R-:W-:Y:S02]  /*1d2a0*/  FFMA.FTZ R15, R0.reuse, R142.reuse, R15 ;  /* 0x0000008e000f7223 */ /* 0x0c2fe4000001000f */
[----:B------:R-:W-:Y:S01]  /*1d2b0*/  FFMA.FTZ R13, R0, R142, R13 ;  /* 0x0000008e000d7223 */ /* 0x000fe2000001000d */
[----:B------:R-:W-:Y:S02]  /*1d2c0*/  FMNMX.FTZ R142, R14, R145, !PT ;  /* 0x000000910e8e7209 */ /* 0x000fe40007810000 */
[----:B------:R-:W-:Y:S04]  /*1d2d0*/  FMNMX.FTZ R145, R9, R144, !PT ;  /* 0x0000009009917209 */ /* 0x000fe80007810000 */
[----:B------:R-:W1:Y:S01]  /*1d2e0*/  I2F R136, R136 ;  /* 0x0000008800887306 */ /* 0x000e620000201400 */
[----:B------:R-:W-:Y:S01]  /*1d2f0*/  FMNMX.FTZ R147, R15, R142, !PT ;  /* 0x0000008e0f937209 */ /* 0x000fe20007810000 */
[-C--:B----4-:R-:W-:Y:S03]  /*1d300*/  FFMA.FTZ R19, R0, R140.reuse, R19 ;  /* 0x0000008c00137223 */ /* 0x090fe60000010013 */
[----:B------:R-:W-:Y:S01]  /*1d310*/  FMNMX.FTZ R142, R18, R147, !PT ;  /* 0x00000093128e7209 */ /* 0x000fe20007810000 */
[----:B------:R-:W-:Y:S01]  /*1d320*/  FFMA.FTZ R17, R0, R140, R17 ;  /* 0x0000008c00117223 */ /* 0x000fe20000010011 */
[----:B------:R-:W-:Y:S02]  /*1d330*/  FMNMX.FTZ R140, R12, R145, !PT ;  /* 0x000000910c8c7209 */ /* 0x000fe40007810000 */
[----:B------:R-:W-:Y:S01]  /*1d340*/  FMNMX.FTZ R147, R19, R142, !PT ;  /* 0x0000008e13937209 */ /* 0x000fe20007810000 */
[----:B------:R-:W4:Y:S01]  /*1d350*/  I2F R137, R137 ;  /* 0x0000008900897306 */ /* 0x000f220000201400 */
[----:B------:R-:W-:Y:S01]  /*1d360*/  FMNMX.FTZ R145, R13, R140, !PT ;  /* 0x0000008c0d917209 */ /* 0x000fe20007810000 */
[----:B--2---:R-:W-:Y:S03]  /*1d370*/  FFMA.FTZ R22, R0, R141, R22 ;  /* 0x0000008d00167223 */ /* 0x004fe60000010016 */
[----:B------:R-:W-:Y:S01]  /*1d380*/  FMNMX.FTZ R140, R16, R145, !PT ;  /* 0x00000091108c7209 */ /* 0x000fe20007810000 */
[----:B------:R-:W-:Y:S01]  /*1d390*/  FFMA.FTZ R20, R0, R141, R20 ;  /* 0x0000008d00147223 */ /* 0x000fe20000010014 */
[----:B------:R-:W-:Y:S03]  /*1d3a0*/  FMNMX.FTZ R142, R22, R147, !PT ;  /* 0x00000093168e7209 */ /* 0x000fe60007810000 */
[----:B------:R2:W5:Y:S01]  /*1d3b0*/  I2F R139, R143 ;  /* 0x0000008f008b7306 */ /* 0x0005620000201400 */
[----:B------:R-:W-:Y:S01]  /*1d3c0*/  FMNMX.FTZ R141, R17, R140, !PT ;  /* 0x0000008c118d7209 */ /* 0x000fe20007810000 */
[----:B------:R-:W-:Y:S01]  /*1d3d0*/  LDSM.16.MT88.4 R144, [R196+0xc000] ;  /* 0x00c00000c490783b */ /* 0x000fe20000004200 */
[CC--:B-1----:R-:W-:Y:S02]  /*1d3e0*/  FFMA.FTZ R23, R0.reuse, R136.reuse, R23 ;  /* 0x0000008800177223 */ /* 0x0c2fe40000010017 */
[----:B------:R-:W-:Y:S01]  /*1d3f0*/  FFMA.FTZ R21, R0, R136, R21 ;  /* 0x0000008800157223 */ /* 0x000fe20000010015 */
[----:B------:R-:W-:Y:S04]  /*1d400*/  FMNMX.FTZ R136, R20, R141, !PT ;  /* 0x0000008d14887209 */ /* 0x000fe80007810000 */
[----:B------:R-:W1:Y:S01]  /*1d410*/  I2F R132, R132 ;  /* 0x0000008400847306 */ /* 0x000e620000201400 */
[CC--:B----4-:R-:W-:Y:S02]  /*1d420*/  FFMA.FTZ R26, R0.reuse, R137.reuse, R26 ;  /* 0x00000089001a7223 */ /* 0x0d0fe4000001001a */
[C---:B------:R-:W-:Y:S01]  /*1d430*/  FFMA.FTZ R24, R0.reuse, R137, R24 ;  /* 0x0000008900187223 */ /* 0x040fe20000010018 */
[----:B------:R-:W-:Y:S06]  /*1d440*/  FMNMX.FTZ R137, R21, R136, !PT ;  /* 0x0000008815897209 */ /* 0x000fec0007810000 */
[----:B------:R-:W4:Y:S01]  /*1d450*/  I2F R133, R133 ;  /* 0x0000008500857306 */ /* 0x000f220000201400 */
[----:B--2---:R-:W-:Y:S01]  /*1d460*/  FMNMX.FTZ R143, R23, R142, !PT ;  /* 0x0000008e178f7209 */ /* 0x004fe20007810000 */
[CC--:B-----5:R-:W-:Y:S02]  /*1d470*/  FFMA.FTZ R34, R0.reuse, R139.reuse, R34 ;  /* 0x0000008b00227223 */ /* 0x0e0fe40000010022 */
[----:B------:R-:W-:Y:S01]  /*1d480*/  FFMA.FTZ R32, R0, R139, R32 ;  /* 0x0000008b00207223 */ /* 0x000fe20000010020 */
[----:B------:R-:W-:Y:S05]  /*1d490*/  FMNMX.FTZ R140, R26, R143, !PT ;  /* 0x0000008f1a8c7209 */ /* 0x000fea0007810000 */
[----:B------:R-:W2:Y:S01]  /*1d4a0*/  I2F R138, R138 ;  /* 0x0000008a008a7306 */ /* 0x000ea20000201400 */
[CC--:B-1----:R-:W-:Y:S02]  /*1d4b0*/  FFMA.FTZ R27, R0.reuse, R132.reuse, R27 ;  /* 0x00000084001b7223 */ /* 0x0c2fe4000001001b */
[----:B------:R-:W-:Y:S01]  /*1d4c0*/  FFMA.FTZ R25, R0, R132, R25 ;  /* 0x0000008400197223 */ /* 0x000fe20000010019 */
[----:B------:R-:W-:Y:S02]  /*1d4d0*/  FMNMX.FTZ R132, R24, R137, !PT ;  /* 0x0000008918847209 */ /* 0x000fe40007810000 */
[----:B------:R-:W-:Y:S04]  /*1d4e0*/  FMNMX.FTZ R141, R27, R140, !PT ;  /* 0x0000008c1b8d7209 */ /* 0x000fe80007810000 */
[----:B------:R-:W1:Y:S01]  /*1d4f0*/  I2F R2, R2 ;  /* 0x0000000200027306 */ /* 0x000e620000201400 */
[----:B------:R-:W-:Y:S01]  /*1d500*/  FMNMX.FTZ R137, R25, R132, !PT ;  /* 0x0000008419897209 */ /* 0x000fe20007810000 */
[CC--:B----4-:R-:W-:Y:S02]  /*1d510*/  FFMA.FTZ R30, R0.reuse, R133.reuse, R30 ;  /* 0x00000085001e7223 */ /* 0x0d0fe4000001001e */
[----:B------:R-:W-:Y:S03]  /*1d520*/  FFMA.FTZ R28, R0, R133, R28 ;  /* 0x00000085001c7223 */ /* 0x000fe6000001001c */
[----:B------:R-:W-:Y:S02]  /*1d530*/  FMNMX.FTZ R136, R30, R141, !PT ;  /* 0x0000008d1e887209 */ /* 0x000fe40007810000 */
[----:B------:R-:W-:Y:S01]  /*1d540*/  LDSM.16.MT88.4 R140, [R197+0xc000] ;  /* 0x00c00000c58c783b */ /* 0x000fe20000004200 */
[CC--:B--2---:R-:W-:Y:S02]  /*1d550*/  FFMA.FTZ R31, R0.reuse, R138.reuse, R31 ;  /* 0x0000008a001f7223 */ /* 0x0c4fe4000001001f */
[----:B------:R-:W-:Y:S03]  /*1d560*/  FFMA.FTZ R29, R0, R138, R29 ;  /* 0x0000008a001d7223 */ /* 0x000fe6000001001d */
[----:B------:R-:W-:Y:S02]  /*1d570*/  FMNMX.FTZ R133, R31, R136, !PT ;  /* 0x000000881f857209 */ /* 0x000fe40007810000 */
[----:B------:R-:W-:Y:S02]  /*1d580*/  FMNMX.FTZ R136, R28, R137, !PT ;  /* 0x000000891c887209 */ /* 0x000fe40007810000 */
[----:B------:R-:W-:Y:S01]  /*1d590*/  FMNMX.FTZ R132, R34, R133, !PT ;  /* 0x0000008522847209 */ /* 0x000fe20007810000 */
[C---:B-1----:R-:W-:Y:S01]  /*1d5a0*/  FFMA.FTZ R35, R0.reuse, R2, R35 ;  /* 0x0000000200237223 */ /* 0x042fe20000010023 */
[----:B------:R-:W-:Y:S01]  /*1d5b0*/  FMNMX.FTZ R133, R29, R136, !PT ;  /* 0x000000881d857209 */ /* 0x000fe20007810000 */
[----:B------:R-:W-:Y:S03]  /*1d5c0*/  FFMA.FTZ R33, R0, R2, R33 ;  /* 0x0000000200217223 */ /* 0x000fe60000010021 */
        /* <DEDUP_REMOVED lines=12> */
[----:B--2---:R-:W-:Y:S02]  /*1d690*/  FMNMX.FTZ R133, R136, R133, !PT ;  /* 0x0000008588857209 */ /* 0x004fe40007810000 */
[----:B------:R-:W1:Y:S01]  /*1d6a0*/  LDSM.16.MT88.4 R136, [R198+0xc000] ;  /* 0x00c00000c688783b */ /* 0x000e620000004200 */
[C---:B---3--:R-:W-:Y:S02]  /*1d6b0*/  FMUL.FTZ R169, R134.reuse, R132 ;  /* 0x0000008486a97220 */ /* 0x048fe40000410000 */
        /* <DEDUP_REMOVED lines=8> */
[----:B------:R-:W2:Y:S01]  /*1d740*/  MUFU.EX2 R2, R2 ;  /* 0x0000000200027308 */ /* 0x000ea20000000800 */
[-C--:B------:R-:W-:Y:S01]  /*1d750*/  FFMA.FTZ R162, R10, R134.reuse, -R169 ;  /* 0x000000860aa27223 */ /* 0x080fe200000108a9 */
[----:B------:R-:W-:Y:S01]  /*1d760*/  ISETP.GT.AND P0, PT, R214, 0x1, PT ;  /* 0x00000001d600780c */ /* 0x000fe20003f04270 */
[-CC-:B------:R-:W-:Y:S02]  /*1d770*/  FFMA.FTZ R168, R4, R134.reuse, -R171.reuse ;  /* 0x0000008604a87223 */ /* 0x180fe400000108ab */
[-CC-:B------:R-:W-:Y:S02]  /*1d780*/  FFMA.FTZ R167, R5, R134.reuse, -R171.reuse ;  /* 0x0000008605a77223 */ /* 0x180fe400000108ab */
[-CC-:B------:R-:W-:Y:S02]  /*1d790*/  FFMA.FTZ R166, R8, R134.reuse, -R171.reuse ;  /* 0x0000008608a67223 */ /* 0x180fe400000108ab */
[-C--:B------:R-:W-:Y:S01]  /*1d7a0*/  FFMA.FTZ R165, R9, R134.reuse, -R171 ;  /* 0x0000008609a57223 */ /* 0x080fe200000108ab */
[----:B------:R-:W-:Y:S01]  /*1d7b0*/  MUFU.EX2 R164, R164 ;  /* 0x000000a400a47308 */ /* 0x000fe20000000800 */
[----:B------:R-:W-:Y:S02]  /*1d7c0*/  FMUL.FTZ R3, R134, R135 ;  /* 0x0000008786037220 */ /* 0x000fe40000410000 */
[-CC-:B------:R-:W-:Y:S02]  /*1d7d0*/  FFMA.FTZ R135, R11, R134.reuse, -R169.reuse ;  /* 0x000000860b877223 */ /* 0x180fe400000108a9 */
[-CC-:B------:R-:W-:Y:S02]  /*1d7e0*/  FFMA.FTZ R220, R30, R134.reuse, -R169.reuse ;  /* 0x000000861edc7223 */ /* 0x180fe400000108a9 */
[-C--:B------:R-:W-:Y:S02]  /*1d7f0*/  FFMA.FTZ R223, R31, R134.reuse, -R169 ;  /* 0x000000861fdf7223 */ /* 0x080fe400000108a9 */
[-CC-:B------:R-:W-:Y:S01]  /*1d800*/  FFMA.FTZ R222, R28, R134.reuse, -R171.reuse ;  /* 0x000000861cde7223 */ /* 0x180fe200000108ab */
[----:B------:R-:W3:Y:S01]  /*1d810*/  MUFU.EX2 R3, R3 ;  /* 0x0000000300037308 */ /* 0x000ee20000000800 */
[--C-:B------:R-:W-:Y:S02]  /*1d820*/  FFMA.FTZ R225, R29, R134, -R171.reuse ;  /* 0x000000861de17223 */ /* 0x100fe400000108ab */
[----:B------:R-:W-:Y:S01]  /*1d830*/  LDSM.16.MT88.4 R28, [R197+0xd800] ;  /* 0x00d80000c51c783b */ /* 0x000fe20000004200 */
[C---:B--2---:R-:W-:Y:S02]  /*1d840*/  FMUL.FTZ R6, R2.reuse, R130 ;  /* 0x0000008202067220 */ /* 0x044fe40000410000 */
[C---:B------:R-:W-:Y:S02]  /*1d850*/  FMUL.FTZ R7, R2.reuse, R131 ;  /* 0x0000008302077220 */ /* 0x040fe40000410000 */
[C---:B------:R-:W-:Y:S02]  /*1d860*/  FMUL.FTZ R10, R2.reuse, R126 ;  /* 0x0000007e020a7220 */ /* 0x040fe40000410000 */
[----:B------:R-:W2:Y:S01]  /*1d870*/  MUFU.EX2 R163, R163 ;  /* 0x000000a300a37308 */ /* 0x000ea20000000800 */
[C---:B------:R-:W-:Y:S02]  /*1d880*/  FMUL.FTZ R11, R2.reuse, R127 ;  /* 0x0000007f020b7220 */ /* 0x040fe40000410000 */
[C---:B------:R-:W-:Y:S02]  /*1d890*/  FMUL.FTZ R38, R2.reuse, R38 ;  /* 0x0000002602267220 */ /* 0x040fe40000410000 */
[C---:B------:R-:W-:Y:S02]  /*1d8a0*/  FMUL.FTZ R39, R2.reuse, R39 ;  /* 0x0000002702277220 */ /* 0x040fe40000410000 */
[C---:B------:R-:W-:Y:S02]  /*1d8b0*/  FMUL.FTZ R42, R2.reuse, R42 ;  /* 0x0000002a022a7220 */ /* 0x040fe40000410000 */
[----:B------:R-:W-:Y:S01]  /*1d8c0*/  FMUL.FTZ R43, R2, R43 ;  /* 0x0000002b022b7220 */ /* 0x000fe20000410000 */
[----:B------:R-:W-:Y:S01]  /*1d8d0*/  MUFU.EX2 R162, R162 ;  /* 0x000000a200a27308 */ /* 0x000fe20000000800 */
[-C--:B------:R-:W-:Y:S02]  /*1d8e0*/  FFMA.FTZ R224, R32, R134.reuse, -R171 ;  /* 0x0000008620e07223 */ /* 0x080fe400000108ab */
[--C-:B------:R-:W-:Y:S02]  /*1d8f0*/  FFMA.FTZ R226, R34, R134, -R169.reuse ;  /* 0x0000008622e27223 */ /* 0x100fe400000108a9 */
[C---:B---3--:R-:W-:Y:S02]  /*1d900*/  FMUL.FTZ R4, R3.reuse, R128 ;  /* 0x0000008003047220 */ /* 0x048fe40000410000 */
[C---:B------:R-:W-:Y:S02]  /*1d910*/  FMUL.FTZ R5, R3.reuse, R129 ;  /* 0x0000008103057220 */ /* 0x040fe40000410000 */
[C---:B------:R-:W-:Y:S01]  /*1d920*/  FMUL.FTZ R8, R3.reuse, R124 ;  /* 0x0000007c03087220 */ /* 0x040fe20000410000 */
[----:B------:R-:W3:Y:S01]  /*1d930*/  MUFU.EX2 R135, R135 ;  /* 0x0000008700877308 */ /* 0x000ee20000000800 */
[----:B------:R-:W-:Y:S02]  /*1d940*/  FMUL.FTZ R9, R3, R125 ;  /* 0x0000007d03097220 */ /* 0x000fe40000410000 */
        /* <DEDUP_REMOVED lines=10> */
[----:B------:R-:W-:Y:S01]  /*1d9f0*/  FMUL.FTZ R45, R3, R45 ;  /* 0x0000002d032d7220 */ /* 0x000fe20000410000 */
[----:B------:R-:W2:Y:S01]  /*1da00*/  MUFU.EX2 R167, R167 ;  /* 0x000000a700a77308 */ /* 0x000ea20000000800 */
[C---:B------:R-:W-:Y:S02]  /*1da10*/  FMUL.FTZ R50, R2.reuse, R50 ;  /* 0x0000003202327220 */ /* 0x040fe40000410000 */
        /* <DEDUP_REMOVED lines=12> */
[C---:B------:R-:W-:Y:S02]  /*1dae0*/  FMUL.FTZ R56, R3.reuse, R56 ;  /* 0x0000003803387220 */ /* 0x040fe40000410000 */
[----:B------:R-:W-:Y:S01]  /*1daf0*/  FMUL.FTZ R57, R3, R57 ;  /* 0x0000003903397220 */ /* 0x000fe20000410000 */
        /* <DEDUP_REMOVED lines=10> */
[----:B------:R-:W-:Y:S01]  /*1dba0*/  MUFU.EX2 R223, R223 ;  /* 0x000000df00df7308 */ /* 0x000fe20000000800 */
[C---:B------:R-:W-:Y:S02]  /*1dbb0*/  FMUL.FTZ R70, R2.reuse, R70 ;  /* 0x0000004602467220 */ /* 0x040fe40000410000 */
[C---:B------:R-:W-:Y:S01]  /*1dbc0*/  FMUL.FTZ R71, R2.reuse, R71 ;  /* 0x0000004702477220 */ /* 0x040fe20000410000 */
        /* <DEDUP_REMOVED lines=64> */
[----:B------:R-:W-:Y:S02]  /*1dfd0*/  FMUL.FTZ R107, R2, R107 ;  /* 0x0000006b026b7220 */ /* 0x000fe40000410000 */
[C---:B------:R-:W-:Y:S02]  /*1dfe0*/  FMUL.FTZ R104, R3.reuse, R104 ;  /* 0x0000006803687220 */ /* 0x040fe40000410000 */
[C---:B--2---:R-:W-:Y:S04]  /*1dff0*/  HMMA.16816.F32.BF16 R92, R128.reuse, R140, R92 ;  /* 0x0000008c805c723c */ /* 0x044fe8000004185c */
[----:B------:R-:W-:Y:S02]  /*1e000*/  FMUL.FTZ R105, R3, R105 ;  /* 0x0000006903697220 */ /* 0x000fe40000410000 */
[--C-:B------:R-:W-:Y:S02]  /*1e010*/  FFMA.FTZ R170, R14, R134, -R169.reuse ;  /* 0x000000860eaa7223 */ /* 0x100fe400000108a9 */
[C---:B------:R-:W-:Y:S01]  /*1e020*/  HMMA.16816.F32.BF16 R96, R128.reuse, R142, R96 ;  /* 0x0000008e8060723c */ /* 0x040fe20000041860 */
[----:B------:R-:W2:Y:S03]  /*1e030*/  LDSM.16.MT88.4 R140, [R195+0x10000] ;  /* 0x01000000c38c783b */ /* 0x000ea60000004200 */
[C---:B------:R-:W-:Y:S01]  /*1e040*/  FMUL.FTZ R14, R2.reuse, R122 ;  /* 0x0000007a020e7220 */ /* 0x040fe20000410000 */
[----:B------:R-:W-:Y:S01]  /*1e050*/  MUFU.EX2 R170, R170 ;  /* 0x000000aa00aa7308 */ /* 0x000fe20000000800 */
[-C--:B------:R-:W-:Y:S02]  /*1e060*/  FFMA.FTZ R173, R15, R134.reuse, -R169 ;  /* 0x000000860fad7223 */ /* 0x080fe400000108a9 */
[----:B------:R-:W-:Y:S01]  /*1e070*/  FMUL.FTZ R15, R2, R123 ;  /* 0x0000007b020f7220 */ /* 0x000fe20000410000 */
[C---:B---3--:R-:W-:Y:S03]  /*1e080*/  HMMA.16816.F32.BF16 R100, R128.reuse, R124, R100 ;  /* 0x0000007c8064723c */ /* 0x048fe60000041864 */
[--C-:B------:R-:W-:Y:S02]  /*1e090*/  FFMA.FTZ R219, R12, R134, -R171.reuse ;  /* 0x000000860cdb7223 */ /* 0x100fe400000108ab */
[----:B------:R-:W-:Y:S01]  /*1e0a0*/  FMUL.FTZ R12, R3, R120 ;  /* 0x00000078030c7220 */ /* 0x000fe20000410000 */
[----:B------:R-:W3:Y:S01]  /*1e0b0*/  MUFU.EX2 R173, R173 ;  /* 0x000000ad00ad7308 */ /* 0x000ee20000000800 */
[----:B------:R-:W-:Y:S01]  /*1e0c0*/  FFMA.FTZ R174, R13, R134, -R171 ;  /* 0x000000860dae7223 */ /* 0x000fe200000108ab */
[C---:B------:R-:W-:Y:S01]  /*1e0d0*/  HMMA.16816.F32.BF16 R104, R128.reuse, R126, R104 ;  /* 0x0000007e8068723c */ /* 0x040fe20000041868 */
[----:B------:R-:W-:Y:S03]  /*1e0e0*/  LDSM.16.MT88.4 R124, [R197+0xc800] ;  /* 0x00c80000c57c783b */ /* 0x000fe60000004200 */
[C---:B------:R-:W-:Y:S02]  /*1e0f0*/  FMUL.FTZ R13, R3.reuse, R121 ;  /* 0x00000079030d7220 */ /* 0x040fe40000410000 */
[C---:B------:R-:W-:Y:S02]  /*1e100*/  FMUL.FTZ R110, R2.reuse, R110 ;  /* 0x0000006e026e7220 */ /* 0x040fe40000410000 */
[----:B------:R-:W-:Y:S01]  /*1e110*/  FMUL.FTZ R111, R2, R111 ;  /* 0x0000006f026f7220 */ /* 0x000fe20000410000 */
[----:B------:R-:W4:Y:S01]  /*1e120*/  LDSM.16.MT88.4 R120, [R198+0xc800] ;  /* 0x00c80000c678783b */ /* 0x000f220000004200 */
[----:B------:R-:W-:Y:S02]  /*1e130*/  MUFU.EX2 R219, R219 ;  /* 0x000000db00db7308 */ /* 0x000fe40000000800 */
[C---:B------:R-:W-:Y:S02]  /*1e140*/  FMUL.FTZ R108, R3.reuse, R108 ;  /* 0x0000006c036c7220 */ /* 0x040fe40000410000 */
[----:B------:R-:W-:Y:S02]  /*1e150*/  FMUL.FTZ R109, R3, R109 ;  /* 0x0000006d036d7220 */ /* 0x000fe40000410000 */
[-CC-:B------:R-:W-:Y:S02]  /*1e160*/  FFMA.FTZ R172, R18, R134.reuse, -R169.reuse ;  /* 0x0000008612ac7223 */ /* 0x180fe400000108a9 */
[-C--:B------:R-:W-:Y:S02]  /*1e170*/  FFMA.FTZ R175, R19, R134.reuse, -R169 ;  /* 0x0000008613af7223 */ /* 0x080fe400000108a9 */
[-CC-:B------:R-:W-:Y:S01]  /*1e180*/  FFMA.FTZ R218, R16, R134.reuse, -R171.reuse ;  /* 0x0000008610da7223 */ /* 0x180fe200000108ab */
[C---:B-1----:R-:W-:Y:S01]  /*1e190*/  HMMA.16816.F32.BF16 R108, R128.reuse, R136, R108 ;  /* 0x00000088806c723c */ /* 0x042fe2000004186c */
[----:B------:R-:W-:Y:S02]  /*1e1a0*/  MUFU.EX2 R172, R172 ;  /* 0x000000ac00ac7308 */ /* 0x000fe40000000800 */
[----:B------:R-:W-:Y:S02]  /*1e1b0*/  FFMA.FTZ R221, R17, R134, -R171 ;  /* 0x0000008611dd7223 */ /* 0x000fe400000108ab */
[C---:B------:R-:W-:Y:S02]  /*1e1c0*/  FMUL.FTZ R18, R2.reuse, R118 ;  /* 0x0000007602127220 */ /* 0x040fe40000410000 */
[C---:B------:R-:W-:Y:S01]  /*1e1d0*/  FMUL.FTZ R19, R2.reuse, R119 ;  /* 0x0000007702137220 */ /* 0x040fe20000410000 */
[C---:B------:R-:W-:Y:S01]  /*1e1e0*/  HMMA.16816.F32.BF16 R12, R128.reuse, R138, R12 ;  /* 0x0000008a800c723c */ /* 0x040fe2000004180c */
[----:B------:R-:W1:Y:S02]  /*1e1f0*/  LDSM.16.MT88.4 R136, [R196+0xc800] ;  /* 0x00c80000c488783b */ /* 0x000e640000004200 */
[----:B------:R-:W5:Y:S01]  /*1e200*/  MUFU.EX2 R175, R175 ;  /* 0x000000af00af7308 */ /* 0x000f620000000800 */
[C---:B------:R-:W-:Y:S02]  /*1e210*/  FMUL.FTZ R16, R3.reuse, R116 ;  /* 0x0000007403107220 */ /* 0x040fe40000410000 */
[----:B------:R-:W-:Y:S01]  /*1e220*/  FMUL.FTZ R17, R3, R117 ;  /* 0x0000007503117220 */ /* 0x000fe20000410000 */
[----:B---3--:R-:W-:Y:S01]  /*1e230*/  F2FP.BF16.PACK_AB R117, R173, R170 ;  /* 0x000000aaad75723e */ /* 0x008fe200000010ff */
[C---:B------:R-:W-:Y:S04]  /*1e240*/  FMUL.FTZ R114, R2.reuse, R114 ;  /* 0x0000007202727220 */ /* 0x040fe80000410000 */
[C---:B------:R-:W-:Y:S01]  /*1e250*/  FMUL.FTZ R115, R2.reuse, R115 ;  /* 0x0000007302737220 */ /* 0x040fe20000410000 */
[C---:B--2---:R-:W-:Y:S01]  /*1e260*/  HMMA.16816.F32.BF16 R16, R128.reuse, R140, R16 ;  /* 0x0000008c8010723c */ /* 0x044fe20000041810 */
[----:B------:R-:W2:Y:S02]  /*1e270*/  MUFU.EX2 R174, R174 ;  /* 0x000000ae00ae7308 */ /* 0x000ea40000000800 */
[C---:B------:R-:W-:Y:S02]  /*1e280*/  FMUL.FTZ R112, R3.reuse, R112 ;  /* 0x0000007003707220 */ /* 0x040fe40000410000 */
[C---:B------:R-:W-:Y:S02]  /*1e290*/  FMUL.FTZ R113, R3.reuse, R113 ;  /* 0x0000007103717220 */ /* 0x040fe40000410000 */
[----:B------:R-:W-:Y:S01]  /*1e2a0*/  FFMA.FTZ R168, R3, R216, R168 ;  /* 0x000000d803a87223 */ /* 0x000fe200000100a8 */
[----:B------:R-:W-:Y:S01]  /*1e2b0*/  MOV R3, R133 ;  /* 0x0000008500037202 */ /* 0x000fe20000000f00 */
[----:B------:R-:W-:Y:S02]  /*1e2c0*/  FFMA.FTZ R164, R2, R217, R164 ;  /* 0x000000d902a47223 */ /* 0x000fe400000100a4 */
[----:B------:R-:W-:Y:S01]  /*1e2d0*/  MUFU.EX2 R218, R218 ;  /* 0x000000da00da7308 */ /* 0x000fe20000000800 */
[----:B------:R-:W-:Y:S01]  /*1e2e0*/  HMMA.16816.F32.BF16 R112, R128, R142, R112 ;  /* 0x0000008e8070723c */ /* 0x000fe20000041870 */
[----:B------:R-:W-:Y:S02]  /*1e2f0*/  LDSM.16.MT88.4 R128, [R197+0x10800] ;  /* 0x01080000c580783b */ /* 0x000fe40000004200 */
[----:B-----5:R-:W-:Y:S01]  /*1e300*/  F2FP.BF16.PACK_AB R119, R175, R172 ;  /* 0x000000acaf77723e */ /* 0x020fe200000010ff */
[----:B------:R-:W-:Y:S01]  /*1e310*/  FADD.FTZ R167, R167, R168 ;  /* 0x000000a8a7a77221 */ /* 0x000fe20000010000 */
[----:B------:R-:W-:Y:S01]  /*1e320*/  IADD3 R2, R214, -0x1, RZ ;  /* 0xffffffffd6027810 */ /* 0x000fe20007ffe0ff */
[----:B------:R-:W-:Y:S02]  /*1e330*/  FADD.FTZ R163, R163, R164 ;  /* 0x000000a4a3a37221 */ /* 0x000fe40000010000 */
[----:B------:R-:W-:Y:S01]  /*1e340*/  FADD.FTZ R166, R166, R167 ;  /* 0x000000a7a6a67221 */ /* 0x000fe20000010000 */
[----:B------:R-:W3:Y:S01]  /*1e350*/  MUFU.EX2 R221, R221 ;  /* 0x000000dd00dd7308 */ /* 0x000ee20000000800 */
[----:B------:R-:W-:Y:S02]  /*1e360*/  LDSM.16.MT88.4 R140, [R197+0xd000] ;  /* 0x00d00000c58c783b */ /* 0x000fe40000004200 */
[----:B------:R-:W-:Y:S01]  /*1e370*/  FADD.FTZ R162, R162, R163 ;  /* 0x000000a3a2a27221 */ /* 0x000fe20000010000 */
[----:B--2---:R-:W-:Y:S01]  /*1e380*/  F2FP.BF16.PACK_AB R116, R174, R219 ;  /* 0x000000dbae74723e */ /* 0x004fe200000010ff */
[----:B------:R-:W-:Y:S01]  /*1e390*/  FADD.FTZ R166, R165, R166 ;  /* 0x000000a6a5a67221 */ /* 0x000fe20000010000 */
[----:B------:R-:W-:Y:S01]  /*1e3a0*/  MOV R214, R2 ;  /* 0x0000000200d67202 */ /* 0x000fe20000000f00 */
[----:B------:R-:W-:Y:S02]  /*1e3b0*/  FADD.FTZ R135, R135, R162 ;  /* 0x000000a287877221 */ /* 0x000fe40000010000 */
[----:B------:R-:W-:Y:S02]  /*1e3c0*/  FADD.FTZ R219, R219, R166 ;  /* 0x000000a6dbdb7221 */ /* 0x000fe40000010000 */
[----:B------:R-:W-:Y:S01]  /*1e3d0*/  FADD.FTZ R170, R170, R135 ;  /* 0x00000087aaaa7221 */ /* 0x000fe20000010000 */
[----:B------:R-:W-:Y:S01]  /*1e3e0*/  MOV R135, R132 ;  /* 0x0000008400877202 */ /* 0x000fe20000000f00 */
[----:B------:R-:W-:Y:S02]  /*1e3f0*/  FADD.FTZ R219, R174, R219 ;  /* 0x000000dbaedb7221 */ /* 0x000fe40000010000 */
[----:B------:R-:W-:Y:S04]  /*1e400*/  FADD.FTZ R173, R173, R170 ;  /* 0x000000aaadad7221 */ /* 0x000fe80000010000 */
[----:B------:R-:W-:Y:S04]  /*1e410*/  FADD.FTZ R172, R172, R173 ;  /* 0x000000adacac7221 */ /* 0x000fe80000010000 */
[----:B------:R-:W-:Y:S01]  /*1e420*/  FADD.FTZ R175, R175, R172 ;  /* 0x000000acafaf7221 */ /* 0x000fe20000010000 */
[C---:B---3--:R-:W-:Y:S01]  /*1e430*/  F2FP.BF16.PACK_AB R118, R221.reuse, R218 ;  /* 0x000000dadd76723e */ /* 0x048fe200000010ff */
[----:B------:R-:W-:Y:S04]  /*1e440*/  FADD.FTZ R218, R218, R219 ;  /* 0x000000dbdada7221 */ /* 0x000fe80000010000 */
[----:B------:R-:W-:Y:S02]  /*1e450*/  FADD.FTZ R221, R221, R218 ;  /* 0x000000dadddd7221 */ /* 0x000fe40000010000 */
[C---:B----4-:R-:W-:Y:S08]  /*1e460*/  HMMA.16816.F32.BF16 R4, R116.reuse, R120, R4 ;  /* 0x000000787404723c */ /* 0x050ff00000041804 */
        /* <DEDUP_REMOVED lines=17> */
[-CC-:B------:R-:W-:Y:S01]  /*1e580*/  FFMA.FTZ R153, R23, R134.reuse, -R169.reuse ;  /* 0x0000008617997223 */ /* 0x180fe200000108a9 */
[----:B------:R-:W-:Y:S02]  /*1e590*/  MUFU.EX2 R152, R152 ;  /* 0x0000009800987308 */ /* 0x000fe40000000800 */
[-CC-:B------:R-:W-:Y:S01]  /*1e5a0*/  FFMA.FTZ R154, R26, R134.reuse, -R169.reuse ;  /* 0x000000861a9a7223 */ /* 0x180fe200000108a9 */
[C---:B------:R-:W-:Y:S04]  /*1e5b0*/  HMMA.16816.F32.BF16 R76, R116.reuse, R156, R76 ;  /* 0x0000009c744c723c */ /* 0x040fe8000004184c */
[-CC-:B------:R-:W-:Y:S02]  /*1e5c0*/  FFMA.FTZ R155, R27, R134.reuse, -R169.reuse ;  /* 0x000000861b9b7223 */ /* 0x180fe400000108a9 */
[-C--:B------:R-:W-:Y:S01]  /*1e5d0*/  FFMA.FTZ R169, R35, R134.reuse, -R169 ;  /* 0x0000008623a97223 */ /* 0x080fe200000108a9 */
[----:B------:R-:W4:Y:S01]  /*1e5e0*/  MUFU.EX2 R153, R153 ;  /* 0x0000009900997308 */ /* 0x000f220000000800 */
[C---:B------:R-:W-:Y:S04]  /*1e5f0*/  HMMA.16816.F32.BF16 R80, R116.reuse, R158, R80 ;  /* 0x0000009e7450723c */ /* 0x040fe80000041850 */
[-CC-:B------:R-:W-:Y:S02]  /*1e600*/  FFMA.FTZ R156, R20, R134.reuse, -R171.reuse ;  /* 0x00000086149c7223 */ /* 0x180fe400000108ab */
[-CC-:B------:R-:W-:Y:S02]  /*1e610*/  FFMA.FTZ R157, R21, R134.reuse, -R171.reuse ;  /* 0x00000086159d7223 */ /* 0x180fe400000108ab */
[C---:B--2---:R-:W-:Y:S01]  /*1e620*/  HMMA.16816.F32.BF16 R84, R116.reuse, R120, R84 ;  /* 0x000000787454723c */ /* 0x044fe20000041854 */
[----:B------:R-:W-:Y:S03]  /*1e630*/  MUFU.EX2 R154, R154 ;  /* 0x0000009a009a7308 */ /* 0x000fe60000000800 */
[-CC-:B------:R-:W-:Y:S02]  /*1e640*/  FFMA.FTZ R158, R24, R134.reuse, -R171.reuse ;  /* 0x00000086189e7223 */ /* 0x180fe400000108ab */
[-CC-:B------:R-:W-:Y:S02]  /*1e650*/  FFMA.FTZ R159, R25, R134.reuse, -R171.reuse ;  /* 0x00000086199f7223 */ /* 0x180fe400000108ab */
[C---:B------:R-:W-:Y:S01]  /*1e660*/  HMMA.16816.F32.BF16 R88, R116.reuse, R122, R88 ;  /* 0x0000007a7458723c */ /* 0x040fe20000041858 */
[----:B------:R-:W2:Y:S02]  /*1e670*/  LDSM.16.MT88.4 R120, [R195+0x10800] ;  /* 0x01080000c378783b */ /* 0x000ea40000004200 */
[----:B------:R-:W5:Y:S01]  /*1e680*/  MUFU.EX2 R155, R155 ;  /* 0x0000009b009b7308 */ /* 0x000f620000000800 */
[----:B------:R-:W-:Y:S01]  /*1e690*/  FFMA.FTZ R171, R33, R134, -R171 ;  /* 0x0000008621ab7223 */ /* 0x000fe200000108ab */
        /* <DEDUP_REMOVED lines=107> */
.L_x_2941:
        /* <DEDUP_REMOVED lines=11> */
.L_x_2964:
[----:B--23--:R-:W-:Y:S01]  /*1ee00*/  FADD.FTZ R216, R5, R216 ;  /* 0x000000d805d87221 */ /* 0x00cfe20000010000 */
[----:B------:R-:W-:Y:S05]  /*1ee10*/  BRA.DIV ~URZ, `(.L_x_2952) ;  /* 0x00001be27f007947 */ /* 0x000fea000b800000 */
[----:B------:R-:W2:Y:S04]  /*1ee20*/  SHFL.BFLY PT, R8, R217, 0x2, 0x1f ;  /* 0x0c401f00d9087f89 */ /* 0x000ea800000e0000 */
[----:B------:R-:W3:Y:S01]  /*1ee30*/  SHFL.BFLY PT, R9, R216, 0x1, 0x1f ;  /* 0x0c201f00d8097f89 */ /* 0x000ee200000e0000 */
[----:B--2---:R-:W-:Y:S02]  /*1ee40*/  FADD.FTZ R8, R8, R217 ;  /* 0x000000d908087221 */ /* 0x004fe40000010000 */
[----:B---3--:R-:W-:-:S03]  /*1ee50*/  FADD.FTZ R9, R216, R9 ;  /* 0x00000009d8097221 */ /* 0x008fc60000010000 */
[----:B------:R2:W3:Y:S04]  /*1ee60*/  SHFL.BFLY PT, R5, R8, 0x1, 0x1f ;  /* 0x0c201f0008057f89 */ /* 0x0004e800000e0000 */
.L_x_2965:
        /* <DEDUP_REMOVED lines=13> */
[----:B------:R-:W-:Y:S01]  /*1ef40*/  FMUL.FTZ R124, R0, R124 ;  /* 0x0000007c007c7220 */ /* 0x000fe20000410000 */
[----:B------:R-:W-:Y:S01]  /*1ef50*/  LOP3.LUT R8, R8, 0x3ffffffc, RZ, 0xc0, !PT ;  /* 0x3ffffffc08087812 */ /* 0x000fe200078ec0ff */
[----:B------:R-:W-:Y:S01]  /*1ef60*/  FMUL.FTZ R125, R0, R125 ;  /* 0x0000007d007d7220 */ /* 0x000fe20000410000 */
[----:B------:R-:W-:Y:S01]  /*1ef70*/  LEA.HI R10, R10, R11, RZ, 0x3 ;  /* 0x0000000b0a0a7211 */ /* 0x000fe200078f18ff */
[----:B------:R-:W-:Y:S01]  /*1ef80*/  FMUL.FTZ R36, R0, R36 ;  /* 0x0000002400247220 */ /* 0x000fe20000410000 */
[----:B------:R-:W-:Y:S01]  /*1ef90*/  IADD3 R15, -R8, R3, RZ ;  /* 0x00000003080f7210 */ /* 0x000fe20007ffe1ff */
[----:B------:R-:W-:Y:S01]  /*1efa0*/  FMUL.FTZ R37, R0, R37 ;  /* 0x0000002500257220 */ /* 0x000fe20000410000 */
[----:B------:R-:W-:Y:S01]  /*1efb0*/  LOP3.LUT R10, R10, 0xfffffff8, RZ, 0xc0, !PT ;  /* 0xfffffff80a0a7812 */ /* 0x000fe200078ec0ff */
[C---:B------:R-:W-:Y:S01]  /*1efc0*/  FMUL.FTZ R40, R0.reuse, R40 ;  /* 0x0000002800287220 */ /* 0x040fe20000410000 */
[----:B------:R-:W-:Y:S01]  /*1efd0*/  F2FP.BF16.PACK_AB R128, R129, R128 ;  /* 0x000000808180723e */ /* 0x000fe200000010ff */
        /* <DEDUP_REMOVED lines=12> */
[----:B------:R-:W-:Y:S01]  /*1f0a0*/  FMUL.FTZ R53, R0, R53 ;  /* 0x0000003500357220 */ /* 0x000fe20000410000 */
[----:B------:R-:W-:Y:S01]  /*1f0b0*/  LEA R15, R12, R15, 0x9 ;  /* 0x0000000f0c0f7211 */ /* 0x000fe200078e48ff */
[C---:B------:R-:W-:Y:S01]  /*1f0c0*/  FMUL.FTZ R56, R0.reuse, R56 ;  /* 0x0000003800387220 */ /* 0x040fe20000410000 */
[----:B------:R-:W-:Y:S01]  /*1f0d0*/  LEA.HI R14, R13, R13, RZ, 0x1d ;  /* 0x0000000d0d0e7211 */ /* 0x000fe200078fe8ff */
[----:B------:R-:W-:Y:S01]  /*1f0e0*/  FMUL.FTZ R57, R0, R57 ;  /* 0x0000003900397220 */ /* 0x000fe20000410000 */
[----:B------:R-:W-:Y:S01]  /*1f0f0*/  ISETP.NE.U32.AND P0, PT, R8, 0x1, PT ;  /* 0x000000010800780c */ /* 0x000fe20003f05070 */
[C---:B------:R-:W-:Y:S01]  /*1f100*/  FMUL.FTZ R60, R0.reuse, R60 ;  /* 0x0000003c003c7220 */ /* 0x040fe20000410000 */
[----:B------:R-:W-:Y:S01]  /*1f110*/  LEA R14, R15, R14, 0x1 ;  /* 0x0000000e0f0e7211 */ /* 0x000fe200078e08ff */
[C---:B------:R-:W-:Y:S01]  /*1f120*/  FMUL.FTZ R61, R0.reuse, R61 ;  /* 0x0000003d003d7220 */ /* 0x040fe20000410000 */
[----:B------:R-:W-:Y:S01]  /*1f130*/  R2P PR, R11, 0x6 ;  /* 0x000000060b007804 */ /* 0x000fe20000000000 */
[----:B------:R-:W-:Y:S01]  /*1f140*/  FMUL.FTZ R64, R0, R64 ;  /* 0x0000004000407220 */ /* 0x000fe20000410000 */
[----:B------:R-:W-:Y:S01]  /*1f150*/  SHF.L.U32 R13, R14, 0x1, RZ ;  /* 0x000000010e0d7819 */ /* 0x000fe200000006ff */
[C---:B------:R-:W-:Y:S01]  /*1f160*/  FMUL.FTZ R65, R0.reuse, R65 ;  /* 0x0000004100417220 */ /* 0x040fe20000410000 */
[----:B------:R-:W-:Y:S01]  /*1f170*/  MOV R8, 0x20 ;  /* 0x0000002000087802 */ /* 0x000fe20000000f00 */
[C---:B------:R-:W-:Y:S01]  /*1f180*/  FMUL.FTZ R68, R0.reuse, R68 ;  /* 0x0000004400447220 */ /* 0x040fe20000410000 */
[----:B------:R-:W-:Y:S01]  /*1f190*/  MOV R14, 0x40 ;  /* 0x00000040000e7802 */ /* 0x000fe20000000f00 */
[C---:B------:R-:W-:Y:S01]  /*1f1a0*/  FMUL.FTZ R69, R0.reuse, R69 ;  /* 0x0000004500457220 */ /* 0x040fe20000410000 */
[C---:B------:R-:W-:Y:S01]  /*1f1b0*/  IADD3 R11, R13.reuse, -0x10, RZ ;  /* 0xfffffff00d0b7810 */ /* 0x040fe20007ffe0ff */
[----:B------:R-:W-:Y:S01]  /*1f1c0*/  FMUL.FTZ R72, R0, R72 ;  /* 0x0000004800487220 */ /* 0x000fe20000410000 */
[----:B------:R-:W-:Y:S01]  /*1f1d0*/  SEL R8, R8, 0xffffffe0, !P1 ;  /* 0xffffffe008087807 */ /* 0x000fe20004800000 */
[C---:B------:R-:W-:Y:S01]  /*1f1e0*/  FMUL.FTZ R73, R0.reuse, R73 ;  /* 0x0000004900497220 */ /* 0x040fe20000410000 */
[----:B------:R-:W-:Y:S01]  /*1f1f0*/  @P0 IADD3 R11, R13, 0x10, RZ ;  /* 0x000000100d0b0810 */ /* 0x000fe20007ffe0ff */
[----:B------:R-:W-:Y:S01]  /*1f200*/  FMUL.FTZ R76, R0, R76 ;  /* 0x0000004c004c7220 */ /* 0x000fe20000410000 */
        /* <DEDUP_REMOVED lines=146> */
[----:B------:R2:W-:Y:S01]  /*1fb30*/  STS [R15+0x2400], R70 ;  /* 0x002400460f007388 */ /* 0x0005e20000000800 */
        /* <DEDUP_REMOVED lines=29> */
[----:B------:R-:W4:Y:S04]  /*1fd10*/  LD.E.U8 R8, [R6.64+0x1c8] ;  /* 0x0001c80406087980 */ /* 0x000f28000c101100 */
[----:B------:R-:W4:Y:S04]  /*1fd20*/  @!P0 LD.E.64 R26, [R6.64+0x80] ;  /* 0x00008004061a8980 */ /* 0x000f28000c101b00 */
[----:B--2---:R-:W2:Y:S01]  /*1fd30*/  LD.E.64 R70, [R6.64+0x88] ;  /* 0x0000880406467980 */ /* 0x004ea2000c101b00 */
[----:B---3--:R-:W3:Y:S08]  /*1fd40*/  @P4 MUFU.LG2 R15, R9 ;  /* 0x00000009000f4308 */ /* 0x008ef00000000c00 */
[----:B------:R-:W1:Y:S01]  /*1fd50*/  @P3 MUFU.LG2 R5, R5 ;  /* 0x0000000500053308 */ /* 0x000e620000000c00 */
[----:B------:R-:W-:Y:S01]  /*1fd60*/  @!P0 SHF.R.S32.HI R14, RZ, 0x1f, R205 ;  /* 0x0000001fff0e8819 */ /* 0x000fe200000114cd */
[----:B------:R2:W5:Y:S01]  /*1fd70*/  LD.E.64 R68, [R6.64+0x90] ;  /* 0x0000900406447980 */ /* 0x000562000c101b00 */
[----:B------:R-:W-:Y:S01]  /*1fd80*/  BSSY B0, `(.L_x_2953) ;  /* 0x000001e000007945 */ /* 0x000fe20003800000 */
[----:B------:R-:W-:Y:S01]  /*1fd90*/  MOV R13, 0x7f800000 ;  /* 0x7f800000000d7802 */ /* 0x000fe20000000f00 */
[----:B---3--:R-:W-:-:S02]  /*1fda0*/  @P4 FMUL.FTZ R15, R15, 0.69314718246459960938 ;  /* 0x3f3172180f0f4820 */ /* 0x008fc40000410000 */
[----:B-1----:R-:W-:-:S04]  /*1fdb0*/  @P3 FMUL.FTZ R9, R5, 0.69314718246459960938 ;  /* 0x3f31721805093820 */ /* 0x002fc80000410000 */
[----:B-----5:R-:W-:Y:S01]  /*1fdc0*/  @P3 FFMA.FTZ R13, R132, R2, R9 ;  /* 0x00000002840d3223 */ /* 0x020fe20000010009 */
[----:B----4-:R-:W-:Y:S01]  /*1fdd0*/  ISETP.NE.AND P1, PT, R8, RZ, PT ;  /* 0x000000ff0800720c */ /* 0x010fe20003f25270 */
[----:B------:R-:W-:-:S04]  /*1fde0*/  @!P0 IMAD R11, R27, R205, RZ ;  /* 0x000000cd1b0b8224 */ /* 0x000fc800078e02ff */
[----:B------:R-:W-:Y:S02]  /*1fdf0*/  @!P0 IMAD R14, R26, R14, R11 ;  /* 0x0000000e1a0e8224 */ /* 0x000fe400078e020b */
[-C--:B--2---:R-:W-:Y:S02]  /*1fe00*/  @P0 IMAD R0, R71, R209.reuse, RZ ;  /* 0x000000d147000224 */ /* 0x084fe400078e02ff */
        /* <DEDUP_REMOVED lines=16> */
.L_x_2954:
[----:B------:R-:W-:Y:S02]  /*1ff10*/  ULDC.64 UR4, c[0x0][0x118] ;  /* 0x0000460000047ab9 */ /* 0x000fe40000000a00 */
[----:B------:R-:W2:Y:S04]  /*1ff20*/  LD.E R2, [R6.64+0x60] ;  /* 0x0000600406027980 */ /* 0x000ea8000c101900 */
[----:B------:R-:W3:Y:S01]  /*1ff30*/  LD.E R14, [R6.64+0xb4] ;  /* 0x0000b404060e7980 */ /* 0x000ee2000c101900 */
[----:B--2---:R-:W-:-:S04]  /*1ff40*/  IMAD R205, R2, R205, R208 ;  /* 0x000000cd02cd7224 */ /* 0x004fc800078e02d0 */
[----:B---3--:R-:W-:Y:S02]  /*1ff50*/  IMAD R14, R14, R205, RZ ;  /* 0x000000cd0e0e7224 */ /* 0x008fe400078e02ff */
.L_x_2955:
[----:B------:R-:W-:Y:S05]  /*1ff60*/  BSYNC B0 ;  /* 0x0000000000007941 */ /* 0x000fea0003800000 */
.L_x_2953:
[----:B------:R-:W-:Y:S02]  /*1ff70*/  ULDC.64 UR4, c[0x0][0x118] ;  /* 0x0000460000047ab9 */ /* 0x000fe40000000a00 */
[----:B------:R1:W5:Y:S04]  /*1ff80*/  LD.E.64 R72, [R6.64+0x70] ;  /* 0x0000700406487980 */ /* 0x000368000c101b00 */
[----:B------:R1:W5:Y:S01]  /*1ff90*/  LD.E.64 R74, [R6.64+0xa0] ;  /* 0x0000a004064a7980 */ /* 0x000362000c101b00 */
[----:B------:R-:W-:Y:S01]  /*1ffa0*/  WARPSYNC 0xffffffff ;  /* 0xffffffff00007948 */ /* 0x000fe20003800000 */
[----:B------:R-:W-:Y:S01]  /*1ffb0*/  SHF.R.S32.HI R15, RZ, 0x1f, R12 ;  /* 0x0000001fff0f7819 */ /* 0x000fe2000001140c */
[----:B------:R-:W-:Y:S01]  /*1ffc0*/  BSSY B0, `(.L_x_2956) ;  /* 0x000002b000007945 */ /* 0x000fe20003800000 */
[----:B------:R-:W-:Y:S01]  /*1ffd0*/  BAR.SYNC.DEFER_BLOCKING 0x0 ;  /* 0x0000000000007b1d */ /* 0x000fe20000010000 */
[----:B------:R-:W-:-:S02]  /*1ffe0*/  LOP3.LUT R66, R10, 0xffffffe0, RZ, 0xc0, !PT ;  /* 0xffffffe00a427812 */ /* 0x000fc400078ec0ff */
[----:B------:R-:W-:-:S03]  /*1fff0*/  LEA.HI R64, R15, R12, RZ, 0x2 ;  /* 0x0000000c0f407211 */ /* 0x000fc600078f10ff */
[----:B------:R-:W2:Y:S01]  /*20000*/  S2R R2, SR_TID.X ;  /* 0x0000000000027919 */ /* 0x000ea20000002100 */
[----:B------:R-:W-:Y:S01]  /*20010*/  IMAD.IADD R15, R3, 0x1, -R66 ;  /* 0x00000001030f7824 */ /* 0x000fe200078e0a42 */
[----:B------:R-:W-:-:S04]  /*20020*/  LOP3.LUT R65, R64, 0xffffffc, RZ, 0xc0, !PT ;  /* 0x0ffffffc40417812 */ /* 0x000fc800078ec0ff */
[----:B------:R-:W-:Y:S01]  /*20030*/  LOP3.LUT P0, RZ, R15, 0x3, RZ, 0xc0, !PT ;  /* 0x000000030fff7812 */ /* 0x000fe2000780c0ff */
[----:B------:R1:W3:Y:S04]  /*20040*/  LDS.128 R56, [R211] ;  /* 0x00000000d3387984 */ /* 0x0002e80000000c00 */
[----:B------:R1:W4:Y:S01]  /*20050*/  LDS.128 R52, [R211+0x800] ;  /* 0x00080000d3347984 */ /* 0x0003220000000c00 */
[----:B--2---:R-:W-:-:S03]  /*20060*/  SHF.R.S32.HI R9, RZ, 0x1f, R2 ;  /* 0x0000001fff097819 */ /* 0x004fc60000011402 */
[----:B------:R1:W2:Y:S01]  /*20070*/  LDS.128 R48, [R211+0x1000] ;  /* 0x00100000d3307984 */ /* 0x0002a20000000c00 */
[----:B------:R-:W-:-:S03]  /*20080*/  LEA.HI R5, R9, R2, RZ, 0x5 ;  /* 0x0000000209057211 */ /* 0x000fc600078f28ff */
[----:B------:R1:W1:Y:S01]  /*20090*/  LDS.128 R44, [R211+0x1800] ;  /* 0x00180000d32c7984 */ /* 0x0002620000000c00 */
[----:B------:R-:W-:-:S03]  /*200a0*/  LOP3.LUT R5, R5, 0xffffffe0, RZ, 0xc0, !PT ;  /* 0xffffffe005057812 */ /* 0x000fc600078ec0ff */
[----:B------:R1:W1:Y:S02]  /*200b0*/  LDS.128 R40, [R211+0x2000] ;  /* 0x00200000d3287984 */ /* 0x0002640000000c00 */
[----:B------:R-:W-:Y:S02]  /*200c0*/  IMAD.IADD R5, R2, 0x1, -R5 ;  /* 0x0000000102057824 */ /* 0x000fe400078e0a05 */
[----:B------:R1:W1:Y:S04]  /*200d0*/  LDS.128 R36, [R211+0x2800] ;  /* 0x00280000d3247984 */ /* 0x0002680000000c00 */
[----:B------:R1:W1:Y:S01]  /*200e0*/  LDS.128 R32, [R211+0x3000] ;  /* 0x00300000d3207984 */ /* 0x0002620000000c00 */
[----:B------:R-:W-:-:S03]  /*200f0*/  SHF.R.S32.HI R10, RZ, 0x1f, R5 ;  /* 0x0000001fff0a7819 */ /* 0x000fc60000011405 */
[----:B------:R1:W1:Y:S01]  /*20100*/  LDS.128 R28, [R211+0x3800] ;  /* 0x00380000d31c7984 */ /* 0x0002620000000c00 */
[----:B------:R-:W-:Y:S01]  /*20110*/  LEA.HI R10, R10, R5, RZ, 0x2 ;  /* 0x000000050a0a7211 */ /* 0x000fe200078f10ff */
[----:B------:R-:W-:Y:S02]  /*20120*/  IMAD.IADD R5, R12, 0x1, -R65 ;  /* 0x000000010c057824 */ /* 0x000fe400078e0a41 */
[----:B------:R1:W1:Y:S01]  /*20130*/  LDS.128 R24, [R211+0x4000] ;  /* 0x00400000d3187984 */ /* 0x0002620000000c00 */
[----:B------:R-:W-:-:S03]  /*20140*/  SHF.R.S32.HI R10, RZ, 0x2, R10 ;  /* 0x00000002ff0a7819 */ /* 0x000fc6000001140a */
[----:B------:R1:W1:Y:S02]  /*20150*/  LDS.128 R20, [R211+0x4800] ;  /* 0x00480000d3147984 */ /* 0x0002640000000c00 */
[----:B------:R-:W-:Y:S02]  /*20160*/  IMAD R5, R5, 0x10, R10 ;  /* 0x0000001005057824 */ /* 0x000fe400078e020a */
        /* <DEDUP_REMOVED lines=16> */
.L_x_2957:
[----:B---34-:R-:W-:Y:S05]  /*20270*/  BSYNC B0 ;  /* 0x0000000000007941 */ /* 0x018fea0003800000 */
.L_x_2956:
[----:B------:R-:W-:Y:S01]  /*20280*/  LEA.HI R4, R4, R3, RZ, 0x3 ;  /* 0x0000000304047211 */ /* 0x000fe200078f18ff */
[----:B------:R-:W-:Y:S01]  /*20290*/  ULDC.64 UR4, c[0x0][0x118] ;  /* 0x0000460000047ab9 */ /* 0x000fe20000000a00 */
[----:B------:R-:W-:Y:S01]  /*202a0*/  IMAD.SHL.U32 R207, R207, 0x40, RZ ;  /* 0x00000040cfcf7824 */ /* 0x000fe200078e00ff */
[----:B------:R-:W-:Y:S01]  /*202b0*/  LEA.HI R9, R9, R2, RZ, 0x3 ;  /* 0x0000000209097211 */ /* 0x000fe200078f18ff */
[----:B-1----:R1:W5:Y:S01]  /*202c0*/  LD.E R6, [R6.64+0xc0] ;  /* 0x0000c00406067980 */ /* 0x002362000c101900 */
[----:B------:R-:W-:Y:S01]  /*202d0*/  LOP3.LUT R4, R4, 0xfffffff8, RZ, 0xc0, !PT ;  /* 0xfffffff804047812 */ /* 0x000fe200078ec0ff */
[----:B------:R-:W-:Y:S01]  /*202e0*/  IMAD R5, R71, R207, RZ ;  /* 0x000000cf47057224 */ /* 0x000fe200078e02ff */
[----:B------:R-:W-:Y:S03]  /*202f0*/  BSSY B0, `(.L_x_2958) ;  /* 0x0000026000007945 */ /* 0x000fe60003800000 */
[----:B------:R-:W-:Y:S01]  /*20300*/  IMAD.IADD R4, R3, 0x1, -R4 ;  /* 0x0000000103047824 */ /* 0x000fe200078e0a04 */
[----:B------:R-:W-:-:S02]  /*20310*/  LOP3.LUT R3, R9, 0xfffffff8, RZ, 0xc0, !PT ;  /* 0xfffffff809037812 */ /* 0x000fc400078ec0ff */
[----:B------:R-:W-:Y:S01]  /*20320*/  SHF.R.S32.HI R9, RZ, 0x3, R9 ;  /* 0x00000003ff097819 */ /* 0x000fe20000011409 */
[----:B------:R-:W-:Y:S01]  /*20330*/  IMAD.SHL.U32 R12, R4, 0x8, RZ ;  /* 0x00000008040c7824 */ /* 0x000fe200078e00ff */
[----:B------:R-:W-:Y:S01]  /*20340*/  SHF.R.S32.HI R4, RZ, 0x1f, R207 ;  /* 0x0000001fff047819 */ /* 0x000fe200000114cf */
[----:B------:R-:W-:Y:S01]  /*20350*/  IMAD.IADD R3, R2, 0x1, -R3 ;  /* 0x0000000102037824 */ /* 0x000fe200078e0a03 */
[----:B------:R-:W-:Y:S02]  /*20360*/  SHF.R.S32.HI R2, RZ, 0x1f, R208 ;  /* 0x0000001fff027819 */ /* 0x000fe400000114d0 */
[--C-:B------:R-:W-:Y:S01]  /*20370*/  SHF.R.S32.HI R13, RZ, 0x1f, R12.reuse ;  /* 0x0000001fff0d7819 */ /* 0x100fe2000001140c */
[C---:B------:R-:W-:Y:S02]  /*20380*/  IMAD R5, R70.reuse, R4, R5 ;  /* 0x0000000446057224 */ /* 0x040fe400078e0205 */
[----:B------:R-:W-:Y:S02]  /*20390*/  IMAD.SHL.U32 R3, R3, 0x8, RZ ;  /* 0x0000000803037824 */ /* 0x000fe400078e00ff */
[----:B------:R-:W-:-:S04]  /*203a0*/  IMAD.WIDE.U32 R10, R70, R207, R12 ;  /* 0x000000cf460a7225 */ /* 0x000fc800078e000c */
[----:B------:R-:W-:Y:S01]  /*203b0*/  IMAD.IADD R207, R210, 0x1, -R207 ;  /* 0x00000001d2cf7824 */ /* 0x000fe200078e0acf */
[----:B------:R-:W-:Y:S01]  /*203c0*/  IADD3 R4, P0, R8, R10, RZ ;  /* 0x0000000a08047210 */ /* 0x000fe20007f1e0ff */
[----:B-1----:R-:W-:-:S03]  /*203d0*/  IMAD R7, R69, R208, RZ ;  /* 0x000000d045077224 */ /* 0x002fc600078e02ff */
[----:B------:R-:W-:Y:S01]  /*203e0*/  IADD3.X R5, R0, R11, R5, P0, !PT ;  /* 0x0000000b00057210 */ /* 0x000fe200007fe405 */
[C---:B------:R-:W-:Y:S01]  /*203f0*/  IMAD R2, R68.reuse, R2, R7 ;  /* 0x0000000244027224 */ /* 0x040fe200078e0207 */
[----:B------:R-:W-:Y:S02]  /*20400*/  ISETP.GE.AND P0, PT, R9, R207, PT ;  /* 0x000000cf0900720c */ /* 0x000fe40003f06270 */
[C---:B------:R-:W-:Y:S01]  /*20410*/  IADD3 R7, R3.reuse, 0x40, RZ ;  /* 0x0000004003077810 */ /* 0x040fe20007ffe0ff */
[----:B------:R-:W-:Y:S01]  /*20420*/  IMAD.WIDE.U32 R68, R68, R208, R4 ;  /* 0x000000d044447225 */ /* 0x000fe200078e0004 */
[----:B------:R-:W-:Y:S02]  /*20430*/  SHF.R.S32.HI R5, RZ, 0x1f, R9 ;  /* 0x0000001fff057819 */ /* 0x000fe40000011409 */
        /* <DEDUP_REMOVED lines=14> */
[----:B------:R1:W-:Y:S04]  /*20520*/  @!P3 ST.E.128 [R14.64], R56 ;  /* 0x000000380e00b985 */ /* 0x0003e8000c101d04 */
[----:B------:R1:W-:Y:S04]  /*20530*/  @!P2 ST.E.128 [R14.64+0x80], R40 ;  /* 0x000080280e00a985 */ /* 0x0003e8000c101d04 */
[----:B------:R1:W-:Y:S02]  /*20540*/  @!P1 ST.E.128 [R14.64+0x100], R24 ;  /* 0x000100180e009985 */ /* 0x0003e4000c101d04 */
.L_x_2959:
[----:B------:R-:W-:Y:S05]  /*20550*/  BSYNC B0 ;  /* 0x0000000000007941 */ /* 0x000fea0003800000 */
.L_x_2958:
        /* <DEDUP_REMOVED lines=21> */
.L_x_2961:
[----:B------:R-:W-:Y:S05]  /*206b0*/  BSYNC B0 ;  /* 0x0000000000007941 */ /* 0x000fea0003800000 */
.L_x_2960:
        /* <DEDUP_REMOVED lines=18> */
[----:B--2---:R1:W-:Y:S04]  /*207e0*/  @!P2 ST.E.128 [R10.64], R48 ;  /* 0x000000300a00a985 */ /* 0x0043e8000c101d04 */
[----:B------:R1:W-:Y:S04]  /*207f0*/  @!P1 ST.E.128 [R10.64+0x80], R32 ;  /* 0x000080200a009985 */ /* 0x0003e8000c101d04 */
[----:B------:R1:W-:Y:S02]  /*20800*/  @!P0 ST.E.128 [R10.64+0x100], R16 ;  /* 0x000100100a008985 */ /* 0x0003e4000c101d04 */
.L_x_2963:
[----:B------:R-:W-:Y:S05]  /*20810*/  BSYNC B0 ;  /* 0x0000000000007941 */ /* 0x000fea0003800000 */
.L_x_2962:
[----:B------:R-:W-:-:S04]  /*20820*/  IADD3 R0, R9, 0x30, RZ ;  /* 0x0000003009007810 */ /* 0x000fc80007ffe0ff */
[----:B------:R-:W-:Y:S01]  /*20830*/  ISETP.GE.AND P0, PT, R0, R207, PT ;  /* 0x000000cf0000720c */ /* 0x000fe20003f06270 */
[----:B------:R-:W-:-:S12]  /*20840*/  IMAD.MOV.U32 R207, RZ, RZ, 0x0 ;  /* 0x00000000ffcf7424 */ /* 0x000fd800078e00ff */
[----:B------:R-:W-:Y:S05]  /*20850*/  @P0 RET.REL.NODEC R206 `(_ZN5flash24flash_fwd_splitkv_kernelI23Flash_fwd_kernel_traitsILi192ELi64ELi64ELi4ELb0ELb0EN7cutlass10bfloat16_tE19Flash_kernel_traitsILi192ELi64ELi64ELi4ES3_EELb1ELb0ELb1ELb0ELb0ELb0ELb0ELb1EEEvNS_16Flash_fwd_paramsE) ;  /* 0xfffdf7a0ce000950 */ /* 0x000fea0003c3ffff */
[----:B------:R-:W-:Y:S01]  /*20860*/  IADD3 R9, P0, R9, 0x30, RZ ;  /* 0x0000003009097810 */ /* 0x000fe20007f1e0ff */
[----:B-1----:R-:W-:Y:S01]  /*20870*/  IMAD.MOV.U32 R10, RZ, RZ, R68 ;  /* 0x000000ffff0a7224 */ /* 0x002fe200078e0044 */
        /* <DEDUP_REMOVED lines=12> */
[----:B------:R1:W-:Y:S01]  /*20940*/  @!P0 ST.E.128 [R4.64+0x80], R28 ;  /* 0x0000801c04008985 */ /* 0x0003e2000c101d04 */
[----:B------:R-:W-:-:S03]  /*20950*/  ISETP.GE.AND P0, PT, R3, R6, PT ;  /* 0x000000060300720c */ /* 0x000fc60003f06270 */
[----:B------:R1:W-:Y:S10]  /*20960*/  @!P1 ST.E.128 [R4.64], R44 ;  /* 0x0000002c04009985 */ /* 0x0003f4000c101d04 */
[----:B------:R-:W-:Y:S05]  /*20970*/  @P0 RET.REL.NODEC R206 `(_ZN5flash24flash_fwd_splitkv_kernelI23Flash_fwd_kernel_traitsILi192ELi64ELi64ELi4ELb0ELb0EN7cutlass10bfloat16_tE19Flash_kernel_traitsILi192ELi64ELi64ELi4ES3_EELb1ELb0ELb1ELb0ELb0ELb0ELb0ELb1EEEvNS_16Flash_fwd_paramsE) ;  /* 0xfffdf680ce000950 */ /* 0x000fea0003c3ffff */
[----:B------:R-:W-:Y:S01]  /*20980*/  MOV R207, 0x0 ;  /* 0x0000000000cf7802 */ /* 0x000fe20000000f00 */
[----:B------:R-:W-:-:S02]  /*20990*/  ULDC.64 UR4, c[0x0][0x118] ;  /* 0x0000460000047ab9 */ /* 0x000fc40000000a00 */
[----:B------:R3:W-:Y:S01]  /*209a0*/  ST.E.128 [R4.64+0x100], R60 ;  /* 0x0001003c04007985 */ /* 0x0007e2000c101d04 */
[----:B------:R-:W-:Y:S05]  /*209b0*/  RET.REL.NODEC R206 `(_ZN5flash24flash_fwd_splitkv_kernelI23Flash_fwd_kernel_traitsILi192ELi64ELi64ELi4ELb0ELb0EN7cutlass10bfloat16_tE19Flash_kernel_traitsILi192ELi64ELi64ELi4ES3_EELb1ELb0ELb1ELb0ELb0ELb0ELb0ELb1EEEvNS_16Flash_fwd_paramsE) ;  /* 0xfffdf640ce007950 */ /* 0x000fea0003c3ffff */
.L_x_2951:
[----:B------:R-:W-:Y:S02]  /*209c0*/  MOV R5, 0x2 ;  /* 0x0000000200057802 */ /* 0x000fe40000000f00 */
[----:B------:R-:W-:Y:S02]  /*209d0*/  MOV R4, 0x209f0 ;  /* 0x000209f000047802 */ /* 0x000fe40000000f00 */
[----:B-1---5:R-:W-:Y:S05]  /*209e0*/  CALL.REL.NOINC `($__internal_20_$__cuda_sm70_shflsync_bfly_p) ;  /* 0x000000f000007944 */ /* 0x022fea0003c00000 */
[----:B-12---:R-:W-:Y:S05]  /*209f0*/  BRA `(.L_x_2964) ;  /* 0xffffe40000007947 */ /* 0x006fea000383ffff */
.L_x_2952:
[----:B------:R-:W-:Y:S02]  /*20a00*/  MOV R5, 0x1 ;  /* 0x0000000100057802 */ /* 0x000fe40000000f00 */
[----:B------:R-:W-:Y:S02]  /*20a10*/  MOV R4, 0x20a30 ;  /* 0x00020a3000047802 */ /* 0x000fe40000000f00 */
[----:B-1---5:R-:W-:Y:S05]  /*20a20*/  CALL.REL.NOINC `($__internal_20_$__cuda_sm70_shflsync_bfly_p) ;  /* 0x000000b000007944 */ /* 0x022fea0003c00000 */
[----:B--2---:R-:W-:Y:S01]  /*20a30*/  FADD.FTZ R9, R216, R5 ;  /* 0x00000005d8097221 */ /* 0x004fe20000010000 */
[----:B-1----:R-:W-:Y:S02]  /*20a40*/  MOV R216, R217 ;  /* 0x000000d900d87202 */ /* 0x002fe40000000f00 */
[----:B------:R-:W-:Y:S02]  /*20a50*/  MOV R5, 0x2 ;  /* 0x0000000200057802 */ /* 0x000fe40000000f00 */
[----:B------:R-:W-:-:S02]  /*20a60*/  MOV R4, 0x20a80 ;  /* 0x00020a8000047802 */ /* 0x000fc40000000f00 */
[----:B------:R-:W-:Y:S05]  /*20a70*/  CALL.REL.NOINC `($__internal_20_$__cuda_sm70_shflsync_bfly_p) ;  /* 0x0000006000007944 */ /* 0x000fea0003c00000 */
[----:B--2---:R-:W-:Y:S01]  /*20a80*/  FADD.FTZ R8, R217, R5 ;  /* 0x00000005d9087221 */ /* 0x004fe20000010000 */
[----:B------:R-:W-:-:S02]  /*20a90*/  MOV R5, 0x1 ;  /* 0x0000000100057802 */ /* 0x000fc40000000f00 */
[----:B------:R-:W-:Y:S02]  /*20aa0*/  MOV R4, 0x20ad0 ;  /* 0x00020ad000047802 */ /* 0x000fe40000000f00 */
[----:B-1----:R-:W-:Y:S02]  /*20ab0*/  MOV R216, R8 ;  /* 0x0000000800d87202 */ /* 0x002fe40000000f00 */
[----:B------:R-:W-:Y:S05]  /*20ac0*/  CALL.REL.NOINC `($__internal_20_$__cuda_sm70_shflsync_bfly_p) ;  /* 0x0000001000007944 */ /* 0x000fea0003c00000 */
[----:B-12---:R-:W-:Y:S05]  /*20ad0*/  BRA `(.L_x_2965) ;  /* 0xffffe39000007947 */ /* 0x006fea000383ffff */
        .weak           $__internal_20_$__cuda_sm70_shflsync_bfly_p
        .type           $__internal_20_$__cuda_sm70_shflsync_bfly_p,@function
        .size           $__internal_20_$__cuda_sm70_shflsync_bfly_p,(.L_x_4395 - $__internal_20_$__cuda_sm70_shflsync_bfly_p)
$__internal_20_$__cuda_sm70_shflsync_bfly_p:
[----:B------:R-:W-:Y:S01]  /*20ae0*/  MOV R10, R4 ;  /* 0x00000004000a7202 */ /* 0x000fe20000000f00 */
[----:B------:R-:W-:Y:S04]  /*20af0*/  WARPSYNC R0 ;  /* 0x0000000000007348 */ /* 0x000fe80003800000 */
[----:B------:R-:W-:Y:S01]  /*20b00*/  MOV R11, 0x0 ;  /* 0x00000000000b7802 */ /* 0x000fe20000000f00 */
[----:B------:R1:W2:Y:S03]  /*20b10*/  SHFL.BFLY PT, R5, R216, R5, R3 ;  /* 0x0c000005d8057389 */ /* 0x0002a600000e0003 */
[----:B------:R-:W-:Y:S05]  /*20b20*/  RET.REL.NODEC R10 `(_ZN5flash24flash_fwd_splitkv_kernelI23Flash_fwd_kernel_traitsILi192ELi64ELi64ELi4ELb0ELb0EN7cutlass10bfloat16_tE19Flash_kernel_traitsILi192ELi64ELi64ELi4ES3_EELb1ELb0ELb1ELb0ELb0ELb0ELb0ELb1EEEvNS_16Flash_fwd_paramsE) ;  /* 0xfffdf4d00a007950 */ /* 0x000fea0003c3ffff */
.L_x_2966:
        /* <DEDUP_REMOVED lines=13> */
.L_x_4395:


//--------------------- .text._ZN5flash24flash_fwd_splitkv_kernelI23Flash_fwd_kernel_traitsILi192ELi64ELi64ELi4ELb0ELb0EN7cutlass10bfloat16_tE19Flash_kernel_traitsILi192ELi64ELi64ELi4ES3_EELb1ELb0ELb1ELb0ELb0ELb1ELb0ELb1EEEvNS_16Flash_fwd_paramsE --------------------------
	.section	.text._ZN5flash24flash_fwd_splitkv_kernelI23Flash_fwd_kernel_traitsILi192ELi64ELi64ELi4ELb0ELb0EN7cutlass10bfloat16_tE19Flash_kernel_traitsILi192ELi64ELi64ELi4ES3_EELb1ELb0ELb1ELb0ELb0ELb1ELb0ELb1EEEvNS_16Flash_fwd_paramsE,"ax",@progbits
	.sectioninfo	@"SHI_REGISTERS=248"
	.align	128
        .global         _ZN5flash24flash_fwd_splitkv_kernelI23Flash_fwd_kernel_traitsILi192ELi64ELi64ELi4ELb0ELb0EN7cutlass10bfloat16_tE19Flash_kernel_traitsILi192ELi64ELi64ELi4ES3_EELb1ELb0ELb1ELb0ELb0ELb1ELb0ELb1EEEvNS_16Flash_fwd_paramsE
        .type           _ZN5flash24flash_fwd_splitkv_kernelI23Flash_fwd_kernel_traitsILi192ELi64ELi64ELi4ELb0ELb0EN7cutlass10bfloat16_tE19Flash_kernel_traitsILi192ELi64ELi64ELi4ES3_EELb1ELb0ELb1ELb0ELb0ELb1ELb0ELb1EEEvNS_16Flash_fwd_paramsE,@function
        .size           _ZN5flash24flash_fwd_splitkv_kernelI23Flash_fwd_kernel_traitsILi192ELi64ELi64ELi4ELb0ELb0EN7cutlass10bfloat16_tE19Flash_kernel_traitsILi192ELi64ELi64ELi4ES3_EELb1ELb0ELb1ELb0ELb0ELb1ELb0ELb1EEEvNS_16Flash_fwd_paramsE,(.L_x_4397 - _ZN5flash24flash_fwd_splitkv_kernelI23Flash_fwd_kernel_traitsILi192ELi64ELi64ELi4ELb0ELb0EN7cutlass10bfloat16_tE19Flash_kernel_traitsILi192ELi64ELi64ELi4ES3_EELb1ELb0ELb1ELb0ELb0ELb1ELb0ELb1EEEvNS_16Flash_fwd_paramsE)
        .other          _ZN5flash24flash_fwd_splitkv_kernelI23Flash_fwd_kernel_traitsILi192ELi64ELi64ELi4ELb0ELb0EN7cutlass10bfloat16_tE19Flash_kernel_traitsILi192ELi64ELi64ELi4ES3_EELb1ELb0ELb1ELb0ELb0ELb1ELb0ELb1EEEvNS_16Flash_fwd_paramsE,@"STO_CUDA_ENTRY STV_DEFAULT"
_ZN5flash24flash_fwd_splitkv_kernelI23Flash_fwd_kernel_traitsILi192ELi64ELi64ELi4ELb0ELb0EN7cutlass10bfloat16_tE19Flash_kernel_traitsILi192ELi64ELi64ELi4ES3_EELb1ELb0ELb1ELb0ELb0ELb1ELb0ELb1EEEvNS_16Flash_fwd_paramsE:
.text._ZN5flash24flash_fwd_splitkv_kernelI23Flash_fwd_kernel_traitsILi192ELi64ELi64ELi4ELb0ELb0EN7cutlass10bfloat16_tE19Flash_kernel_traitsILi192ELi64ELi64ELi4ES3_EELb1ELb0ELb1ELb0ELb0ELb1ELb0ELb1EEEvNS_16Flash_fwd_paramsE:
        /* <DEDUP_REMOVED lines=9> */
[----:B-123--:R-:W-:Y:S05]  /*0090*/  CALL.REL.NOINC `($_ZN5flash24flash_fwd_splitkv_kernelI23Flash_fwd_kernel_traitsILi192ELi64ELi64ELi4ELb0ELb0EN7cutlass10bfloat16_tE19Flash_kernel_traitsILi192ELi64ELi64ELi4ES3_EELb1ELb0ELb1ELb0ELb0ELb1ELb0ELb1EEEvNS_16Flash_fwd_paramsE$_ZN5flash30compute_attn_1rowblock_splitkvI23Flash_fwd_kernel_traitsILi192ELi64ELi64ELi4ELb0ELb0EN7cutlass10bfloat16_tE19Flash_kernel_traitsILi192ELi64ELi64ELi4ES3_EELb1ELb0ELb1ELb0ELb0ELb1ELb0ELb1ENS_16Flash_fwd_paramsEEEvRKT8_iiiii) ;  /* 0x0000002000007944 */ /* 0x00efea0003c00000 */
[----:B------:R-:W-:Y:S05]  /*00a0*/  BSYNC B4 ;  /* 0x0000000000047941 */ /* 0x000fea0003800000 */
.L_x_2967:
[----:B------:R-:W-:Y:S05]  /*00b0*/  EXIT ;  /* 0x000000000000794d */ /* 0x000fea0003800000 */
        .type           $_ZN5flash24flash_fwd_splitkv_kernelI23Flash_fwd_kernel_traitsILi192ELi64ELi64ELi4ELb0ELb0EN7cutlass10bfloat16_tE19Flash_kernel_traitsILi192ELi64ELi64ELi4ES3_EELb1ELb0ELb1ELb0ELb0ELb1ELb0ELb1EEEvNS_16Flash_fwd_paramsE$_ZN5flash30compute_attn_1rowblock_splitkvI23Flash_fwd_kernel_traitsILi192ELi64ELi64ELi4ELb0ELb0EN7cutlass10bfloat16_tE19Flash_kernel_traitsILi192ELi64ELi64ELi4ES3_EELb1ELb0ELb1ELb0ELb0ELb1ELb0ELb1ENS_16Flash_fwd_paramsEEEvRKT8_iiiii,@function
        .size           $_ZN5flash24flash_fwd_splitkv_kernelI23Flash_fwd_kernel_traitsILi192ELi64ELi64ELi4ELb0ELb0EN7cutlass10bfloat16_tE19Flash_kernel_traitsILi192ELi64ELi64ELi4ES3_EELb1ELb0ELb1ELb0ELb0ELb1ELb0ELb1EEEvNS_16Flash_fwd_paramsE$_ZN5flash30compute_attn_1rowblock_splitkvI23Flash_fwd_kernel_traitsILi192ELi64ELi64ELi4ELb0ELb0EN7cutlass10bfloat16_tE19Flash_kernel_traitsILi192ELi64ELi64ELi4ES3_EELb1ELb0ELb1ELb0ELb0ELb1ELb0ELb1ENS_16Flash_fwd_paramsEEEvRKT8_iiiii,($__internal_21_$__cuda_sm70_shflsync_bfly_p - $_ZN5flash24flash_fwd_splitkv_kernelI23Flash_fwd_kernel_traitsILi192ELi64ELi64ELi4ELb0ELb0EN7cutlass10bfloat16_tE19Flash_kernel_traitsILi192ELi64ELi64ELi4ES3_EELb1ELb0ELb1ELb0ELb0ELb1ELb0ELb1EEEvNS_16Flash_fwd_paramsE$_ZN5flash30compute_attn_1rowblock_splitkvI23Flash_fwd_kernel_traitsILi192ELi64ELi64ELi4ELb0ELb0EN7cutlass10bfloat16_tE19Flash_kernel_traitsILi192ELi64ELi64ELi4ES3_EELb1ELb0ELb1ELb0ELb0ELb1ELb0ELb1ENS_16Flash_fwd_paramsEEEvRKT8_iiiii)
$_ZN5flash24flash_fwd_splitkv_kernelI23Flash_fwd_kernel_traitsILi192ELi64ELi64ELi4ELb0ELb0EN7cutlass10bfloat16_tE19Flash_kernel_traitsILi192ELi64ELi64ELi4ES3_EELb1ELb0ELb1ELb0ELb0ELb1ELb0ELb1EEEvNS_16Flash_fwd_paramsE$_ZN5flash30compute_attn_1rowblock_splitkvI23Flash_fwd_kernel_traitsILi192ELi64ELi64ELi4ELb0ELb0EN7cutlass10bfloat16_tE19Flash_kernel_traitsILi192ELi64ELi64ELi4ES3_EELb1ELb0ELb1ELb0ELb0ELb1ELb0ELb1ENS_16Flash_fwd_paramsEEEvRKT8_iiiii:
        /* <DEDUP_REMOVED lines=20> */
.L_x_2969:
[----:B------:R-:W-:Y:S05]  /*0200*/  BSYNC B0 ;  /* 0x0000000000007941 */ /* 0x000fea0003800000 */
.L_x_2968:
        /* <DEDUP_REMOVED lines=17> */
.L_x_2971:
[----:B------:R4:W5:Y:S02]  /*0320*/  LD.E R76, [R12.64+0xb8] ;  /* 0x0000b8060c4c7980 */ /* 0x000964000c101900 */
.L_x_2972:
[----:B------:R-:W-:Y:S05]  /*0330*/  BSYNC B0 ;  /* 0x0000000000007941 */ /* 0x000fea0003800000 */
.L_x_2970:
        /* <DEDUP_REMOVED lines=10> */
.L_x_2974:
[----:B------:R-:W2:Y:S01]  /*03e0*/  LD.E.64 R2, [R12.64+0x108] ;  /* 0x000108060c027980 */ /* 0x000ea2000c101b00 */
[----:B------:R-:W-:Y:S01]  /*03f0*/  BSSY B0, `(.L_x_2976) ;  /* 0x0000006000007945 */ /* 0x000fe20003800000 */
[----:B------:R-:W-:Y:S01]  /*0400*/  IMAD.MOV.U32 R73, RZ, RZ, RZ ;  /* 0x000000ffff497224 */ /* 0x000fe200078e00ff */
[----:B--2---:R-:W-:-:S04]  /*0410*/  ISETP.NE.U32.AND P0, PT, R2, RZ, PT ;  /* 0x000000ff0200720c */ /* 0x004fc80003f05070 */
[----:B------:R-:W-:-:S13]  /*0420*/  ISETP.NE.AND.EX P0, PT, R3, RZ, PT, P0 ;  /* 0x000000ff0300720c */ /* 0x000fda0003f05300 */
[----:B------:R-:W-:Y:S05]  /*0430*/  @!P0 BRA `(.L_x_2977) ;  /* 0x0000001000008947 */ /* 0x000fea0003800000 */
[----:B------:R1:W5:Y:S02]  /*0440*/  LD.E R73, [R12.64+0xbc] ;  /* 0x0000bc060c497980 */ /* 0x000364000c101900 */
.L_x_2977:
[----:B------:R-:W-:Y:S05]  /*0450*/  BSYNC B0 ;  /* 0x0000000000007941 */ /* 0x000fea0003800000 */
.L_x_2976:
[----:B-----5:R-:W-:Y:S02]  /*0460*/  IADD3 R73, R76, R73, RZ ;  /* 0x000000494c497210 */ /* 0x020fe40007ffe0ff */
.L_x_2975:
[----:B------:R-:W-:Y:S05]  /*0470*/  BSYNC B1 ;  /* 0x0000000000017941 */ /* 0x000fea0003800000 */
.L_x_2973:
[----:B------:R-:W-:Y:S01]  /*0480*/  IMAD.SHL.U32 R71, R219, 0x40, RZ ;  /* 0x00000040db477824 */ /* 0x000fe200078e00ff */
[----:B------:R-:W-:Y:S01]  /*0490*/  MOV R2, R218 ;  /* 0x000000da00027202 */ /* 0x000fe20000000f00 */
[----:B------:R-:W-:-:S03]  /*04a0*/  IMAD.MOV.U32 R3, RZ, RZ, 0x0 ;  /* 0x00000000ff037424 */ /* 0x000fc600078e00ff */
[----:B------:R-:W-:-:S13]  /*04b0*/  ISETP.GT.AND P0, PT, R222, R71, PT ;  /* 0x00000047de00720c */ /* 0x000fda0003f04270 */
[----:B------:R-:W-:Y:S05]  /*04c0*/  @!P0 RET.REL.NODEC R2 `(_ZN5flash24flash_fwd_splitkv_kernelI23Flash_fwd_kernel_traitsILi192ELi64ELi64ELi4ELb0ELb0EN7cutlass10bfloat16_tE19Flash_kernel_traitsILi192ELi64ELi64ELi4ES3_EELb1ELb0ELb1ELb0ELb0ELb1ELb0ELb1EEEvNS_16Flash_fwd_paramsE) ;  /* 0xfffffb3002008950 */ /* 0x000fea0003c3ffff */
        /* <DEDUP_REMOVED lines=79> */
.L_x_2980:
[----:B------:R-:W-:Y:S05]  /*09c0*/  BSYNC B0 ;  /* 0x0000000000007941 */ /* 0x000fea0003800000 */
.L_x_2979:
        /* <DEDUP_REMOVED lines=20> */
.L_x_2982:
[----:B------:R-:W-:Y:S05]  /*0b10*/  BSYNC B0 ;  /* 0x0000000000007941 */ /* 0x000fea0003800000 */
.L_x_2981:
        /* <DEDUP_REMOVED lines=20> */
.L_x_2984:
[----:B------:R-:W-:Y:S05]  /*0c60*/  BSYNC B0 ;  /* 0x0000000000007941 */ /* 0x000fea0003800000 */
.L_x_2983:
        /* <DEDUP_REMOVED lines=19> */
.L_x_2986:
[----:B------:R-:W-:Y:S05]  /*0da0*/  BSYNC B0 ;  /* 0x0000000000007941 */ /* 0x000fea0003800000 */
.L_x_2985:
        /* <DEDUP_REMOVED lines=16> */
[----:B------:R-:W-:Y:S05]  /*0eb0*/  @P4 RET.REL.NODEC R218 `(_ZN5flash24flash_fwd_splitkv_kernelI23Flash_fwd_kernel_traitsILi192ELi64ELi64ELi4ELb0ELb0EN7cutlass10bfloat16_tE19Flash_kernel_traitsILi192ELi64ELi64ELi4ES3_EELb1ELb0ELb1ELb0ELb0ELb1ELb0ELb1EEEvNS_16Flash_fwd_paramsE) ;  /* 0xfffff140da004950 */ /* 0x000fea0003c3ffff */
[----:B-1----:R-:W-:Y:S02]  /*0ec0*/  MOV R5, 0x7f800000 ;  /* 0x7f80000000057802 */ /* 0x002fe40000000f00 */
[----:B------:R-:W-:-:S03]  /*0ed0*/  MOV R219, 0x0 ;  /* 0x0000000000db7802 */ /* 0x000fc60000000f00 */
[----:B------:R1:W-:Y:S01]  /*0ee0*/  ST.E [R2.64+0xc0], R5 ;  /* 0x0000c00502007985 */ /* 0x0003e2000c101906 */
[----:B------:R-:W-:Y:S05]  /*0ef0*/  RET.REL.NODEC R218 `(_ZN5flash24flash_fwd_splitkv_kernelI23Flash_fwd_kernel_traitsILi192ELi64ELi64ELi4ELb0ELb0EN7cutlass10bfloat16_tE19Flash_kernel_traitsILi192ELi64ELi64ELi4ES3_EELb1ELb0ELb1ELb0ELb0ELb1ELb0ELb1EEEvNS_16Flash_fwd_paramsE) ;  /* 0xfffff100da007950 */ /* 0x000fea0003c3ffff */
.L_x_2978:
        /* <DEDUP_REMOVED lines=105> */
.L_x_2988:
        /* <DEDUP_REMOVED lines=80> */
.L_x_2989:
[----:B-1----:R-:W-:Y:S05]  /*1a90*/  BSYNC B0 ;  /* 0x0000000000007941 */ /* 0x002fea0003800000 */
.L_x_2987:
        /* <DEDUP_REMOVED lines=276> */
.L_x_3084:
        /* <DEDUP_REMOVED lines=19> */
.L_x_2992:
[----:B------:R-:W-:Y:S05]  /*2d10*/  BSYNC B0 ;  /* 0x0000000000007941 */ /* 0x000fea0003800000 */
.L_x_2991:
        /* <DEDUP_REMOVED lines=18> */
.L_x_2994:
[----:B------:R-:W-:Y:S05]  /*2e40*/  BSYNC B0 ;  /* 0x0000000000007941 */ /* 0x000fea0003800000 */
.L_x_2993:
        /* <DEDUP_REMOVED lines=18> */
.L_x_2996:
[----:B------:R-:W-:Y:S05]  /*2f70*/  BSYNC B0 ;  /* 0x0000000000007941 */ /* 0x000fea0003800000 */
.L_x_2995:
        /* <DEDUP_REMOVED lines=18> */
.L_x_2998:
[----:B------:R-:W-:Y:S05]  /*30a0*/  BSYNC B0 ;  /* 0x0000000000007941 */ /* 0x000fea0003800000 */
.L_x_2997:
        /* <DEDUP_REMOVED lines=65> */
.L_x_3005:
[----:B------:R-:W-:Y:S05]  /*34c0*/  BSYNC B0 ;  /* 0x0000000000007941 */ /* 0x000fea0003800000 */
.L_x_3004:
        /* <DEDUP_REMOVED lines=50> */
.L_x_3007:
[----:B------:R-:W-:Y:S05]  /*37f0*/  BSYNC B0 ;  /* 0x0000000000007941 */ /* 0x000fea0003800000 */
.L_x_3006:
        /* <DEDUP_REMOVED lines=49> */
.L_x_3003:
[----:B------:R-:W-:Y:S05]  /*3b10*/  BSYNC B1 ;  /* 0x0000000000017941 */ /* 0x000fea0003800000 */
.L_x_3002:
        /* <DEDUP_REMOVED lines=63> */
.L_x_3011:
[----:B------:R-:W-:Y:S05]  /*3f10*/  BSYNC B0 ;  /* 0x0000000000007941 */ /* 0x000fea0003800000 */
.L_x_3010:
        /* <DEDUP_REMOVED lines=53> */
.L_x_3013:
[----:B------:R-:W-:Y:S05]  /*4270*/  BSYNC B0 ;  /* 0x0000000000007941 */ /* 0x000fea0003800000 */
.L_x_3012:
        /* <DEDUP_REMOVED lines=52> */
.L_x_3009:
[----:B------:R-:W-:Y:S05]  /*45c0*/  BSYNC B1 ;  /* 0x0000000000017941 */ /* 0x000fea0003800000 */
.L_x_3008:
        /* <DEDUP_REMOVED lines=63> */
.L_x_3017:
[----:B------:R-:W-:Y:S05]  /*49c0*/  BSYNC B0 ;  /* 0x0000000000007941 */ /* 0x000fea0003800000 */
.L_x_3016:
        /* <DEDUP_REMOVED lines=53> */
.L_x_3019:
[----:B------:R-:W-:Y:S05]  /*4d20*/  BSYNC B0 ;  /* 0x0000000000007941 */ /* 0x000fea0003800000 */
.L_x_3018:
        /* <DEDUP_REMOVED lines=52> */
.L_x_3015:
[----:B------:R-:W-:Y:S05]  /*5070*/  BSYNC B1 ;  /* 0x0000000000017941 */ /* 0x000fea0003800000 */
.L_x_3014:
        /* <DEDUP_REMOVED lines=65> */
.L_x_3023:
[----:B------:R-:W-:Y:S05]  /*5490*/  BSYNC B0 ;  /* 0x0000000000007941 */ /* 0x000fea0003800000 */
.L_x_3022:
        /* <DEDUP_REMOVED lines=53> */
.L_x_3025:
[----:B------:R-:W-:Y:S05]  /*57f0*/  BSYNC B0 ;  /* 0x0000000000007941 */ /* 0x000fea0003800000 */
.L_x_3024:
        /* <DEDUP_REMOVED lines=52> */
.L_x_3021:
[----:B------:R-:W-:Y:S05]  /*5b40*/  BSYNC B1 ;  /* 0x0000000000017941 */ /* 0x000fea0003800000 */
.L_x_3020:
[----:B------:R-:W2:Y:S02]  /*5b50*/  LD.E R3, [R12.64+0xd0] ;  /* 0x0000d0060c037980 */ /* 0x000ea4000c101900 */
[----:B--2---:R-:W-:Y:S05]  /*5b60*/  IMAD.U32 R3, R3, -0x20, RZ ;  /* 0xffffffe003037824 */ /* 0x004fea00078e00ff */
[C---:B------:R-:W-:Y:S02]  /*5b70*/  LEA R18, P1, R3.reuse, R18, 0x1 ;  /* 0x0000001203127211 */ /* 0x040fe400078208ff */
[C---:B------:R-:W-:Y:S02]  /*5b80*/  LEA R58, P0, R3.reuse, R58, 0x1 ;  /* 0x0000003a033a7211 */ /* 0x040fe400078008ff */
[C---:B------:R-:W-:Y:S02]  /*5b90*/  LEA.HI.X.SX32 R19, R3.reuse, R19, 0x1, P1 ;  /* 0x0000001303137211 */ /* 0x040fe400008f0eff */
[----:B------:R-:W-:Y:S01]  /*5ba0*/  LEA.HI.X.SX32 R59, R3, R59, 0x1, P0 ;  /* 0x0000003b033b7211 */ /* 0x000fe200000f0eff */
[----:B------:R-:W-:-:S05]  /*5bb0*/  BRA `(.L_x_3026) ;  /* 0x00004ec000007947 */ /* 0x000fca0003800000 */
.L_x_3001:
        /* <DEDUP_REMOVED lines=89> */
.L_x_3032:
[----:B------:R-:W-:Y:S05]  /*6150*/  BSYNC B0 ;  /* 0x0000000000007941 */ /* 0x000fea0003800000 */
.L_x_3031:
[----:B-----5:R2:W-:Y:S02]  /*6160*/  ST.E.128 [R130.64], R48 ;  /* 0x0000003082007985 */ /* 0x0205e4000c101d06 */
.L_x_3030:
[----:B------:R-:W-:Y:S05]  /*6170*/  BSYNC B1 ;  /* 0x0000000000017941 */ /* 0x000fea0003800000 */
.L_x_3029:
        /* <DEDUP_REMOVED lines=87> */
.L_x_3036:
[----:B------:R-:W-:Y:S05]  /*66f0*/  BSYNC B0 ;  /* 0x0000000000007941 */ /* 0x000fea0003800000 */
.L_x_3035:
[----:B-----5:R3:W-:Y:S02]  /*6700*/  ST.E.128 [R130.64+0x80], R48 ;  /* 0x0000803082007985 */ /* 0x0207e4000c101d06 */
.L_x_3034:
[----:B------:R-:W-:Y:S05]  /*6710*/  BSYNC B1 ;  /* 0x0000000000017941 */ /* 0x000fea0003800000 */
.L_x_3033:
        /* <DEDUP_REMOVED lines=86> */
.L_x_3038:
[----:B------:R-:W-:Y:S05]  /*6c80*/  BSYNC B0 ;  /* 0x0000000000007941 */ /* 0x000fea0003800000 */
.L_x_3037:
[----:B-----5:R3:W-:Y:S02]  /*6c90*/  ST.E.128 [R130.64+0x100], R48 ;  /* 0x0001003082007985 */ /* 0x0207e4000c101d06 */
.L_x_3028:
[----:B------:R-:W-:Y:S05]  /*6ca0*/  BSYNC B2 ;  /* 0x0000000000027941 */ /* 0x000fea0003800000 */
.L_x_3027:
        /* <DEDUP_REMOVED lines=97> */
.L_x_3044:
[----:B------:R-:W-:Y:S05]  /*72c0*/  BSYNC B0 ;  /* 0x0000000000007941 */ /* 0x000fea0003800000 */
.L_x_3043:
[C---:B------:R-:W-:Y:S04]  /*72d0*/  LEA R2, P0, R213.reuse, R130, 0x1 ;  /* 0x00000082d5027211 */ /* 0x040fe800078008ff */
[----:B------:R-:W-:Y:S05]  /*72e0*/  LEA.HI.X R3, R213, R131, R214, 0x1, P0 ;  /* 0x00000083d5037211 */ /* 0x000fea00000f0cd6 */
[----:B-----5:R3:W-:Y:S04]  /*72f0*/  ST.E.128 [R2.64], R48 ;  /* 0x0000003002007985 */ /* 0x0207e8000c101d06 */
.L_x_3042:
[----:B------:R-:W-:Y:S05]  /*7300*/  BSYNC B1 ;  /* 0x0000000000017941 */ /* 0x000fea0003800000 */
.L_x_3041:
        /* <DEDUP_REMOVED lines=92> */
.L_x_3048:
[----:B------:R-:W-:Y:S05]  /*78d0*/  BSYNC B0 ;  /* 0x0000000000007941 */ /* 0x000fea0003800000 */
.L_x_3047:
[C---:B------:R-:W-:Y:S04]  /*78e0*/  LEA R2, P0, R96.reuse, R130, 0x1 ;  /* 0x0000008260027211 */ /* 0x040fe800078008ff */
[----:B------:R-:W-:Y:S05]  /*78f0*/  LEA.HI.X R3, R96, R131, R95, 0x1, P0 ;  /* 0x0000008360037211 */ /* 0x000fea00000f0c5f */
[----:B-----5:R3:W-:Y:S04]  /*7900*/  ST.E.128 [R2.64], R48 ;  /* 0x0000003002007985 */ /* 0x0207e8000c101d06 */
.L_x_3046:
[----:B------:R-:W-:Y:S05]  /*7910*/  BSYNC B1 ;  /* 0x0000000000017941 */ /* 0x000fea0003800000 */
.L_x_3045:
        /* <DEDUP_REMOVED lines=91> */
.L_x_3050:
[----:B------:R-:W-:Y:S05]  /*7ed0*/  BSYNC B0 ;  /* 0x0000000000007941 */ /* 0x000fea0003800000 */
.L_x_3049:
[C---:B------:R-:W-:Y:S04]  /*7ee0*/  LEA R2, P0, R92.reuse, R130, 0x1 ;  /* 0x000000825c027211 */ /* 0x040fe800078008ff */
[----:B------:R-:W-:Y:S05]  /*7ef0*/  LEA.HI.X R3, R92, R131, R91, 0x1, P0 ;  /* 0x000000835c037211 */ /* 0x000fea00000f0c5b */
[----:B-----5:R3:W-:Y:S04]  /*7f00*/  ST.E.128 [R2.64], R48 ;  /* 0x0000003002007985 */ /* 0x0207e8000c101d06 */
.L_x_3040:
[----:B------:R-:W-:Y:S05]  /*7f10*/  BSYNC B2 ;  /* 0x0000000000027941 */ /* 0x000fea0003800000 */
.L_x_3039:
        /* <DEDUP_REMOVED lines=97> */
.L_x_3056:
[----:B------:R-:W-:Y:S05]  /*8530*/  BSYNC B0 ;  /* 0x0000000000007941 */ /* 0x000fea0003800000 */
.L_x_3055:
[C---:B------:R-:W-:Y:S04]  /*8540*/  LEA R2, P0, R97.reuse, R130, 0x1 ;  /* 0x0000008261027211 */ /* 0x040fe800078008ff */
[----:B------:R-:W-:Y:S05]  /*8550*/  LEA.HI.X R3, R97, R131, R98, 0x1, P0 ;  /* 0x0000008361037211 */ /* 0x000fea00000f0c62 */
[----:B-----5:R3:W-:Y:S04]  /*8560*/  ST.E.128 [R2.64], R48 ;  /* 0x0000003002007985 */ /* 0x0207e8000c101d06 */
.L_x_3054:
[----:B------:R-:W-:Y:S05]  /*8570*/  BSYNC B1 ;  /* 0x0000000000017941 */ /* 0x000fea0003800000 */
.L_x_3053:
        /* <DEDUP_REMOVED lines=92> */
.L_x_3060:
[----:B------:R-:W-:Y:S05]  /*8b40*/  BSYNC B0 ;  /* 0x0000000000007941 */ /* 0x000fea0003800000 */
.L_x_3059:
[C---:B------:R-:W-:Y:S04]  /*8b50*/  LEA R2, P0, R94.reuse, R130, 0x1 ;  /* 0x000000825e027211 */ /* 0x040fe800078008ff */
[----:B------:R-:W-:Y:S05]  /*8b60*/  LEA.HI.X R3, R94, R131, R93, 0x1, P0 ;  /* 0x000000835e037211 */ /* 0x000fea00000f0c5d */
[----:B-----5:R3:W-:Y:S04]  /*8b70*/  ST.E.128 [R2.64], R48 ;  /* 0x0000003002007985 */ /* 0x0207e8000c101d06 */
.L_x_3058:
[----:B------:R-:W-:Y:S05]  /*8b80*/  BSYNC B1 ;  /* 0x0000000000017941 */ /* 0x000fea0003800000 */
.L_x_3057:
        /* <DEDUP_REMOVED lines=91> */
.L_x_3062:
[----:B------:R-:W-:Y:S05]  /*9140*/  BSYNC B0 ;  /* 0x0000000000007941 */ /* 0x000fea0003800000 */
.L_x_3061:
[C---:B------:R-:W-:Y:S04]  /*9150*/  LEA R2, P0, R90.reuse, R130, 0x1 ;  /* 0x000000825a027211 */ /* 0x040fe800078008ff */
[----:B------:R-:W-:Y:S05]  /*9160*/  LEA.HI.X R3, R90, R131, R89, 0x1, P0 ;  /* 0x000000835a037211 */ /* 0x000fea00000f0c59 */
[----:B-----5:R3:W-:Y:S04]  /*9170*/  ST.E.128 [R2.64], R48 ;  /* 0x0000003002007985 */ /* 0x0207e8000c101d06 */
.L_x_3052:
[----:B------:R-:W-:Y:S05]  /*9180*/  BSYNC B2 ;  /* 0x0000000000027941 */ /* 0x000fea0003800000 */
.L_x_3051:
        /* <DEDUP_REMOVED lines=98> */
.L_x_3068:
[----:B------:R-:W-:Y:S05]  /*97b0*/  BSYNC B0 ;  /* 0x0000000000007941 */ /* 0x000fea0003800000 */
.L_x_3067:
[----:B------:R-:W-:Y:S02]  /*97c0*/  IMAD R0, R67, 0x60, RZ ;  /* 0x0000006043007824 */ /* 0x000fe400078e02ff */
[----:B------:R-:W-:Y:S05]  /*97d0*/  IMAD.WIDE.U32 R2, R66, 0x60, R130 ;  /* 0x0000006042027825 */ /* 0x000fea00078e0082 */
[----:B------:R-:W-:Y:S05]  /*97e0*/  IADD3 R3, R3, R0, RZ ;  /* 0x0000000003037210 */ /* 0x000fea0007ffe0ff */
[----:B-----5:R3:W-:Y:S02]  /*97f0*/  ST.E.128 [R2.64], R48 ;  /* 0x0000003002007985 */ /* 0x0207e4000c101d06 */
.L_x_3066:
[----:B------:R-:W-:Y:S05]  /*9800*/  BSYNC B1 ;  /* 0x0000000000017941 */ /* 0x000fea0003800000 */
.L_x_3065:
        /* <DEDUP_REMOVED lines=92> */
.L_x_3072:
[----:B------:R-:W-:Y:S05]  /*9dd0*/  BSYNC B0 ;  /* 0x0000000000007941 */ /* 0x000fea0003800000 */
.L_x_3071:
[C---:B------:R-:W-:Y:S04]  /*9de0*/  LEA R2, P0, R88.reuse, R130, 0x1 ;  /* 0x0000008258027211 */ /* 0x040fe800078008ff */
[----:B------:R-:W-:Y:S05]  /*9df0*/  LEA.HI.X R3, R88, R131, R87, 0x1, P0 ;  /* 0x0000008358037211 */ /* 0x000fea00000f0c57 */
[----:B-----5:R3:W-:Y:S04]  /*9e00*/  ST.E.128 [R2.64], R48 ;  /* 0x0000003002007985 */ /* 0x0207e8000c101d06 */
.L_x_3070:
[----:B------:R-:W-:Y:S05]  /*9e10*/  BSYNC B1 ;  /* 0x0000000000017941 */ /* 0x000fea0003800000 */
.L_x_3069:
        /* <DEDUP_REMOVED lines=91> */
.L_x_3074:
[----:B------:R-:W-:Y:S05]  /*a3d0*/  BSYNC B0 ;  /* 0x0000000000007941 */ /* 0x000fea0003800000 */
.L_x_3073:
[C---:B------:R-:W-:Y:S04]  /*a3e0*/  LEA R2, P0, R86.reuse, R130, 0x1 ;  /* 0x0000008256027211 */ /* 0x040fe800078008ff */
[----:B------:R-:W-:Y:S05]  /*a3f0*/  LEA.HI.X R3, R86, R131, R85, 0x1, P0 ;  /* 0x0000008356037211 */ /* 0x000fea00000f0c55 */
[----:B-----5:R3:W-:Y:S04]  /*a400*/  ST.E.128 [R2.64], R48 ;  /* 0x0000003002007985 */ /* 0x0207e8000c101d06 */
.L_x_3064:
[----:B------:R-:W-:Y:S05]  /*a410*/  BSYNC B2 ;  /* 0x0000000000027941 */ /* 0x000fea0003800000 */
.L_x_3063:
[----:B---3--:R-:W3:Y:S02]  /*a420*/  LD.E R3, [R12.64+0xd0] ;  /* 0x0000d0060c037980 */ /* 0x008ee4000c101900 */
[----:B---3--:R-:W-:Y:S05]  /*a430*/  IMAD.U32 R3, R3, -0x20, RZ ;  /* 0xffffffe003037824 */ /* 0x008fea00078e00ff */
[C---:B------:R-:W-:Y:S02]  /*a440*/  LEA R128, P1, R3.reuse, R128, 0x1 ;  /* 0x0000008003807211 */ /* 0x040fe400078208ff */
[C---:B------:R-:W-:Y:S02]  /*a450*/  LEA R126, P0, R3.reuse, R126, 0x1 ;  /* 0x0000007e037e7211 */ /* 0x040fe400078008ff */
[C---:B------:R-:W-:Y:S02]  /*a460*/  LEA.HI.X.SX32 R129, R3.reuse, R129, 0x1, P1 ;  /* 0x0000008103817211 */ /* 0x040fe400008f0eff */
[----:B------:R-:W-:Y:S01]  /*a470*/  LEA.HI.X.SX32 R127, R3, R127, 0x1, P0 ;  /* 0x0000007f037f7211 */ /* 0x000fe200000f0eff */
[----:B------:R-:W-:-:S05]  /*a480*/  BRA `(.L_x_3026) ;  /* 0x000005f000007947 */ /* 0x000fca0003800000 */
.L_x_3000:
        /* <DEDUP_REMOVED lines=11> */
.L_x_3076:
[----:B------:R-:W-:Y:S05]  /*a540*/  BSYNC B0 ;  /* 0x0000000000007941 */ /* 0x000fea0003800000 */
.L_x_3075:
        /* <DEDUP_REMOVED lines=27> */
.L_x_3078:
[----:B------:R-:W-:Y:S05]  /*a700*/  BSYNC B0 ;  /* 0x0000000000007941 */ /* 0x000fea0003800000 */
.L_x_3077:
        /* <DEDUP_REMOVED lines=27> */
.L_x_3080:
[----:B------:R-:W-:Y:S05]  /*a8c0*/  BSYNC B0 ;  /* 0x0000000000007941 */ /* 0x000fea0003800000 */
.L_x_3079:
        /* <DEDUP_REMOVED lines=27> */
.L_x_3026:
[----:B------:R-:W-:Y:S05]  /*aa80*/  BSYNC B3 ;  /* 0x0000000000037941 */ /* 0x000fea0003800000 */
.L_x_2999:
        /* <DEDUP_REMOVED lines=89> */
.L_x_3082:
        /* <DEDUP_REMOVED lines=8> */
.L_x_3083:
[----:B------:R-:W-:Y:S05]  /*b0a0*/  BSYNC B0 ;  /* 0x0000000000007941 */ /* 0x000fea0003800000 */
.L_x_3081:
[----:B------:R-:W-:Y:S04]  /*b0b0*/  IADD3 R11, R11, -0x1, RZ ;  /* 0xffffffff0b0b7810 */ /* 0x000fe80007ffe0ff */
[----:B------:R-:W-:Y:S11]  /*b0c0*/  ISETP.GT.AND P0, PT, R11, R99, PT ;  /* 0x000000630b00720c */ /* 0x000ff60003f04270 */
[----:B------:R-:W-:Y:S02]  /*b0d0*/  @!UPT UIADD3 URZ, URZ, URZ, URZ ;  /* 0x0000003f3f3ff290 */ /* 0x000fe4000fffe03f */
[----:B------:R-:W-:-:S05]  /*b0e0*/  @P0 BRA `(.L_x_3084) ;  /* 0xffff7af000000947 */ /* 0x000fca000383ffff */
.L_x_2990:
        /* <DEDUP_REMOVED lines=108> */
.L_x_3093:
[----:B------:R-:W-:Y:S05]  /*b7b0*/  BSYNC B0 ;  /* 0x0000000000007941 */ /* 0x000fea0003800000 */
.L_x_3092:
[----:B-----5:R3:W-:Y:S02]  /*b7c0*/  STS.128 [R223], R20 ;  /* 0x00000014df007388 */ /* 0x0207e40000000c00 */
.L_x_3091:
[----:B------:R-:W-:Y:S05]  /*b7d0*/  BSYNC B1 ;  /* 0x0000000000017941 */ /* 0x000fea0003800000 */
.L_x_3090:
        /* <DEDUP_REMOVED lines=47> */
.L_x_3097:
[----:B------:R-:W-:Y:S05]  /*bad0*/  BSYNC B0 ;  /* 0x0000000000007941 */ /* 0x000fea0003800000 */
.L_x_3096:
[----:B-----5:R1:W-:Y:S02]  /*bae0*/  STS.128 [R223+0x2000], R20 ;  /* 0x00200014df007388 */ /* 0x0203e40000000c00 */
.L_x_3095:
[----:B------:R-:W-:Y:S05]  /*baf0*/  BSYNC B1 ;  /* 0x0000000000017941 */ /* 0x000fea0003800000 */
.L_x_3094:
        /* <DEDUP_REMOVED lines=46> */
.L_x_3099:
[----:B------:R-:W-:Y:S05]  /*bde0*/  BSYNC B0 ;  /* 0x0000000000007941 */ /* 0x000fea0003800000 */
.L_x_3098:
[----:B-----5:R3:W-:Y:S02]  /*bdf0*/  STS.128 [R223+0x4000], R20 ;  /* 0x00400014df007388 */ /* 0x0207e40000000c00 */
.L_x_3089:
[----:B------:R-:W-:Y:S05]  /*be00*/  BSYNC B2 ;  /* 0x0000000000027941 */ /* 0x000fea0003800000 */
.L_x_3088:
        /* <DEDUP_REMOVED lines=61> */
.L_x_3105:
[----:B------:R-:W-:Y:S05]  /*c1e0*/  BSYNC B0 ;  /* 0x0000000000007941 */ /* 0x000fea0003800000 */
.L_x_3104:
[----:B-----5:R3:W-:Y:S02]  /*c1f0*/  STS.128 [R223+0x800], R20 ;  /* 0x00080014df007388 */ /* 0x0207e40000000c00 */
.L_x_3103:
[----:B------:R-:W-:Y:S05]  /*c200*/  BSYNC B1 ;  /* 0x0000000000017941 */ /* 0x000fea0003800000 */
.L_x_3102:
        /* <DEDUP_REMOVED lines=48> */
.L_x_3109:
[----:B------:R-:W-:Y:S05]  /*c510*/  BSYNC B0 ;  /* 0x0000000000007941 */ /* 0x000fea0003800000 */
.L_x_3108:
[----:B-----5:R3:W-:Y:S02]  /*c520*/  STS.128 [R223+0x2800], R20 ;  /* 0x00280014df007388 */ /* 0x0207e40000000c00 */
.L_x_3107:
[----:B------:R-:W-:Y:S05]  /*c530*/  BSYNC B1 ;  /* 0x0000000000017941 */ /* 0x000fea0003800000 */
.L_x_3106:
        /* <DEDUP_REMOVED lines=45> */
.L_x_3111:
[----:B------:R-:W-:Y:S05]  /*c810*/  BSYNC B0 ;  /* 0x0000000000007941 */ /* 0x000fea0003800000 */
.L_x_3110:
[----:B-----5:R1:W-:Y:S02]  /*c820*/  STS.128 [R223+0x4800], R44 ;  /* 0x0048002cdf007388 */ /* 0x0203e40000000c00 */
.L_x_3101:
[----:B------:R-:W-:Y:S05]  /*c830*/  BSYNC B2 ;  /* 0x0000000000027941 */ /* 0x000fea0003800000 */
.L_x_3100:
        /* <DEDUP_REMOVED lines=61> */
.L_x_3117:
[----:B------:R-:W-:Y:S05]  /*cc10*/  BSYNC B0 ;  /* 0x0000000000007941 */ /* 0x000fea0003800000 */
.L_x_3116:
[----:B-----5:R1:W-:Y:S02]  /*cc20*/  STS.128 [R223+0x1000], R20 ;  /* 0x00100014df007388 */ /* 0x0203e40000000c00 */
.L_x_3115:
[----:B------:R-:W-:Y:S05]  /*cc30*/  BSYNC B1 ;  /* 0x0000000000017941 */ /* 0x000fea0003800000 */
.L_x_3114:
        /* <DEDUP_REMOVED lines=47> */
.L_x_3121:
[----:B------:R-:W-:Y:S05]  /*cf30*/  BSYNC B0 ;  /* 0x0000000000007941 */ /* 0x000fea0003800000 */
.L_x_3120:
[----:B-----5:R3:W-:Y:S02]  /*cf40*/  STS.128 [R223+0x3000], R20 ;  /* 0x00300014df007388 */ /* 0x0207e40000000c00 */
.L_x_3119:
[----:B------:R-:W-:Y:S05]  /*cf50*/  BSYNC B1 ;  /* 0x0000000000017941 */ /* 0x000fea0003800000 */
.L_x_3118:
        /* <DEDUP_REMOVED lines=46> */
.L_x_3123:
[----:B------:R-:W-:Y:S05]  /*d240*/  BSYNC B0 ;  /* 0x0000000000007941 */ /* 0x000fea0003800000 */
.L_x_3122:
[----:B-----5:R3:W-:Y:S02]  /*d250*/  STS.128 [R223+0x5000], R20 ;  /* 0x00500014df007388 */ /* 0x0207e40000000c00 */
.L_x_3113:
[----:B------:R-:W-:Y:S05]  /*d260*/  BSYNC B2 ;  /* 0x0000000000027941 */ /* 0x000fea0003800000 */
.L_x_3112:
        /* <DEDUP_REMOVED lines=59> */
.L_x_3128:
[----:B------:R-:W-:Y:S05]  /*d620*/  BSYNC B0 ;  /* 0x0000000000007941 */ /* 0x000fea0003800000 */
.L_x_3127:
[----:B-----5:R3:W-:Y:S02]  /*d630*/  STS.128 [R223+0x1800], R20 ;  /* 0x00180014df007388 */ /* 0x0207e40000000c00 */
.L_x_3126:
[----:B------:R-:W-:Y:S05]  /*d640*/  BSYNC B1 ;  /* 0x0000000000017941 */ /* 0x000fea0003800000 */
.L_x_3125:
        /* <DEDUP_REMOVED lines=48> */
.L_x_3132:
[----:B------:R-:W-:Y:S05]  /*d950*/  BSYNC B0 ;  /* 0x0000000000007941 */ /* 0x000fea0003800000 */
.L_x_3131:
[----:B-----5:R1:W-:Y:S02]  /*d960*/  STS.128 [R223+0x3800], R16 ;  /* 0x00380010df007388 */ /* 0x0203e40000000c00 */
.L_x_3130:
[----:B------:R-:W-:Y:S05]  /*d970*/  BSYNC B1 ;  /* 0x0000000000017941 */ /* 0x000fea0003800000 */
.L_x_3129:
        /* <DEDUP_REMOVED lines=45> */
.L_x_3134:
[----:B------:R-:W-:Y:S05]  /*dc50*/  BSYNC B0 ;  /* 0x0000000000007941 */ /* 0x000fea0003800000 */
.L_x_3133:
[----:B-----5:R1:W-:Y:S01]  /*dc60*/  STS.128 [R223+0x5800], R40 ;  /* 0x00580028df007388 */ /* 0x0203e20000000c00 */
[----:B------:R-:W-:Y:S05]  /*dc70*/  BRA `(.L_x_3124) ;  /* 0x00004de000007947 */ /* 0x000fea0003800000 */
.L_x_3087:
        /* <DEDUP_REMOVED lines=89> */
.L_x_3140:
[----:B------:R-:W-:Y:S05]  /*e210*/  BSYNC B0 ;  /* 0x0000000000007941 */ /* 0x000fea0003800000 */
.L_x_3139:
[----:B-----5:R3:W-:Y:S02]  /*e220*/  STS.128 [R223], R32 ;  /* 0x00000020df007388 */ /* 0x0207e40000000c00 */
.L_x_3138:
[----:B------:R-:W-:Y:S05]  /*e230*/  BSYNC B1 ;  /* 0x0000000000017941 */ /* 0x000fea0003800000 */
.L_x_3137:
        /* <DEDUP_REMOVED lines=87> */
.L_x_3144:
[----:B------:R-:W-:Y:S05]  /*e7b0*/  BSYNC B0 ;  /* 0x0000000000007941 */ /* 0x000fea0003800000 */
.L_x_3143:
[----:B-----5:R1:W-:Y:S02]  /*e7c0*/  STS.128 [R223+0x2000], R32 ;  /* 0x00200020df007388 */ /* 0x0203e40000000c00 */
.L_x_3142:
[----:B------:R-:W-:Y:S05]  /*e7d0*/  BSYNC B1 ;  /* 0x0000000000017941 */ /* 0x000fea0003800000 */
.L_x_3141:
        /* <DEDUP_REMOVED lines=86> */
.L_x_3146:
[----:B------:R-:W-:Y:S05]  /*ed40*/  BSYNC B0 ;  /* 0x0000000000007941 */ /* 0x000fea0003800000 */
.L_x_3145:
[----:B-----5:R3:W-:Y:S02]  /*ed50*/  STS.128 [R223+0x4000], R32 ;  /* 0x00400020df007388 */ /* 0x0207e40000000c00 */
.L_x_3136:
[----:B------:R-:W-:Y:S05]  /*ed60*/  BSYNC B2 ;  /* 0x0000000000027941 */ /* 0x000fea0003800000 */
.L_x_3135:
        /* <DEDUP_REMOVED lines=94> */
.L_x_3152:
[----:B------:R-:W-:Y:S05]  /*f350*/  BSYNC B0 ;  /* 0x0000000000007941 */ /* 0x000fea0003800000 */
.L_x_3151:
[----:B-----5:R3:W-:Y:S02]  /*f360*/  STS.128 [R223+0x800], R32 ;  /* 0x00080020df007388 */ /* 0x0207e40000000c00 */
.L_x_3150:
[----:B------:R-:W-:Y:S05]  /*f370*/  BSYNC B1 ;  /* 0x0000000000017941 */ /* 0x000fea0003800000 */
.L_x_3149:
        /* <DEDUP_REMOVED lines=90> */
.L_x_3156:
[----:B------:R-:W-:Y:S05]  /*f920*/  BSYNC B0 ;  /* 0x0000000000007941 */ /* 0x000fea0003800000 */
.L_x_3155:
[----:B-----5:R3:W-:Y:S02]  /*f930*/  STS.128 [R223+0x2800], R32 ;  /* 0x00280020df007388 */ /* 0x0207e40000000c00 */
.L_x_3154:
[----:B------:R-:W-:Y:S05]  /*f940*/  BSYNC B1 ;  /* 0x0000000000017941 */ /* 0x000fea0003800000 */
.L_x_3153:
        /* <DEDUP_REMOVED lines=90> */
.L_x_3158:
[----:B------:R-:W-:Y:S05]  /*fef0*/  BSYNC B0 ;  /* 0x0000000000007941 */ /* 0x000fea0003800000 */
.L_x_3157:
[----:B-----5:R1:W-:Y:S02]  /*ff00*/  STS.128 [R223+0x4800], R20 ;  /* 0x00480014df007388 */ /* 0x0203e40000000c00 */
.L_x_3148:
[----:B------:R-:W-:Y:S05]  /*ff10*/  BSYNC B2 ;  /* 0x0000000000027941 */ /* 0x000fea0003800000 */
.L_x_3147:
        /* <DEDUP_REMOVED lines=95> */
.L_x_3164:
[----:B------:R-:W-:Y:S05]  /*10510*/  BSYNC B0 ;  /* 0x0000000000007941 */ /* 0x000fea0003800000 */
.L_x_3163:
[----:B-----5:R3:W-:Y:S02]  /*10520*/  STS.128 [R223+0x1000], R32 ;  /* 0x00100020df007388 */ /* 0x0207e40000000c00 */
.L_x_3162:
[----:B------:R-:W-:Y:S05]  /*10530*/  BSYNC B1 ;  /* 0x0000000000017941 */ /* 0x000fea0003800000 */
.L_x_3161:
        /* <DEDUP_REMOVED lines=90> */
.L_x_3168:
[----:B------:R-:W-:Y:S05]  /*10ae0*/  BSYNC B0 ;  /* 0x0000000000007941 */ /* 0x000fea0003800000 */
.L_x_3167:
[----:B-----5:R3:W-:Y:S02]  /*10af0*/  STS.128 [R223+0x3000], R32 ;  /* 0x00300020df007388 */ /* 0x0207e40000000c00 */
.L_x_3166:
[----:B------:R-:W-:Y:S05]  /*10b00*/  BSYNC B1 ;  /* 0x0000000000017941 */ /* 0x000fea0003800000 */
.L_x_3165:
        /* <DEDUP_REMOVED lines=89> */
.L_x_3170:
[----:B------:R-:W-:Y:S05]  /*110a0*/  BSYNC B0 ;  /* 0x0000000000007941 */ /* 0x000fea0003800000 */
.L_x_3169:
[----:B-----5:R3:W-:Y:S02]  /*110b0*/  STS.128 [R223+0x5000], R32 ;  /* 0x00500020df007388 */ /* 0x0207e40000000c00 */
.L_x_3160:
[----:B------:R-:W-:Y:S05]  /*110c0*/  BSYNC B2 ;  /* 0x0000000000027941 */ /* 0x000fea0003800000 */
.L_x_3159:
        /* <DEDUP_REMOVED lines=95> */
.L_x_3174:
[----:B------:R-:W-:Y:S05]  /*116c0*/  BSYNC B0 ;  /* 0x0000000000007941 */ /* 0x000fea0003800000 */
.L_x_3173:
[----:B-----5:R1:W-:Y:S02]  /*116d0*/  STS.128 [R223+0x1800], R20 ;  /* 0x00180014df007388 */ /* 0x0203e40000000c00 */
.L_x_3172:
[----:B------:R-:W-:Y:S05]  /*116e0*/  BSYNC B1 ;  /* 0x0000000000017941 */ /* 0x000fea0003800000 */
.L_x_3171:
        /* <DEDUP_REMOVED lines=93> */
.L_x_3178:
[----:B------:R-:W-:Y:S05]  /*11cc0*/  BSYNC B0 ;  /* 0x0000000000007941 */ /* 0x000fea0003800000 */
.L_x_3177:
[----:B-----5:R1:W-:Y:S02]  /*11cd0*/  STS.128 [R223+0x3800], R16 ;  /* 0x00380010df007388 */ /* 0x0203e40000000c00 */
.L_x_3176:
[----:B------:R-:W-:Y:S05]  /*11ce0*/  BSYNC B1 ;  /* 0x0000000000017941 */ /* 0x000fea0003800000 */
.L_x_3175:
        /* <DEDUP_REMOVED lines=92> */
.L_x_3180:
[----:B------:R-:W-:Y:S05]  /*122b0*/  BSYNC B0 ;  /* 0x0000000000007941 */ /* 0x000fea0003800000 */
.L_x_3179:
[----:B-----5:R1:W-:Y:S01]  /*122c0*/  STS.128 [R223+0x5800], R16 ;  /* 0x00580010df007388 */ /* 0x0203e20000000c00 */
[----:B------:R-:W-:Y:S05]  /*122d0*/  BRA `(.L_x_3124) ;  /* 0x0000078000007947 */ /* 0x000fea0003800000 */
.L_x_3086:
        /* <DEDUP_REMOVED lines=29> */
.L_x_3182:
[----:B------:R-:W-:Y:S05]  /*124b0*/  BSYNC B0 ;  /* 0x0000000000007941 */ /* 0x000fea0003800000 */
.L_x_3181:
        /* <DEDUP_REMOVED lines=29> */
.L_x_3184:
[----:B------:R-:W-:Y:S05]  /*12690*/  BSYNC B0 ;  /* 0x0000000000007941 */ /* 0x000fea0003800000 */
.L_x_3183:
        /* <DEDUP_REMOVED lines=29> */
.L_x_3186:
[----:B------:R-:W-:Y:S05]  /*12870*/  BSYNC B0 ;  /* 0x0000000000007941 */ /* 0x000fea0003800000 */
.L_x_3185:
        /* <DEDUP_REMOVED lines=30> */
.L_x_3124:
[----:B------:R-:W-:Y:S05]  /*12a60*/  BSYNC B3 ;  /* 0x0000000000037941 */ /* 0x000fea0003800000 */
.L_x_3085:
        /* <DEDUP_REMOVED lines=32> */
.L_x_3189:
[----:B------:R2:W-:Y:S02]  /*12c70*/  STS.128 [R223+0xa000], RZ ;  /* 0x00a000ffdf007388 */ /* 0x0005e40000000c00 */
.L_x_3188:
[----:B------:R-:W-:Y:S05]  /*12c80*/  BSYNC B0 ;  /* 0x0000000000007941 */ /* 0x000fea0003800000 */
.L_x_3187:
        /* <DEDUP_REMOVED lines=31> */
.L_x_3192:
[----:B------:R2:W-:Y:S02]  /*12e80*/  STS.128 [R223+0xa800], RZ ;  /* 0x00a800ffdf007388 */ /* 0x0005e40000000c00 */
.L_x_3191:
[----:B------:R-:W-:Y:S05]  /*12e90*/  BSYNC B0 ;  /* 0x0000000000007941 */ /* 0x000fea0003800000 */
.L_x_3190:
        /* <DEDUP_REMOVED lines=33> */
.L_x_3195:
[----:B------:R2:W-:Y:S02]  /*130b0*/  STS.128 [R223+0xb000], RZ ;  /* 0x00b000ffdf007388 */ /* 0x0005e40000000c00 */
.L_x_3194:
[----:B------:R-:W-:Y:S05]  /*130c0*/  BSYNC B0 ;  /* 0x0000000000007941 */ /* 0x000fea0003800000 */
.L_x_3193:
        /* <DEDUP_REMOVED lines=35> */
.L_x_3197:
[----:B------:R-:W-:Y:S05]  /*13300*/  BSYNC B0 ;  /* 0x0000000000007941 */ /* 0x000fea0003800000 */
.L_x_3196:
        /* <DEDUP_REMOVED lines=49> */
.L_x_3200:
[----:B------:R2:W-:Y:S02]  /*13620*/  STS.128 [R223+0x10000], RZ ;  /* 0x010000ffdf007388 */ /* 0x0005e40000000c00 */
.L_x_3199:
[----:B-1----:R-:W-:Y:S05]  /*13630*/  BSYNC B0 ;  /* 0x0000000000007941 */ /* 0x002fea0003800000 */
.L_x_3198:
        /* <DEDUP_REMOVED lines=32> */
.L_x_3203:
[----:B------:R4:W-:Y:S02]  /*13840*/  STS.128 [R223+0x10800], RZ ;  /* 0x010800ffdf007388 */ /* 0x0009e40000000c00 */
.L_x_3202:
[----:B------:R-:W-:Y:S05]  /*13850*/  BSYNC B0 ;  /* 0x0000000000007941 */ /* 0x000fea0003800000 */
.L_x_3201:
        /* <DEDUP_REMOVED lines=34> */
.L_x_3206:
[----:B------:R1:W-:Y:S02]  /*13a80*/  STS.128 [R223+0x11000], RZ ;  /* 0x011000ffdf007388 */ /* 0x0003e40000000c00 */
.L_x_3205:
[----:B------:R-:W-:Y:S05]  /*13a90*/  BSYNC B0 ;  /* 0x0000000000007941 */ /* 0x000fea0003800000 */
.L_x_3204:
        /* <DEDUP_REMOVED lines=35> */
.L_x_3209:
[----:B------:R1:W-:Y:S02]  /*13cd0*/  STS.128 [R223+0x11800], RZ ;  /* 0x011800ffdf007388 */ /* 0x0003e40000000c00 */
.L_x_3208:
[----:B------:R-:W-:Y:S05]  /*13ce0*/  BSYNC B0 ;  /* 0x0000000000007941 */ /* 0x000fea0003800000 */
.L_x_3207:
[C---:B------:R-:W-:Y:S01]  /*13cf0*/  IMAD.SHL.U32 R2, R56.reuse, 0x40, RZ ;  /* 0x0000004038027824 */ /* 0x040fe200078e00ff */
[----:B------:R-:W-:Y:S01]  /*13d00*/  R2P PR, R56, 0x6 ;  /* 0x0000000638007804 */ /* 0x000fe20000000000 */
[----:B------:R-:W-:Y:S01]  /*13d10*/  IMAD.SHL.U32 R158, R158, 0x8, RZ ;  /* 0x000000089e9e7824 */ /* 0x000fe200078e00ff */
[----:B--2---:R-:W2:Y:S01]  /*13d20*/  LD.E R15, [R12.64+0x18c] ;  /* 0x00018c060c0f7980 */ /* 0x004ea2000c101900 */
[C---:B------:R-:W-:Y:S01]  /*13d30*/  IMAD R206, R69.reuse, 0x400, R54 ;  /* 0x0000040045ce7824 */ /* 0x040fe200078e0236 */
[----:B---3--:R-:W-:Y:S01]  /*13d40*/  LOP3.LUT R5, R2, 0x1c0, RZ, 0xc0, !PT ;  /* 0x000001c002057812 */ /* 0x008fe200078ec0ff */
[----:B------:R-:W-:Y:S01]  /*13d50*/  IMAD R52, R69, 0x10, R52 ;  /* 0x0000001045347824 */ /* 0x000fe200078e0234 */
[----:B------:R-:W0:Y:S01]  /*13d60*/  LDGDEPBAR ;  /* 0x00000000000079af */ /* 0x000e220000000000 */
[----:B------:R-:W-:Y:S01]  /*13d70*/  IMAD.SHL.U32 R206, R206, 0x2, RZ ;  /* 0x00000002cece7824 */ /* 0x000fe200078e00ff */
[----:B------:R-:W-:-:S02]  /*13d80*/  LOP3.LUT R158, R5, 0x8, R158, 0xf8, !PT ;  /* 0x00000008059e7812 */ /* 0x000fc400078ef89e */
[----:B------:R-:W-:Y:S01]  /*13d90*/  SHF.R.U32.HI R205, RZ, 0x3, R5 ;  /* 0x00000003ffcd7819 */ /* 0x000fe20000011605 */
[----:B------:R-:W-:Y:S01]  /*13da0*/  IMAD R204, R57, 0x2, R206 ;  /* 0x0000000239cc7824 */ /* 0x000fe200078e02ce */
[----:B------:R-:W-:Y:S02]  /*13db0*/  LDSM.16.M88.4 R88, [R206] ;  /* 0x00000000ce58783b */ /* 0x000fe40000000200 */
[----:B------:R-:W-:Y:S02]  /*13dc0*/  LOP3.LUT R205, R158, R205, RZ, 0x3c, !PT ;  /* 0x000000cd9ecd7212 */ /* 0x000fe400078e3cff */
[----:B------:R-:W-:Y:S03]  /*13dd0*/  LDSM.16.M88.4 R80, [R204] ;  /* 0x00000000cc50783b */ /* 0x000fe60000000200 */
[----:B------:R-:W-:-:S04]  /*13de0*/  IMAD R205, R68, 0x200, R205 ;  /* 0x0000020044cd7824 */ /* 0x000fc800078e02cd */
[----:B------:R-:W-:-:S05]  /*13df0*/  IMAD.SHL.U32 R205, R205, 0x2, RZ ;  /* 0x00000002cdcd7824 */ /* 0x000fca00078e00ff */
[----:B------:R-:W3:Y:S01]  /*13e00*/  LDSM.16.M88.4 R24, [R205+0x6000] ;  /* 0x00600000cd18783b */ /* 0x000ee20000000200 */
[C---:B------:R-:W-:Y:S02]  /*13e10*/  IADD3 R2, R205.reuse, 0x6000, RZ ;  /* 0x00006000cd027810 */ /* 0x040fe40007ffe0ff */
[----:B------:R-:W-:Y:S01]  /*13e20*/  IADD3 R203, R205, 0x6020, RZ ;  /* 0x00006020cdcb7810 */ /* 0x000fe20007ffe0ff */
[----:B------:R-:W1:Y:S01]  /*13e30*/  LDSM.16.M88.4 R64, [R205+0x6800] ;  /* 0x00680000cd40783b */ /* 0x000e620000000200 */
[----:B------:R-:W-:-:S03]  /*13e40*/  @P1 IADD3 R203, R2, -0x20, RZ ;  /* 0xffffffe002cb1810 */ /* 0x000fc60007ffe0ff */
[----:B------:R-:W4:Y:S04]  /*13e50*/  LDSM.16.M88.4 R48, [R205+0x7000] ;  /* 0x00700000cd30783b */ /* 0x000f280000000200 */
[----:B------:R-:W4:Y:S04]  /*13e60*/  LDSM.16.M88.4 R4, [R205+0x7800] ;  /* 0x00780000cd04783b */ /* 0x000f280000000200 */
[----:B------:R-:W4:Y:S01]  /*13e70*/  LDSM.16.M88.4 R28, [R203] ;  /* 0x00000000cb1c783b */ /* 0x000f220000000200 */
[----:B------:R-:W-:-:S03]  /*13e80*/  IMAD.MOV.U32 R2, RZ, RZ, 0x40 ;  /* 0x00000040ff027424 */ /* 0x000fc600078e00ff */
[----:B-----5:R-:W4:Y:S04]  /*13e90*/  LDSM.16.M88.4 R20, [R203+0x800] ;  /* 0x00080000cb14783b */ /* 0x020f280000000200 */
[----:B------:R-:W4:Y:S01]  /*13ea0*/  LDSM.16.M88.4 R8, [R203+0x1000] ;  /* 0x00100000cb08783b */ /* 0x000f220000000200 */
[----:B------:R-:W-:Y:S01]  /*13eb0*/  SEL R2, R2, 0xffffffc0, !P2 ;  /* 0xffffffc002027807 */ /* 0x000fe20005000000 */
[----:B------:R-:W-:Y:S02]  /*13ec0*/  IMAD R202, R55, 0x2, R206 ;  /* 0x0000000237ca7824 */ /* 0x000fe400078e02ce */
[----:B------:R-:W-:Y:S02]  /*13ed0*/  LDSM.16.M88.4 R92, [R203+0x1800] ;  /* 0x00180000cb5c783b */ /* 0x000fe40000000200 */
[----:B------:R-:W-:-:S02]  /*13ee0*/  IMAD.IADD R200, R205, 0x1, R2 ;  /* 0x00000001cdc87824 */ /* 0x000fc400078e0202 */
[----:B------:R-:W-:Y:S04]  /*13ef0*/  LDSM.16.M88.4 R84, [R202] ;  /* 0x00000000ca54783b */ /* 0x000fe80000000200 */
[----:B------:R-:W4:Y:S01]  /*13f00*/  LDSM.16.M88.4 R76, [R200+0x6000] ;  /* 0x00600000c84c783b */ /* 0x000f220000000200 */
[C---:B---3--:R-:W-:Y:S03]  /*13f10*/  HMMA.16816.F32.BF16 R16, R88.reuse, R24, RZ ;  /* 0x000000185810723c */ /* 0x048fe600000418ff */
[----:B------:R-:W3:Y:S05]  /*13f20*/  LDSM.16.M88.4 R36, [R200+0x6800] ;  /* 0x00680000c824783b */ /* 0x000eea0000000200 */
[C---:B-1----:R-:W-:Y:S08]  /*13f30*/  HMMA.16816.F32.BF16 R32, R88.reuse, R64, RZ ;  /* 0x000000405820723c */ /* 0x042ff000000418ff */
[C---:B----4-:R-:W-:Y:S08]  /*13f40*/  HMMA.16816.F32.BF16 R60, R88.reuse, R48, RZ ;  /* 0x00000030583c723c */ /* 0x050ff000000418ff */
[C---:B------:R-:W-:Y:S01]  /*13f50*/  HMMA.16816.F32.BF16 R44, R88.reuse, R4, RZ ;  /* 0x00000004582c723c */ /* 0x040fe200000418ff */
[----:B------:R-:W-:Y:S01]  /*13f60*/  IMAD R201, R55, 0x2, R204 ;  /* 0x0000000237c97824 */ /* 0x000fe200078e02cc */
[----:B------:R-:W-:Y:S06]  /*13f70*/  LDSM.16.M88.4 R96, [R200+0x7800] ;  /* 0x00780000c860783b */ /* 0x000fec0000000200 */
[C---:B------:R-:W-:Y:S08]  /*13f80*/  HMMA.16816.F32.BF16 R24, R88.reuse, R26, RZ ;  /* 0x0000001a5818723c */ /* 0x040ff000000418ff */
[C---:B------:R-:W-:Y:S08]  /*13f90*/  HMMA.16816.F32.BF16 R64, R88.reuse, R66, RZ ;  /* 0x000000425840723c */ /* 0x040ff000000418ff */
[C---:B------:R-:W-:Y:S08]  /*13fa0*/  HMMA.16816.F32.BF16 R48, R88.reuse, R50, RZ ;  /* 0x000000325830723c */ /* 0x040ff000000418ff */
[----:B------:R-:W-:Y:S01]  /*13fb0*/  HMMA.16816.F32.BF16 R88, R88, R6, RZ ;  /* 0x000000065858723c */ /* 0x000fe200000418ff */
[----:B------:R-:W1:Y:S01]  /*13fc0*/  LDSM.16.M88.4 R4, [R200+0x7000] ;  /* 0x00700000c804783b */ /* 0x000e620000000200 */
[----:B------:R-:W-:-:S05]  /*13fd0*/  IMAD.IADD R196, R2, 0x1, R203 ;  /* 0x0000000102c47824 */ /* 0x000fca00078e02cb */
[----:B------:R-:W-:Y:S01]  /*13fe0*/  LDSM.16.M88.4 R40, [R196] ;  /* 0x00000000c428783b */ /* 0x000fe20000000200 */
[C---:B------:R-:W-:Y:S03]  /*13ff0*/  HMMA.16816.F32.BF16 R16, R80.reuse, R28, R16 ;  /* 0x0000001c5010723c */ /* 0x040fe60000041810 */
[----:B------:R-:W-:Y:S05]  /*14000*/  LDSM.16.M88.4 R100, [R196+0x3800] ;  /* 0x00380000c464783b */ /* 0x000fea0000000200 */
[C---:B------:R-:W-:Y:S01]  /*14010*/  HMMA.16816.F32.BF16 R24, R80.reuse, R30, R24 ;  /* 0x0000001e5018723c */ /* 0x040fe20000041818 */
[----:B------:R-:W-:Y:S07]  /*14020*/  LDSM.16.M88.4 R28, [R196+0x800] ;  /* 0x00080000c41c783b */ /* 0x000fee0000000200 */
[C---:B------:R-:W-:Y:S08]  /*14030*/  HMMA.16816.F32.BF16 R32, R80.reuse, R20, R32 ;  /* 0x000000145020723c */ /* 0x040ff00000041820 */
[C---:B------:R-:W-:Y:S01]  /*14040*/  HMMA.16816.F32.BF16 R64, R80.reuse, R22, R64 ;  /* 0x000000165040723c */ /* 0x040fe20000041840 */
[----:B------:R-:W4:Y:S07]  /*14050*/  LDSM.16.M88.4 R20, [R201] ;  /* 0x00000000c914783b */ /* 0x000f2e0000000200 */
[C---:B------:R-:W-:Y:S08]  /*14060*/  HMMA.16816.F32.BF16 R60, R80.reuse, R8, R60 ;  /* 0x00000008503c723c */ /* 0x040ff0000004183c */
[----:B------:R-:W-:Y:S01]  /*14070*/  HMMA.16816.F32.BF16 R48, R80, R10, R48 ;  /* 0x0000000a5030723c */ /* 0x000fe20000041830 */
[----:B------:R-:W1:Y:S07]  /*14080*/  LDSM.16.M88.4 R8, [R196+0x1000] ;  /* 0x00100000c408783b */ /* 0x000e6e0000000200 */
[----:B------:R-:W-:Y:S08]  /*14090*/  HMMA.16816.F32.BF16 R16, R84, R76, R16 ;  /* 0x0000004c5410723c */ /* 0x000ff00000041810 */
[----:B------:R-:W-:Y:S08]  /*140a0*/  HMMA.16816.F32.BF16 R44, R80, R92, R44 ;  /* 0x0000005c502c723c */ /* 0x000ff0000004182c */
[----:B------:R-:W-:Y:S01]  /*140b0*/  HMMA.16816.F32.BF16 R24, R84, R78, R24 ;  /* 0x0000004e5418723c */ /* 0x000fe20000041818 */
[----:B------:R-:W-:Y:S07]  /*140c0*/  LDSM.16.M88.4 R76, [R206+0x2000] ;  /* 0x00200000ce4c783b */ /* 0x000fee0000000200 */
[----:B------:R-:W-:Y:S01]  /*140d0*/  HMMA.16816.F32.BF16 R88, R80, R94, R88 ;  /* 0x0000005e5058723c */ /* 0x000fe20000041858 */
[----:B------:R-:W2:Y:S04]  /*140e0*/  LDSM.16.M88.4 R80, [R205+0x8000] ;  /* 0x00800000cd50783b */ /* 0x000ea80000000200 */
[----:B------:R-:W2:Y:S03]  /*140f0*/  LDSM.16.M88.4 R92, [R196+0x1800] ;  /* 0x00180000c45c783b */ /* 0x000ea60000000200 */
[C---:B---3--:R-:W-:Y:S08]  /*14100*/  HMMA.16816.F32.BF16 R32, R84.reuse, R36, R32 ;  /* 0x000000245420723c */ /* 0x048ff00000041820 */
[C---:B------:R-:W-:Y:S01]  /*14110*/  HMMA.16816.F32.BF16 R64, R84.reuse, R38, R64 ;  /* 0x000000265440723c */ /* 0x040fe20000041840 */
[----:B------:R-:W3:Y:S07]  /*14120*/  LDSM.16.M88.4 R36, [R205+0x8800] ;  /* 0x00880000cd24783b */ /* 0x000eee0000000200 */
[C---:B-1----:R-:W-:Y:S08]  /*14130*/  HMMA.16816.F32.BF16 R60, R84.reuse, R4, R60 ;  /* 0x00000004543c723c */ /* 0x042ff0000004183c */
[----:B------:R-:W-:Y:S01]  /*14140*/  HMMA.16816.F32.BF16 R48, R84, R6, R48 ;  /* 0x000000065430723c */ /* 0x000fe20000041830 */
[----:B------:R-:W1:Y:S07]  /*14150*/  LDSM.16.M88.4 R4, [R205+0x9000] ;  /* 0x00900000cd04783b */ /* 0x000e6e0000000200 */
[----:B----4-:R-:W-:Y:S08]  /*14160*/  HMMA.16816.F32.BF16 R16, R20, R40, R16 ;  /* 0x000000281410723c */ /* 0x010ff00000041810 */
[----:B------:R-:W-:Y:S08]  /*14170*/  HMMA.16816.F32.BF16 R44, R84, R96, R44 ;  /* 0x00000060542c723c */ /* 0x000ff0000004182c */
[----:B------:R-:W-:Y:S01]  /*14180*/  HMMA.16816.F32.BF16 R24, R20, R42, R24 ;  /* 0x0000002a1418723c */ /* 0x000fe20000041818 */
[----:B------:R-:W-:Y:S07]  /*14190*/  LDSM.16.M88.4 R40, [R203+0x2000] ;  /* 0x00200000cb28783b */ /* 0x000fee0000000200 */
[----:B------:R-:W-:Y:S01]  /*141a0*/  HMMA.16816.F32.BF16 R84, R84, R98, R88 ;  /* 0x000000625454723c */ /* 0x000fe20000041858 */
[----:B------:R-:W-:Y:S04]  /*141b0*/  LDSM.16.M88.4 R88, [R205+0x9800] ;  /* 0x00980000cd58783b */ /* 0x000fe80000000200 */
[----:B------:R-:W-:Y:S03]  /*141c0*/  LDSM.16.M88.4 R96, [R205+0xa800] ;  /* 0x00a80000cd60783b */ /* 0x000fe60000000200 */
[C---:B------:R-:W-:Y:S08]  /*141d0*/  HMMA.16816.F32.BF16 R32, R20.reuse, R28, R32 ;  /* 0x0000001c1420723c */ /* 0x040ff00000041820 */
[C---:B------:R-:W-:Y:S01]  /*141e0*/  HMMA.16816.F32.BF16 R64, R20.reuse, R30, R64 ;  /* 0x0000001e1440723c */ /* 0x040fe20000041840 */
[----:B------:R-:W-:Y:S07]  /*141f0*/  LDSM.16.M88.4 R28, [R203+0x2800] ;  /* 0x00280000cb1c783b */ /* 0x000fee0000000200 */
[C---:B------:R-:W-:Y:S08]  /*14200*/  HMMA.16816.F32.BF16 R60, R20.reuse, R8, R60 ;  /* 0x00000008143c723c */ /* 0x040ff0000004183c */
[----:B------:R-:W-:Y:S01]  /*14210*/  HMMA.16816.F32.BF16 R48, R20, R10, R48 ;  /* 0x0000000a1430723c */ /* 0x000fe20000041830 */
[----:B------:R-:W4:Y:S07]  /*14220*/  LDSM.16.M88.4 R8, [R204+0x2000] ;  /* 0x00200000cc08783b */ /* 0x000f2e0000000200 */
[C---:B--2---:R-:W-:Y:S08]  /*14230*/  HMMA.16816.F32.BF16 R16, R76.reuse, R80, R16 ;  /* 0x000000504c10723c */ /* 0x044ff00000041810 */
[----:B------:R-:W-:Y:S01]  /*14240*/  HMMA.16816.F32.BF16 R24, R76, R82, R24 ;  /* 0x000000524c18723c */ /* 0x000fe20000041818 */
[----:B------:R-:W-:Y:S07]  /*14250*/  LDSM.16.M88.4 R80, [R203+0x3800] ;  /* 0x00380000cb50783b */ /* 0x000fee0000000200 */
[C---:B------:R-:W-:Y:S08]  /*14260*/  HMMA.16816.F32.BF16 R44, R20.reuse, R92, R44 ;  /* 0x0000005c142c723c */ /* 0x040ff0000004182c */
[----:B------:R-:W-:Y:S01]  /*14270*/  HMMA.16816.F32.BF16 R84, R20, R94, R84 ;  /* 0x0000005e1454723c */ /* 0x000fe20000041854 */
[----:B------:R-:W-:Y:S04]  /*14280*/  LDSM.16.M88.4 R20, [R203+0x3000] ;  /* 0x00300000cb14783b */ /* 0x000fe80000000200 */
[----:B------:R-:W-:Y:S03]  /*14290*/  LDSM.16.M88.4 R92, [R200+0x8800] ;  /* 0x00880000c85c783b */ /* 0x000fe60000000200 */
[C---:B---3--:R-:W-:Y:S08]  /*142a0*/  HMMA.16816.F32.BF16 R32, R76.reuse, R36, R32 ;  /* 0x000000244c20723c */ /* 0x048ff00000041820 */
[C---:B------:R-:W-:Y:S01]  /*142b0*/  HMMA.16816.F32.BF16 R64, R76.reuse, R38, R64 ;  /* 0x000000264c40723c */ /* 0x040fe20000041840 */
[----:B------:R-:W-:Y:S07]  /*142c0*/  LDSM.16.M88.4 R36, [R202+0x2000] ;  /* 0x00200000ca24783b */ /* 0x000fee0000000200 */
[C---:B-1----:R-:W-:Y:S08]  /*142d0*/  HMMA.16816.F32.BF16 R60, R76.reuse, R4, R60 ;  /* 0x000000044c3c723c */ /* 0x042ff0000004183c */
[----:B------:R-:W-:Y:S01]  /*142e0*/  HMMA.16816.F32.BF16 R48, R76, R6, R48 ;  /* 0x000000064c30723c */ /* 0x000fe20000041830 */
[----:B------:R-:W1:Y:S07]  /*142f0*/  LDSM.16.M88.4 R4, [R200+0x8000] ;  /* 0x00800000c804783b */ /* 0x000e6e0000000200 */
[C---:B----4-:R-:W-:Y:S08]  /*14300*/  HMMA.16816.F32.BF16 R16, R8.reuse, R40, R16 ;  /* 0x000000280810723c */ /* 0x050ff00000041810 */
[----:B------:R-:W-:Y:S01]  /*14310*/  HMMA.16816.F32.BF16 R24, R8, R42, R24 ;  /* 0x0000002a0818723c */ /* 0x000fe20000041818 */
[----:B------:R-:W-:Y:S07]  /*14320*/  LDSM.16.M88.4 R40, [R200+0x9800] ;  /* 0x00980000c828783b */ /* 0x000fee0000000200 */
[C---:B------:R-:W-:Y:S08]  /*14330*/  HMMA.16816.F32.BF16 R44, R76.reuse, R88, R44 ;  /* 0x000000584c2c723c */ /* 0x040ff0000004182c */
[----:B------:R-:W-:Y:S01]  /*14340*/  HMMA.16816.F32.BF16 R84, R76, R90, R84 ;  /* 0x0000005a4c54723c */ /* 0x000fe20000041854 */
[----:B------:R-:W-:Y:S04]  /*14350*/  LDSM.16.M88.4 R88, [R201+0x2000] ;  /* 0x00200000c958783b */ /* 0x000fe80000000200 */
[----:B------:R-:W-:Y:S03]  /*14360*/  LDSM.16.M88.4 R76, [R200+0x9000] ;  /* 0x00900000c84c783b */ /* 0x000fe60000000200 */
[C---:B------:R-:W-:Y:S08]  /*14370*/  HMMA.16816.F32.BF16 R32, R8.reuse, R28, R32 ;  /* 0x0000001c0820723c */ /* 0x040ff00000041820 */
[----:B------:R-:W-:Y:S01]  /*14380*/  HMMA.16816.F32.BF16 R64, R8, R30, R64 ;  /* 0x0000001e0840723c */ /* 0x000fe20000041840 */
[----:B------:R-:W2:Y:S07]  /*14390*/  LDSM.16.M88.4 R28, [R196+0x2000] ;  /* 0x00200000c41c783b */ /* 0x000eae0000000200 */
[C---:B-1----:R-:W-:Y:S08]  /*143a0*/  HMMA.16816.F32.BF16 R16, R36.reuse, R4, R16 ;  /* 0x000000042410723c */ /* 0x042ff00000041810 */
[----:B------:R-:W-:Y:S01]  /*143b0*/  HMMA.16816.F32.BF16 R24, R36, R6, R24 ;  /* 0x000000062418723c */ /* 0x000fe20000041818 */
[----:B------:R-:W-:Y:S07]  /*143c0*/  LDSM.16.M88.4 R4, [R205+0xa000] ;  /* 0x00a00000cd04783b */ /* 0x000fee0000000200 */
[C---:B------:R-:W-:Y:S08]  /*143d0*/  HMMA.16816.F32.BF16 R60, R8.reuse, R20, R60 ;  /* 0x00000014083c723c */ /* 0x040ff0000004183c */
[C---:B------:R-:W-:Y:S01]  /*143e0*/  HMMA.16816.F32.BF16 R48, R8.reuse, R22, R48 ;  /* 0x000000160830723c */ /* 0x040fe20000041830 */
[----:B------:R-:W-:Y:S07]  /*143f0*/  LDSM.16.M88.4 R20, [R196+0x2800] ;  /* 0x00280000c414783b */ /* 0x000fee0000000200 */
[C---:B------:R-:W-:Y:S08]  /*14400*/  HMMA.16816.F32.BF16 R44, R8.reuse, R80, R44 ;  /* 0x00000050082c723c */ /* 0x040ff0000004182c */
[----:B------:R-:W-:Y:S01]  /*14410*/  HMMA.16816.F32.BF16 R84, R8, R82, R84 ;  /* 0x000000520854723c */ /* 0x000fe20000041854 */
[----:B------:R-:W1:Y:S04]  /*14420*/  LDSM.16.M88.4 R80, [R206+0x4000] ;  /* 0x00400000ce50783b */ /* 0x000e680000000200 */
[----:B------:R-:W3:Y:S03]  /*14430*/  LDSM.16.M88.4 R8, [R196+0x3000] ;  /* 0x00300000c408783b */ /* 0x000ee60000000200 */
[C---:B--2---:R-:W-:Y:S08]  /*14440*/  HMMA.16816.F32.BF16 R16, R88.reuse, R28, R16 ;  /* 0x0000001c5810723c */ /* 0x044ff00000041810 */
[----:B------:R-:W-:Y:S01]  /*14450*/  HMMA.16816.F32.BF16 R24, R88, R30, R24 ;  /* 0x0000001e5818723c */ /* 0x000fe20000041818 */
        /* <DEDUP_REMOVED lines=9> */
[----:B------:R-:W-:Y:S04]  /*144f0*/  LDSM.16.M88.4 R92, [R200+0xa000] ;  /* 0x00a00000c85c783b */ /* 0x000fe80000000200 */
[----:B------:R-:W-:Y:S03]  /*14500*/  LDSM.16.M88.4 R36, [R203+0x4800] ;  /* 0x00480000cb24783b */ /* 0x000fe60000000200 */
[C---:B-1----:R-:W-:Y:S08]  /*14510*/  HMMA.16816.F32.BF16 R16, R80.reuse, R4, R16 ;  /* 0x000000045010723c */ /* 0x042ff00000041810 */
[----:B------:R-:W-:Y:S01]  /*14520*/  HMMA.16816.F32.BF16 R24, R80, R6, R24 ;  /* 0x000000065018723c */ /* 0x000fe20000041818 */
[----:B------:R-:W-:Y:S07]  /*14530*/  LDSM.16.M88.4 R4, [R201+0x4000] ;  /* 0x00400000c904783b */ /* 0x000fee0000000200 */
[C---:B---3--:R-:W-:Y:S08]  /*14540*/  HMMA.16816.F32.BF16 R60, R88.reuse, R8, R60 ;  /* 0x00000008583c723c */ /* 0x048ff0000004183c */
[C---:B------:R-:W-:Y:S01]  /*14550*/  HMMA.16816.F32.BF16 R48, R88.reuse, R10, R48 ;  /* 0x0000000a5830723c */ /* 0x040fe20000041830 */
[----:B------:R-:W1:Y:S07]  /*14560*/  LDSM.16.M88.4 R8, [R202+0x4000] ;  /* 0x00400000ca08783b */ /* 0x000e6e0000000200 */
[C---:B------:R-:W-:Y:S08]  /*14570*/  HMMA.16816.F32.BF16 R32, R88.reuse, R20, R32 ;  /* 0x000000145820723c */ /* 0x040ff00000041820 */
[----:B------:R-:W-:Y:S01]  /*14580*/  HMMA.16816.F32.BF16 R64, R88, R22, R64 ;  /* 0x000000165840723c */ /* 0x000fe20000041840 */
[----:B------:R-:W3:Y:S07]  /*14590*/  LDSM.16.M88.4 R20, [R196+0x4000] ;  /* 0x00400000c414783b */ /* 0x000eee0000000200 */
[C---:B--2---:R-:W-:Y:S08]  /*145a0*/  HMMA.16816.F32.BF16 R16, R40.reuse, R28, R16 ;  /* 0x0000001c2810723c */ /* 0x044ff00000041810 */
[----:B------:R-:W-:Y:S01]  /*145b0*/  HMMA.16816.F32.BF16 R24, R40, R30, R24 ;  /* 0x0000001e2818723c */ /* 0x000fe20000041818 */
[----:B------:R-:W2:Y:S07]  /*145c0*/  LDSM.16.M88.4 R28, [R200+0xa800] ;  /* 0x00a80000c81c783b */ /* 0x000eae0000000200 */
[C---:B------:R-:W-:Y:S08]  /*145d0*/  HMMA.16816.F32.BF16 R32, R80.reuse, R96, R32 ;  /* 0x000000605020723c */ /* 0x040ff00000041820 */
[----:B------:R-:W-:Y:S08]  /*145e0*/  HMMA.16816.F32.BF16 R64, R80, R98, R64 ;  /* 0x000000625040723c */ /* 0x000ff00000041840 */
[C---:B-1----:R-:W-:Y:S08]  /*145f0*/  HMMA.16816.F32.BF16 R16, R8.reuse, R92, R16 ;  /* 0x0000005c0810723c */ /* 0x042ff00000041810 */
[----:B------:R-:W-:Y:S01]  /*14600*/  HMMA.16816.F32.BF16 R24, R8, R94, R24 ;  /* 0x0000005e0818723c */ /* 0x000fe20000041818 */
[----:B------:R-:W1:Y:S07]  /*14610*/  LDSM.16.M88.4 R92, [R203+0x5000] ;  /* 0x00500000cb5c783b */ /* 0x000e6e0000000200 */
[----:B------:R-:W-:Y:S08]  /*14620*/  HMMA.16816.F32.BF16 R32, R40, R36, R32 ;  /* 0x000000242820723c */ /* 0x000ff00000041820 */
[----:B------:R-:W-:Y:S01]  /*14630*/  HMMA.16816.F32.BF16 R96, R80, R76, R60 ;  /* 0x0000004c5060723c */ /* 0x000fe2000004183c */
[----:B------:R-:W4:Y:S07]  /*14640*/  LDSM.16.M88.4 R60, [R196+0x4800] ;  /* 0x00480000c43c783b */ /* 0x000f2e0000000200 */
[----:B------:R-:W-:Y:S01]  /*14650*/  HMMA.16816.F32.BF16 R64, R40, R38, R64 ;  /* 0x000000262840723c */ /* 0x000fe20000041840 */
[----:B------:R-:W1:Y:S07]  /*14660*/  LDSM.16.M88.4 R36, [R200+0xb000] ;  /* 0x00b00000c824783b */ /* 0x000e6e0000000200 */
[C---:B---3--:R-:W-:Y:S08]  /*14670*/  HMMA.16816.F32.BF16 R16, R4.reuse, R20, R16 ;  /* 0x000000140410723c */ /* 0x048ff00000041810 */
[----:B------:R-:W-:Y:S01]  /*14680*/  HMMA.16816.F32.BF16 R24, R4, R22, R24 ;  /* 0x000000160418723c */ /* 0x000fe20000041818 */
[----:B------:R-:W-:Y:S07]  /*14690*/  LDSM.16.M88.4 R20, [R196+0x5000] ;  /* 0x00500000c414783b */ /* 0x000fee0000000200 */
[----:B------:R-:W-:Y:S08]  /*146a0*/  HMMA.16816.F32.BF16 R44, R88, R100, R44 ;  /* 0x00000064582c723c */ /* 0x000ff0000004182c */
[----:B--2---:R-:W-:Y:S01]  /*146b0*/  HMMA.16816.F32.BF16 R32, R8, R28, R32 ;  /* 0x0000001c0820723c */ /* 0x004fe20000041820 */
[----:B------:R-:W-:-:S07]  /*146c0*/  FMUL.FTZ R118, R16, R15 ;  /* 0x0000000f10767220 */ /* 0x000fce0000410000 */
[----:B------:R-:W-:Y:S07]  /*146d0*/  HMMA.16816.F32.BF16 R84, R88, R102, R84 ;  /* 0x000000665854723c */ /* 0x000fee0000041854 */
[-C--:B------:R-:W-:Y:S01]  /*146e0*/  FMUL.FTZ R89, R17, R15.reuse ;  /* 0x0000000f11597220 */ /* 0x080fe20000410000 */
[----:B-1----:R-:W-:Y:S01]  /*146f0*/  HMMA.16816.F32.BF16 R96, R40, R92, R96 ;  /* 0x0000005c2860723c */ /* 0x002fe20000041860 */
[----:B------:R-:W-:-:S07]  /*14700*/  FMUL.FTZ R88, R18, R15 ;  /* 0x0000000f12587220 */ /* 0x000fce0000410000 */
[----:B------:R-:W-:Y:S07]  /*14710*/  HMMA.16816.F32.BF16 R64, R8, R30, R64 ;  /* 0x0000001e0840723c */ /* 0x000fee0000041840 */
[-C--:B------:R-:W-:Y:S02]  /*14720*/  FMUL.FTZ R30, R19, R15.reuse ;  /* 0x0000000f131e7220 */ /* 0x080fe40000410000 */
[----:B------:R-:W1:Y:S01]  /*14730*/  LDSM.16.M88.4 R16, [R205+0xb800] ;  /* 0x00b80000cd10783b */ /* 0x000e620000000200 */
[-C--:B------:R-:W-:Y:S01]  /*14740*/  FMUL.FTZ R24, R24, R15.reuse ;  /* 0x0000000f18187220 */ /* 0x080fe20000410000 */
[----:B----4-:R-:W-:Y:S03]  /*14750*/  HMMA.16816.F32.BF16 R32, R4, R60, R32 ;  /* 0x0000003c0420723c */ /* 0x010fe60000041820 */
[----:B------:R2:W-:Y:S04]  /*14760*/  MUFU.TANH R31, R24 ;  /* 0x00000018001f7308 */ /* 0x0005e80000002400 */
[-C--:B------:R-:W-:Y:S01]  /*14770*/  FMUL.FTZ R60, R25, R15.reuse ;  /* 0x0000000f193c7220 */ /* 0x080fe20000410000 */
[----:B------:R-:W-:Y:S07]  /*14780*/  HMMA.16816.F32.BF16 R96, R8, R36, R96 ;  /* 0x000000240860723c */ /* 0x000fee0000041860 */
[----:B------:R-:W-:-:S02]  /*14790*/  FMUL.FTZ R36, R26, R15 ;  /* 0x0000000f1a247220 */ /* 0x000fc40000410000 */
[----:B------:R-:W-:Y:S02]  /*147a0*/  FMUL.FTZ R37, R27, R15 ;  /* 0x0000000f1b257220 */ /* 0x000fe40000410000 */
[----:B--2---:R-:W2:Y:S01]  /*147b0*/  LDSM.16.M88.4 R24, [R203+0x5800] ;  /* 0x00580000cb18783b */ /* 0x004ea20000000200 */
[C---:B------:R-:W-:Y:S08]  /*147c0*/  HMMA.16816.F32.BF16 R48, R80.reuse, R78, R48 ;  /* 0x0000004e5030723c */ /* 0x040ff00000041830 */
[C---:B-1----:R-:W-:Y:S08]  /*147d0*/  HMMA.16816.F32.BF16 R84, R80.reuse, R18, R84 ;  /* 0x000000125054723c */ /* 0x042ff00000041854 */
[----:B------:R-:W-:Y:S01]  /*147e0*/  HMMA.16816.F32.BF16 R44, R80, R16, R44 ;  /* 0x00000010502c723c */ /* 0x000fe2000004182c */
[----:B------:R-:W1:Y:S07]  /*147f0*/  LDSM.16.M88.4 R16, [R200+0xb800] ;  /* 0x00b80000c810783b */ /* 0x000e6e0000000200 */
[C---:B------:R-:W-:Y:S08]  /*14800*/  HMMA.16816.F32.BF16 R48, R40.reuse, R94, R48 ;  /* 0x0000005e2830723c */ /* 0x040ff00000041830 */
[C---:B--2---:R-:W-:Y:S08]  /*14810*/  HMMA.16816.F32.BF16 R84, R40.reuse, R26, R84 ;  /* 0x0000001a2854723c */ /* 0x044ff00000041854 */
[----:B------:R-:W-:Y:S01]  /*14820*/  HMMA.16816.F32.BF16 R44, R40, R24, R44 ;  /* 0x00000018282c723c */ /* 0x000fe2000004182c */
[----:B------:R-:W2:Y:S07]  /*14830*/  LDSM.16.M88.4 R24, [R196+0x5800] ;  /* 0x00580000c418783b */ /* 0x000eae0000000200 */
[----:B------:R-:W-:Y:S01]  /*14840*/  HMMA.16816.F32.BF16 R96, R4, R20, R96 ;  /* 0x000000140460723c */ /* 0x000fe20000041860 */
[----:B------:R-:W-:-:S07]  /*14850*/  IMAD.IADD R56, R14, 0x1, R239 ;  /* 0x000000010e387824 */ /* 0x000fce00078e02ef */
[----:B------:R-:W-:Y:S08]  /*14860*/  HMMA.16816.F32.BF16 R64, R4, R62, R64 ;  /* 0x0000003e0440723c */ /* 0x000ff00000041840 */
[C---:B------:R-:W-:Y:S08]  /*14870*/  HMMA.16816.F32.BF16 R48, R8.reuse, R38, R48 ;  /* 0x000000260830723c */ /* 0x040ff00000041830 */
[C---:B-1----:R-:W-:Y:S08]  /*14880*/  HMMA.16816.F32.BF16 R84, R8.reuse, R18, R84 ;  /* 0x000000120854723c */ /* 0x042ff00000041854 */
[----:B------:R-:W-:Y:S01]  /*14890*/  HMMA.16816.F32.BF16 R44, R8, R16, R44 ;  /* 0x00000010082c723c */ /* 0x000fe2000004182c */
[----:B------:R-:W-:-:S02]  /*148a0*/  IADD3 R68, R56, 0x8, RZ ;  /* 0x0000000838447810 */ /* 0x000fc40007ffe0ff */
[----:B------:R-:W-:Y:S01]  /*148b0*/  IADD3 R71, R52, 0x1, R71 ;  /* 0x0000000134477810 */ /* 0x000fe20007ffe047 */
[----:B------:R-:W-:Y:S01]  /*148c0*/  MUFU.TANH R37, R37 ;  /* 0x0000002500257308 */ /* 0x000fe20000002400 */
[----:B------:R-:W-:Y:S01]  /*148d0*/  FMUL.FTZ R32, R32, R15 ;  /* 0x0000000f20207220 */ /* 0x000fe20000410000 */
[----:B------:R-:W-:-:S04]  /*148e0*/  DEPBAR.LE SB0, 0x0 ;  /* 0x000080000000791a */ /* 0x000fc80000000000 */
[C---:B------:R-:W-:Y:S02]  /*148f0*/  HMMA.16816.F32.BF16 R48, R4.reuse, R22, R48 ;  /* 0x000000160430723c */ /* 0x040fe40000041830 */
[----:B------:R-:W1:Y:S06]  /*14900*/  I2F R75, R68 ;  /* 0x00000044004b7306 */ /* 0x000e6c0000201400 */
[----:B--2---:R-:W-:Y:S01]  /*14910*/  HMMA.16816.F32.BF16 R84, R4, R26, R84 ;  /* 0x0000001a0454723c */ /* 0x004fe20000041854 */
[----:B------:R-:W-:Y:S01]  /*14920*/  FMUL.FTZ R22, R97, R15 ;  /* 0x0000000f61167220 */ /* 0x000fe20000410000 */
[----:B------:R-:W-:-:S02]  /*14930*/  IADD3 R108, R56, 0x21, RZ ;  /* 0x00000021386c7810 */ /* 0x000fc40007ffe0ff */
[----:B------:R-:W-:Y:S01]  /*14940*/  IADD3 R70, R56, 0x9, RZ ;  /* 0x0000000938467810 */ /* 0x000fe20007ffe0ff */
[----:B------:R-:W-:Y:S01]  /*14950*/  FMUL.FTZ R21, R65, R15 ;  /* 0x0000000f41157220 */ /* 0x000fe20000410000 */
[----:B------:R-:W-:Y:S02]  /*14960*/  I2F R115, R108 ;  /* 0x0000006c00737306 */ /* 0x000fe40000201400 */
[----:B------:R-:W-:Y:S01]  /*14970*/  HMMA.16816.F32.BF16 R44, R4, R24, R44 ;  /* 0x00000018042c723c */ /* 0x000fe2000004182c */
[----:B------:R-:W-:Y:S01]  /*14980*/  IADD3 R2, R73, R71, -R222 ;  /* 0x0000004749027210 */ /* 0x000fe20007ffe8de */
[----:B------:R-:W-:Y:S01]  /*14990*/  FMUL.FTZ R20, R64, R15 ;  /* 0x0000000f40147220 */ /* 0x000fe20000410000 */
[----:B------:R-:W-:-:S03]  /*149a0*/  IADD3 R104, R56, 0x19, RZ ;  /* 0x0000001938687810 */ /* 0x000fc60007ffe0ff */
[----:B------:R-:W2:Y:S01]  /*149b0*/  MUFU.TANH R22, R22 ;  /* 0x0000001600167308 */ /* 0x000ea20000002400 */
[----:B-1----:R-:W-:Y:S01]  /*149c0*/  FFMA.FTZ R24, R0, R75, R31 ;  /* 0x0000004b00187223 */ /* 0x002fe2000001001f */
[----:B------:R-:W-:Y:S01]  /*149d0*/  IADD3 R100, R56, 0x18, RZ ;  /* 0x0000001838647810 */ /* 0x000fe20007ffe0ff */
[----:B------:R-:W-:-:S05]  /*149e0*/  IMAD.IADD R2, R3, 0x1, R2 ;  /* 0x0000000103027824 */ /* 0x000fca00078e0202 */
[----:B------:R-:W1:Y:S01]  /*149f0*/  I2F R105, R70 ;  /* 0x0000004600697306 */ /* 0x000e620000201400 */
[-C--:B------:R-:W-:Y:S01]  /*14a00*/  FMUL.FTZ R31, R50, R15.reuse ;  /* 0x0000000f321f7220 */ /* 0x080fe20000410000 */
[C---:B------:R-:W-:Y:S02]  /*14a10*/  IADD3 R58, R56.reuse, 0x1, RZ ;  /* 0x00000001383a7810 */ /* 0x040fe40007ffe0ff */
[C---:B------:R-:W-:Y:S02]  /*14a20*/  IADD3 R72, R56.reuse, 0x10, RZ ;  /* 0x0000001038487810 */ /* 0x040fe40007ffe0ff */
[----:B------:R-:W-:Y:S02]  /*14a30*/  IADD3 R110, R56, 0x28, RZ ;  /* 0x00000028386e7810 */ /* 0x000fe40007ffe0ff */
[----:B------:R-:W-:Y:S01]  /*14a40*/  I2F R111, R104 ;  /* 0x00000068006f7306 */ /* 0x000fe20000201400 */
[----:B------:R-:W-:Y:S01]  /*14a50*/  IADD3 R16, R2, 0x8, RZ ;  /* 0x0000000802107810 */ /* 0x000fe20007ffe0ff */
[----:B------:R-:W-:-:S06]  /*14a60*/  FMUL.FTZ R33, R33, R15 ;  /* 0x0000000f21217220 */ /* 0x000fcc0000410000 */
[----:B------:R-:W3:Y:S01]  /*14a70*/  MUFU.TANH R21, R21 ;  /* 0x0000001500157308 */ /* 0x000ee20000002400 */
[-C--:B------:R-:W-:Y:S01]  /*14a80*/  FMUL.FTZ R34, R34, R15.reuse ;  /* 0x0000000f22227220 */ /* 0x080fe20000410000 */
[----:B------:R-:W-:Y:S01]  /*14a90*/  IADD3 R116, R56, 0x38, RZ ;  /* 0x0000003838747810 */ /* 0x000fe20007ffe0ff */
[-C--:B------:R-:W-:Y:S02]  /*14aa0*/  FMUL.FTZ R35, R35, R15.reuse ;  /* 0x0000000f23237220 */ /* 0x080fe40000410000 */
[----:B------:R-:W-:-:S03]  /*14ab0*/  FMUL.FTZ R38, R66, R15 ;  /* 0x0000000f42267220 */ /* 0x000fc60000410000 */
[----:B------:R-:W-:Y:S01]  /*14ac0*/  I2F R109, R100 ;  /* 0x00000064006d7306 */ /* 0x000fe20000201400 */
[----:B------:R-:W-:Y:S01]  /*14ad0*/  FMUL.FTZ R84, R84, R15 ;  /* 0x0000000f54547220 */ /* 0x000fe20000410000 */
[----:B------:R-:W-:-:S06]  /*14ae0*/  IADD3 R74, R56, 0x11, RZ ;  /* 0x00000011384a7810 */ /* 0x000fcc0007ffe0ff */
[----:B------:R-:W4:Y:S01]  /*14af0*/  MUFU.TANH R20, R20 ;  /* 0x0000001400147308 */ /* 0x000f220000002400 */
[----:B------:R-:W-:Y:S01]  /*14b00*/  IMNMX R3, R16, R73, PT ;  /* 0x0000004910037217 */ /* 0x000fe20003800200 */
[----:B------:R-:W-:-:S06]  /*14b10*/  FMUL.FTZ R41, R99, R15 ;  /* 0x0000000f63297220 */ /* 0x000fcc0000410000 */
[----:B------:R-:W-:Y:S01]  /*14b20*/  I2F R59, R58 ;  /* 0x0000003a003b7306 */ /* 0x000fe20000201400 */
[----:B--2---:R-:W-:-:S07]  /*14b30*/  FFMA.FTZ R162, R0, R115, R22 ;  /* 0x0000007300a27223 */ /* 0x004fce0000010016 */
[----:B------:R-:W-:Y:S01]  /*14b40*/  I2F R107, R72 ;  /* 0x00000048006b7306 */ /* 0x000fe20000201400 */
[----:B------:R-:W-:-:S07]  /*14b50*/  FMUL.FTZ R39, R96, R15 ;  /* 0x0000000f60277220 */ /* 0x000fce0000410000 */
[----:B------:R-:W2:Y:S01]  /*14b60*/  MUFU.TANH R30, R30 ;  /* 0x0000001e001e7308 */ /* 0x000ea20000002400 */
[----:B------:R-:W-:-:S07]  /*14b70*/  FMUL.FTZ R42, R98, R15 ;  /* 0x0000000f622a7220 */ /* 0x000fce0000410000 */
[----:B------:R-:W2:Y:S01]  /*14b80*/  MUFU.TANH R32, R32 ;  /* 0x0000002000207308 */ /* 0x000ea20000002400 */
[----:B------:R-:W-:-:S07]  /*14b90*/  FMUL.FTZ R43, R48, R15 ;  /* 0x0000000f302b7220 */ /* 0x000fce0000410000 */
[----:B------:R-:W-:Y:S01]  /*14ba0*/  I2F R117, R110 ;  /* 0x0000006e00757306 */ /* 0x000fe20000201400 */
[----:B-1----:R-:W-:-:S07]  /*14bb0*/  FFMA.FTZ R17, R0, R105, R37 ;  /* 0x0000006900117223 */ /* 0x002fce0000010025 */
[----:B------:R-:W1:Y:S01]  /*14bc0*/  MUFU.TANH R36, R36 ;  /* 0x0000002400247308 */ /* 0x000e620000002400 */
[----:B------:R-:W-:-:S07]  /*14bd0*/  IADD3 R106, R56, 0x20, RZ ;  /* 0x00000020386a7810 */ /* 0x000fce0007ffe0ff */
[----:B------:R-:W1:Y:S01]  /*14be0*/  MUFU.TANH R31, R31 ;  /* 0x0000001f001f7308 */ /* 0x000e620000002400 */
[----:B------:R-:W-:Y:S01]  /*14bf0*/  FMUL.FTZ R67, R67, R15 ;  /* 0x0000000f43437220 */ /* 0x000fe20000410000 */
[----:B------:R-:W-:-:S06]  /*14c00*/  ISETP.GE.AND P1, PT, R70, R3, PT ;  /* 0x000000034600720c */ /* 0x000fcc0003f26270 */
[----:B------:R-:W1:Y:S01]  /*14c10*/  MUFU.TANH R89, R89 ;  /* 0x0000005900597308 */ /* 0x000e620000002400 */
[----:B------:R-:W-:-:S07]  /*14c20*/  IMNMX R2, R2, R73, PT ;  /* 0x0000004902027217 */ /* 0x000fce0003800200 */
[----:B------:R-:W1:Y:S01]  /*14c30*/  MUFU.TANH R60, R60 ;  /* 0x0000003c003c7308 */ /* 0x000e620000002400 */
[----:B------:R-:W-:Y:S01]  /*14c40*/  FMUL.FTZ R26, R47, R15 ;  /* 0x0000000f2f1a7220 */ /* 0x000fe20000410000 */
[----:B------:R-:W-:-:S06]  /*14c50*/  IADD3 R76, R56, 0x31, RZ ;  /* 0x00000031384c7810 */ /* 0x000fcc0007ffe0ff */
[----:B------:R-:W-:Y:S01]  /*14c60*/  I2F R123, R116 ;  /* 0x00000074007b7306 */ /* 0x000fe20000201400 */
[----:B------:R-:W-:Y:S01]  /*14c70*/  FSEL R17, R17, -INF , !P1 ;  /* 0xff80000011117808 */ /* 0x000fe20004800000 */
[----:B------:R-:W-:-:S06]  /*14c80*/  FMUL.FTZ R45, R45, R15 ;  /* 0x0000000f2d2d7220 */ /* 0x000fcc0000410000 */
[----:B------:R-:W1:Y:S01]  /*14c90*/  MUFU.TANH R22, R84 ;  /* 0x0000005400167308 */ /* 0x000e620000002400 */
[----:B---3--:R-:W-:Y:S01]  /*14ca0*/  FFMA.FTZ R4, R0, R111, R21 ;  /* 0x0000006f00047223 */ /* 0x008fe20000010015 */
[----:B------:R-:W-:-:S06]  /*14cb0*/  IADD3 R112, R56, 0x29, RZ ;  /* 0x0000002938707810 */ /* 0x000fcc0007ffe0ff */
[----:B------:R-:W-:Y:S01]  /*14cc0*/  I2F R101, R74 ;  /* 0x0000004a00657306 */ /* 0x000fe20000201400 */
[----:B------:R-:W-:Y:S01]  /*14cd0*/  IADD3 R114, R56, 0x30, RZ ;  /* 0x0000003038727810 */ /* 0x000fe20007ffe0ff */
[----:B------:R-:W-:-:S06]  /*14ce0*/  FMUL.FTZ R49, R49, R15 ;  /* 0x0000000f31317220 */ /* 0x000fcc0000410000 */
[----:B------:R-:W-:Y:S01]  /*14cf0*/  MUFU.TANH R33, R33 ;  /* 0x0000002100217308 */ /* 0x000fe20000002400 */
[----:B------:R-:W-:Y:S01]  /*14d00*/  FMUL.FTZ R51, R51, R15 ;  /* 0x0000000f33337220 */ /* 0x000fe20000410000 */
[----:B------:R-:W-:-:S06]  /*14d10*/  ISETP.GE.AND P1, PT, R104, R2, PT ;  /* 0x000000026800720c */ /* 0x000fcc0003f26270 */
[----:B------:R-:W3:Y:S01]  /*14d20*/  MUFU.TANH R34, R34 ;  /* 0x0000002200227308 */ /* 0x000ee20000002400 */
[----:B------:R-:W-:-:S07]  /*14d30*/  FMUL.FTZ R44, R44, R15 ;  /* 0x0000000f2c2c7220 */ /* 0x000fce0000410000 */
[----:B------:R-:W1:Y:S01]  /*14d40*/  MUFU.TANH R35, R35 ;  /* 0x0000002300237308 */ /* 0x000e620000002400 */
[----:B------:R-:W-:-:S07]  /*14d50*/  FMUL.FTZ R46, R46, R15 ;  /* 0x0000000f2e2e7220 */ /* 0x000fce0000410000 */
[----:B------:R-:W1:Y:S01]  /*14d60*/  MUFU.TANH R38, R38 ;  /* 0x0000002600267308 */ /* 0x000e620000002400 */
[----:B----4-:R-:W-:Y:S01]  /*14d70*/  FFMA.FTZ R5, R0, R109, R20 ;  /* 0x0000006d00057223 */ /* 0x010fe20000010014 */
[----:B------:R-:W-:Y:S01]  /*14d80*/  FSEL R4, R4, -INF , !P1 ;  /* 0xff80000004047808 */ /* 0x000fe20004800000 */
[----:B--2---:R-:W-:-:S05]  /*14d90*/  FFMA.FTZ R19, R0, R59, R30 ;  /* 0x0000003b00137223 */ /* 0x004fca000001001e */
[----:B------:R-:W2:Y:S01]  /*14da0*/  MUFU.TANH R41, R41 ;  /* 0x0000002900297308 */ /* 0x000ea20000002400 */
[----:B------:R-:W-:Y:S02]  /*14db0*/  FFMA.FTZ R16, R0, R107, R32 ;  /* 0x0000006b00107223 */ /* 0x000fe40000010020 */
[----:B------:R-:W-:-:S05]  /*14dc0*/  FMUL.FTZ R27, R85, R15 ;  /* 0x0000000f551b7220 */ /* 0x000fca0000410000 */
[----:B------:R-:W-:Y:S01]  /*14dd0*/  I2F R113, R106 ;  /* 0x0000006a00717306 */ /* 0x000fe20000201400 */
[----:B-1----:R-:W-:Y:S01]  /*14de0*/  FFMA.FTZ R18, R0, R75, R36 ;  /* 0x0000004b00127223 */ /* 0x002fe20000010024 */
[----:B------:R-:W-:Y:S01]  /*14df0*/  IADD3 R28, R56, 0x39, RZ ;  /* 0x00000039381c7810 */ /* 0x000fe20007ffe0ff */
[----:B------:R-:W-:-:S05]  /*14e00*/  FFMA.FTZ R31, R0, R117, R31 ;  /* 0x00000075001f7223 */ /* 0x000fca000001001f */
[----:B------:R-:W1:Y:S01]  /*14e10*/  MUFU.TANH R40, R67 ;  /* 0x0000004300287308 */ /* 0x000e620000002400 */
[----:B------:R-:W-:Y:S01]  /*14e20*/  ISETP.GE.AND P2, PT, R68, R3, PT ;  /* 0x000000034400720c */ /* 0x000fe20003f46270 */
[----:B------:R-:W-:-:S06]  /*14e30*/  FFMA.FTZ R23, R0, R59, R89 ;  /* 0x0000003b00177223 */ /* 0x000fcc0000010059 */
[----:B------:R-:W4:Y:S01]  /*14e40*/  MUFU.TANH R39, R39 ;  /* 0x0000002700277308 */ /* 0x000f220000002400 */
[----:B------:R-:W-:Y:S01]  /*14e50*/  FFMA.FTZ R25, R0, R105, R60 ;  /* 0x0000006900197223 */ /* 0x000fe2000001003c */
[----:B------:R-:W-:-:S06]  /*14e60*/  ISETP.GE.AND P1, PT, R110, R3, PT ;  /* 0x000000036e00720c */ /* 0x000fcc0003f26270 */
[----:B------:R-:W1:Y:S01]  /*14e70*/  MUFU.TANH R42, R42 ;  /* 0x0000002a002a7308 */ /* 0x000e620000002400 */
[----:B------:R-:W-:-:S07]  /*14e80*/  FMUL.FTZ R86, R86, R15 ;  /* 0x0000000f56567220 */ /* 0x000fce0000410000 */
[----:B------:R-:W1:Y:S01]  /*14e90*/  MUFU.TANH R43, R43 ;  /* 0x0000002b002b7308 */ /* 0x000e620000002400 */
[----:B------:R-:W-:Y:S01]  /*14ea0*/  FMUL.FTZ R87, R87, R15 ;  /* 0x0000000f57577220 */ /* 0x000fe20000410000 */
[C---:B------:R-:W-:Y:S02]  /*14eb0*/  ISETP.GE.AND P6, PT, R58.reuse, R2, PT ;  /* 0x000000023a00720c */ /* 0x040fe40003fc6270 */
[----:B------:R-:W-:-:S04]  /*14ec0*/  ISETP.GE.AND P4, PT, R58, R3, PT ;  /* 0x000000033a00720c */ /* 0x000fc80003f86270 */
[----:B------:R-:W-:Y:S01]  /*14ed0*/  I2F R77, R76 ;  /* 0x0000004c004d7306 */ /* 0x000fe20000201400 */
[-C--:B------:R-:W-:Y:S02]  /*14ee0*/  ISETP.GE.AND P5, PT, R68, R2.reuse, PT ;  /* 0x000000024400720c */ /* 0x080fe40003fa6270 */
[----:B------:R-:W-:-:S05]  /*14ef0*/  ISETP.GE.AND P0, PT, R70, R2, PT ;  /* 0x000000024600720c */ /* 0x000fca0003f06270 */
[----:B------:R-:W1:Y:S01]  /*14f00*/  MUFU.TANH R20, R45 ;  /* 0x0000002d00147308 */ /* 0x000e620000002400 */
[----:B------:R-:W-:Y:S01]  /*14f10*/  FSEL R18, R18, -INF , !P2 ;  /* 0xff80000012127808 */ /* 0x000fe20005000000 */
[----:B------:R-:W-:Y:S01]  /*14f20*/  FFMA.FTZ R143, R0, R123, R22 ;  /* 0x0000007b008f7223 */ /* 0x000fe20000010016 */
[----:B------:R-:W-:-:S05]  /*14f30*/  FSEL R171, R31, -INF , !P1 ;  /* 0xff8000001fab7808 */ /* 0x000fca0004800000 */
[----:B------:R-:W-:Y:S01]  /*14f40*/  I2F R119, R112 ;  /* 0x0000007000777306 */ /* 0x000fe20000201400 */
[----:B------:R-:W-:Y:S01]  /*14f50*/  FSEL R23, R23, -INF , !P6 ;  /* 0xff80000017177808 */ /* 0x000fe20007000000 */
[----:B---3--:R-:W-:-:S06]  /*14f60*/  FFMA.FTZ R11, R0, R107, R34 ;  /* 0x0000006b000b7223 */ /* 0x008fcc0000010022 */
[----:B------:R-:W-:Y:S01]  /*14f70*/  I2F R121, R114 ;  /* 0x0000007200797306 */ /* 0x000fe20000201400 */
[----:B------:R-:W-:Y:S01]  /*14f80*/  FSEL R19, R19, -INF , !P4 ;  /* 0xff80000013137808 */ /* 0x000fe20006000000 */
[----:B------:R-:W-:-:S06]  /*14f90*/  FFMA.FTZ R6, R0, R101, R33 ;  /* 0x0000006500067223 */ /* 0x000fcc0000010021 */
[----:B------:R-:W3:Y:S01]  /*14fa0*/  MUFU.TANH R30, R49 ;  /* 0x00000031001e7308 */ /* 0x000ee20000002400 */
[----:B------:R-:W-:Y:S01]  /*14fb0*/  FSEL R24, R24, -INF , !P5 ;  /* 0xff80000018187808 */ /* 0x000fe20006800000 */
[----:B------:R-:W-:-:S06]  /*14fc0*/  FFMA.FTZ R10, R0, R101, R35 ;  /* 0x00000065000a7223 */ /* 0x000fcc0000010023 */
[----:B------:R-:W1:Y:S01]  /*14fd0*/  MUFU.TANH R32, R51 ;  /* 0x0000003300207308 */ /* 0x000e620000002400 */
[----:B------:R-:W-:Y:S01]  /*14fe0*/  ISETP.GE.AND P2, PT, R100, R2, PT ;  /* 0x000000026400720c */ /* 0x000fe20003f46270 */
[----:B------:R-:W-:-:S06]  /*14ff0*/  FFMA.FTZ R9, R0, R109, R38 ;  /* 0x0000006d00097223 */ /* 0x000fcc0000010026 */
[----:B------:R-:W1:Y:S01]  /*15000*/  MUFU.TANH R7, R44 ;  /* 0x0000002c00077308 */ /* 0x000e620000002400 */
[----:B------:R-:W-:-:S07]  /*15010*/  FSEL R25, R25, -INF , !P0 ;  /* 0xff80000019197808 */ /* 0x000fce0004000000 */
[----:B------:R-:W1:Y:S01]  /*15020*/  MUFU.TANH R21, R46 ;  /* 0x0000002e00157308 */ /* 0x000e620000002400 */
[----:B------:R-:W-:-:S07]  /*15030*/  ISETP.GE.AND P1, PT, R116, R2, PT ;  /* 0x000000027400720c */ /* 0x000fce0003f26270 */
[----:B------:R-:W1:Y:S01]  /*15040*/  MUFU.TANH R26, R26 ;  /* 0x0000001a001a7308 */ /* 0x000e620000002400 */
[CC--:B------:R-:W-:Y:S02]  /*15050*/  ISETP.GE.AND P3, PT, R72.reuse, R2.reuse, PT ;  /* 0x000000024800720c */ /* 0x0c0fe40003f66270 */
[----:B------:R-:W-:Y:S02]  /*15060*/  ISETP.GE.AND P6, PT, R72, R3, PT ;  /* 0x000000034800720c */ /* 0x000fe40003fc6270 */
[----:B------:R-:W-:-:S03]  /*15070*/  ISETP.GE.AND P4, PT, R74, R2, PT ;  /* 0x000000024a00720c */ /* 0x000fc60003f86270 */
[----:B------:R-:W-:Y:S01]  /*15080*/  I2F R53, R56 ;  /* 0x0000003800357306 */ /* 0x000fe20000201400 */
[-C--:B------:R-:W-:Y:S02]  /*15090*/  ISETP.GE.AND P5, PT, R74, R3.reuse, PT ;  /* 0x000000034a00720c */ /* 0x080fe40003fa6270 */
[----:B------:R-:W-:-:S05]  /*150a0*/  ISETP.GE.AND P0, PT, R100, R3, PT ;  /* 0x000000036400720c */ /* 0x000fca0003f06270 */
[----:B------:R-:W-:Y:S01]  /*150b0*/  I2F R29, R28 ;  /* 0x0000001c001d7306 */ /* 0x000fe20000201400 */
[----:B------:R-:W-:Y:S01]  /*150c0*/  FSEL R5, R5, -INF , !P2 ;  /* 0xff80000005057808 */ /* 0x000fe20005000000 */
[----:B--2---:R-:W-:Y:S01]  /*150d0*/  FFMA.FTZ R41, R0, R115, R41 ;  /* 0x0000007300297223 */ /* 0x004fe20000010029 */
[----:B------:R-:W-:-:S05]  /*150e0*/  FSEL R143, R143, -INF , !P1 ;  /* 0xff8000008f8f7808 */ /* 0x000fca0004800000 */
[----:B------:R-:W-:Y:S01]  /*150f0*/  MUFU.TANH R118, R118 ;  /* 0x0000007600767308 */ /* 0x000fe20000002400 */
[----:B------:R-:W-:Y:S01]  /*15100*/  FSEL R16, R16, -INF , !P3 ;  /* 0xff80000010107808 */ /* 0x000fe20005800000 */
[----:B-1----:R-:W-:-:S06]  /*15110*/  FFMA.FTZ R8, R0, R111, R40 ;  /* 0x0000006f00087223 */ /* 0x002fcc0000010028 */
[----:B------:R-:W-:Y:S01]  /*15120*/  MUFU.TANH R88, R88 ;  /* 0x0000005800587308 */ /* 0x000fe20000002400 */
[----:B------:R-:W-:Y:S01]  /*15130*/  FSEL R11, R11, -INF , !P6 ;  /* 0xff8000000b0b7808 */ /* 0x000fe20007000000 */
[----:B----4-:R-:W-:-:S06]  /*15140*/  FFMA.FTZ R39, R0, R113, R39 ;  /* 0x0000007100277223 */ /* 0x010fcc0000010027 */
[----:B------:R-:W-:Y:S01]  /*15150*/  MUFU.TANH R27, R27 ;  /* 0x0000001b001b7308 */ /* 0x000fe20000002400 */
[----:B------:R-:W-:Y:S01]  /*15160*/  FSEL R6, R6, -INF , !P4 ;  /* 0xff80000006067808 */ /* 0x000fe20006000000 */
[----:B------:R-:W-:-:S06]  /*15170*/  FFMA.FTZ R42, R0, R113, R42 ;  /* 0x00000071002a7223 */ /* 0x000fcc000001002a */
[----:B------:R-:W1:Y:S01]  /*15180*/  MUFU.TANH R140, R86 ;  /* 0x00000056008c7308 */ /* 0x000e620000002400 */
[----:B------:R-:W-:Y:S01]  /*15190*/  FSEL R10, R10, -INF , !P5 ;  /* 0xff8000000a0a7808 */ /* 0x000fe20006800000 */
[----:B------:R-:W-:-:S06]  /*151a0*/  FFMA.FTZ R43, R0, R117, R43 ;  /* 0x00000075002b7223 */ /* 0x000fcc000001002b */
[----:B------:R-:W2:Y:S01]  /*151b0*/  MUFU.TANH R163, R87 ;  /* 0x0000005700a37308 */ /* 0x000ea20000002400 */
[-C--:B------:R-:W-:Y:S02]  /*151c0*/  ISETP.GE.AND P2, PT, R108, R3.reuse, PT ;  /* 0x000000036c00720c */ /* 0x080fe40003f46270 */
[----:B------:R-:W-:Y:S02]  /*151d0*/  FSEL R9, R9, -INF , !P0 ;  /* 0xff80000009097808 */ /* 0x000fe40004000000 */
[----:B------:R-:W-:Y:S02]  /*151e0*/  ISETP.GE.AND P1, PT, R134, 0x2, PT ;  /* 0x000000028600780c */ /* 0x000fe40003f26270 */
[-C--:B------:R-:W-:Y:S02]  /*151f0*/  ISETP.GE.AND P3, PT, R104, R3.reuse, PT ;  /* 0x000000036800720c */ /* 0x080fe40003f66270 */
[C---:B------:R-:W-:Y:S02]  /*15200*/  ISETP.GE.AND P6, PT, R106.reuse, R2, PT ;  /* 0x000000026a00720c */ /* 0x040fe40003fc6270 */
[----:B------:R-:W-:-:S02]  /*15210*/  ISETP.GE.AND P4, PT, R106, R3, PT ;  /* 0x000000036a00720c */ /* 0x000fc40003f86270 */
[-C--:B------:R-:W-:Y:S02]  /*15220*/  ISETP.GE.AND P5, PT, R108, R2.reuse, PT ;  /* 0x000000026c00720c */ /* 0x080fe40003fa6270 */
[-C--:B------:R-:W-:Y:S01]  /*15230*/  ISETP.GE.AND P0, PT, R110, R2.reuse, PT ;  /* 0x000000026e00720c */ /* 0x080fe20003f06270 */
[C---:B------:R-:W-:Y:S01]  /*15240*/  FFMA.FTZ R20, R0.reuse, R77, R20 ;  /* 0x0000004d00147223 */ /* 0x040fe20000010014 */
[----:B------:R-:W-:Y:S01]  /*15250*/  FSEL R167, R41, -INF , !P2 ;  /* 0xff80000029a77808 */ /* 0x000fe20005000000 */
[-C--:B---3--:R-:W-:Y:S01]  /*15260*/  FFMA.FTZ R30, R0, R119.reuse, R30 ;  /* 0x00000077001e7223 */ /* 0x088fe2000001001e */
[----:B------:R-:W-:Y:S01]  /*15270*/  FSEL R8, R8, -INF , !P3 ;  /* 0xff80000008087808 */ /* 0x000fe20005800000 */
[C---:B------:R-:W-:Y:S01]  /*15280*/  FFMA.FTZ R32, R0.reuse, R119, R32 ;  /* 0x0000007700207223 */ /* 0x040fe20000010020 */
[----:B------:R-:W-:Y:S01]  /*15290*/  FSEL R159, R39, -INF , !P6 ;  /* 0xff800000279f7808 */ /* 0x000fe20007000000 */
[-C--:B------:R-:W-:Y:S01]  /*152a0*/  FFMA.FTZ R7, R0, R121.reuse, R7 ;  /* 0x0000007900077223 */ /* 0x080fe20000010007 */
[----:B------:R-:W-:Y:S01]  /*152b0*/  FSEL R166, R42, -INF , !P4 ;  /* 0xff8000002aa67808 */ /* 0x000fe20006000000 */
[----:B------:R-:W-:Y:S01]  /*152c0*/  FFMA.FTZ R21, R0, R121, R21 ;  /* 0x0000007900157223 */ /* 0x000fe20000010015 */
[----:B------:R-:W-:Y:S01]  /*152d0*/  FSEL R162, R162, -INF , !P5 ;  /* 0xff800000a2a27808 */ /* 0x000fe20006800000 */
[----:B------:R-:W-:Y:S01]  /*152e0*/  FFMA.FTZ R26, R0, R77, R26 ;  /* 0x0000004d001a7223 */ /* 0x000fe2000001001a */
[----:B------:R-:W-:-:S02]  /*152f0*/  ISETP.GE.AND P2, PT, R76, R2, PT ;  /* 0x000000024c00720c */ /* 0x000fc40003f46270 */
[----:B------:R-:W-:Y:S02]  /*15300*/  FSEL R160, R43, -INF , !P0 ;  /* 0xff8000002ba07808 */ /* 0x000fe40004000000 */
[CC--:B------:R-:W-:Y:S02]  /*15310*/  ISETP.GE.AND P3, PT, R112.reuse, R2.reuse, PT ;  /* 0x000000027000720c */ /* 0x0c0fe40003f66270 */
[-C--:B------:R-:W-:Y:S02]  /*15320*/  ISETP.GE.AND P6, PT, R112, R3.reuse, PT ;  /* 0x000000037000720c */ /* 0x080fe40003fc6270 */
[C---:B------:R-:W-:Y:S02]  /*15330*/  ISETP.GE.AND P4, PT, R114.reuse, R2, PT ;  /* 0x000000027200720c */ /* 0x040fe40003f86270 */
[-C--:B------:R-:W-:Y:S02]  /*15340*/  ISETP.GE.AND P5, PT, R114, R3.reuse, PT ;  /* 0x000000037200720c */ /* 0x080fe40003fa6270 */
[----:B------:R-:W-:Y:S01]  /*15350*/  ISETP.GE.AND P0, PT, R76, R3, PT ;  /* 0x000000034c00720c */ /* 0x000fe20003f06270 */
[----:B-1----:R-:W-:Y:S01]  /*15360*/  FFMA.FTZ R140, R0, R123, R140 ;  /* 0x0000007b008c7223 */ /* 0x002fe2000001008c */
[----:B------:R-:W-:Y:S01]  /*15370*/  FSEL R173, R20, -INF , !P2 ;  /* 0xff80000014ad7808 */ /* 0x000fe20005000000 */
[-C--:B------:R-:W-:Y:S01]  /*15380*/  FFMA.FTZ R22, R0, R53.reuse, R118 ;  /* 0x0000003500167223 */ /* 0x080fe20000010076 */
[----:B------:R-:W-:Y:S01]  /*15390*/  FSEL R161, R30, -INF , !P3 ;  /* 0xff8000001ea17808 */ /* 0x000fe20005800000 */
[----:B------:R-:W-:Y:S01]  /*153a0*/  FFMA.FTZ R20, R0, R53, R88 ;  /* 0x0000003500147223 */ /* 0x000fe20000010058 */
[----:B------:R-:W-:Y:S01]  /*153b0*/  FSEL R174, R32, -INF , !P6 ;  /* 0xff80000020ae7808 */ /* 0x000fe20007000000 */
[CC--:B------:R-:W-:Y:S01]  /*153c0*/  FFMA.FTZ R27, R0.reuse, R29.reuse, R27 ;  /* 0x0000001d001b7223 */ /* 0x0c0fe2000001001b */
[----:B------:R-:W-:Y:S01]  /*153d0*/  FSEL R175, R7, -INF , !P4 ;  /* 0xff80000007af7808 */ /* 0x000fe20006000000 */
[----:B--2---:R-:W-:Y:S01]  /*153e0*/  FFMA.FTZ R163, R0, R29, R163 ;  /* 0x0000001d00a37223 */ /* 0x004fe200000100a3 */
[----:B------:R-:W-:-:S02]  /*153f0*/  FSEL R142, R21, -INF , !P5 ;  /* 0xff800000158e7808 */ /* 0x000fc40006800000 */
[----:B------:R-:W-:Y:S01]  /*15400*/  FSEL R141, R26, -INF , !P0 ;  /* 0xff8000001a8d7808 */ /* 0x000fe20004000000 */
[----:B------:R-:W-:Y:S01]  /*15410*/  BSSY B1, `(.L_x_3210) ;  /* 0x00000bb000017945 */ /* 0x000fe20003800000 */
[-C--:B------:R-:W-:Y:S02]  /*15420*/  ISETP.GE.AND P3, PT, R116, R3.reuse, PT ;  /* 0x000000037400720c */ /* 0x080fe40003f66270 */
[CC--:B------:R-:W-:Y:S02]  /*15430*/  ISETP.GE.AND P6, PT, R56.reuse, R2.reuse, PT ;  /* 0x000000023800720c */ /* 0x0c0fe40003fc6270 */
[-C--:B------:R-:W-:Y:S02]  /*15440*/  ISETP.GE.AND P4, PT, R56, R3.reuse, PT ;  /* 0x000000033800720c */ /* 0x080fe40003f86270 */
[C---:B------:R-:W-:Y:S02]  /*15450*/  ISETP.GE.AND P5, PT, R28.reuse, R2, PT ;  /* 0x000000021c00720c */ /* 0x040fe40003fa6270 */
[----:B------:R-:W-:-:S02]  /*15460*/  ISETP.GE.AND P2, PT, R28, R3, PT ;  /* 0x000000031c00720c */ /* 0x000fc40003f46270 */
[----:B------:R-:W-:Y:S02]  /*15470*/  ISETP.NE.U32.AND P0, PT, R224, RZ, PT ;  /* 0x000000ffe000720c */ /* 0x000fe40003f05070 */
[----:B------:R-:W-:Y:S02]  /*15480*/  IADD3 R199, R203, 0x800, RZ ;  /* 0x00000800cbc77810 */ /* 0x000fe40007ffe0ff */
[----:B------:R-:W-:Y:S02]  /*15490*/  ISETP.NE.AND.EX P0, PT, R225, RZ, PT, P0 ;  /* 0x000000ffe100720c */ /* 0x000fe40003f05300 */
        /* <DEDUP_REMOVED lines=9> */
[----:B------:R-:W-:Y:S02]  /*15530*/  IADD3 R188, R203, 0x5800, RZ ;  /* 0x00005800cbbc7810 */ /* 0x000fe40007ffe0ff */
[----:B------:R-:W-:Y:S02]  /*15540*/  FSEL R140, R140, -INF , !P3 ;  /* 0xff8000008c8c7808 */ /* 0x000fe40005800000 */
[----:B------:R-:W-:Y:S02]  /*15550*/  FSEL R22, R22, -INF , !P6 ;  /* 0xff80000016167808 */ /* 0x000fe40007000000 */
[----:B------:R-:W-:Y:S02]  /*15560*/  FSEL R20, R20, -INF , !P4 ;  /* 0xff80000014147808 */ /* 0x000fe40006000000 */
[----:B------:R-:W-:Y:S02]  /*15570*/  FSEL R170, R27, -INF , !P5 ;  /* 0xff8000001baa7808 */ /* 0x000fe40006800000 */
[----:B------:R-:W-:Y:S01]  /*15580*/  FSEL R163, R163, -INF , !P2 ;  /* 0xff800000a3a37808 */ /* 0x000fe20005000000 */
[----:B------:R-:W-:Y:S06]  /*15590*/  BAR.SYNC.DEFER_BLOCKING 0x0 ;  /* 0x0000000000007b1d */ /* 0x000fec0000010000 */
[----:B------:R-:W-:Y:S05]  /*155a0*/  @!P1 BRA `(.L_x_3211) ;  /* 0x00000a1000009947 */ /* 0x000fea0003800000 */
[----:B------:R-:W-:Y:S01]  /*155b0*/  BSSY B0, `(.L_x_3212) ;  /* 0x0000040000007945 */ /* 0x000fe20003800000 */
[----:B------:R-:W-:Y:S05]  /*155c0*/  @!P0 BRA `(.L_x_3213) ;  /* 0x000003b000008947 */ /* 0x000fea0003800000 */
[----:B------:R-:W2:Y:S01]  /*155d0*/  LD.E R31, [R12.64+0x170] ;  /* 0x000170060c1f7980 */ /* 0x000ea2000c101900 */
[----:B------:R-:W-:-:S02]  /*155e0*/  IADD3 R28, R14, -0x40, RZ ;  /* 0xffffffc00e1c7810 */ /* 0x000fc40007ffe0ff */
[----:B------:R-:W-:Y:S02]  /*155f0*/  IABS R15, R14 ;  /* 0x0000000e000f7213 */ /* 0x000fe40000000000 */
[----:B------:R-:W-:Y:S02]  /*15600*/  IABS R7, R28 ;  /* 0x0000001c00077213 */ /* 0x000fe40000000000 */
[-C--:B--2---:R-:W-:Y:S02]  /*15610*/  IABS R21, R31.reuse ;  /* 0x0000001f00157213 */ /* 0x084fe40000000000 */
[-C--:B------:R-:W-:Y:S02]  /*15620*/  IABS R26, R31.reuse ;  /* 0x0000001f001a7213 */ /* 0x080fe40000000000 */
[----:B------:R-:W1:Y:S01]  /*15630*/  I2F.RP R27, R21 ;  /* 0x00000015001b7306 */ /* 0x000e620000209400 */
[-C--:B------:R-:W-:Y:S02]  /*15640*/  LOP3.LUT R28, R28, R31.reuse, RZ, 0x3c, !PT ;  /* 0x0000001f1c1c7212 */ /* 0x080fe400078e3cff */
[----:B------:R-:W-:Y:S01]  /*15650*/  IMAD.MOV R26, RZ, RZ, -R26 ;  /* 0x000000ffff1a7224 */ /* 0x000fe200078e0a1a */
[----:B------:R-:W-:-:S04]  /*15660*/  LOP3.LUT R14, R14, R31, RZ, 0x3c, !PT ;  /* 0x0000001f0e0e7212 */ /* 0x000fc800078e3cff */
[----:B------:R-:W-:Y:S02]  /*15670*/  ISETP.GE.AND P4, PT, R14, RZ, PT ;  /* 0x000000ff0e00720c */ /* 0x000fe40003f86270 */
[----:B------:R-:W-:Y:S01]  /*15680*/  LOP3.LUT R14, RZ, R31, RZ, 0x33, !PT ;  /* 0x0000001fff0e7212 */ /* 0x000fe200078e33ff */
        /* <DEDUP_REMOVED lines=17> */
[----:B------:R-:W-:Y:S02]  /*157a0*/  ISETP.GE.AND P2, PT, R28, RZ, PT ;  /* 0x000000ff1c00720c */ /* 0x000fe40003f46270 */
[-C--:B------:R-:W-:Y:S02]  /*157b0*/  ISETP.GE.U32.AND P6, PT, R30, R21.reuse, PT ;  /* 0x000000151e00720c */ /* 0x080fe40003fc6070 */
[----:B------:R-:W-:Y:S02]  /*157c0*/  ISETP.GE.U32.AND P5, PT, R26, R21, PT ;  /* 0x000000151a00720c */ /* 0x000fe40003fa6070 */
[----:B------:R-:W-:Y:S02]  /*157d0*/  @!P3 IADD3 R27, R27, 0x1, RZ ;  /* 0x000000011b1bb810 */ /* 0x000fe40007ffe0ff */
[----:B------:R-:W-:-:S07]  /*157e0*/  ISETP.NE.AND P3, PT, R31, RZ, PT ;  /* 0x000000ff1f00720c */ /* 0x000fce0003f65270 */
[----:B------:R-:W-:Y:S02]  /*157f0*/  @P6 IADD3 R29, R29, 0x1, RZ ;  /* 0x000000011d1d6810 */ /* 0x000fe40007ffe0ff */
[----:B------:R-:W-:Y:S02]  /*15800*/  @P5 IADD3 R27, R27, 0x1, RZ ;  /* 0x000000011b1b5810 */ /* 0x000fe40007ffe0ff */
[----:B------:R-:W-:-:S03]  /*15810*/  @!P4 IADD3 R29, -R29, RZ, RZ ;  /* 0x000000ff1d1dc210 */ /* 0x000fc60007ffe1ff */
[----:B------:R-:W-:Y:S01]  /*15820*/  @!P2 IMAD.MOV R27, RZ, RZ, -R27 ;  /* 0x000000ffff1ba224 */ /* 0x000fe200078e0a1b */
[C---:B------:R-:W-:Y:S02]  /*15830*/  SEL R15, R14.reuse, R29, !P3 ;  /* 0x0000001d0e0f7207 */ /* 0x040fe40005800000 */
[----:B------:R-:W3:Y:S02]  /*15840*/  LD.E.64 R28, [R12.64+0x38] ;  /* 0x000038060c1c7980 */ /* 0x000ee4000c101b00 */
[----:B------:R-:W-:Y:S01]  /*15850*/  SEL R21, R14, R27, !P3 ;  /* 0x0000001b0e157207 */ /* 0x000fe20005800000 */
        /* <DEDUP_REMOVED lines=18> */
.L_x_3213:
[----:B------:R-:W2:Y:S02]  /*15980*/  LD.E R26, [R12.64+0x38] ;  /* 0x000038060c1a7980 */ /* 0x000ea4000c101900 */
[----:B--2---:R-:W-:-:S04]  /*15990*/  LEA R26, -R26, RZ, 0x6 ;  /* 0x000000ff1a1a7211 */ /* 0x004fc800078e31ff */
[----:B------:R-:W-:Y:S02]  /*159a0*/  SHF.R.S32.HI R14, RZ, 0x1f, R26 ;  /* 0x0000001fff0e7819 */ /* 0x000fe4000001141a */
.L_x_3214:
[----:B------:R-:W-:Y:S05]  /*159b0*/  BSYNC B0 ;  /* 0x0000000000007941 */ /* 0x000fea0003800000 */
.L_x_3212:
        /* <DEDUP_REMOVED lines=28> */
[CC--:B------:R-:W-:Y:S01]  /*15b80*/  @P6 LEA R42, P2, R7.reuse, R216.reuse, 0x1 ;  /* 0x000000d8072a6211 */ /* 0x0c0fe200078408ff */
        /* <DEDUP_REMOVED lines=67> */
.L_x_3211:
[----:B------:R-:W-:Y:S05]  /*15fc0*/  BSYNC B1 ;  /* 0x0000000000017941 */ /* 0x000fea0003800000 */
.L_x_3210:
[----:B------:R2:W3:Y:S01]  /*15fd0*/  LD.E R165, [R12.64+0xdc] ;  /* 0x0000dc060ca57980 */ /* 0x0004e2000c101900 */
[----:B------:R-:W-:-:S02]  /*15fe0*/  FMNMX.FTZ R7, R22, R23, !PT ;  /* 0x0000001716077209 */ /* 0x000fc40007810000 */
[----:B-1----:R-:W-:Y:S02]  /*15ff0*/  FMNMX.FTZ R15, R20, R19, !PT ;  /* 0x00000013140f7209 */ /* 0x002fe40007810000 */
        /* <DEDUP_REMOVED lines=18> */
[----:B--2---:R-:W-:Y:S01]  /*16120*/  FMNMX.FTZ R13, R11, R14, !PT ;  /* 0x0000000e0b0d7209 */ /* 0x004fe20007810000 */
        /* <DEDUP_REMOVED lines=35> */
[----:B------:R-:W-:Y:S02]  /*16360*/  FSETP.NEU.FTZ.AND P2, PT, R133, -INF , PT ;  /* 0xff8000008500780b */ /* 0x000fe40003f5d000 */
[----:B--2---:R-:W-:Y:S01]  /*16370*/  FMNMX.FTZ R132, R7, R132, !PT ;  /* 0x0000008407847209 */ /* 0x004fe20007810000 */
[----:B---3--:R-:W-:-:S04]  /*16380*/  FMUL.FTZ R172, R165, R133 ;  /* 0x00000085a5ac7220 */ /* 0x008fc80000410000 */
[----:B------:R-:W-:Y:S01]  /*16390*/  FMUL.FTZ R164, R165, R132 ;  /* 0x00000084a5a47220 */ /* 0x000fe20000410000 */
        /* <DEDUP_REMOVED lines=9> */
[----:B------:R-:W-:Y:S01]  /*16430*/  LDSM.16.MT88.4 R24, [R209+0xe800] ;  /* 0x00e80000d118783b */ /* 0x000fe20000004200 */
[----:B------:R-:W-:-:S02]  /*16440*/  FFMA.FTZ R157, R19, R165, -R164 ;  /* 0x000000a5139d7223 */ /* 0x000fc400000108a4 */
[-CC-:B------:R-:W-:Y:S01]  /*16450*/  FFMA.FTZ R158, R18, R165.reuse, -R164.reuse ;  /* 0x000000a5129e7223 */ /* 0x180fe200000108a4 */
[----:B------:R-:W-:Y:S01]  /*16460*/  LDSM.16.MT88.4 R20, [R210+0xc800] ;  /* 0x00c80000d214783b */ /* 0x000fe20000004200 */
[-C--:B------:R-:W-:Y:S01]  /*16470*/  FFMA.FTZ R149, R17, R165.reuse, -R164 ;  /* 0x000000a511957223 */ /* 0x080fe200000108a4 */
[----:B------:R-:W1:Y:S01]  /*16480*/  MUFU.EX2 R154, R154 ;  /* 0x0000009a009a7308 */ /* 0x000e620000000800 */
[-CC-:B------:R-:W-:Y:S02]  /*16490*/  FFMA.FTZ R146, R6, R165.reuse, -R172.reuse ;  /* 0x000000a506927223 */ /* 0x180fe400000108ac */
[-CC-:B------:R-:W-:Y:S02]  /*164a0*/  FFMA.FTZ R147, R5, R165.reuse, -R172.reuse ;  /* 0x000000a505937223 */ /* 0x180fe400000108ac */
[-CC-:B------:R-:W-:Y:S02]  /*164b0*/  FFMA.FTZ R144, R4, R165.reuse, -R172.reuse ;  /* 0x000000a504907223 */ /* 0x180fe400000108ac */
[----:B------:R-:W2:Y:S01]  /*164c0*/  LDSM.16.MT88.4 R4, [R207+0x10000] ;  /* 0x01000000cf04783b */ /* 0x000ea20000004200 */
[----:B------:R-:W-:Y:S01]  /*164d0*/  MUFU.EX2 R153, R153 ;  /* 0x0000009900997308 */ /* 0x000fe20000000800 */
[----:B------:R-:W-:-:S02]  /*164e0*/  FFMA.FTZ R151, R16, R165, -R172 ;  /* 0x000000a510977223 */ /* 0x000fc400000108ac */
[-CC-:B------:R-:W-:Y:S01]  /*164f0*/  FFMA.FTZ R152, R11, R165.reuse, -R164.reuse ;  /* 0x000000a50b987223 */ /* 0x180fe200000108a4 */
[----:B------:R-:W-:Y:S01]  /*16500*/  LDSM.16.MT88.4 R16, [R208+0xe800] ;  /* 0x00e80000d010783b */ /* 0x000fe20000004200 */
[-CC-:B------:R-:W-:Y:S02]  /*16510*/  FFMA.FTZ R145, R10, R165.reuse, -R164.reuse ;  /* 0x000000a50a917223 */ /* 0x180fe400000108a4 */
[-CC-:B------:R-:W-:Y:S01]  /*16520*/  FFMA.FTZ R150, R9, R165.reuse, -R164.reuse ;  /* 0x000000a509967223 */ /* 0x180fe200000108a4 */
[----:B------:R-:W3:Y:S01]  /*16530*/  MUFU.EX2 R148, R148 ;  /* 0x0000009400947308 */ /* 0x000ee20000000800 */
[----:B------:R-:W-:Y:S01]  /*16540*/  FFMA.FTZ R135, R8, R165, -R164 ;  /* 0x000000a508877223 */ /* 0x000fe200000108a4 */
[----:B-1----:R-:W-:Y:S01]  /*16550*/  F2FP.BF16.PACK_AB R96, R154, R155 ;  /* 0x0000009b9a60723e */ /* 0x002fe200000010ff */
[----:B------:R-:W1:Y:S01]  /*16560*/  LDSM.16.MT88.4 R8, [R210+0xe800] ;  /* 0x00e80000d208783b */ /* 0x000e620000004200 */
[-CC-:B------:R-:W-:Y:S02]  /*16570*/  FFMA.FTZ R159, R159, R165.reuse, -R172.reuse ;  /* 0x000000a59f9f7223 */ /* 0x180fe400000108ac */
[----:B------:R-:W-:-:S02]  /*16580*/  FFMA.FTZ R162, R162, R165, -R172 ;  /* 0x000000a5a2a27223 */ /* 0x000fc400000108ac */
[----:B------:R-:W-:Y:S01]  /*16590*/  MUFU.EX2 R156, R156 ;  /* 0x0000009c009c7308 */ /* 0x000fe20000000800 */
[-CC-:B------:R-:W-:Y:S02]  /*165a0*/  FFMA.FTZ R160, R160, R165.reuse, -R172.reuse ;  /* 0x000000a5a0a07223 */ /* 0x180fe400000108ac */
[-C--:B------:R-:W-:Y:S02]  /*165b0*/  FFMA.FTZ R161, R161, R165.reuse, -R172 ;  /* 0x000000a5a1a17223 */ /* 0x080fe400000108ac */
[-CC-:B------:R-:W-:Y:S02]  /*165c0*/  FFMA.FTZ R166, R166, R165.reuse, -R164.reuse ;  /* 0x000000a5a6a67223 */ /* 0x180fe400000108a4 */
[--C-:B------:R-:W-:Y:S01]  /*165d0*/  FFMA.FTZ R167, R167, R165, -R164.reuse ;  /* 0x000000a5a7a77223 */ /* 0x100fe200000108a4 */
[----:B------:R-:W4:Y:S01]  /*165e0*/  MUFU.EX2 R157, R157 ;  /* 0x0000009d009d7308 */ /* 0x000f220000000800 */
[----:B---3--:R-:W-:Y:S01]  /*165f0*/  F2FP.BF16.PACK_AB R98, R148, R153 ;  /* 0x000000999462723e */ /* 0x008fe200000010ff */
        /* <DEDUP_REMOVED lines=8> */
[----:B------:R-:W3:Y:S01]  /*16680*/  MUFU.EX2 R149, R149 ;  /* 0x0000009500957308 */ /* 0x000ee20000000800 */
[----:B----4-:R-:W-:Y:S01]  /*16690*/  F2FP.BF16.PACK_AB R97, R157, R156 ;  /* 0x0000009c9d61723e */ /* 0x010fe200000010ff */
        /* <DEDUP_REMOVED lines=8> */
[----:B---3--:R-:W-:-:S02]  /*16720*/  F2FP.BF16.PACK_AB R99, R149, R158 ;  /* 0x0000009e9563723e */ /* 0x008fc400000010ff */
        /* <DEDUP_REMOVED lines=57> */
[----:B-----5:R-:W-:Y:S01]  /*16ac0*/  F2FP.BF16.PACK_AB R7, R135, R150 ;  /* 0x000000968707723e */ /* 0x020fe200000010ff */
[----:B------:R-:W-:Y:S02]  /*16ad0*/  FADD.FTZ R147, R147, R146 ;  /* 0x0000009293937221 */ /* 0x000fe40000010000 */
[----:B------:R-:W-:Y:S02]  /*16ae0*/  FADD.FTZ R150, R150, R145 ;  /* 0x0000009196967221 */ /* 0x000fe40000010000 */
[----:B------:R-:W-:-:S02]  /*16af0*/  FADD.FTZ R144, R144, R147 ;  /* 0x0000009390907221 */ /* 0x000fc40000010000 */
        /* <DEDUP_REMOVED lines=197> */
.L_x_3217:
[----:B------:R-:W-:Y:S02]  /*17750*/  ULDC.64 UR4, c[0x0][0x118] ;  /* 0x0000460000047ab9 */ /* 0x000fe40000000a00 */
[----:B------:R-:W2:Y:S02]  /*17760*/  LD.E R8, [R230.64+0x40] ;  /* 0x00004004e6087980 */ /* 0x000ea4000c101900 */
[----:B--2---:R-:W-:-:S04]  /*17770*/  LEA R8, -R8, RZ, 0x6 ;  /* 0x000000ff08087211 */ /* 0x004fc800078e31ff */
[----:B------:R-:W-:Y:S02]  /*17780*/  SHF.R.S32.HI R4, RZ, 0x1f, R8 ;  /* 0x0000001fff047819 */ /* 0x000fe40000011408 */
.L_x_3218:
[----:B------:R-:W-:Y:S05]  /*17790*/  BSYNC B0 ;  /* 0x0000000000007941 */ /* 0x000fea0003800000 */
.L_x_3216:
        /* <DEDUP_REMOVED lines=95> */
[----:B------:R-:W3:Y:S04]  /*17d90*/  LDSM.16.M88.4 R24, [R205+0x6000] ;  /* 0x00600000cd18783b */ /* 0x000ee80000000200 */
[----:B------:R-:W1:Y:S04]  /*17da0*/  LDSM.16.M88.4 R152, [R205+0x6800] ;  /* 0x00680000cd98783b */ /* 0x000e680000000200 */
[----:B------:R-:W1:Y:S04]  /*17db0*/  LDSM.16.M88.4 R144, [R205+0x7000] ;  /* 0x00700000cd90783b */ /* 0x000e680000000200 */
[----:B--2---:R-:W-:Y:S04]  /*17dc0*/  LDSM.16.M88.4 R4, [R204] ;  /* 0x00000000cc04783b */ /* 0x004fe80000000200 */
[----:B-----5:R-:W2:Y:S04]  /*17dd0*/  LDSM.16.M88.4 R16, [R203] ;  /* 0x00000000cb10783b */ /* 0x020ea80000000200 */
[----:B----4-:R-:W4:Y:S04]  /*17de0*/  LDSM.16.M88.4 R8, [R205+0x7800] ;  /* 0x00780000cd08783b */ /* 0x010f280000000200 */
[----:B------:R-:W2:Y:S04]  /*17df0*/  LDSM.16.M88.4 R184, [R199] ;  /* 0x00000000c7b8783b */ /* 0x000ea80000000200 */
[----:B------:R-:W5:Y:S01]  /*17e00*/  LD.E R135, [R230.64+0x18c] ;  /* 0x00018c04e6877980 */ /* 0x000f62000c101900 */
[----:B------:R-:W-:Y:S01]  /*17e10*/  IMAD R239, R226, 0x40, R239 ;  /* 0x00000040e2ef7824 */ /* 0x000fe200078e02ef */
[----:B------:R-:W-:Y:S01]  /*17e20*/  ISETP.GE.AND P3, PT, R134, 0x3, PT ;  /* 0x000000038600780c */ /* 0x000fe20003f66270 */
[----:B------:R-:W-:Y:S01]  /*17e30*/  BSSY B1, `(.L_x_3219) ;  /* 0x0000202000017945 */ /* 0x000fe20003800000 */
[----:B------:R-:W-:Y:S02]  /*17e40*/  LDSM.16.M88.4 R32, [R202] ;  /* 0x00000000ca20783b */ /* 0x000fe40000000200 */
[----:B------:R-:W-:-:S02]  /*17e50*/  IADD3 R238, R239, 0x10, RZ ;  /* 0x00000010efee7810 */ /* 0x000fc40007ffe0ff */
[----:B------:R-:W2:Y:S01]  /*17e60*/  LDSM.16.M88.4 R168, [R200+0x6000] ;  /* 0x00600000c8a8783b */ /* 0x000ea20000000200 */
[C---:B------:R-:W-:Y:S02]  /*17e70*/  IADD3 R240, R239.reuse, 0x11, RZ ;  /* 0x00000011eff07810 */ /* 0x040fe40007ffe0ff */
[C---:B------:R-:W-:Y:S01]  /*17e80*/  IADD3 R244, R239.reuse, 0x18, RZ ;  /* 0x00000018eff47810 */ /* 0x040fe20007ffe0ff */
[C---:B---3--:R-:W-:Y:S01]  /*17e90*/  HMMA.16816.F32.BF16 R12, R176.reuse, R24, RZ ;  /* 0x00000018b00c723c */ /* 0x048fe200000418ff */
[----:B------:R-:W3:Y:S01]  /*17ea0*/  LDSM.16.M88.4 R136, [R198] ;  /* 0x00000000c688783b */ /* 0x000ee20000000200 */
[----:B------:R-:W-:Y:S03]  /*17eb0*/  I2F R241, R240 ;  /* 0x000000f000f17306 */ /* 0x000fe60000201400 */
[----:B-1----:R-:W1:Y:S03]  /*17ec0*/  LDSM.16.M88.4 R28, [R197] ;  /* 0x00000000c51c783b */ /* 0x002e660000000200 */
[C---:B------:R-:W-:Y:S01]  /*17ed0*/  HMMA.16816.F32.BF16 R24, R176.reuse, R26, RZ ;  /* 0x0000001ab018723c */ /* 0x040fe200000418ff */
[----:B------:R-:W1:Y:S01]  /*17ee0*/  LDSM.16.M88.4 R20, [R200+0x6800] ;  /* 0x00680000c814783b */ /* 0x000e620000000200 */
[----:B------:R-:W-:Y:S03]  /*17ef0*/  I2F R243, R244 ;  /* 0x000000f400f37306 */ /* 0x000fe60000201400 */
[----:B------:R-:W-:Y:S03]  /*17f00*/  LDSM.16.M88.4 R180, [R201] ;  /* 0x00000000c9b4783b */ /* 0x000fe60000000200 */
[C---:B------:R-:W-:Y:S01]  /*17f10*/  HMMA.16816.F32.BF16 R156, R176.reuse, R152, RZ ;  /* 0x00000098b09c723c */ /* 0x040fe200000418ff */
[----:B------:R-:W1:Y:S04]  /*17f20*/  LDSM.16.M88.4 R164, [R196] ;  /* 0x00000000c4a4783b */ /* 0x000e680000000200 */
[----:B------:R-:W-:Y:S03]  /*17f30*/  LDSM.16.M88.4 R172, [R206+0x2000] ;  /* 0x00200000ceac783b */ /* 0x000fe60000000200 */
[C---:B------:R-:W-:Y:S01]  /*17f40*/  HMMA.16816.F32.BF16 R152, R176.reuse, R154, RZ ;  /* 0x0000009ab098723c */ /* 0x040fe200000418ff */
[----:B------:R-:W-:Y:S04]  /*17f50*/  LDSM.16.M88.4 R160, [R200+0x7800] ;  /* 0x00780000c8a0783b */ /* 0x000fe80000000200 */
[----:B------:R-:W-:Y:S03]  /*17f60*/  LDSM.16.M88.4 R232, [R196+0x1800] ;  /* 0x00180000c4e8783b */ /* 0x000fe60000000200 */
[----:B------:R-:W-:Y:S01]  /*17f70*/  HMMA.16816.F32.BF16 R148, R176, R144, RZ ;  /* 0x00000090b094723c */ /* 0x000fe200000418ff */
[----:B------:R-:W0:Y:S07]  /*17f80*/  LDGDEPBAR ;  /* 0x00000000000079af */ /* 0x000e2e0000000000 */
[----:B--2---:R-:W-:Y:S08]  /*17f90*/  HMMA.16816.F32.BF16 R12, R4, R16, R12 ;  /* 0x00000010040c723c */ /* 0x004ff0000004180c */
[C---:B------:R-:W-:Y:S08]  /*17fa0*/  HMMA.16816.F32.BF16 R144, R176.reuse, R146, RZ ;  /* 0x00000092b090723c */ /* 0x040ff000000418ff */
[C---:B----4-:R-:W-:Y:S08]  /*17fb0*/  HMMA.16816.F32.BF16 R140, R176.reuse, R8, RZ ;  /* 0x00000008b08c723c */ /* 0x050ff000000418ff */
[----:B------:R-:W-:Y:S01]  /*17fc0*/  HMMA.16816.F32.BF16 R176, R176, R10, RZ ;  /* 0x0000000ab0b0723c */ /* 0x000fe200000418ff */
[----:B------:R-:W-:Y:S07]  /*17fd0*/  LDSM.16.M88.4 R8, [R205+0x8000] ;  /* 0x00800000cd08783b */ /* 0x000fee0000000200 */
[C---:B------:R-:W-:Y:S01]  /*17fe0*/  HMMA.16816.F32.BF16 R24, R4.reuse, R18, R24 ;  /* 0x000000120418723c */ /* 0x040fe20000041818 */
[----:B------:R-:W2:Y:S07]  /*17ff0*/  LDSM.16.M88.4 R16, [R200+0x7000] ;  /* 0x00700000c810783b */ /* 0x000eae0000000200 */
[C---:B------:R-:W-:Y:S08]  /*18000*/  HMMA.16816.F32.BF16 R156, R4.reuse, R184, R156 ;  /* 0x000000b8049c723c */ /* 0x040ff0000004189c */
[----:B------:R-:W-:Y:S01]  /*18010*/  HMMA.16816.F32.BF16 R152, R4, R186, R152 ;  /* 0x000000ba0498723c */ /* 0x000fe20000041898 */
[----:B------:R-:W-:Y:S07]  /*18020*/  LDSM.16.M88.4 R184, [R195] ;  /* 0x00000000c3b8783b */ /* 0x000fee0000000200 */
[----:B------:R-:W-:Y:S08]  /*18030*/  HMMA.16816.F32.BF16 R12, R32, R168, R12 ;  /* 0x000000a8200c723c */ /* 0x000ff0000004180c */
[C---:B---3--:R-:W-:Y:S08]  /*18040*/  HMMA.16816.F32.BF16 R148, R4.reuse, R136, R148 ;  /* 0x000000880494723c */ /* 0x048ff00000041894 */
[C---:B------:R-:W-:Y:S01]  /*18050*/  HMMA.16816.F32.BF16 R144, R4.reuse, R138, R144 ;  /* 0x0000008a0490723c */ /* 0x040fe20000041890 */
[----:B------:R-:W-:Y:S07]  /*18060*/  LDSM.16.M88.4 R136, [R204+0x2000] ;  /* 0x00200000cc88783b */ /* 0x000fee0000000200 */
[C---:B-1----:R-:W-:Y:S08]  /*18070*/  HMMA.16816.F32.BF16 R140, R4.reuse, R28, R140 ;  /* 0x0000001c048c723c */ /* 0x042ff0000004188c */
[----:B------:R-:W-:Y:S01]  /*18080*/  HMMA.16816.F32.BF16 R176, R4, R30, R176 ;  /* 0x0000001e04b0723c */ /* 0x000fe200000418b0 */
[----:B------:R-:W1:Y:S04]  /*18090*/  LDSM.16.M88.4 R28, [R196+0x800] ;  /* 0x00080000c41c783b */ /* 0x000e680000000200 */
[----:B------:R-:W3:Y:S03]  /*180a0*/  LDSM.16.M88.4 R4, [R196+0x1000] ;  /* 0x00100000c404783b */ /* 0x000ee60000000200 */
[C---:B------:R-:W-:Y:S01]  /*180b0*/  HMMA.16816.F32.BF16 R24, R32.reuse, R170, R24 ;  /* 0x000000aa2018723c */ /* 0x040fe20000041818 */
[----:B------:R-:W4:Y:S07]  /*180c0*/  LDSM.16.M88.4 R168, [R205+0x8800] ;  /* 0x00880000cda8783b */ /* 0x000f2e0000000200 */
[C---:B------:R-:W-:Y:S08]  /*180d0*/  HMMA.16816.F32.BF16 R156, R32.reuse, R20, R156 ;  /* 0x00000014209c723c */ /* 0x040ff0000004189c */
[----:B------:R-:W-:Y:S01]  /*180e0*/  HMMA.16816.F32.BF16 R152, R32, R22, R152 ;  /* 0x000000162098723c */ /* 0x000fe20000041898 */
[----:B------:R-:W-:Y:S07]  /*180f0*/  LDSM.16.M88.4 R20, [R202+0x2000] ;  /* 0x00200000ca14783b */ /* 0x000fee0000000200 */
[----:B------:R-:W-:Y:S08]  /*18100*/  HMMA.16816.F32.BF16 R12, R180, R164, R12 ;  /* 0x000000a4b40c723c */ /* 0x000ff0000004180c */
[C---:B--2---:R-:W-:Y:S08]  /*18110*/  HMMA.16816.F32.BF16 R148, R32.reuse, R16, R148 ;  /* 0x000000102094723c */ /* 0x044ff00000041894 */
[----:B------:R-:W-:Y:S01]  /*18120*/  HMMA.16816.F32.BF16 R144, R32, R18, R144 ;  /* 0x000000122090723c */ /* 0x000fe20000041890 */
[----:B------:R-:W-:Y:S07]  /*18130*/  LDSM.16.M88.4 R16, [R200+0x8000] ;  /* 0x00800000c810783b */ /* 0x000fee0000000200 */
[C---:B------:R-:W-:Y:S01]  /*18140*/  HMMA.16816.F32.BF16 R24, R180.reuse, R166, R24 ;  /* 0x000000a6b418723c */ /* 0x040fe20000041818 */
[----:B------:R-:W2:Y:S07]  /*18150*/  LDSM.16.M88.4 R164, [R205+0x9000] ;  /* 0x00900000cda4783b */ /* 0x000eae0000000200 */
[C---:B-1----:R-:W-:Y:S08]  /*18160*/  HMMA.16816.F32.BF16 R156, R180.reuse, R28, R156 ;  /* 0x0000001cb49c723c */ /* 0x042ff0000004189c */
[----:B------:R-:W-:Y:S01]  /*18170*/  HMMA.16816.F32.BF16 R152, R180, R30, R152 ;  /* 0x0000001eb498723c */ /* 0x000fe20000041898 */
[----:B------:R-:W-:Y:S07]  /*18180*/  LDSM.16.M88.4 R28, [R193] ;  /* 0x00000000c11c783b */ /* 0x000fee0000000200 */
[----:B------:R-:W-:Y:S08]  /*18190*/  HMMA.16816.F32.BF16 R12, R172, R8, R12 ;  /* 0x00000008ac0c723c */ /* 0x000ff0000004180c */
[C---:B------:R-:W-:Y:S08]  /*181a0*/  HMMA.16816.F32.BF16 R140, R32.reuse, R160, R140 ;  /* 0x000000a0208c723c */ /* 0x040ff0000004188c */
[----:B------:R-:W-:Y:S01]  /*181b0*/  HMMA.16816.F32.BF16 R176, R32, R162, R176 ;  /* 0x000000a220b0723c */ /* 0x000fe200000418b0 */
[----:B------:R-:W1:Y:S04]  /*181c0*/  LDSM.16.M88.4 R32, [R194] ;  /* 0x00000000c220783b */ /* 0x000e680000000200 */
[----:B------:R-:W1:Y:S03]  /*181d0*/  LDSM.16.M88.4 R160, [R205+0x9800] ;  /* 0x00980000cda0783b */ /* 0x000e660000000200 */
[C---:B---3--:R-:W-:Y:S08]  /*181e0*/  HMMA.16816.F32.BF16 R148, R180.reuse, R4, R148 ;  /* 0x00000004b494723c */ /* 0x048ff00000041894 */
[----:B------:R-:W-:Y:S01]  /*181f0*/  HMMA.16816.F32.BF16 R144, R180, R6, R144 ;  /* 0x00000006b490723c */ /* 0x000fe20000041890 */
[----:B------:R-:W-:Y:S07]  /*18200*/  LDSM.16.M88.4 R4, [R196+0x2000] ;  /* 0x00200000c404783b */ /* 0x000fee0000000200 */
[C---:B------:R-:W-:Y:S01]  /*18210*/  HMMA.16816.F32.BF16 R24, R172.reuse, R10, R24 ;  /* 0x0000000aac18723c */ /* 0x040fe20000041818 */
[----:B------:R-:W-:Y:S07]  /*18220*/  LDSM.16.M88.4 R8, [R201+0x2000] ;  /* 0x00200000c908783b */ /* 0x000fee0000000200 */
[C---:B----4-:R-:W-:Y:S08]  /*18230*/  HMMA.16816.F32.BF16 R156, R172.reuse, R168, R156 ;  /* 0x000000a8ac9c723c */ /* 0x050ff0000004189c */
[----:B------:R-:W-:Y:S01]  /*18240*/  HMMA.16816.F32.BF16 R152, R172, R170, R152 ;  /* 0x000000aaac98723c */ /* 0x000fe20000041898 */
[----:B------:R-:W-:Y:S07]  /*18250*/  LDSM.16.M88.4 R168, [R192] ;  /* 0x00000000c0a8783b */ /* 0x000fee0000000200 */
[----:B------:R-:W-:Y:S08]  /*18260*/  HMMA.16816.F32.BF16 R12, R136, R184, R12 ;  /* 0x000000b8880c723c */ /* 0x000ff0000004180c */
[C---:B------:R-:W-:Y:S07]  /*18270*/  HMMA.16816.F32.BF16 R140, R180.reuse, R232, R140 ;  /* 0x000000e8b48c723c */ /* 0x040fee000004188c */
[----:B------:R-:W-:Y:S01]  /*18280*/  IADD3 R232, R239, 0x8, RZ ;  /* 0x00000008efe87810 */ /* 0x000fe20007ffe0ff */
[----:B------:R-:W-:Y:S01]  /*18290*/  HMMA.16816.F32.BF16 R176, R180, R234, R176 ;  /* 0x000000eab4b0723c */ /* 0x000fe200000418b0 */
[----:B------:R-:W-:Y:S01]  /*182a0*/  LDSM.16.M88.4 R180, [R206+0x4000] ;  /* 0x00400000ceb4783b */ /* 0x000fe20000000200 */
[----:B------:R-:W-:Y:S01]  /*182b0*/  I2F R235, R238 ;  /* 0x000000ee00eb7306 */ /* 0x000fe20000201400 */
[----:B------:R-:W-:-:S04]  /*182c0*/  ISETP.GE.AND P5, PT, R232, R2, PT ;  /* 0x00000002e800720c */ /* 0x000fc80003fa6270 */
[C---:B------:R-:W-:Y:S01]  /*182d0*/  IADD3 R234, R239.reuse, 0x9, RZ ;  /* 0x00000009efea7810 */ /* 0x040fe20007ffe0ff */
[C---:B--2---:R-:W-:Y:S03]  /*182e0*/  HMMA.16816.F32.BF16 R148, R172.reuse, R164, R148 ;  /* 0x000000a4ac94723c */ /* 0x044fe60000041894 */
[----:B------:R-:W-:Y:S05]  /*182f0*/  I2F R233, R234 ;  /* 0x000000ea00e97306 */ /* 0x000fea0000201400 */
[----:B------:R-:W-:Y:S01]  /*18300*/  HMMA.16816.F32.BF16 R144, R172, R166, R144 ;  /* 0x000000a6ac90723c */ /* 0x000fe20000041890 */
[----:B------:R-:W2:Y:S07]  /*18310*/  LDSM.16.M88.4 R164, [R200+0x8800] ;  /* 0x00880000c8a4783b */ /* 0x000eae0000000200 */
[C---:B------:R-:W-:Y:S01]  /*18320*/  HMMA.16816.F32.BF16 R184, R136.reuse, R186, R24 ;  /* 0x000000ba88b8723c */ /* 0x040fe20000041818 */
[----:B------:R-:W-:Y:S07]  /*18330*/  LDSM.16.M88.4 R24, [R205+0xa000] ;  /* 0x00a00000cd18783b */ /* 0x000fee0000000200 */
[C---:B-1----:R-:W-:Y:S08]  /*18340*/  HMMA.16816.F32.BF16 R156, R136.reuse, R32, R156 ;  /* 0x00000020889c723c */ /* 0x042ff0000004189c */
[----:B------:R-:W-:Y:S01]  /*18350*/  HMMA.16816.F32.BF16 R152, R136, R34, R152 ;  /* 0x000000228898723c */ /* 0x000fe20000041898 */
[----:B------:R-:W-:Y:S07]  /*18360*/  LDSM.16.M88.4 R32, [R200+0x9000] ;  /* 0x00900000c820783b */ /* 0x000fee0000000200 */
[----:B------:R-:W-:Y:S08]  /*18370*/  HMMA.16816.F32.BF16 R12, R20, R16, R12 ;  /* 0x00000010140c723c */ /* 0x000ff0000004180c */
[C---:B------:R-:W-:Y:S08]  /*18380*/  HMMA.16816.F32.BF16 R140, R172.reuse, R160, R140 ;  /* 0x000000a0ac8c723c */ /* 0x040ff0000004188c */
[----:B------:R-:W-:Y:S01]  /*18390*/  HMMA.16816.F32.BF16 R176, R172, R162, R176 ;  /* 0x000000a2acb0723c */ /* 0x000fe200000418b0 */
[----:B------:R-:W-:Y:S04]  /*183a0*/  LDSM.16.M88.4 R160, [R204+0x4000] ;  /* 0x00400000cca0783b */ /* 0x000fe80000000200 */
[----:B------:R-:W-:Y:S03]  /*183b0*/  LDSM.16.M88.4 R172, [R201+0x4000] ;  /* 0x00400000c9ac783b */ /* 0x000fe60000000200 */
[C---:B------:R-:W-:Y:S08]  /*183c0*/  HMMA.16816.F32.BF16 R148, R136.reuse, R28, R148 ;  /* 0x0000001c8894723c */ /* 0x040ff00000041894 */
[----:B------:R-:W-:Y:S01]  /*183d0*/  HMMA.16816.F32.BF16 R144, R136, R30, R144 ;  /* 0x0000001e8890723c */ /* 0x000fe20000041890 */
[----:B------:R-:W1:Y:S07]  /*183e0*/  LDSM.16.M88.4 R28, [R196+0x2800] ;  /* 0x00280000c41c783b */ /* 0x000e6e0000000200 */
[C---:B------:R-:W-:Y:S01]  /*183f0*/  HMMA.16816.F32.BF16 R184, R20.reuse, R18, R184 ;  /* 0x0000001214b8723c */ /* 0x040fe200000418b8 */
[----:B------:R-:W-:Y:S07]  /*18400*/  LDSM.16.M88.4 R16, [R191] ;  /* 0x00000000bf10783b */ /* 0x000fee0000000200 */
[C---:B--2---:R-:W-:Y:S08]  /*18410*/  HMMA.16816.F32.BF16 R156, R20.reuse, R164, R156 ;  /* 0x000000a4149c723c */ /* 0x044ff0000004189c */
[----:B------:R-:W-:Y:S01]  /*18420*/  HMMA.16816.F32.BF16 R152, R20, R166, R152 ;  /* 0x000000a61498723c */ /* 0x000fe20000041898 */
[----:B------:R-:W-:Y:S07]  /*18430*/  LDSM.16.M88.4 R164, [R196+0x3000] ;  /* 0x00300000c4a4783b */ /* 0x000fee0000000200 */
[----:B------:R-:W-:Y:S08]  /*18440*/  HMMA.16816.F32.BF16 R12, R8, R4, R12 ;  /* 0x00000004080c723c */ /* 0x000ff0000004180c */
[C---:B------:R-:W-:Y:S08]  /*18450*/  HMMA.16816.F32.BF16 R140, R136.reuse, R168, R140 ;  /* 0x000000a8888c723c */ /* 0x040ff0000004188c */
[----:B------:R-:W-:Y:S01]  /*18460*/  HMMA.16816.F32.BF16 R176, R136, R170, R176 ;  /* 0x000000aa88b0723c */ /* 0x000fe200000418b0 */
[----:B------:R-:W2:Y:S04]  /*18470*/  LDSM.16.M88.4 R136, [R205+0xa800] ;  /* 0x00a80000cd88783b */ /* 0x000ea80000000200 */
[----:B------:R-:W-:Y:S03]  /*18480*/  LDSM.16.M88.4 R168, [R202+0x4000] ;  /* 0x00400000caa8783b */ /* 0x000fe60000000200 */
        /* <DEDUP_REMOVED lines=8> */
[----:B------:R-:W1:Y:S07]  /*18510*/  LDSM.16.M88.4 R32, [R190] ;  /* 0x00000000be20783b */ /* 0x000e6e0000000200 */
[C---:B------:R-:W-:Y:S01]  /*18520*/  HMMA.16816.F32.BF16 R184, R180.reuse, R26, R184 ;  /* 0x0000001ab4b8723c */ /* 0x040fe200000418b8 */
[----:B------:R-:W-:Y:S07]  /*18530*/  LDSM.16.M88.4 R24, [R196+0x4000] ;  /* 0x00400000c418783b */ /* 0x000fee0000000200 */
[C---:B--2---:R-:W-:Y:S08]  /*18540*/  HMMA.16816.F32.BF16 R156, R180.reuse, R136, R156 ;  /* 0x00000088b49c723c */ /* 0x044ff0000004189c */
[----:B------:R-:W-:Y:S01]  /*18550*/  HMMA.16816.F32.BF16 R152, R180, R138, R152 ;  /* 0x0000008ab498723c */ /* 0x000fe20000041898 */
[----:B------:R-:W-:Y:S06]  /*18560*/  I2F R139, R239 ;  /* 0x000000ef008b7306 */ /* 0x000fec0000201400 */
[----:B------:R-:W-:Y:S01]  /*18570*/  IADD3 R138, R239, 0x1, RZ ;  /* 0x00000001ef8a7810 */ /* 0x000fe20007ffe0ff */
[----:B------:R-:W-:Y:S03]  /*18580*/  HMMA.16816.F32.BF16 R12, R160, R16, R12 ;  /* 0x00000010a00c723c */ /* 0x000fe6000004180c */
[----:B------:R-:W-:Y:S01]  /*18590*/  I2F R137, R138 ;  /* 0x0000008a00897306 */ /* 0x000fe20000201400 */
[----:B------:R-:W-:-:S02]  /*185a0*/  ISETP.GE.AND P6, PT, R138, R2, PT ;  /* 0x000000028a00720c */ /* 0x000fc40003fc6270 */
[----:B------:R-:W-:Y:S02]  /*185b0*/  ISETP.GE.AND P4, PT, R138, R3, PT ;  /* 0x000000038a00720c */ /* 0x000fe40003f86270 */
[C---:B------:R-:W-:Y:S01]  /*185c0*/  HMMA.16816.F32.BF16 R184, R160.reuse, R18, R184 ;  /* 0x00000012a0b8723c */ /* 0x040fe200000418b8 */
[----:B------:R-:W2:Y:S07]  /*185d0*/  LDSM.16.M88.4 R16, [R200+0xa800] ;  /* 0x00a80000c810783b */ /* 0x000eae0000000200 */
[C---:B-1----:R-:W-:Y:S08]  /*185e0*/  HMMA.16816.F32.BF16 R156, R160.reuse, R32, R156 ;  /* 0x00000020a09c723c */ /* 0x042ff0000004189c */
[----:B------:R-:W-:Y:S01]  /*185f0*/  HMMA.16816.F32.BF16 R152, R160, R34, R152 ;  /* 0x00000022a098723c */ /* 0x000fe20000041898 */
[----:B------:R-:W1:Y:S07]  /*18600*/  LDSM.16.M88.4 R32, [R200+0x9800] ;  /* 0x00980000c820783b */ /* 0x000e6e0000000200 */
[C---:B------:R-:W-:Y:S08]  /*18610*/  HMMA.16816.F32.BF16 R12, R168.reuse, R4, R12 ;  /* 0x00000004a80c723c */ /* 0x040ff0000004180c */
[----:B------:R-:W-:Y:S01]  /*18620*/  HMMA.16816.F32.BF16 R184, R168, R6, R184 ;  /* 0x00000006a8b8723c */ /* 0x000fe200000418b8 */
[----:B------:R-:W-:Y:S07]  /*18630*/  LDSM.16.M88.4 R4, [R196+0x4800] ;  /* 0x00480000c404783b */ /* 0x000fee0000000200 */
[----:B------:R-:W-:Y:S01]  /*18640*/  HMMA.16816.F32.BF16 R148, R8, R164, R148 ;  /* 0x000000a40894723c */ /* 0x000fe20000041894 */
[----:B------:R-:W-:Y:S07]  /*18650*/  I2F R165, R232 ;  /* 0x000000e800a57306 */ /* 0x000fee0000201400 */
[C---:B--2---:R-:W-:Y:S08]  /*18660*/  HMMA.16816.F32.BF16 R156, R168.reuse, R16, R156 ;  /* 0x00000010a89c723c */ /* 0x044ff0000004189c */
[----:B------:R-:W-:Y:S01]  /*18670*/  HMMA.16816.F32.BF16 R152, R168, R18, R152 ;  /* 0x00000012a898723c */ /* 0x000fe20000041898 */
[----:B------:R-:W2:Y:S07]  /*18680*/  LDSM.16.M88.4 R16, [R196+0x3800] ;  /* 0x00380000c410783b */ /* 0x000eae0000000200 */
[C---:B-1----:R-:W-:Y:S08]  /*18690*/  HMMA.16816.F32.BF16 R140, R20.reuse, R32, R140 ;  /* 0x00000020148c723c */ /* 0x042ff0000004188c */
[----:B------:R-:W-:Y:S01]  /*186a0*/  HMMA.16816.F32.BF16 R176, R20, R34, R176 ;  /* 0x0000002214b0723c */ /* 0x000fe200000418b0 */
[----:B------:R-:W1:Y:S07]  /*186b0*/  LDSM.16.M88.4 R20, [R205+0xb800] ;  /* 0x00b80000cd14783b */ /* 0x000e6e0000000200 */
[----:B------:R-:W-:Y:S08]  /*186c0*/  HMMA.16816.F32.BF16 R144, R8, R166, R144 ;  /* 0x000000a60890723c */ /* 0x000ff00000041890 */
[C---:B------:R-:W-:Y:S08]  /*186d0*/  HMMA.16816.F32.BF16 R12, R172.reuse, R24, R12 ;  /* 0x00000018ac0c723c */ /* 0x040ff0000004180c */
[----:B------:R-:W-:Y:S01]  /*186e0*/  HMMA.16816.F32.BF16 R184, R172, R26, R184 ;  /* 0x0000001aacb8723c */ /* 0x000fe200000418b8 */
[----:B------:R-:W3:Y:S07]  /*186f0*/  LDSM.16.M88.4 R24, [R189] ;  /* 0x00000000bd18783b */ /* 0x000eee0000000200 */
[----:B--2---:R-:W-:Y:S08]  /*18700*/  HMMA.16816.F32.BF16 R140, R8, R16, R140 ;  /* 0x00000010088c723c */ /* 0x004ff0000004188c */
[----:B------:R-:W-:Y:S01]  /*18710*/  HMMA.16816.F32.BF16 R148, R180, R28, R148 ;  /* 0x0000001cb494723c */ /* 0x000fe20000041894 */
[----:B-----5:R-:W-:-:S02]  /*18720*/  FMUL.FTZ R12, R12, R135 ;  /* 0x000000870c0c7220 */ /* 0x020fc40000410000 */
[-C--:B------:R-:W-:Y:S02]  /*18730*/  FMUL.FTZ R13, R13, R135.reuse ;  /* 0x000000870d0d7220 */ /* 0x080fe40000410000 */
[-C--:B------:R-:W-:Y:S01]  /*18740*/  FMUL.FTZ R14, R14, R135.reuse ;  /* 0x000000870e0e7220 */ /* 0x080fe20000410000 */
[----:B------:R-:W-:Y:S01]  /*18750*/  MUFU.TANH R136, R12 ;  /* 0x0000000c00887308 */ /* 0x000fe20000002400 */
[-C--:B------:R-:W-:Y:S01]  /*18760*/  FMUL.FTZ R245, R15, R135.reuse ;  /* 0x000000870ff57220 */ /* 0x080fe20000410000 */
[----:B------:R-:W-:Y:S01]  /*18770*/  HMMA.16816.F32.BF16 R144, R180, R30, R144 ;  /* 0x0000001eb490723c */ /* 0x000fe20000041890 */
[----:B------:R-:W2:Y:S01]  /*18780*/  LDSM.16.M88.4 R28, [R188] ;  /* 0x00000000bc1c783b */ /* 0x000ea20000000200 */
[-C--:B------:R-:W-:Y:S02]  /*18790*/  FMUL.FTZ R34, R186, R135.reuse ;  /* 0x00000087ba227220 */ /* 0x080fe40000410000 */
[-C--:B------:R-:W-:Y:S02]  /*187a0*/  FMUL.FTZ R184, R184, R135.reuse ;  /* 0x00000087b8b87220 */ /* 0x080fe40000410000 */
[----:B------:R-:W-:Y:S01]  /*187b0*/  MUFU.TANH R242, R13 ;  /* 0x0000000d00f27308 */ /* 0x000fe20000002400 */
[-C--:B------:R-:W-:Y:S01]  /*187c0*/  FMUL.FTZ R33, R185, R135.reuse ;  /* 0x00000087b9217220 */ /* 0x080fe20000410000 */
[----:B------:R-:W-:Y:S01]  /*187d0*/  HMMA.16816.F32.BF16 R176, R8, R18, R176 ;  /* 0x0000001208b0723c */ /* 0x000fe200000418b0 */
[----:B------:R-:W-:Y:S05]  /*187e0*/  LDSM.16.M88.4 R8, [R200+0xb800] ;  /* 0x00b80000c808783b */ /* 0x000fea0000000200 */
[----:B------:R4:W-:Y:S01]  /*187f0*/  MUFU.TANH R164, R14 ;  /* 0x0000000e00a47308 */ /* 0x0009e20000002400 */
[----:B------:R-:W-:Y:S01]  /*18800*/  IADD3 R18, R239, 0x29, RZ ;  /* 0x00000029ef127810 */ /* 0x000fe20007ffe0ff */
[----:B-1----:R-:W-:Y:S06]  /*18810*/  HMMA.16816.F32.BF16 R140, R180, R20, R140 ;  /* 0x00000014b48c723c */ /* 0x002fec000004188c */
[----:B------:R-:W-:Y:S02]  /*18820*/  MUFU.TANH R32, R184 ;  /* 0x000000b800207308 */ /* 0x000fe40000002400 */
[C---:B---3--:R-:W-:Y:S01]  /*18830*/  HMMA.16816.F32.BF16 R148, R160.reuse, R24, R148 ;  /* 0x00000018a094723c */ /* 0x048fe20000041894 */
[----:B----4-:R-:W1:Y:S06]  /*18840*/  LDSM.16.M88.4 R12, [R200+0xb000] ;  /* 0x00b00000c80c783b */ /* 0x010e6c0000000200 */
[----:B------:R-:W-:Y:S01]  /*18850*/  FMUL.FTZ R24, R187, R135 ;  /* 0x00000087bb187220 */ /* 0x000fe20000410000 */
[----:B------:R-:W-:Y:S01]  /*18860*/  HMMA.16816.F32.BF16 R144, R160, R26, R144 ;  /* 0x0000001aa090723c */ /* 0x000fe20000041890 */
[----:B------:R-:W3:Y:S07]  /*18870*/  MUFU.TANH R34, R34 ;  /* 0x0000002200227308 */ /* 0x000eee0000002400 */
[----:B------:R-:W-:Y:S01]  /*18880*/  HMMA.16816.F32.BF16 R176, R180, R22, R176 ;  /* 0x00000016b4b0723c */ /* 0x000fe200000418b0 */
[----:B------:R-:W-:Y:S06]  /*18890*/  MUFU.TANH R245, R245 ;  /* 0x000000f500f57308 */ /* 0x000fec0000002400 */
[----:B------:R-:W-:Y:S01]  /*188a0*/  IADD3 R180, R239, 0x38, RZ ;  /* 0x00000038efb47810 */ /* 0x000fe20007ffe0ff */
[----:B------:R-:W-:Y:S01]  /*188b0*/  HMMA.16816.F32.BF16 R156, R172, R4, R156 ;  /* 0x00000004ac9c723c */ /* 0x000fe2000004189c */
[----:B------:R-:W4:Y:S01]  /*188c0*/  MUFU.TANH R24, R24 ;  /* 0x0000001800187308 */ /* 0x000f220000002400 */
[----:B---3--:R-:W-:-:S06]  /*188d0*/  FFMA.FTZ R34, R0, R165, R34 ;  /* 0x000000a500227223 */ /* 0x008fcc0000010022 */
[----:B------:R-:W-:Y:S01]  /*188e0*/  HMMA.16816.F32.BF16 R152, R172, R6, R152 ;  /* 0x00000006ac98723c */ /* 0x000fe20000041898 */
[----:B------:R-:W3:Y:S01]  /*188f0*/  LDSM.16.M88.4 R4, [R196+0x5000] ;  /* 0x00500000c404783b */ /* 0x000ee20000000200 */
[----:B------:R-:W5:Y:S06]  /*18900*/  MUFU.TANH R33, R33 ;  /* 0x0000002100217308 */ /* 0x000f6c0000002400 */
[----:B--2---:R-:W-:Y:S01]  /*18910*/  HMMA.16816.F32.BF16 R140, R160, R28, R140 ;  /* 0x0000001ca08c723c */ /* 0x004fe2000004188c */
[----:B----4-:R-:W-:Y:S01]  /*18920*/  FFMA.FTZ R24, R0, R233, R24 ;  /* 0x000000e900187223 */ /* 0x010fe20000010018 */
[----:B------:R-:W-:Y:S05]  /*18930*/  I2F R19, R18 ;  /* 0x0000001200137306 */ /* 0x000fea0000201400 */
[----:B------:R-:W-:Y:S01]  /*18940*/  IADD3 R28, R239, 0x31, RZ ;  /* 0x00000031ef1c7810 */ /* 0x000fe20007ffe0ff */
[----:B-1----:R-:W-:Y:S01]  /*18950*/  HMMA.16816.F32.BF16 R148, R168, R12, R148 ;  /* 0x0000000ca894723c */ /* 0x002fe20000041894 */
[-C--:B------:R-:W-:Y:S01]  /*18960*/  FMUL.FTZ R25, R156, R135.reuse ;  /* 0x000000879c197220 */ /* 0x080fe20000410000 */
[----:B------:R-:W-:Y:S01]  /*18970*/  I2F R181, R180 ;  /* 0x000000b400b57306 */ /* 0x000fe20000201400 */
[----:B------:R-:W-:-:S02]  /*18980*/  FMUL.FTZ R156, R157, R135 ;  /* 0x000000879d9c7220 */ /* 0x000fc40000410000 */
[-C--:B------:R-:W-:Y:S01]  /*18990*/  FMUL.FTZ R157, R159, R135.reuse ;  /* 0x000000879f9d7220 */ /* 0x080fe20000410000 */
[----:B------:R-:W-:Y:S01]  /*189a0*/  IADD3 R159, R239, 0x19, RZ ;  /* 0x00000019ef9f7810 */ /* 0x000fe20007ffe0ff */
[-C--:B------:R-:W-:Y:S01]  /*189b0*/  FMUL.FTZ R158, R158, R135.reuse ;  /* 0x000000879e9e7220 */ /* 0x080fe20000410000 */
[----:B------:R-:W-:Y:S01]  /*189c0*/  HMMA.16816.F32.BF16 R144, R168, R14, R144 ;  /* 0x0000000ea890723c */ /* 0x000fe20000041890 */
[----:B------:R-:W1:Y:S01]  /*189d0*/  LDSM.16.M88.4 R12, [R196+0x5800] ;  /* 0x00580000c40c783b */ /* 0x000e620000000200 */
[----:B------:R-:W2:Y:S01]  /*189e0*/  MUFU.TANH R25, R25 ;  /* 0x0000001900197308 */ /* 0x000ea20000002400 */
[----:B------:R-:W-:Y:S01]  /*189f0*/  FMUL.FTZ R166, R152, R135 ;  /* 0x0000008798a67220 */ /* 0x000fe20000410000 */
[----:B------:R-:W-:-:S04]  /*18a00*/  DEPBAR.LE SB0, 0x0 ;  /* 0x000080000000791a */ /* 0x000fc80000000000 */
[----:B------:R-:W-:Y:S01]  /*18a10*/  HMMA.16816.F32.BF16 R176, R160, R30, R176 ;  /* 0x0000001ea0b0723c */ /* 0x000fe200000418b0 */
[-C--:B------:R-:W-:Y:S01]  /*18a20*/  FMUL.FTZ R152, R153, R135.reuse ;  /* 0x0000008799987220 */ /* 0x080fe20000410000 */
[----:B------:R-:W4:Y:S01]  /*18a30*/  MUFU.TANH R156, R156 ;  /* 0x0000009c009c7308 */ /* 0x000f220000002400 */
[-C--:B------:R-:W-:Y:S01]  /*18a40*/  FMUL.FTZ R16, R154, R135.reuse ;  /* 0x000000879a107220 */ /* 0x080fe20000410000 */
[----:B------:R-:W-:Y:S01]  /*18a50*/  IADD3 R154, R239, 0x28, RZ ;  /* 0x00000028ef9a7810 */ /* 0x000fe20007ffe0ff */
[----:B------:R-:W-:Y:S01]  /*18a60*/  FMUL.FTZ R167, R155, R135 ;  /* 0x000000879ba77220 */ /* 0x000fe20000410000 */
[----:B------:R-:W-:Y:S01]  /*18a70*/  IADD3 R153, R239, 0x21, RZ ;  /* 0x00000021ef997810 */ /* 0x000fe20007ffe0ff */
[C---:B------:R-:W-:Y:S01]  /*18a80*/  FFMA.FTZ R30, R0.reuse, R165, R32 ;  /* 0x000000a5001e7223 */ /* 0x040fe20000010020 */
[----:B------:R-:W-:Y:S01]  /*18a90*/  HMMA.16816.F32.BF16 R140, R168, R8, R140 ;  /* 0x00000008a88c723c */ /* 0x000fe2000004188c */
[C---:B-----5:R-:W-:Y:S01]  /*18aa0*/  FFMA.FTZ R33, R0.reuse, R233, R33 ;  /* 0x000000e900217223 */ /* 0x060fe20000010021 */
[----:B------:R-:W5:Y:S01]  /*18ab0*/  MUFU.TANH R157, R157 ;  /* 0x0000009d009d7308 */ /* 0x000f620000002400 */
[----:B--2---:R-:W-:Y:S01]  /*18ac0*/  FFMA.FTZ R25, R0, R235, R25 ;  /* 0x000000eb00197223 */ /* 0x004fe20000010019 */
[----:B------:R-:W-:-:S02]  /*18ad0*/  FSEL R30, R30, -INF , !P5 ;  /* 0xff8000001e1e7808 */ /* 0x000fc40006800000 */
[----:B------:R-:W-:Y:S01]  /*18ae0*/  ISETP.GE.AND P5, PT, R234, R3, PT ;  /* 0x00000003ea00720c */ /* 0x000fe20003fa6270 */
[CC--:B------:R-:W-:Y:S01]  /*18af0*/  FFMA.FTZ R9, R0.reuse, R137.reuse, R242 ;  /* 0x0000008900097223 */ /* 0x0c0fe200000100f2 */
[----:B---3--:R-:W-:Y:S01]  /*18b00*/  HMMA.16816.F32.BF16 R148, R172, R4, R148 ;  /* 0x00000004ac94723c */ /* 0x008fe20000041894 */
[C---:B------:R-:W-:Y:S01]  /*18b10*/  FFMA.FTZ R8, R0.reuse, R137, R245 ;  /* 0x0000008900087223 */ /* 0x040fe200000100f5 */
[----:B------:R-:W2:Y:S01]  /*18b20*/  MUFU.TANH R158, R158 ;  /* 0x0000009e009e7308 */ /* 0x000ea20000002400 */
[----:B----4-:R-:W-:Y:S01]  /*18b30*/  FFMA.FTZ R26, R0, R241, R156 ;  /* 0x000000f1001a7223 */ /* 0x010fe2000001009c */
[----:B------:R-:W-:Y:S02]  /*18b40*/  FSEL R9, R9, -INF , !P6 ;  /* 0xff80000009097808 */ /* 0x000fe40007000000 */
[----:B------:R-:W-:Y:S02]  /*18b50*/  ISETP.GE.AND P6, PT, R232, R3, PT ;  /* 0x00000003e800720c */ /* 0x000fe40003fc6270 */
[----:B------:R-:W-:Y:S01]  /*18b60*/  HMMA.16816.F32.BF16 R176, R168, R10, R176 ;  /* 0x0000000aa8b0723c */ /* 0x000fe200000418b0 */
[----:B------:R-:W-:Y:S01]  /*18b70*/  IADD3 R4, R239, 0x20, RZ ;  /* 0x00000020ef047810 */ /* 0x000fe20007ffe0ff */
[----:B------:R-:W-:Y:S01]  /*18b80*/  I2F R35, R159 ;  /* 0x0000009f00237306 */ /* 0x000fe20000201400 */
[----:B------:R-:W-:Y:S01]  /*18b90*/  FSEL R8, R8, -INF , !P4 ;  /* 0xff80000008087808 */ /* 0x000fe20006000000 */
[----:B-----5:R-:W-:Y:S01]  /*18ba0*/  FFMA.FTZ R22, R0, R241, R157 ;  /* 0x000000f100167223 */ /* 0x020fe2000001009d */
[----:B------:R-:W-:-:S02]  /*18bb0*/  ISETP.GE.AND P4, PT, R234, R2, PT ;  /* 0x00000002ea00720c */ /* 0x000fc40003f86270 */
[----:B------:R-:W-:Y:S01]  /*18bc0*/  FSEL R10, R24, -INF , !P5 ;  /* 0xff800000180a7808 */ /* 0x000fe20006800000 */
[C---:B------:R-:W-:Y:S01]  /*18bd0*/  HMMA.16816.F32.BF16 R144, R172.reuse, R6, R144 ;  /* 0x00000006ac90723c */ /* 0x040fe20000041890 */
[-C--:B------:R-:W-:Y:S01]  /*18be0*/  ISETP.GE.AND P5, PT, R240, R2.reuse, PT ;  /* 0x00000002f000720c */ /* 0x080fe20003fa6270 */
[----:B------:R-:W3:Y:S01]  /*18bf0*/  MUFU.TANH R152, R152 ;  /* 0x0000009800987308 */ /* 0x000ee20000002400 */
[----:B--2---:R-:W-:Y:S02]  /*18c00*/  FFMA.FTZ R23, R0, R235, R158 ;  /* 0x000000eb00177223 */ /* 0x004fe4000001009e */
[----:B------:R-:W-:Y:S01]  /*18c10*/  FSEL R26, R26, -INF , !P5 ;  /* 0xff8000001a1a7808 */ /* 0x000fe20006800000 */
[----:B------:R-:W-:Y:S01]  /*18c20*/  IMAD.MOV.U32 R168, RZ, RZ, R236 ;  /* 0x000000ffffa87224 */ /* 0x000fe200078e00ec */
[----:B------:R-:W-:Y:S01]  /*18c30*/  ISETP.GE.AND P5, PT, R244, R3, PT ;  /* 0x00000003f400720c */ /* 0x000fe20003fa6270 */
[C---:B-1----:R-:W-:Y:S01]  /*18c40*/  HMMA.16816.F32.BF16 R140, R172.reuse, R12, R140 ;  /* 0x0000000cac8c723c */ /* 0x042fe2000004188c */
[-C--:B------:R-:W-:Y:S01]  /*18c50*/  FMUL.FTZ R20, R148, R135.reuse ;  /* 0x0000008794147220 */ /* 0x080fe20000410000 */
[----:B------:R-:W1:Y:S01]  /*18c60*/  MUFU.TANH R16, R16 ;  /* 0x0000001000107308 */ /* 0x000e620000002400 */
[-C--:B------:R-:W-:Y:S01]  /*18c70*/  FMUL.FTZ R150, R150, R135.reuse ;  /* 0x0000008796967220 */ /* 0x080fe20000410000 */
[----:B------:R-:W-:Y:S01]  /*18c80*/  IADD3 R148, R239, 0x30, RZ ;  /* 0x00000030ef947810 */ /* 0x000fe20007ffe0ff */
[-C--:B------:R-:W-:Y:S01]  /*18c90*/  FMUL.FTZ R149, R149, R135.reuse ;  /* 0x0000008795957220 */ /* 0x080fe20000410000 */
[----:B------:R-:W-:Y:S01]  /*18ca0*/  IADD3 R6, R239, 0x39, RZ ;  /* 0x00000039ef067810 */ /* 0x000fe20007ffe0ff */
[----:B------:R-:W-:Y:S01]  /*18cb0*/  FMUL.FTZ R31, R151, R135 ;  /* 0x00000087971f7220 */ /* 0x000fe20000410000 */
[----:B------:R-:W-:Y:S01]  /*18cc0*/  HMMA.16816.F32.BF16 R176, R172, R14, R176 ;  /* 0x0000000eacb0723c */ /* 0x000fe200000418b0 */
[----:B------:R-:W-:Y:S01]  /*18cd0*/  FSEL R12, R34, -INF , !P6 ;  /* 0xff800000220c7808 */ /* 0x000fe20007000000 */
[----:B------:R-:W2:Y:S01]  /*18ce0*/  MUFU.TANH R166, R166 ;  /* 0x000000a600a67308 */ /* 0x000ea20000002400 */
[-C--:B------:R-:W-:Y:S01]  /*18cf0*/  ISETP.GE.AND P6, PT, R238, R2.reuse, PT ;  /* 0x00000002ee00720c */ /* 0x080fe20003fc6270 */
[----:B---3--:R-:W-:Y:S01]  /*18d00*/  FFMA.FTZ R24, R0, R35, R152 ;  /* 0x0000002300187223 */ /* 0x008fe20000010098 */
[----:B------:R-:W-:Y:S01]  /*18d10*/  FSEL R13, R33, -INF , !P4 ;  /* 0xff800000210d7808 */ /* 0x000fe20006000000 */
[----:B------:R-:W-:Y:S01]  /*18d20*/  IMAD.MOV.U32 R169, RZ, RZ, R237 ;  /* 0x000000ffffa97224 */ /* 0x000fe200078e00ed */
[----:B------:R-:W-:Y:S01]  /*18d30*/  FSEL R27, R25, -INF , !P6 ;  /* 0xff800000191b7808 */ /* 0x000fe20007000000 */
[----:B------:R-:W-:Y:S01]  /*18d40*/  FMUL.FTZ R11, R146, R135 ;  /* 0x00000087920b7220 */ /* 0x000fe20000410000 */
[----:B------:R-:W-:Y:S01]  /*18d50*/  ISETP.GE.AND P6, PT, R240, R3, PT ;  /* 0x00000003f000720c */ /* 0x000fe20003fc6270 */
[----:B------:R3:W-:Y:S01]  /*18d60*/  I2F R5, R4 ;  /* 0x0000000400057306 */ /* 0x0007e20000201400 */
[----:B------:R-:W-:Y:S01]  /*18d70*/  FMUL.FTZ R32, R144, R135 ;  /* 0x0000008790207220 */ /* 0x000fe20000410000 */
[----:B------:R-:W-:Y:S01]  /*18d80*/  ISETP.GE.AND P4, PT, R238, R3, PT ;  /* 0x00000003ee00720c */ /* 0x000fe20003f86270 */
[----:B-1----:R-:W-:Y:S01]  /*18d90*/  FFMA.FTZ R16, R0, R243, R16 ;  /* 0x000000f300107223 */ /* 0x002fe20000010010 */
[----:B------:R-:W-:Y:S01]  /*18da0*/  FSEL R22, R22, -INF , !P6 ;  /* 0xff80000016167808 */ /* 0x000fe20007000000 */
[-C--:B------:R-:W-:Y:S01]  /*18db0*/  FMUL.FTZ R34, R147, R135.reuse ;  /* 0x0000008793227220 */ /* 0x080fe20000410000 */
[-C--:B------:R-:W-:Y:S01]  /*18dc0*/  ISETP.GE.AND P6, PT, R159, R2.reuse, PT ;  /* 0x000000029f00720c */ /* 0x080fe20003fc6270 */
[-C--:B------:R-:W-:Y:S01]  /*18dd0*/  FMUL.FTZ R137, R140, R135.reuse ;  /* 0x000000878c897220 */ /* 0x080fe20000410000 */
[----:B------:R-:W1:Y:S01]  /*18de0*/  MUFU.TANH R20, R20 ;  /* 0x0000001400147308 */ /* 0x000e620000002400 */
[-C--:B------:R-:W-:Y:S01]  /*18df0*/  FMUL.FTZ R14, R141, R135.reuse ;  /* 0x000000878d0e7220 */ /* 0x080fe20000410000 */
[----:B------:R-:W-:Y:S01]  /*18e00*/  FSEL R23, R23, -INF , !P4 ;  /* 0xff80000017177808 */ /* 0x000fe20006000000 */
[----:B------:R-:W-:Y:S01]  /*18e10*/  FMUL.FTZ R145, R145, R135 ;  /* 0x0000008791917220 */ /* 0x000fe20000410000 */
[----:B------:R-:W-:Y:S01]  /*18e20*/  FSEL R21, R16, -INF , !P5 ;  /* 0xff80000010157808 */ /* 0x000fe20006800000 */
[----:B--2---:R-:W-:Y:S01]  /*18e30*/  FFMA.FTZ R25, R0, R243, R166 ;  /* 0x000000f300197223 */ /* 0x004fe200000100a6 */
[----:B------:R-:W-:Y:S01]  /*18e40*/  FSEL R24, R24, -INF , !P6 ;  /* 0xff80000018187808 */ /* 0x000fe20007000000 */
[-C--:B------:R-:W-:Y:S01]  /*18e50*/  FMUL.FTZ R15, R178, R135.reuse ;  /* 0x00000087b20f7220 */ /* 0x080fe20000410000 */
[----:B------:R-:W2:Y:S01]  /*18e60*/  MUFU.TANH R134, R150 ;  /* 0x0000009600867308 */ /* 0x000ea20000002400 */
[-C--:B------:R-:W-:Y:S01]  /*18e70*/  ISETP.GE.AND P4, PT, R244, R2.reuse, PT ;  /* 0x00000002f400720c */ /* 0x080fe20003f86270 */
[-C--:B------:R-:W-:Y:S01]  /*18e80*/  FMUL.FTZ R179, R179, R135.reuse ;  /* 0x00000087b3b37220 */ /* 0x080fe20000410000 */
[C---:B------:R-:W-:Y:S01]  /*18e90*/  ISETP.GE.AND P5, PT, R4.reuse, R2, PT ;  /* 0x000000020400720c */ /* 0x040fe20003fa6270 */
[----:B------:R-:W-:Y:S01]  /*18ea0*/  FMUL.FTZ R177, R177, R135 ;  /* 0x00000087b1b17220 */ /* 0x000fe20000410000 */
[----:B------:R-:W-:Y:S01]  /*18eb0*/  ISETP.GE.AND P6, PT, R4, R3, PT ;  /* 0x000000030400720c */ /* 0x000fe20003fc6270 */
[----:B---3--:R-:W-:Y:S01]  /*18ec0*/  FMUL.FTZ R4, R142, R135 ;  /* 0x000000878e047220 */ /* 0x008fe20000410000 */
[----:B------:R-:W-:Y:S01]  /*18ed0*/  FSEL R25, R25, -INF , !P4 ;  /* 0xff80000019197808 */ /* 0x000fe20006000000 */
[----:B------:R-:W3:Y:S01]  /*18ee0*/  MUFU.TANH R167, R167 ;  /* 0x000000a700a77308 */ /* 0x000ee20000002400 */
[----:B-1----:R-:W-:Y:S01]  /*18ef0*/  FFMA.FTZ R173, R0, R5, R20 ;  /* 0x0000000500ad7223 */ /* 0x002fe20000010014 */
[----:B------:R-:W-:-:S04]  /*18f00*/  ISETP.GE.AND P4, PT, R159, R3, PT ;  /* 0x000000039f00720c */ /* 0x000fc80003f86270 */
[----:B------:R-:W-:Y:S02]  /*18f10*/  FSEL R173, R173, -INF , !P5 ;  /* 0xff800000adad7808 */ /* 0x000fe40006800000 */
[----:B------:R-:W-:Y:S01]  /*18f20*/  I2F R155, R154 ;  /* 0x0000009a009b7306 */ /* 0x000fe20000201400 */
[----:B--2---:R-:W-:Y:S01]  /*18f30*/  FFMA.FTZ R134, R0, R5, R134 ;  /* 0x0000000500867223 */ /* 0x004fe20000010086 */
[----:B------:R-:W-:Y:S01]  /*18f40*/  ISETP.GE.AND P5, PT, R153, R3, PT ;  /* 0x000000039900720c */ /* 0x000fe20003fa6270 */
[----:B------:R-:W-:-:S03]  /*18f50*/  FMUL.FTZ R5, R143, R135 ;  /* 0x000000878f057220 */ /* 0x000fc60000410000 */
[----:B------:R-:W-:Y:S02]  /*18f60*/  FSEL R170, R134, -INF , !P6 ;  /* 0xff80000086aa7808 */ /* 0x000fe40007000000 */
[----:B------:R-:W1:Y:S01]  /*18f70*/  MUFU.TANH R11, R11 ;  /* 0x0000000b000b7308 */ /* 0x000e620000002400 */
[----:B---3--:R-:W-:Y:S01]  /*18f80*/  FFMA.FTZ R167, R0, R35, R167 ;  /* 0x0000002300a77223 */ /* 0x008fe200000100a7 */
[----:B------:R-:W-:-:S04]  /*18f90*/  ISETP.GE.AND P6, PT, R154, R2, PT ;  /* 0x000000029a00720c */ /* 0x000fc80003fc6270 */
[----:B------:R-:W-:Y:S02]  /*18fa0*/  FSEL R20, R167, -INF , !P4 ;  /* 0xff800000a7147808 */ /* 0x000fe40006000000 */
[----:B------:R-:W-:Y:S01]  /*18fb0*/  I2F R17, R153 ;  /* 0x0000009900117306 */ /* 0x000fe20000201400 */
[----:B------:R-:W-:-:S07]  /*18fc0*/  ISETP.GE.AND P4, PT, R153, R2, PT ;  /* 0x000000029900720c */ /* 0x000fce0003f86270 */
[----:B------:R-:W2:Y:S01]  /*18fd0*/  MUFU.TANH R149, R149 ;  /* 0x0000009500957308 */ /* 0x000ea20000002400 */
[----:B-1----:R-:W-:Y:S02]  /*18fe0*/  FFMA.FTZ R166, R0, R155, R11 ;  /* 0x0000009b00a67223 */ /* 0x002fe4000001000b */
[----:B------:R-:W-:-:S05]  /*18ff0*/  FMUL.FTZ R11, R176, R135 ;  /* 0x00000087b00b7220 */ /* 0x000fca0000410000 */
[----:B------:R-:W1:Y:S08]  /*19000*/  MUFU.TANH R32, R32 ;  /* 0x0000002000207308 */ /* 0x000e700000002400 */
[----:B------:R-:W3:Y:S01]  /*19010*/  MUFU.TANH R31, R31 ;  /* 0x0000001f001f7308 */ /* 0x000ee20000002400 */
[----:B--2---:R-:W-:-:S05]  /*19020*/  FFMA.FTZ R149, R0, R17, R149 ;  /* 0x0000001100957223 */ /* 0x004fca0000010095 */
[----:B------:R-:W-:Y:S02]  /*19030*/  FSEL R174, R149, -INF , !P4 ;  /* 0xff80000095ae7808 */ /* 0x000fe40006000000 */
[----:B------:R-:W2:Y:S01]  /*19040*/  MUFU.TANH R34, R34 ;  /* 0x0000002200227308 */ /* 0x000ea20000002400 */
[----:B-1----:R-:W-:Y:S01]  /*19050*/  FFMA.FTZ R32, R0, R155, R32 ;  /* 0x0000009b00207223 */ /* 0x002fe20000010020 */
[----:B------:R-:W-:-:S04]  /*19060*/  ISETP.GE.AND P4, PT, R154, R3, PT ;  /* 0x000000039a00720c */ /* 0x000fc80003f86270 */
[----:B------:R-:W-:Y:S02]  /*19070*/  FSEL R172, R32, -INF , !P6 ;  /* 0xff80000020ac7808 */ /* 0x000fe40007000000 */
[----:B------:R-:W1:Y:S01]  /*19080*/  MUFU.TANH R33, R145 ;  /* 0x0000009100217308 */ /* 0x000e620000002400 */
[----:B---3--:R-:W-:Y:S01]  /*19090*/  FFMA.FTZ R31, R0, R17, R31 ;  /* 0x00000011001f7223 */ /* 0x008fe2000001001f */
[----:B------:R-:W-:Y:S02]  /*190a0*/  ISETP.GE.AND P6, PT, R18, R3, PT ;  /* 0x000000031200720c */ /* 0x000fe40003fc6270 */
[----:B------:R-:W-:Y:S02]  /*190b0*/  FSEL R166, R166, -INF , !P4 ;  /* 0xff800000a6a67808 */ /* 0x000fe40006000000 */
[----:B------:R-:W-:Y:S02]  /*190c0*/  FSEL R167, R31, -INF , !P5 ;  /* 0xff8000001fa77808 */ /* 0x000fe40006800000 */
[----:B------:R-:W-:Y:S01]  /*190d0*/  I2F R185, R148 ;  /* 0x0000009400b97306 */ /* 0x000fe20000201400 */
[----:B--2---:R-:W-:Y:S01]  /*190e0*/  FFMA.FTZ R34, R0, R19, R34 ;  /* 0x0000001300227223 */ /* 0x004fe20000010022 */
[----:B------:R-:W-:-:S02]  /*190f0*/  ISETP.GE.AND P5, PT, R18, R2, PT ;  /* 0x000000021200720c */ /* 0x000fc40003fa6270 */
[-C--:B------:R-:W-:Y:S02]  /*19100*/  ISETP.GE.AND P4, PT, R148, R2.reuse, PT ;  /* 0x000000029400720c */ /* 0x080fe40003f86270 */
[----:B------:R-:W-:Y:S02]  /*19110*/  FSEL R165, R34, -INF , !P6 ;  /* 0xff80000022a57808 */ /* 0x000fe40007000000 */
[----:B------:R-:W-:Y:S01]  /*19120*/  I2F R29, R28 ;  /* 0x0000001c001d7306 */ /* 0x000fe20000201400 */
[----:B-1----:R-:W-:Y:S01]  /*19130*/  FFMA.FTZ R33, R0, R19, R33 ;  /* 0x0000001300217223 */ /* 0x002fe20000010021 */
[----:B------:R-:W-:-:S04]  /*19140*/  ISETP.GE.AND P6, PT, R28, R2, PT ;  /* 0x000000021c00720c */ /* 0x000fc80003fc6270 */
[----:B------:R-:W-:Y:S02]  /*19150*/  FSEL R171, R33, -INF , !P5 ;  /* 0xff80000021ab7808 */ /* 0x000fe40006800000 */
[----:B------:R-:W1:Y:S01]  /*19160*/  MUFU.TANH R137, R137 ;  /* 0x0000008900897308 */ /* 0x000e620000002400 */
[----:B------:R-:W-:-:S07]  /*19170*/  ISETP.GE.AND P5, PT, R148, R3, PT ;  /* 0x000000039400720c */ /* 0x000fce0003fa6270 */
[----:B------:R-:W2:Y:S08]  /*19180*/  MUFU.TANH R14, R14 ;  /* 0x0000000e000e7308 */ /* 0x000eb00000002400 */
[----:B------:R-:W3:Y:S01]  /*19190*/  MUFU.TANH R4, R4 ;  /* 0x0000000400047308 */ /* 0x000ee20000002400 */
[----:B-1----:R-:W-:-:S05]  /*191a0*/  FFMA.FTZ R137, R0, R185, R137 ;  /* 0x000000b900897223 */ /* 0x002fca0000010089 */
[----:B------:R-:W-:Y:S02]  /*191b0*/  FSEL R156, R137, -INF , !P4 ;  /* 0xff800000899c7808 */ /* 0x000fe40006000000 */
[----:B------:R-:W1:Y:S01]  /*191c0*/  MUFU.TANH R5, R5 ;  /* 0x0000000500057308 */ /* 0x000e620000002400 */
[----:B--2---:R-:W-:Y:S01]  /*191d0*/  FFMA.FTZ R154, R0, R29, R14 ;  /* 0x0000001d009a7223 */ /* 0x004fe2000001000e */
[----:B------:R-:W-:-:S04]  /*191e0*/  ISETP.GE.AND P4, PT, R28, R3, PT ;  /* 0x000000031c00720c */ /* 0x000fc80003f86270 */
[----:B------:R-:W-:Y:S02]  /*191f0*/  FSEL R154, R154, -INF , !P6 ;  /* 0xff8000009a9a7808 */ /* 0x000fe40007000000 */
[----:B------:R-:W2:Y:S01]  /*19200*/  MUFU.TANH R15, R15 ;  /* 0x0000000f000f7308 */ /* 0x000ea20000002400 */
[----:B---3--:R-:W-:Y:S01]  /*19210*/  FFMA.FTZ R4, R0, R185, R4 ;  /* 0x000000b900047223 */ /* 0x008fe20000010004 */
[----:B------:R-:W-:-:S04]  /*19220*/  ISETP.GE.AND P6, PT, R180, R3, PT ;  /* 0x00000003b400720c */ /* 0x000fc80003fc6270 */
[----:B------:R-:W-:Y:S01]  /*19230*/  FSEL R138, R4, -INF , !P5 ;  /* 0xff800000048a7808 */ /* 0x000fe20006800000 */
[C---:B------:R-:W-:Y:S01]  /*19240*/  FFMA.FTZ R4, R0.reuse, R139, R136 ;  /* 0x0000008b00047223 */ /* 0x040fe20000010088 */
[----:B------:R-:W3:Y:S01]  /*19250*/  MUFU.TANH R11, R11 ;  /* 0x0000000b000b7308 */ /* 0x000ee20000002400 */
[----:B-1----:R-:W-:Y:S01]  /*19260*/  FFMA.FTZ R5, R0, R29, R5 ;  /* 0x0000001d00057223 */ /* 0x002fe20000010005 */
[----:B------:R-:W-:Y:S01]  /*19270*/  BAR.SYNC.DEFER_BLOCKING 0x0 ;  /* 0x0000000000007b1d */ /* 0x000fe20000010000 */
[----:B------:R-:W-:-:S03]  /*19280*/  ISETP.GE.AND P5, PT, R180, R2, PT ;  /* 0x00000002b400720c */ /* 0x000fc60003fa6270 */
[----:B------:R-:W-:Y:S02]  /*19290*/  FSEL R137, R5, -INF , !P4 ;  /* 0xff80000005897808 */ /* 0x000fe40006000000 */
[----:B------:R-:W-:Y:S01]  /*192a0*/  I2F R7, R6 ;  /* 0x0000000600077306 */ /* 0x000fe20000201400 */
[----:B--2---:R-:W-:Y:S01]  /*192b0*/  FFMA.FTZ R15, R0, R181, R15 ;  /* 0x000000b5000f7223 */ /* 0x004fe2000001000f */
[----:B------:R-:W-:-:S04]  /*192c0*/  ISETP.GE.AND P4, PT, R239, R2, PT ;  /* 0x00000002ef00720c */ /* 0x000fc80003f86270 */
[----:B------:R-:W-:Y:S02]  /*192d0*/  FSEL R136, R15, -INF , !P6 ;  /* 0xff8000000f887808 */ /* 0x000fe40007000000 */
[----:B------:R-:W1:Y:S01]  /*192e0*/  MUFU.TANH R14, R177 ;  /* 0x000000b1000e7308 */ /* 0x000e620000002400 */
[----:B---3--:R-:W-:Y:S01]  /*192f0*/  FFMA.FTZ R11, R0, R181, R11 ;  /* 0x000000b5000b7223 */ /* 0x008fe2000001000b */
[----:B------:R-:W-:Y:S02]  /*19300*/  ISETP.GE.AND P6, PT, R6, R2, PT ;  /* 0x000000020600720c */ /* 0x000fe40003fc6270 */
[----:B------:R-:W-:Y:S02]  /*19310*/  FSEL R2, R4, -INF , !P4 ;  /* 0xff80000004027808 */ /* 0x000fe40006000000 */
[----:B------:R-:W-:Y:S02]  /*19320*/  FSEL R153, R11, -INF , !P5 ;  /* 0xff8000000b997808 */ /* 0x000fe40006800000 */
[----:B------:R-:W2:Y:S01]  /*19330*/  MUFU.TANH R179, R179 ;  /* 0x000000b300b37308 */ /* 0x000ea20000002400 */
[----:B------:R-:W-:-:S02]  /*19340*/  ISETP.GE.AND P5, PT, R239, R3, PT ;  /* 0x00000003ef00720c */ /* 0x000fc40003fa6270 */
[----:B------:R-:W-:Y:S01]  /*19350*/  ISETP.GE.AND P4, PT, R6, R3, PT ;  /* 0x000000030600720c */ /* 0x000fe20003f86270 */
[C---:B------:R-:W-:Y:S02]  /*19360*/  FFMA.FTZ R3, R0.reuse, R139, R164 ;  /* 0x0000008b00037223 */ /* 0x040fe400000100a4 */
[----:B-1----:R-:W-:-:S03]  /*19370*/  FFMA.FTZ R14, R0, R7, R14 ;  /* 0x00000007000e7223 */ /* 0x002fc6000001000e */
[----:B------:R-:W-:Y:S02]  /*19380*/  FSEL R3, R3, -INF , !P5 ;  /* 0xff80000003037808 */ /* 0x000fe40006800000 */
[----:B------:R-:W-:Y:S01]  /*19390*/  FSEL R139, R14, -INF , !P6 ;  /* 0xff8000000e8b7808 */ /* 0x000fe20007000000 */
[----:B--2---:R-:W-:-:S05]  /*193a0*/  FFMA.FTZ R150, R0, R7, R179 ;  /* 0x0000000700967223 */ /* 0x004fca00000100b3 */
        /* <DEDUP_REMOVED lines=65> */
.L_x_3222:
[----:B------:R-:W-:Y:S02]  /*197c0*/  ULDC.64 UR4, c[0x0][0x118] ;  /* 0x0000460000047ab9 */ /* 0x000fe40000000a00 */
[----:B------:R-:W2:Y:S02]  /*197d0*/  LD.E R14, [R230.64+0x38] ;  /* 0x00003804e60e7980 */ /* 0x000ea4000c101900 */
[----:B--2---:R-:W-:-:S04]  /*197e0*/  LEA R14, -R14, RZ, 0x6 ;  /* 0x000000ff0e0e7211 */ /* 0x004fc800078e31ff */
[----:B------:R-:W-:Y:S02]  /*197f0*/  SHF.R.S32.HI R11, RZ, 0x1f, R14 ;  /* 0x0000001fff0b7819 */ /* 0x000fe4000001140e */
.L_x_3223:
[----:B------:R-:W-:Y:S05]  /*19800*/  BSYNC B0 ;  /* 0x0000000000007941 */ /* 0x000fea0003800000 */
.L_x_3221:
        /* <DEDUP_REMOVED lines=100> */
.L_x_3220:
[----:B------:R-:W-:Y:S05]  /*19e50*/  BSYNC B1 ;  /* 0x0000000000017941 */ /* 0x000fea0003800000 */
.L_x_3219:
        /* <DEDUP_REMOVED lines=57> */
[-CC-:B------:R-:W-:Y:S01]  /*1a1f0*/  FFMA.FTZ R144, R2, R152.reuse, -R155.reuse ;  /* 0x0000009802907223 */ /* 0x180fe2000001089b */
[----:B------:R-:W1:Y:S01]  /*1a200*/  MUFU.EX2 R149, R149 ;  /* 0x0000009500957308 */ /* 0x000e620000000800 */
[-C--:B------:R-:W-:Y:S02]  /*1a210*/  FFMA.FTZ R141, R13, R152.reuse, -R155 ;  /* 0x000000980d8d7223 */ /* 0x080fe4000001089b */
[-CC-:B------:R-:W-:Y:S02]  /*1a220*/  FFMA.FTZ R2, R12, R152.reuse, -R151.reuse ;  /* 0x000000980c027223 */ /* 0x180fe40000010897 */
[----:B------:R-:W2:Y:S01]  /*1a230*/  LDSM.16.MT88.4 R12, [R209+0xc000] ;  /* 0x00c00000d10c783b */ /* 0x000ea20000004200 */
[-C--:B------:R-:W-:Y:S02]  /*1a240*/  FFMA.FTZ R140, R3, R152.reuse, -R151 ;  /* 0x00000098038c7223 */ /* 0x080fe40000010897 */
[-CC-:B------:R-:W-:Y:S01]  /*1a250*/  FFMA.FTZ R143, R9, R152.reuse, -R155.reuse ;  /* 0x00000098098f7223 */ /* 0x180fe2000001089b */
[----:B------:R-:W-:Y:S01]  /*1a260*/  MUFU.EX2 R144, R144 ;  /* 0x0000009000907308 */ /* 0x000fe20000000800 */
[----:B------:R-:W-:-:S02]  /*1a270*/  FFMA.FTZ R142, R30, R152, -R155 ;  /* 0x000000981e8e7223 */ /* 0x000fc4000001089b */
[-CC-:B------:R-:W-:Y:S01]  /*1a280*/  FFMA.FTZ R3, R8, R152.reuse, -R151.reuse ;  /* 0x0000009808037223 */ /* 0x180fe20000010897 */
[----:B------:R-:W-:Y:S01]  /*1a290*/  LDSM.16.MT88.4 R28, [R207+0xc800] ;  /* 0x00c80000cf1c783b */ /* 0x000fe20000004200 */
[----:B------:R-:W-:Y:S02]  /*1a2a0*/  FFMA.FTZ R147, R10, R152, -R151 ;  /* 0x000000980a937223 */ /* 0x000fe40000010897 */
[-C--:B-1----:R-:W-:Y:S01]  /*1a2b0*/  FMUL.FTZ R120, R120, R149.reuse ;  /* 0x0000009578787220 */ /* 0x082fe20000410000 */
[----:B------:R-:W1:Y:S01]  /*1a2c0*/  MUFU.EX2 R143, R143 ;  /* 0x0000008f008f7308 */ /* 0x000e620000000800 */
[----:B------:R-:W3:Y:S01]  /*1a2d0*/  LDSM.16.MT88.4 R8, [R208+0xc000] ;  /* 0x00c00000d008783b */ /* 0x000ee20000004200 */
        /* <DEDUP_REMOVED lines=33> */
[----:B------:R-:W1:Y:S01]  /*1a4f0*/  MUFU.EX2 R148, R148 ;  /* 0x0000009400947308 */ /* 0x000e620000000800 */
[-C--:B------:R-:W-:Y:S02]  /*1a500*/  FMUL.FTZ R61, R61, R149.reuse ;  /* 0x000000953d3d7220 */ /* 0x080fe40000410000 */
[-C--:B------:R-:W-:Y:S02]  /*1a510*/  FMUL.FTZ R64, R64, R149.reuse ;  /* 0x0000009540407220 */ /* 0x080fe40000410000 */
[-C--:B------:R-:W-:Y:S02]  /*1a520*/  FMUL.FTZ R65, R65, R149.reuse ;  /* 0x0000009541417220 */ /* 0x080fe40000410000 */
[-C--:B------:R-:W-:Y:S01]  /*1a530*/  FMUL.FTZ R52, R52, R149.reuse ;  /* 0x0000009534347220 */ /* 0x080fe20000410000 */
[----:B----4-:R-:W-:Y:S01]  /*1a540*/  F2FP.BF16.PACK_AB R7, R147, R2 ;  /* 0x000000029307723e */ /* 0x010fe200000010ff */
[----:B------:R-:W-:-:S02]  /*1a550*/  FMUL.FTZ R53, R53, R149 ;  /* 0x0000009535357220 */ /* 0x000fc40000410000 */
[-C--:B------:R-:W-:Y:S02]  /*1a560*/  FMUL.FTZ R56, R56, R149.reuse ;  /* 0x0000009538387220 */ /* 0x080fe40000410000 */
[-C--:B------:R-:W-:Y:S02]  /*1a570*/  FMUL.FTZ R57, R57, R149.reuse ;  /* 0x0000009539397220 */ /* 0x080fe40000410000 */
[----:B------:R-:W-:Y:S02]  /*1a580*/  FMUL.FTZ R68, R68, R149 ;  /* 0x0000009544447220 */ /* 0x000fe40000410000 */
[-C--:B-1----:R-:W-:Y:S02]  /*1a590*/  FMUL.FTZ R122, R122, R148.reuse ;  /* 0x000000947a7a7220 */ /* 0x082fe40000410000 */
        /* <DEDUP_REMOVED lines=142> */
[----:B----4-:R-:W-:Y:S02]  /*1ae80*/  F2FP.BF16.PACK_AB R4, R158, R157 ;  /* 0x0000009d9e04723e */ /* 0x010fe400000010ff */
[----:B-----5:R-:W-:Y:S01]  /*1ae90*/  F2FP.BF16.PACK_AB R5, R164, R161 ;  /* 0x000000a1a405723e */ /* 0x020fe200000010ff */
[----:B------:R-:W-:Y:S01]  /*1aea0*/  MUFU.EX2 R170, R170 ;  /* 0x000000aa00aa7308 */ /* 0x000fe20000000800 */
[----:B------:R-:W-:-:S02]  /*1aeb0*/  F2FP.BF16.PACK_AB R6, R160, R159 ;  /* 0x0000009fa006723e */ /* 0x000fc400000010ff */
[----:B-1----:R-:W-:-:S05]  /*1aec0*/  F2FP.BF16.PACK_AB R7, R163, R162 ;  /* 0x000000a2a307723e */ /* 0x002fca00000010ff */
[----:B------:R-:W1:Y:S02]  /*1aed0*/  MUFU.EX2 R167, R167 ;  /* 0x000000a700a77308 */ /* 0x000e640000000800 */
[C---:B------:R-:W-:Y:S06]  /*1aee0*/  HMMA.16816.F32.BF16 R128, R4.reuse, R12, R128 ;  /* 0x0000000c0480723c */ /* 0x040fec0000041880 */
[----:B------:R-:W-:Y:S02]  /*1aef0*/  MUFU.EX2 R166, R166 ;  /* 0x000000a600a67308 */ /* 0x000fe40000000800 */
[C---:B------:R-:W-:Y:S01]  /*1af00*/  HMMA.16816.F32.BF16 R124, R4.reuse, R14, R124 ;  /* 0x0000000e047c723c */ /* 0x040fe2000004187c */
[----:B------:R-:W3:Y:S05]  /*1af10*/  LDSM.16.MT88.4 R12, [R210+0x10800] ;  /* 0x01080000d20c783b */ /* 0x000eea0000004200 */
        /* <DEDUP_REMOVED lines=42> */
[----:B------:R-:W-:-:S02]  /*1b1c0*/  F2FP.BF16.PACK_AB R4, R174, R173 ;  /* 0x000000adae04723e */ /* 0x000fc400000010ff */
[----:B------:R-:W-:Y:S02]  /*1b1d0*/  F2FP.BF16.PACK_AB R5, R167, R170 ;  /* 0x000000aaa705723e */ /* 0x000fe400000010ff */
[----:B------:R-:W-:Y:S02]  /*1b1e0*/  F2FP.BF16.PACK_AB R6, R171, R172 ;  /* 0x000000acab06723e */ /* 0x000fe400000010ff */
[----:B----4-:R-:W-:-:S07]  /*1b1f0*/  F2FP.BF16.PACK_AB R7, R165, R166 ;  /* 0x000000a6a507723e */ /* 0x010fce00000010ff */
[C---:B---3--:R-:W-:Y:S08]  /*1b200*/  HMMA.16816.F32.BF16 R128, R4.reuse, R12, R128 ;  /* 0x0000000c0480723c */ /* 0x048ff00000041880 */
        /* <DEDUP_REMOVED lines=28> */
[----:B------:R-:W4:Y:S07]  /*1b3d0*/  LDSM.16.MT88.4 R24, [R210+0xf800] ;  /* 0x00f80000d218783b */ /* 0x000f2e0000004200 */
        /* <DEDUP_REMOVED lines=9> */
[----:B------:R-:W-:-:S07]  /*1b470*/  F2FP.BF16.PACK_AB R7, R150, R177 ;  /* 0x000000b19607723e */ /* 0x000fce00000010ff */
[C---:B---3--:R-:W-:Y:S08]  /*1b480*/  HMMA.16816.F32.BF16 R128, R4.reuse, R8, R128 ;  /* 0x000000080480723c */ /* 0x048ff00000041880 */
        /* <DEDUP_REMOVED lines=9> */
[C---:B--2---:R-:W-:Y:S07]  /*1b520*/  HMMA.16816.F32.BF16 R76, R4.reuse, R8, R76 ;  /* 0x00000008044c723c */ /* 0x044fee000004184c */
[----:B------:R-:W-:Y:S01]  /*1b530*/  FADD.FTZ R8, R2, R3 ;  /* 0x0000000302087221 */ /* 0x000fe20000010000 */
[----:B------:R-:W-:Y:S01]  /*1b540*/  HMMA.16816.F32.BF16 R116, R4, R138, R116 ;  /* 0x0000008a0474723c */ /* 0x000fe20000041874 */
[----:B------:R-:W-:-:S02]  /*1b550*/  FADD.FTZ R2, R141, R142 ;  /* 0x0000008e8d027221 */ /* 0x000fc40000010000 */
[----:B------:R-:W-:Y:S02]  /*1b560*/  FADD.FTZ R8, R147, R8 ;  /* 0x0000000893087221 */ /* 0x000fe40000010000 */
[----:B------:R-:W-:Y:S02]  /*1b570*/  FADD.FTZ R157, R157, R2 ;  /* 0x000000029d9d7221 */ /* 0x000fe40000010000 */
[----:B------:R-:W-:Y:S01]  /*1b580*/  FADD.FTZ R3, R161, R8 ;  /* 0x00000008a1037221 */ /* 0x000fe20000010000 */
[----:B------:R-:W-:Y:S01]  /*1b590*/  HMMA.16816.F32.BF16 R108, R4, R134, R108 ;  /* 0x00000086046c723c */ /* 0x000fe2000004186c */
[----:B------:R-:W-:Y:S02]  /*1b5a0*/  FADD.FTZ R158, R158, R157 ;  /* 0x0000009d9e9e7221 */ /* 0x000fe40000010000 */
[----:B------:R-:W-:Y:S02]  /*1b5b0*/  FADD.FTZ R3, R164, R3 ;  /* 0x00000003a4037221 */ /* 0x000fe40000010000 */
[----:B------:R-:W-:-:S02]  /*1b5c0*/  FADD.FTZ R159, R159, R158 ;  /* 0x0000009e9f9f7221 */ /* 0x000fc40000010000 */
[----:B------:R-:W-:Y:S01]  /*1b5d0*/  FADD.FTZ R162, R162, R3 ;  /* 0x00000003a2a27221 */ /* 0x000fe20000010000 */
        /* <DEDUP_REMOVED lines=22> */
[----:B------:R-:W-:-:S05]  /*1b740*/  FADD.FTZ R229, R150, R177 ;  /* 0x000000b196e57221 */ /* 0x000fca0000010000 */
        /* <DEDUP_REMOVED lines=11> */
.L_x_3215:
[----:B------:R-:W-:-:S13]  /*1b800*/  ISETP.GE.AND P0, PT, R226, 0x1, PT ;  /* 0x00000001e200780c */ /* 0x000fda0003f06270 */
[----:B------:R-:W-:Y:S05]  /*1b810*/  @!P0 BRA `(.L_x_3224) ;  /* 0x0000416000008947 */ /* 0x000fea0003800000 */
[----:B------:R-:W-:Y:S02]  /*1b820*/  MOV R3, R132 ;  /* 0x0000008400037202 */ /* 0x000fe40000000f00 */
[----:B------:R-:W-:Y:S02]  /*1b830*/  MOV R136, R133 ;  /* 0x0000008500887202 */ /* 0x000fe40000000f00 */
.L_x_3233:
        /* <DEDUP_REMOVED lines=75> */
.L_x_3226:
[----:B------:R-:W-:Y:S02]  /*1bcf0*/  ULDC.64 UR4, c[0x0][0x118] ;  /* 0x0000460000047ab9 */ /* 0x000fe40000000a00 */
[----:B------:R-:W2:Y:S02]  /*1bd00*/  LD.E R8, [R132.64+0x40] ;  /* 0x0000400484087980 */ /* 0x000ea4000c101900 */
[----:B--2---:R-:W-:Y:S04]  /*1bd10*/  LEA R8, -R8, RZ, 0x6 ;  /* 0x000000ff08087211 */ /* 0x004fe800078e31ff */
[----:B------:R-:W-:Y:S02]  /*1bd20*/  SHF.R.S32.HI R7, RZ, 0x1f, R8 ;  /* 0x0000001fff077819 */ /* 0x000fe40000011408 */
.L_x_3227:
[----:B------:R-:W-:Y:S05]  /*1bd30*/  BSYNC B0 ;  /* 0x0000000000007941 */ /* 0x000fea0003800000 */
.L_x_3225:
        /* <DEDUP_REMOVED lines=94> */
[----:B------:R-:W3:Y:S05]  /*1c320*/  LDSM.16.M88.4 R148, [R205+0x6800] ;  /* 0x00680000cd94783b */ /* 0x000eea0000000200 */
        /* <DEDUP_REMOVED lines=11> */
[C---:B---3--:R-:W-:Y:S01]  /*1c3e0*/  HMMA.16816.F32.BF16 R12, R140.reuse, R148, RZ ;  /* 0x000000948c0c723c */ /* 0x048fe200000418ff */
[----:B------:R-:W3:Y:S05]  /*1c3f0*/  LDSM.16.M88.4 R184, [R200+0x6000] ;  /* 0x00600000c8b8783b */ /* 0x000eea0000000200 */
[----:B------:R-:W-:Y:S02]  /*1c400*/  LDSM.16.M88.4 R144, [R200+0x7000] ;  /* 0x00700000c890783b */ /* 0x000fe40000000200 */
[C---:B----4-:R-:W-:Y:S03]  /*1c410*/  HMMA.16816.F32.BF16 R16, R140.reuse, R150, RZ ;  /* 0x000000968c10723c */ /* 0x050fe600000418ff */
[----:B------:R-:W-:Y:S05]  /*1c420*/  LDSM.16.M88.4 R148, [R200+0x7800] ;  /* 0x00780000c894783b */ /* 0x000fea0000000200 */
[C---:B--2---:R-:W-:Y:S01]  /*1c430*/  HMMA.16816.F32.BF16 R20, R140.reuse, R152, RZ ;  /* 0x000000988c14723c */ /* 0x044fe200000418ff */
[----:B------:R-:W2:Y:S07]  /*1c440*/  LD.E R2, [R132.64+0x18c] ;  /* 0x00018c0484027980 */ /* 0x000eae000c101900 */
[C---:B------:R-:W-:Y:S01]  /*1c450*/  HMMA.16816.F32.BF16 R24, R140.reuse, R154, RZ ;  /* 0x0000009a8c18723c */ /* 0x040fe200000418ff */
[----:B------:R-:W-:Y:S07]  /*1c460*/  LDSM.16.M88.4 R152, [R201] ;  /* 0x00000000c998783b */ /* 0x000fee0000000200 */
[C---:B------:R-:W-:Y:S08]  /*1c470*/  HMMA.16816.F32.BF16 R28, R140.reuse, R156, RZ ;  /* 0x0000009c8c1c723c */ /* 0x040ff000000418ff */
[----:B------:R-:W-:Y:S01]  /*1c480*/  HMMA.16816.F32.BF16 R32, R140, R158, RZ ;  /* 0x0000009e8c20723c */ /* 0x000fe200000418ff */
[----:B------:R-:W4:Y:S05]  /*1c490*/  LDSM.16.M88.4 R140, [R200+0x6800] ;  /* 0x00680000c88c783b */ /* 0x000f2a0000000200 */
        /* <DEDUP_REMOVED lines=14> */
[C---:B---3--:R-:W-:Y:S08]  /*1c580*/  HMMA.16816.F32.BF16 R4, R180.reuse, R184, R4 ;  /* 0x000000b8b404723c */ /* 0x048ff00000041804 */
[C---:B------:R-:W-:Y:S01]  /*1c590*/  HMMA.16816.F32.BF16 R8, R180.reuse, R186, R8 ;  /* 0x000000bab408723c */ /* 0x040fe20000041808 */
[----:B------:R-:W-:Y:S07]  /*1c5a0*/  LDSM.16.M88.4 R184, [R195] ;  /* 0x00000000c3b8783b */ /* 0x000fee0000000200 */
[C---:B----4-:R-:W-:Y:S08]  /*1c5b0*/  HMMA.16816.F32.BF16 R12, R180.reuse, R140, R12 ;  /* 0x0000008cb40c723c */ /* 0x050ff0000004180c */
        /* <DEDUP_REMOVED lines=14> */
[----:B------:R-:W-:Y:S07]  /*1c6a0*/  LDSM.16.M88.4 R160, [R192] ;  /* 0x00000000c0a0783b */ /* 0x000fee0000000200 */
[C---:B------:R-:W-:Y:S08]  /*1c6b0*/  HMMA.16816.F32.BF16 R20, R152.reuse, R164, R20 ;  /* 0x000000a49814723c */ /* 0x040ff00000041814 */
[C---:B------:R-:W-:Y:S01]  /*1c6c0*/  HMMA.16816.F32.BF16 R24, R152.reuse, R166, R24 ;  /* 0x000000a69818723c */ /* 0x040fe20000041818 */
[----:B------:R-:W-:Y:S07]  /*1c6d0*/  LDSM.16.M88.4 R164, [R202+0x2000] ;  /* 0x00200000caa4783b */ /* 0x000fee0000000200 */
[C---:B------:R-:W-:Y:S08]  /*1c6e0*/  HMMA.16816.F32.BF16 R28, R152.reuse, R168, R28 ;  /* 0x000000a8981c723c */ /* 0x040ff0000004181c */
[----:B------:R-:W-:Y:S01]  /*1c6f0*/  HMMA.16816.F32.BF16 R32, R152, R170, R32 ;  /* 0x000000aa9820723c */ /* 0x000fe20000041820 */
[----:B------:R-:W1:Y:S05]  /*1c700*/  LDSM.16.M88.4 R152, [R194] ;  /* 0x00000000c298783b */ /* 0x000e6a0000000200 */
[----:B------:R-:W5:Y:S02]  /*1c710*/  LDSM.16.M88.4 R168, [R200+0x8000] ;  /* 0x00800000c8a8783b */ /* 0x000f640000000200 */
        /* <DEDUP_REMOVED lines=24> */
[----:B------:R-:W1:Y:S05]  /*1c8a0*/  LDSM.16.M88.4 R160, [R196+0x3800] ;  /* 0x00380000c4a0783b */ /* 0x000e6a0000000200 */
[----:B------:R-:W1:Y:S02]  /*1c8b0*/  LDSM.16.M88.4 R180, [R206+0x4000] ;  /* 0x00400000ceb4783b */ /* 0x000e640000000200 */
[C---:B-----5:R-:W-:Y:S08]  /*1c8c0*/  HMMA.16816.F32.BF16 R4, R164.reuse, R168, R4 ;  /* 0x000000a8a404723c */ /* 0x060ff00000041804 */
        /* <DEDUP_REMOVED lines=11> */
[----:B------:R-:W5:Y:S02]  /*1c980*/  LDSM.16.M88.4 R164, [R204+0x4000] ;  /* 0x00400000cca4783b */ /* 0x000f640000000200 */
        /* <DEDUP_REMOVED lines=26> */
[C---:B-----5:R-:W-:Y:S07]  /*1cb30*/  HMMA.16816.F32.BF16 R4, R164.reuse, R168, R4 ;  /* 0x000000a8a404723c */ /* 0x060fee0000041804 */
[----:B------:R-:W-:Y:S01]  /*1cb40*/  MOV R168, R138 ;  /* 0x0000008a00a87202 */ /* 0x000fe20000000f00 */
[C---:B------:R-:W-:Y:S04]  /*1cb50*/  HMMA.16816.F32.BF16 R8, R164.reuse, R170, R8 ;  /* 0x000000aaa408723c */ /* 0x040fe80000041808 */
[----:B------:R-:W-:Y:S04]  /*1cb60*/  MOV R169, R139 ;  /* 0x0000008b00a97202 */ /* 0x000fe80000000f00 */
[C---:B-1----:R-:W-:Y:S08]  /*1cb70*/  HMMA.16816.F32.BF16 R12, R164.reuse, R152, R12 ;  /* 0x00000098a40c723c */ /* 0x042ff0000004180c */
[C---:B------:R-:W-:Y:S08]  /*1cb80*/  HMMA.16816.F32.BF16 R16, R164.reuse, R154, R16 ;  /* 0x0000009aa410723c */ /* 0x040ff00000041810 */
[C---:B------:R-:W-:Y:S08]  /*1cb90*/  HMMA.16816.F32.BF16 R20, R164.reuse, R156, R20 ;  /* 0x0000009ca414723c */ /* 0x040ff00000041814 */
[C---:B------:R-:W-:Y:S08]  /*1cba0*/  HMMA.16816.F32.BF16 R24, R164.reuse, R158, R24 ;  /* 0x0000009ea418723c */ /* 0x040ff00000041818 */
[C---:B------:R-:W-:Y:S08]  /*1cbb0*/  HMMA.16816.F32.BF16 R28, R164.reuse, R160, R28 ;  /* 0x000000a0a41c723c */ /* 0x040ff0000004181c */
[----:B------:R-:W-:Y:S08]  /*1cbc0*/  HMMA.16816.F32.BF16 R32, R164, R162, R32 ;  /* 0x000000a2a420723c */ /* 0x000ff00000041820 */
[C---:B------:R-:W-:Y:S08]  /*1cbd0*/  HMMA.16816.F32.BF16 R4, R172.reuse, R176, R4 ;  /* 0x000000b0ac04723c */ /* 0x040ff00000041804 */
[C---:B------:R-:W-:Y:S08]  /*1cbe0*/  HMMA.16816.F32.BF16 R8, R172.reuse, R178, R8 ;  /* 0x000000b2ac08723c */ /* 0x040ff00000041808 */
[C---:B---3--:R-:W-:Y:S08]  /*1cbf0*/  HMMA.16816.F32.BF16 R12, R172.reuse, R140, R12 ;  /* 0x0000008cac0c723c */ /* 0x048ff0000004180c */
[C---:B------:R-:W-:Y:S01]  /*1cc00*/  HMMA.16816.F32.BF16 R16, R172.reuse, R142, R16 ;  /* 0x0000008eac10723c */ /* 0x040fe20000041810 */
[----:B------:R-:W1:Y:S07]  /*1cc10*/  LDSM.16.M88.4 R140, [R196+0x4800] ;  /* 0x00480000c48c783b */ /* 0x000e6e0000000200 */
        /* <DEDUP_REMOVED lines=27> */
[----:B------:R-:W1:Y:S01]  /*1cdd0*/  MUFU.TANH R179, R11 ;  /* 0x0000000b00b37308 */ /* 0x000e620000002400 */
[-C--:B------:R-:W-:Y:S09]  /*1cde0*/  FMUL.FTZ R19, R19, R2.reuse ;  /* 0x0000000213137220 */ /* 0x080ff20000410000 */
[----:B------:R5:W1:Y:S10]  /*1cdf0*/  MUFU.TANH R143, R8 ;  /* 0x00000008008f7308 */ /* 0x000a740000002400 */
[----:B------:R-:W1:Y:S01]  /*1ce00*/  MUFU.TANH R165, R165 ;  /* 0x000000a500a57308 */ /* 0x000e620000002400 */
[C---:B---3--:R-:W-:Y:S09]  /*1ce10*/  HMMA.16816.F32.BF16 R20, R180.reuse, R4, R20 ;  /* 0x00000004b414723c */ /* 0x048ff20000041814 */
[----:B------:R-:W3:Y:S01]  /*1ce20*/  MUFU.TANH R167, R167 ;  /* 0x000000a700a77308 */ /* 0x000ee20000002400 */
[C---:B------:R-:W-:Y:S01]  /*1ce30*/  HMMA.16816.F32.BF16 R24, R180.reuse, R6, R24 ;  /* 0x00000006b418723c */ /* 0x040fe20000041818 */
[----:B-----5:R-:W5:Y:S01]  /*1ce40*/  LDSM.16.M88.4 R8, [R196+0x5800] ;  /* 0x00580000c408783b */ /* 0x020f620000000200 */
[----:B------:R-:W-:Y:S07]  /*1ce50*/  DEPBAR.LE SB0, 0x0 ;  /* 0x000080000000791a */ /* 0x000fee0000000000 */
[----:B------:R-:W1:Y:S01]  /*1ce60*/  MUFU.TANH R171, R171 ;  /* 0x000000ab00ab7308 */ /* 0x000e620000002400 */
[----:B------:R-:W-:Y:S04]  /*1ce70*/  BAR.SYNC.DEFER_BLOCKING 0x0 ;  /* 0x0000000000007b1d */ /* 0x000fe80000010000 */
[-C--:B------:R-:W-:Y:S02]  /*1ce80*/  FMUL.FTZ R4, R20, R2.reuse ;  /* 0x0000000214047220 */ /* 0x080fe40000410000 */
[-C--:B------:R-:W-:Y:S03]  /*1ce90*/  FMUL.FTZ R21, R21, R2.reuse ;  /* 0x0000000215157220 */ /* 0x080fe60000410000 */
[----:B------:R-:W1:Y:S01]  /*1cea0*/  MUFU.TANH R173, R173 ;  /* 0x000000ad00ad7308 */ /* 0x000e620000002400 */
[-C--:B------:R-:W-:Y:S02]  /*1ceb0*/  FMUL.FTZ R22, R22, R2.reuse ;  /* 0x0000000216167220 */ /* 0x080fe40000410000 */
[-C--:B------:R-:W-:Y:S02]  /*1cec0*/  FMUL.FTZ R23, R23, R2.reuse ;  /* 0x0000000217177220 */ /* 0x080fe40000410000 */
[-C--:B------:R-:W-:Y:S02]  /*1ced0*/  FMUL.FTZ R5, R24, R2.reuse ;  /* 0x0000000218057220 */ /* 0x080fe40000410000 */
[-C--:B------:R-:W-:Y:S02]  /*1cee0*/  FMUL.FTZ R25, R25, R2.reuse ;  /* 0x0000000219197220 */ /* 0x080fe40000410000 */
[-C--:B------:R-:W-:Y:S01]  /*1cef0*/  FMUL.FTZ R26, R26, R2.reuse ;  /* 0x000000021a1a7220 */ /* 0x080fe20000410000 */
[----:B------:R1:W1:Y:S01]  /*1cf00*/  MUFU.TANH R157, R4 ;  /* 0x00000004009d7308 */ /* 0x0002620000002400 */
[-C--:B------:R-:W-:Y:S09]  /*1cf10*/  FMUL.FTZ R27, R27, R2.reuse ;  /* 0x000000021b1b7220 */ /* 0x080ff20000410000 */
[----:B------:R1:W1:Y:S01]  /*1cf20*/  MUFU.TANH R142, R13 ;  /* 0x0000000d008e7308 */ /* 0x0002620000002400 */
[C---:B-----5:R-:W-:Y:S09]  /*1cf30*/  HMMA.16816.F32.BF16 R28, R180.reuse, R8, R28 ;  /* 0x00000008b41c723c */ /* 0x060ff2000004181c */
[----:B------:R1:W1:Y:S01]  /*1cf40*/  MUFU.TANH R147, R14 ;  /* 0x0000000e00937308 */ /* 0x0002620000002400 */
[----:B------:R-:W-:Y:S09]  /*1cf50*/  HMMA.16816.F32.BF16 R32, R180, R10, R32 ;  /* 0x0000000ab420723c */ /* 0x000ff20000041820 */
[----:B------:R2:W2:Y:S05]  /*1cf60*/  MUFU.TANH R146, R15 ;  /* 0x0000000f00927308 */ /* 0x0004aa0000002400 */
[-C--:B------:R-:W-:Y:S05]  /*1cf70*/  FMUL.FTZ R7, R28, R2.reuse ;  /* 0x000000021c077220 */ /* 0x080fea0000410000 */
[----:B------:R2:W2:Y:S01]  /*1cf80*/  MUFU.TANH R141, R12 ;  /* 0x0000000c008d7308 */ /* 0x0004a20000002400 */
[-C--:B------:R-:W-:Y:S02]  /*1cf90*/  FMUL.FTZ R29, R29, R2.reuse ;  /* 0x000000021d1d7220 */ /* 0x080fe40000410000 */
[-C--:B------:R-:W-:Y:S02]  /*1cfa0*/  FMUL.FTZ R30, R30, R2.reuse ;  /* 0x000000021e1e7220 */ /* 0x080fe40000410000 */
[-C--:B------:R-:W-:Y:S02]  /*1cfb0*/  FMUL.FTZ R31, R31, R2.reuse ;  /* 0x000000021f1f7220 */ /* 0x080fe40000410000 */
[-C--:B-1----:R-:W-:Y:S02]  /*1cfc0*/  FMUL.FTZ R4, R32, R2.reuse ;  /* 0x0000000220047220 */ /* 0x082fe40000410000 */
[-C--:B------:R-:W-:Y:S01]  /*1cfd0*/  FMUL.FTZ R33, R33, R2.reuse ;  /* 0x0000000221217220 */ /* 0x080fe20000410000 */
[----:B------:R1:W1:Y:S01]  /*1cfe0*/  MUFU.TANH R140, R17 ;  /* 0x00000011008c7308 */ /* 0x0002620000002400 */
[-C--:B------:R-:W-:Y:S02]  /*1cff0*/  FMUL.FTZ R34, R34, R2.reuse ;  /* 0x0000000222227220 */ /* 0x080fe40000410000 */
[----:B------:R-:W-:Y:S07]  /*1d000*/  FMUL.FTZ R35, R35, R2 ;  /* 0x0000000223237220 */ /* 0x000fee0000410000 */
[----:B------:R1:W1:Y:S10]  /*1d010*/  MUFU.TANH R145, R18 ;  /* 0x0000001200917308 */ /* 0x0002740000002400 */
        /* <DEDUP_REMOVED lines=8> */
[----:B------:R-:W1:Y:S10]  /*1d0a0*/  MUFU.TANH R7, R7 ;  /* 0x0000000700077308 */ /* 0x000e740000002400 */
[----:B------:R1:W1:Y:S10]  /*1d0b0*/  MUFU.TANH R153, R29 ;  /* 0x0000001d00997308 */ /* 0x0002740000002400 */
[----:B------:R1:W1:Y:S10]  /*1d0c0*/  MUFU.TANH R150, R30 ;  /* 0x0000001e00967308 */ /* 0x0002740000002400 */
[----:B------:R1:W1:Y:S10]  /*1d0d0*/  MUFU.TANH R148, R31 ;  /* 0x0000001f00947308 */ /* 0x0002740000002400 */
[----:B------:R1:W1:Y:S10]  /*1d0e0*/  MUFU.TANH R151, R4 ;  /* 0x0000000400977308 */ /* 0x0002740000002400 */
[----:B------:R1:W1:Y:S10]  /*1d0f0*/  MUFU.TANH R149, R33 ;  /* 0x0000002100957308 */ /* 0x0002740000002400 */
[----:B------:R1:W1:Y:S10]  /*1d100*/  MUFU.TANH R137, R34 ;  /* 0x0000002200897308 */ /* 0x0002740000002400 */
[----:B------:R1:W1:Y:S01]  /*1d110*/  MUFU.TANH R135, R35 ;  /* 0x0000002300877308 */ /* 0x0002620000002400 */
[----:B------:R-:W-:-:S05]  /*1d120*/  @!P0 BRA `(.L_x_3229) ;  /* 0x00000a4000008947 */ /* 0x000fca0003800000 */
[----:B--234-:R-:W-:Y:S01]  /*1d130*/  ISETP.NE.U32.AND P0, PT, R224, RZ, PT ;  /* 0x000000ffe000720c */ /* 0x01cfe20003f05070 */
        /* <DEDUP_REMOVED lines=9> */
[----:B-1----:R-:W3:Y:S01]  /*1d1d0*/  LD.E.64 R16, [R132.64+0x20] ;  /* 0x0000200484107980 */ /* 0x002ee2000c101b00 */
        /* <DEDUP_REMOVED lines=58> */
.L_x_3231:
[----:B------:R-:W-:Y:S02]  /*1d580*/  ULDC.64 UR4, c[0x0][0x118] ;  /* 0x0000460000047ab9 */ /* 0x000fe40000000a00 */
[----:B------:R-:W2:Y:S02]  /*1d590*/  LD.E R10, [R132.64+0x38] ;  /* 0x00003804840a7980 */ /* 0x000ea4000c101900 */
[----:B--2---:R-:W-:Y:S04]  /*1d5a0*/  LEA R10, -R10, RZ, 0x6 ;  /* 0x000000ff0a0a7211 */ /* 0x004fe800078e31ff */
[----:B------:R-:W-:Y:S02]  /*1d5b0*/  SHF.R.S32.HI R9, RZ, 0x1f, R10 ;  /* 0x0000001fff097819 */ /* 0x000fe4000001140a */
.L_x_3232:
[----:B------:R-:W-:Y:S05]  /*1d5c0*/  BSYNC B0 ;  /* 0x0000000000007941 */ /* 0x000fea0003800000 */
.L_x_3230:
[CC--:B------:R-:W-:Y:S01]  /*1d5d0*/  LEA R24, P1, R10.reuse, R216.reuse, 0x1 ;  /* 0x000000d80a187211 */ /* 0x0c0fe200078208ff */
[----:B------:R-:W-:Y:S01]  /*1d5e0*/  ULDC.64 UR4, c[0x0][0x118] ;  /* 0x0000460000047ab9 */ /* 0x000fe20000000a00 */
[C---:B-1----:R-:W-:Y:S02]  /*1d5f0*/  IADD3 R5, P0, R10.reuse, R213, RZ ;  /* 0x000000d50a057210 */ /* 0x042fe40007f1e0ff */
        /* <DEDUP_REMOVED lines=87> */
.L_x_3229:
[----:B--234-:R-:W-:Y:S05]  /*1db70*/  BSYNC B1 ;  /* 0x0000000000017941 */ /* 0x01cfea0003800000 */
.L_x_3228:
[----:B------:R-:W-:Y:S01]  /*1db80*/  ULDC.64 UR4, c[0x0][0x118] ;  /* 0x0000460000047ab9 */ /* 0x000fe20000000a00 */
[----:B------:R-:W2:Y:S01]  /*1db90*/  S2R R2, SR_TID.X ;  /* 0x0000000000027919 */ /* 0x000ea20000002100 */
[----:B-1----:R-:W-:Y:S07]  /*1dba0*/  IADD3 R9, R226, -0x1, RZ ;  /* 0xffffffffe2097810 */ /* 0x002fee0007ffe0ff */
[----:B------:R1:W3:Y:S04]  /*1dbb0*/  LD.E R134, [R132.64+0xdc] ;  /* 0x0000dc0484867980 */ /* 0x0002e8000c101900 */
[----:B------:R-:W-:Y:S01]  /*1dbc0*/  LDSM.16.MT88.4 R28, [R208+0xc000] ;  /* 0x00c00000d01c783b */ /* 0x000fe20000004200 */
[----:B--2---:R-:W-:Y:S04]  /*1dbd0*/  SHF.L.U32 R2, R2, 0x1, RZ ;  /* 0x0000000102027819 */ /* 0x004fe800000006ff */
[----:B------:R-:W-:Y:S04]  /*1dbe0*/  LOP3.LUT R2, R2, 0x6, RZ, 0xc0, !PT ;  /* 0x0000000602027812 */ /* 0x000fe800078ec0ff */
[----:B------:R-:W-:Y:S04]  /*1dbf0*/  LEA R5, R9, R2, 0x6 ;  /* 0x0000000209057211 */ /* 0x000fe800078e30ff */
[C---:B------:R-:W-:Y:S01]  /*1dc00*/  IADD3 R12, R5.reuse, 0x1, RZ ;  /* 0x00000001050c7810 */ /* 0x040fe20007ffe0ff */
[----:B------:R-:W2:Y:S01]  /*1dc10*/  I2F R14, R5 ;  /* 0x00000005000e7306 */ /* 0x000ea20000201400 */
        /* <DEDUP_REMOVED lines=10> */
[C---:B------:R-:W-:Y:S01]  /*1dcc0*/  IADD3 R9, R5.reuse, 0x29, RZ ;  /* 0x0000002905097810 */ /* 0x040fe20007ffe0ff */
[----:B------:R-:W5:Y:S01]  /*1dcd0*/  I2F R8, R8 ;  /* 0x0000000800087306 */ /* 0x000f620000201400 */
[C---:B------:R-:W-:Y:S02]  /*1dce0*/  IADD3 R11, R5.reuse, 0x30, RZ ;  /* 0x00000030050b7810 */ /* 0x040fe40007ffe0ff */
[----:B------:R-:W-:Y:S01]  /*1dcf0*/  IADD3 R17, R5, 0x31, RZ ;  /* 0x0000003105117810 */ /* 0x000fe20007ffe0ff */
[CC--:B--2---:R-:W-:Y:S02]  /*1dd00*/  FFMA.FTZ R167, R0.reuse, R14.reuse, R167 ;  /* 0x0000000e00a77223 */ /* 0x0c4fe400000100a7 */
[C---:B------:R-:W-:Y:S04]  /*1dd10*/  FFMA.FTZ R163, R0.reuse, R14, R163 ;  /* 0x0000000e00a37223 */ /* 0x040fe800000100a3 */
[----:B------:R-:W2:Y:S01]  /*1dd20*/  I2F R10, R10 ;  /* 0x0000000a000a7306 */ /* 0x000ea20000201400 */
[CC--:B----4-:R-:W-:Y:S02]  /*1dd30*/  FFMA.FTZ R171, R0.reuse, R12.reuse, R171 ;  /* 0x0000000c00ab7223 */ /* 0x0d0fe400000100ab */
[C---:B------:R-:W-:Y:S01]  /*1dd40*/  FFMA.FTZ R165, R0.reuse, R12, R165 ;  /* 0x0000000c00a57223 */ /* 0x040fe200000100a5 */
[----:B------:R-:W-:Y:S06]  /*1dd50*/  FMNMX.FTZ R12, R167, R3, !PT ;  /* 0x00000003a70c7209 */ /* 0x000fec0007810000 */
[----:B------:R-:W4:Y:S01]  /*1dd60*/  I2F R6, R6 ;  /* 0x0000000600067306 */ /* 0x000f220000201400 */
[----:B------:R-:W-:Y:S01]  /*1dd70*/  FMNMX.FTZ R12, R171, R12, !PT ;  /* 0x0000000cab0c7209 */ /* 0x000fe20007810000 */
[CC--:B-----5:R-:W-:Y:S02]  /*1dd80*/  FFMA.FTZ R177, R0.reuse, R8.reuse, R177 ;  /* 0x0000000800b17223 */ /* 0x0e0fe400000100b1 */
[C---:B------:R-:W-:Y:S03]  /*1dd90*/  FFMA.FTZ R8, R0.reuse, R8, R173 ;  /* 0x0000000800087223 */ /* 0x040fe600000100ad */
[----:B------:R-:W-:Y:S03]  /*1dda0*/  FMNMX.FTZ R12, R177, R12, !PT ;  /* 0x0000000cb10c7209 */ /* 0x000fe60007810000 */
[----:B------:R-:W5:Y:S01]  /*1ddb0*/  I2F R4, R4 ;  /* 0x0000000400047306 */ /* 0x000f620000201400 */
[CC--:B--2---:R-:W-:Y:S02]  /*1ddc0*/  FFMA.FTZ R147, R0.reuse, R10.reuse, R147 ;  /* 0x0000000a00937223 */ /* 0x0c4fe40000010093 */
[C---:B------:R-:W-:Y:S01]  /*1ddd0*/  FFMA.FTZ R143, R0.reuse, R10, R143 ;  /* 0x0000000a008f7223 */ /* 0x040fe2000001008f */
[----:B------:R-:W-:Y:S06]  /*1dde0*/  FMNMX.FTZ R10, R163, R136, !PT ;  /* 0x00000088a30a7209 */ /* 0x000fec0007810000 */
[----:B------:R-:W2:Y:S01]  /*1ddf0*/  I2F R21, R21 ;  /* 0x0000001500157306 */ /* 0x000ea20000201400 */
[----:B------:R-:W-:Y:S02]  /*1de00*/  FMNMX.FTZ R23, R165, R10, !PT ;  /* 0x0000000aa5177209 */ /* 0x000fe40007810000 */
[C---:B------:R-:W-:Y:S01]  /*1de10*/  IADD3 R10, R5.reuse, 0x38, RZ ;  /* 0x00000038050a7810 */ /* 0x040fe20007ffe0ff */
[-C--:B----4-:R-:W-:Y:S01]  /*1de20*/  FFMA.FTZ R179, R0, R6.reuse, R179 ;  /* 0x0000000600b37223 */ /* 0x090fe200000100b3 */
[----:B------:R-:W-:Y:S01]  /*1de30*/  FMNMX.FTZ R23, R8, R23, !PT ;  /* 0x0000001708177209 */ /* 0x000fe20007810000 */
[C---:B------:R-:W-:Y:S01]  /*1de40*/  FFMA.FTZ R6, R0.reuse, R6, R175 ;  /* 0x0000000600067223 */ /* 0x040fe200000100af */
[----:B------:R-:W-:Y:S02]  /*1de50*/  IADD3 R5, R5, 0x39, RZ ;  /* 0x0000003905057810 */ /* 0x000fe40007ffe0ff */
[----:B------:R-:W-:Y:S01]  /*1de60*/  FMNMX.FTZ R12, R179, R12, !PT ;  /* 0x0000000cb30c7209 */ /* 0x000fe20007810000 */
[----:B------:R-:W4:Y:S01]  /*1de70*/  I2F R19, R19 ;  /* 0x0000001300137306 */ /* 0x000f220000201400 */
[CC--:B-----5:R-:W-:Y:S02]  /*1de80*/  FFMA.FTZ R145, R0.reuse, R4.reuse, R145 ;  /* 0x0000000400917223 */ /* 0x0e0fe40000010091 */
[C---:B------:R-:W-:Y:S07]  /*1de90*/  FFMA.FTZ R141, R0.reuse, R4, R141 ;  /* 0x00000004008d7223 */ /* 0x040fee000001008d */
[----:B------:R-:W5:Y:S01]  /*1dea0*/  I2F R2, R2 ;  /* 0x0000000200027306 */ /* 0x000f620000201400 */
[CC--:B--2---:R-:W-:Y:S02]  /*1deb0*/  FFMA.FTZ R146, R0.reuse, R21.reuse, R146 ;  /* 0x0000001500927223 */ /* 0x0c4fe40000010092 */
[----:B------:R-:W-:Y:S01]  /*1dec0*/  FFMA.FTZ R142, R0, R21, R142 ;  /* 0x00000015008e7223 */ /* 0x000fe2000001008e */
[----:B------:R-:W-:Y:S02]  /*1ded0*/  FMNMX.FTZ R21, R147, R12, !PT ;  /* 0x0000000c93157209 */ /* 0x000fe40007810000 */
[----:B------:R-:W-:Y:S04]  /*1dee0*/  FMNMX.FTZ R12, R6, R23, !PT ;  /* 0x00000017060c7209 */ /* 0x000fe80007810000 */
[----:B------:R-:W2:Y:S01]  /*1def0*/  I2F R15, R15 ;  /* 0x0000000f000f7306 */ /* 0x000ea20000201400 */
[----:B------:R-:W-:Y:S01]  /*1df00*/  FMNMX.FTZ R14, R146, R21, !PT ;  /* 0x00000015920e7209 */ /* 0x000fe20007810000 */
[CC--:B----4-:R-:W-:Y:S03]  /*1df10*/  FFMA.FTZ R144, R0.reuse, R19.reuse, R144 ;  /* 0x0000001300907223 */ /* 0x0d0fe60000010090 */
[----:B------:R-:W-:Y:S01]  /*1df20*/  FMNMX.FTZ R21, R145, R14, !PT ;  /* 0x0000000e91157209 */ /* 0x000fe20007810000 */
[----:B------:R-:W-:Y:S01]  /*1df30*/  FFMA.FTZ R140, R0, R19, R140 ;  /* 0x00000013008c7223 */ /* 0x000fe2000001008c */
[----:B------:R-:W-:Y:S02]  /*1df40*/  FMNMX.FTZ R19, R143, R12, !PT ;  /* 0x0000000c8f137209 */ /* 0x000fe40007810000 */
[----:B------:R-:W-:Y:S01]  /*1df50*/  FMNMX.FTZ R14, R144, R21, !PT ;  /* 0x00000015900e7209 */ /* 0x000fe20007810000 */
[----:B------:R-:W4:Y:S01]  /*1df60*/  I2F R13, R13 ;  /* 0x0000000d000d7306 */ /* 0x000f220000201400 */
[----:B------:R-:W-:Y:S01]  /*1df70*/  FMNMX.FTZ R12, R142, R19, !PT ;  /* 0x000000138e0c7209 */ /* 0x000fe20007810000 */
[C---:B-----5:R-:W-:Y:S03]  /*1df80*/  FFMA.FTZ R161, R0.reuse, R2, R161 ;  /* 0x0000000200a17223 */ /* 0x060fe600000100a1 */
[----:B------:R-:W-:Y:S01]  /*1df90*/  FMNMX.FTZ R19, R141, R12, !PT ;  /* 0x0000000c8d137209 */ /* 0x000fe20007810000 */
[----:B------:R-:W-:Y:S01]  /*1dfa0*/  FFMA.FTZ R157, R0, R2, R157 ;  /* 0x00000002009d7223 */ /* 0x000fe2000001009d */
[----:B------:R-:W-:Y:S03]  /*1dfb0*/  FMNMX.FTZ R21, R161, R14, !PT ;  /* 0x0000000ea1157209 */ /* 0x000fe60007810000 */
[----:B------:R5:W1:Y:S01]  /*1dfc0*/  I2F R4, R10 ;  /* 0x0000000a00047306 */ /* 0x000a620000201400 */
[----:B------:R-:W-:Y:S01]  /*1dfd0*/  FMNMX.FTZ R2, R140, R19, !PT ;  /* 0x000000138c027209 */ /* 0x000fe20007810000 */
[CC--:B--2---:R-:W-:Y:S02]  /*1dfe0*/  FFMA.FTZ R160, R0.reuse, R15.reuse, R160 ;  /* 0x0000000f00a07223 */ /* 0x0c4fe400000100a0 */
[----:B------:R-:W-:Y:S01]  /*1dff0*/  FFMA.FTZ R156, R0, R15, R156 ;  /* 0x0000000f009c7223 */ /* 0x000fe2000001009c */
[----:B------:R-:W-:Y:S05]  /*1e000*/  FMNMX.FTZ R15, R157, R2, !PT ;  /* 0x000000029d0f7209 */ /* 0x000fea0007810000 */
[----:B------:R-:W2:Y:S01]  /*1e010*/  I2F R9, R9 ;  /* 0x0000000900097306 */ /* 0x000ea20000201400 */
[----:B------:R-:W-:Y:S01]  /*1e020*/  FMNMX.FTZ R15, R156, R15, !PT ;  /* 0x0000000f9c0f7209 */ /* 0x000fe20007810000 */
[CC--:B----4-:R-:W-:Y:S02]  /*1e030*/  FFMA.FTZ R159, R0.reuse, R13.reuse, R159 ;  /* 0x0000000d009f7223 */ /* 0x0d0fe4000001009f */
[----:B------:R-:W-:Y:S06]  /*1e040*/  FFMA.FTZ R154, R0, R13, R154 ;  /* 0x0000000d009a7223 */ /* 0x000fec000001009a */
[----:B------:R-:W4:Y:S01]  /*1e050*/  I2F R11, R11 ;  /* 0x0000000b000b7306 */ /* 0x000f220000201400 */
[----:B------:R-:W-:Y:S02]  /*1e060*/  FMNMX.FTZ R15, R154, R15, !PT ;  /* 0x0000000f9a0f7209 */ /* 0x000fe40007810000 */
[----:B-----5:R-:W-:Y:S01]  /*1e070*/  FMNMX.FTZ R10, R160, R21, !PT ;  /* 0x00000015a00a7209 */ /* 0x020fe20007810000 */
[CC--:B-1----:R-:W-:Y:S01]  /*1e080*/  FFMA.FTZ R137, R0.reuse, R4.reuse, R137 ;  /* 0x0000000400897223 */ /* 0x0c2fe20000010089 */
[----:B------:R-:W-:Y:S01]  /*1e090*/  LDSM.16.MT88.4 R20, [R209+0xc000] ;  /* 0x00c00000d114783b */ /* 0x000fe20000004200 */
[C---:B------:R-:W-:Y:S01]  /*1e0a0*/  FFMA.FTZ R151, R0.reuse, R4, R151 ;  /* 0x0000000400977223 */ /* 0x040fe20000010097 */
[----:B------:R-:W-:Y:S03]  /*1e0b0*/  FMNMX.FTZ R19, R159, R10, !PT ;  /* 0x0000000a9f137209 */ /* 0x000fe60007810000 */
[----:B------:R-:W1:Y:S01]  /*1e0c0*/  I2F R17, R17 ;  /* 0x0000001100117306 */ /* 0x000e620000201400 */
[CC--:B--2---:R-:W-:Y:S02]  /*1e0d0*/  FFMA.FTZ R158, R0.reuse, R9.reuse, R158 ;  /* 0x00000009009e7223 */ /* 0x0c4fe4000001009e */
[----:B------:R-:W-:Y:S03]  /*1e0e0*/  FFMA.FTZ R152, R0, R9, R152 ;  /* 0x0000000900987223 */ /* 0x000fe60000010098 */
[----:B------:R-:W-:Y:S04]  /*1e0f0*/  FMNMX.FTZ R19, R158, R19, !PT ;  /* 0x000000139e137209 */ /* 0x000fe80007810000 */
[----:B------:R-:W2:Y:S01]  /*1e100*/  I2F R5, R5 ;  /* 0x0000000500057306 */ /* 0x000ea20000201400 */
[----:B------:R-:W-:Y:S01]  /*1e110*/  FMNMX.FTZ R15, R152, R15, !PT ;  /* 0x0000000f980f7209 */ /* 0x000fe20007810000 */
[CC--:B----4-:R-:W-:Y:S02]  /*1e120*/  FFMA.FTZ R150, R0.reuse, R11.reuse, R150 ;  /* 0x0000000b00967223 */ /* 0x0d0fe40000010096 */
[----:B------:R-:W-:Y:S03]  /*1e130*/  FFMA.FTZ R138, R0, R11, R7 ;  /* 0x0000000b008a7223 */ /* 0x000fe60000010007 */
[----:B------:R-:W-:Y:S02]  /*1e140*/  FMNMX.FTZ R19, R150, R19, !PT ;  /* 0x0000001396137209 */ /* 0x000fe40007810000 */
[----:B------:R-:W-:Y:S01]  /*1e150*/  FMNMX.FTZ R10, R138, R15, !PT ;  /* 0x0000000f8a0a7209 */ /* 0x000fe20007810000 */
[CC--:B-1----:R-:W-:Y:S02]  /*1e160*/  FFMA.FTZ R148, R0.reuse, R17.reuse, R148 ;  /* 0x0000001100947223 */ /* 0x0c2fe40000010094 */
[----:B------:R-:W-:Y:S03]  /*1e170*/  FFMA.FTZ R153, R0, R17, R153 ;  /* 0x0000001100997223 */ /* 0x000fe60000010099 */
[----:B------:R-:W-:Y:S02]  /*1e180*/  FMNMX.FTZ R2, R148, R19, !PT ;  /* 0x0000001394027209 */ /* 0x000fe40007810000 */
[----:B------:R-:W-:Y:S02]  /*1e190*/  FMNMX.FTZ R14, R153, R10, !PT ;  /* 0x0000000a990e7209 */ /* 0x000fe40007810000 */
[----:B------:R-:W-:Y:S01]  /*1e1a0*/  FMNMX.FTZ R2, R137, R2, !PT ;  /* 0x0000000289027209 */ /* 0x000fe20007810000 */
[CC--:B--2---:R-:W-:Y:S01]  /*1e1b0*/  FFMA.FTZ R135, R0.reuse, R5.reuse, R135 ;  /* 0x0000000500877223 */ /* 0x0c4fe20000010087 */
[----:B------:R-:W-:Y:S01]  /*1e1c0*/  FMNMX.FTZ R14, R151, R14, !PT ;  /* 0x0000000e970e7209 */ /* 0x000fe20007810000 */
[----:B------:R-:W-:Y:S03]  /*1e1d0*/  FFMA.FTZ R149, R0, R5, R149 ;  /* 0x0000000500957223 */ /* 0x000fe60000010095 */
[----:B------:R-:W-:Y:S02]  /*1e1e0*/  FMNMX.FTZ R4, R135, R2, !PT ;  /* 0x0000000287047209 */ /* 0x000fe40007810000 */
[----:B------:R-:W-:Y:S03]  /*1e1f0*/  FMNMX.FTZ R12, R149, R14, !PT ;  /* 0x0000000e950c7209 */ /* 0x000fe60007810000 */
[----:B------:R-:W1:Y:S08]  /*1e200*/  SHFL.BFLY PT, R7, R4, 0x2, 0x1f ;  /* 0x0c401f0004077f89 */ /* 0x000e7000000e0000 */
[----:B------:R-:W2:Y:S01]  /*1e210*/  SHFL.BFLY PT, R9, R12, 0x2, 0x1f ;  /* 0x0c401f000c097f89 */ /* 0x000ea200000e0000 */
[----:B-1----:R-:W-:Y:S07]  /*1e220*/  FMNMX.FTZ R5, R4, R7, !PT ;  /* 0x0000000704057209 */ /* 0x002fee0007810000 */
[----:B------:R-:W1:Y:S01]  /*1e230*/  SHFL.BFLY PT, R132, R5, 0x1, 0x1f ;  /* 0x0c201f0005847f89 */ /* 0x000e6200000e0000 */
[----:B--2---:R-:W-:Y:S07]  /*1e240*/  FMNMX.FTZ R10, R12, R9, !PT ;  /* 0x000000090c0a7209 */ /* 0x004fee0007810000 */
[----:B------:R-:W2:Y:S08]  /*1e250*/  SHFL.BFLY PT, R133, R10, 0x1, 0x1f ;  /* 0x0c201f000a857f89 */ /* 0x000eb000000e0000 */
[----:B------:R-:W4:Y:S01]  /*1e260*/  LDSM.16.MT88.4 R12, [R210+0xc000] ;  /* 0x00c00000d20c783b */ /* 0x000f220000004200 */
[----:B-1----:R-:W-:Y:S04]  /*1e270*/  FMNMX.FTZ R132, R5, R132, !PT ;  /* 0x0000008405847209 */ /* 0x002fe80007810000 */
[C---:B------:R-:W-:Y:S01]  /*1e280*/  FSETP.NEU.FTZ.AND P0, PT, R132.reuse, -INF , PT ;  /* 0xff8000008400780b */ /* 0x040fe20003f1d000 */
[----:B------:R-:W-:Y:S01]  /*1e290*/  FADD.FTZ R3, -R132, R3 ;  /* 0x0000000384037221 */ /* 0x000fe20000010100 */
[----:B--2---:R-:W-:Y:S01]  /*1e2a0*/  FMNMX.FTZ R133, R10, R133, !PT ;  /* 0x000000850a857209 */ /* 0x004fe20007810000 */
[C---:B---3--:R-:W-:Y:S04]  /*1e2b0*/  FMUL.FTZ R139, R134.reuse, R132 ;  /* 0x00000084868b7220 */ /* 0x048fe80000410000 */
        /* <DEDUP_REMOVED lines=11> */
[-C--:B------:R-:W-:Y:S02]  /*1e370*/  FFMA.FTZ R176, R165, R134.reuse, -R155 ;  /* 0x00000086a5b07223 */ /* 0x080fe4000001089b */
[-C--:B------:R-:W-:Y:S01]  /*1e380*/  FFMA.FTZ R171, R177, R134.reuse, -R139 ;  /* 0x00000086b1ab7223 */ /* 0x080fe2000001088b */
[----:B------:R-:W-:Y:S01]  /*1e390*/  LDSM.16.MT88.4 R164, [R210+0x11800] ;  /* 0x01180000d2a4783b */ /* 0x000fe20000004200 */
[-CC-:B------:R-:W-:Y:S02]  /*1e3a0*/  FFMA.FTZ R177, R163, R134.reuse, -R155.reuse ;  /* 0x00000086a3b17223 */ /* 0x180fe4000001089b */
[-CC-:B------:R-:W-:Y:S01]  /*1e3b0*/  FFMA.FTZ R175, R8, R134.reuse, -R155.reuse ;  /* 0x0000008608af7223 */ /* 0x180fe2000001089b */
[----:B------:R-:W-:Y:S01]  /*1e3c0*/  MUFU.EX2 R173, R173 ;  /* 0x000000ad00ad7308 */ /* 0x000fe20000000800 */
[-C--:B------:R-:W-:Y:S02]  /*1e3d0*/  FFMA.FTZ R174, R6, R134.reuse, -R155 ;  /* 0x0000008606ae7223 */ /* 0x080fe4000001089b */
[----:B------:R-:W-:Y:S02]  /*1e3e0*/  FMUL.FTZ R4, R134, R3 ;  /* 0x0000000386047220 */ /* 0x000fe40000410000 */
[-CC-:B------:R-:W-:Y:S02]  /*1e3f0*/  FFMA.FTZ R178, R147, R134.reuse, -R139.reuse ;  /* 0x0000008693b27223 */ /* 0x180fe4000001088b */
[-CC-:B------:R-:W-:Y:S02]  /*1e400*/  FFMA.FTZ R179, R146, R134.reuse, -R139.reuse ;  /* 0x0000008692b37223 */ /* 0x180fe4000001088b */
[-CC-:B------:R-:W-:Y:S01]  /*1e410*/  FFMA.FTZ R180, R145, R134.reuse, -R139.reuse ;  /* 0x0000008691b47223 */ /* 0x180fe2000001088b */
[----:B------:R-:W2:Y:S01]  /*1e420*/  MUFU.EX2 R3, R4 ;  /* 0x0000000400037308 */ /* 0x000ea20000000800 */
[----:B------:R-:W-:Y:S02]  /*1e430*/  FFMA.FTZ R181, R144, R134, -R139 ;  /* 0x0000008690b57223 */ /* 0x000fe4000001088b */
[----:B------:R-:W-:Y:S01]  /*1e440*/  LDSM.16.MT88.4 R144, [R208+0xe800] ;  /* 0x00e80000d090783b */ /* 0x000fe20000004200 */
        /* <DEDUP_REMOVED lines=28> */
[-CC-:B------:R-:W-:Y:S02]  /*1e610*/  FFMA.FTZ R182, R142, R134.reuse, -R155.reuse ;  /* 0x000000868eb67223 */ /* 0x180fe4000001089b */
[-CC-:B------:R-:W-:Y:S01]  /*1e620*/  FFMA.FTZ R184, R141, R134.reuse, -R155.reuse ;  /* 0x000000868db87223 */ /* 0x180fe2000001089b */
[----:B------:R-:W1:Y:S01]  /*1e630*/  MUFU.EX2 R176, R176 ;  /* 0x000000b000b07308 */ /* 0x000e620000000800 */
[-C--:B------:R-:W-:Y:S01]  /*1e640*/  FFMA.FTZ R185, R140, R134.reuse, -R155 ;  /* 0x000000868cb97223 */ /* 0x080fe2000001089b */
[----:B------:R-:W-:Y:S01]  /*1e650*/  LDSM.16.MT88.4 R100, [R208+0xe000] ;  /* 0x00e00000d064783b */ /* 0x000fe20000004200 */
[-CC-:B------:R-:W-:Y:S01]  /*1e660*/  FFMA.FTZ R186, R161, R134.reuse, -R139.reuse ;  /* 0x00000086a1ba7223 */ /* 0x180fe2000001088b */
[----:B--2---:R-:W-:Y:S01]  /*1e670*/  F2FP.BF16.PACK_AB R131, R170, R171 ;  /* 0x000000abaa83723e */ /* 0x004fe200000010ff */
[-CC-:B------:R-:W-:Y:S02]  /*1e680*/  FFMA.FTZ R187, R160, R134.reuse, -R139.reuse ;  /* 0x00000086a0bb7223 */ /* 0x180fe4000001088b */
[-CC-:B------:R-:W-:Y:S02]  /*1e690*/  FFMA.FTZ R230, R159, R134.reuse, -R139.reuse ;  /* 0x000000869fe67223 */ /* 0x180fe4000001088b */
[-C--:B------:R-:W-:Y:S01]  /*1e6a0*/  FFMA.FTZ R231, R158, R134.reuse, -R139 ;  /* 0x000000869ee77223 */ /* 0x080fe2000001088b */
[----:B------:R-:W-:Y:S01]  /*1e6b0*/  MUFU.EX2 R175, R175 ;  /* 0x000000af00af7308 */ /* 0x000fe20000000800 */
[----:B------:R-:W-:Y:S01]  /*1e6c0*/  LDSM.16.MT88.4 R116, [R209+0xc800] ;  /* 0x00c80000d174783b */ /* 0x000fe20000004200 */
[-CC-:B------:R-:W-:Y:S02]  /*1e6d0*/  FFMA.FTZ R232, R157, R134.reuse, -R155.reuse ;  /* 0x000000869de87223 */ /* 0x180fe4000001089b */
[-CC-:B------:R-:W-:Y:S02]  /*1e6e0*/  FFMA.FTZ R233, R156, R134.reuse, -R155.reuse ;  /* 0x000000869ce97223 */ /* 0x180fe4000001089b */
        /* <DEDUP_REMOVED lines=9> */
[--C-:B------:R-:W-:Y:S02]  /*1e780*/  FFMA.FTZ R240, R151, R134, -R155.reuse ;  /* 0x0000008697f07223 */ /* 0x100fe4000001089b */
[C---:B------:R-:W-:Y:S01]  /*1e790*/  FMUL.FTZ R38, R2.reuse, R38 ;  /* 0x0000002602267220 */ /* 0x040fe20000410000 */
[----:B------:R-:W-:Y:S01]  /*1e7a0*/  MUFU.EX2 R178, R178 ;  /* 0x000000b200b27308 */ /* 0x000fe20000000800 */
[C---:B------:R-:W-:Y:S02]  /*1e7b0*/  FMUL.FTZ R39, R2.reuse, R39 ;  /* 0x0000002702277220 */ /* 0x040fe40000410000 */
[C---:B------:R-:W-:Y:S01]  /*1e7c0*/  FMUL.FTZ R36, R3.reuse, R36 ;  /* 0x0000002403247220 */ /* 0x040fe20000410000 */
[----:B------:R-:W-:Y:S01]  /*1e7d0*/  LDSM.16.MT88.4 R160, [R207+0xf800] ;  /* 0x00f80000cfa0783b */ /* 0x000fe20000004200 */
[C---:B------:R-:W-:Y:S02]  /*1e7e0*/  FMUL.FTZ R37, R3.reuse, R37 ;  /* 0x0000002503257220 */ /* 0x040fe40000410000 */
[C---:B------:R-:W-:Y:S02]  /*1e7f0*/  FMUL.FTZ R42, R2.reuse, R42 ;  /* 0x0000002a022a7220 */ /* 0x040fe40000410000 */
[----:B------:R-:W-:Y:S01]  /*1e800*/  FMUL.FTZ R43, R2, R43 ;  /* 0x0000002b022b7220 */ /* 0x000fe20000410000 */
[----:B------:R-:W1:Y:S01]  /*1e810*/  MUFU.EX2 R179, R179 ;  /* 0x000000b300b37308 */ /* 0x000e620000000800 */
[C---:B------:R-:W-:Y:S01]  /*1e820*/  FMUL.FTZ R40, R3.reuse, R40 ;  /* 0x0000002803287220 */ /* 0x040fe20000410000 */
[----:B--2---:R-:W-:Y:S01]  /*1e830*/  F2FP.BF16.PACK_AB R130, R174, R175 ;  /* 0x000000afae82723e */ /* 0x004fe200000010ff */
[C---:B------:R-:W-:Y:S02]  /*1e840*/  FMUL.FTZ R41, R3.reuse, R41 ;  /* 0x0000002903297220 */ /* 0x040fe40000410000 */
[C---:B------:R-:W-:Y:S02]  /*1e850*/  FMUL.FTZ R46, R2.reuse, R46 ;  /* 0x0000002e022e7220 */ /* 0x040fe40000410000 */
[C---:B------:R-:W-:Y:S02]  /*1e860*/  FMUL.FTZ R47, R2.reuse, R47 ;  /* 0x0000002f022f7220 */ /* 0x040fe40000410000 */
[C---:B----4-:R-:W-:Y:S01]  /*1e870*/  HMMA.16816.F32.BF16 R4, R128.reuse, R12, R4 ;  /* 0x0000000c8004723c */ /* 0x050fe20000041804 */
[----:B------:R-:W-:Y:S04]  /*1e880*/  MUFU.EX2 R180, R180 ;  /* 0x000000b400b47308 */ /* 0x000fe80000000800 */
        /* <DEDUP_REMOVED lines=8> */
[----:B------:R-:W-:Y:S01]  /*1e910*/  MUFU.EX2 R183, R183 ;  /* 0x000000b700b77308 */ /* 0x000fe20000000800 */
[----:B------:R-:W2:Y:S01]  /*1e920*/  LDSM.16.MT88.4 R120, [R207+0xc000] ;  /* 0x00c00000cf78783b */ /* 0x000ea20000004200 */
[C---:B------:R-:W-:Y:S02]  /*1e930*/  FMUL.FTZ R50, R2.reuse, R50 ;  /* 0x0000003202327220 */ /* 0x040fe40000410000 */
[C---:B------:R-:W-:Y:S02]  /*1e940*/  FMUL.FTZ R51, R2.reuse, R51 ;  /* 0x0000003302337220 */ /* 0x040fe40000410000 */
[C---:B------:R-:W-:Y:S03]  /*1e950*/  HMMA.16816.F32.BF16 R12, R128.reuse, R20, R12 ;  /* 0x00000014800c723c */ /* 0x040fe6000004180c */
[C---:B------:R-:W-:Y:S01]  /*1e960*/  FMUL.FTZ R48, R3.reuse, R48 ;  /* 0x0000003003307220 */ /* 0x040fe20000410000 */
[----:B------:R-:W3:Y:S01]  /*1e970*/  MUFU.EX2 R182, R182 ;  /* 0x000000b600b67308 */ /* 0x000ee20000000800 */
[C---:B------:R-:W-:Y:S02]  /*1e980*/  FMUL.FTZ R49, R3.reuse, R49 ;  /* 0x0000003103317220 */ /* 0x040fe40000410000 */
[C---:B------:R-:W-:Y:S01]  /*1e990*/  FMUL.FTZ R20, R3.reuse, R112 ;  /* 0x0000007003147220 */ /* 0x040fe20000410000 */
[C---:B------:R-:W-:Y:S04]  /*1e9a0*/  HMMA.16816.F32.BF16 R16, R128.reuse, R22, R16 ;  /* 0x000000168010723c */ /* 0x040fe80000041810 */
[C---:B------:R-:W-:Y:S02]  /*1e9b0*/  FMUL.FTZ R21, R3.reuse, R113 ;  /* 0x0000007103157220 */ /* 0x040fe40000410000 */
[C---:B------:R-:W-:Y:S01]  /*1e9c0*/  FMUL.FTZ R54, R2.reuse, R54 ;  /* 0x0000003602367220 */ /* 0x040fe20000410000 */
[----:B------:R-:W-:Y:S01]  /*1e9d0*/  MUFU.EX2 R184, R184 ;  /* 0x000000b800b87308 */ /* 0x000fe20000000800 */
[C---:B------:R-:W-:Y:S04]  /*1e9e0*/  FMUL.FTZ R22, R2.reuse, R114 ;  /* 0x0000007202167220 */ /* 0x040fe80000410000 */
[C---:B------:R-:W-:Y:S02]  /*1e9f0*/  FMUL.FTZ R23, R2.reuse, R115 ;  /* 0x0000007302177220 */ /* 0x040fe40000410000 */
[----:B------:R-:W4:Y:S01]  /*1ea00*/  LDSM.16.MT88.4 R112, [R210+0xe000] ;  /* 0x00e00000d270783b */ /* 0x000f220000004200 */
[C---:B------:R-:W-:Y:S02]  /*1ea10*/  FMUL.FTZ R55, R2.reuse, R55 ;  /* 0x0000003702377220 */ /* 0x040fe40000410000 */
[C---:B------:R-:W-:Y:S01]  /*1ea20*/  FMUL.FTZ R52, R3.reuse, R52 ;  /* 0x0000003403347220 */ /* 0x040fe20000410000 */
[----:B------:R-:W5:Y:S01]  /*1ea30*/  MUFU.EX2 R185, R185 ;  /* 0x000000b900b97308 */ /* 0x000f620000000800 */
[C---:B------:R-:W-:Y:S03]  /*1ea40*/  HMMA.16816.F32.BF16 R20, R128.reuse, R28, R20 ;  /* 0x0000001c8014723c */ /* 0x040fe60000041814 */
[C---:B------:R-:W-:Y:S02]  /*1ea50*/  FMUL.FTZ R53, R3.reuse, R53 ;  /* 0x0000003503357220 */ /* 0x040fe40000410000 */
[C---:B------:R-:W-:Y:S02]  /*1ea60*/  FMUL.FTZ R58, R2.reuse, R58 ;  /* 0x0000003a023a7220 */ /* 0x040fe40000410000 */
[C---:B------:R-:W-:Y:S01]  /*1ea70*/  FMUL.FTZ R28, R3.reuse, R104 ;  /* 0x00000068031c7220 */ /* 0x040fe20000410000 */
[C---:B------:R-:W-:Y:S01]  /*1ea80*/  HMMA.16816.F32.BF16 R24, R128.reuse, R30, R24 ;  /* 0x0000001e8018723c */ /* 0x040fe20000041818 */
[----:B------:R-:W-:Y:S03]  /*1ea90*/  MUFU.EX2 R186, R186 ;  /* 0x000000ba00ba7308 */ /* 0x000fe60000000800 */
[C---:B------:R-:W-:Y:S02]  /*1eaa0*/  FMUL.FTZ R29, R3.reuse, R105 ;  /* 0x00000069031d7220 */ /* 0x040fe40000410000 */
[C---:B------:R-:W-:Y:S02]  /*1eab0*/  FMUL.FTZ R59, R2.reuse, R59 ;  /* 0x0000003b023b7220 */ /* 0x040fe40000410000 */
[C---:B------:R-:W-:Y:S03]  /*1eac0*/  FMUL.FTZ R30, R2.reuse, R106 ;  /* 0x0000006a021e7220 */ /* 0x040fe60000410000 */
[----:B------:R-:W-:Y:S01]  /*1ead0*/  MUFU.EX2 R187, R187 ;  /* 0x000000bb00bb7308 */ /* 0x000fe20000000800 */
[C---:B------:R-:W-:Y:S02]  /*1eae0*/  FMUL.FTZ R31, R2.reuse, R107 ;  /* 0x0000006b021f7220 */ /* 0x040fe40000410000 */
[----:B------:R-:W1:Y:S01]  /*1eaf0*/  LDSM.16.MT88.4 R104, [R209+0xe000] ;  /* 0x00e00000d168783b */ /* 0x000e620000004200 */
[C---:B------:R-:W-:Y:S02]  /*1eb00*/  FMUL.FTZ R56, R3.reuse, R56 ;  /* 0x0000003803387220 */ /* 0x040fe40000410000 */
[C---:B------:R-:W-:Y:S02]  /*1eb10*/  FMUL.FTZ R57, R3.reuse, R57 ;  /* 0x0000003903397220 */ /* 0x040fe40000410000 */
[C---:B--2---:R-:W-:Y:S02]  /*1eb20*/  HMMA.16816.F32.BF16 R28, R128.reuse, R120, R28 ;  /* 0x00000078801c723c */ /* 0x044fe4000004181c */
[----:B------:R-:W-:Y:S01]  /*1eb30*/  MUFU.EX2 R230, R230 ;  /* 0x000000e600e67308 */ /* 0x000fe20000000800 */
[C---:B------:R-:W-:Y:S02]  /*1eb40*/  FMUL.FTZ R62, R2.reuse, R62 ;  /* 0x0000003e023e7220 */ /* 0x040fe40000410000 */
[C---:B------:R-:W-:Y:S02]  /*1eb50*/  FMUL.FTZ R63, R2.reuse, R63 ;  /* 0x0000003f023f7220 */ /* 0x040fe40000410000 */
[C---:B------:R-:W-:Y:S01]  /*1eb60*/  FMUL.FTZ R60, R3.reuse, R60 ;  /* 0x0000003c033c7220 */ /* 0x040fe20000410000 */
[C---:B------:R-:W-:Y:S01]  /*1eb70*/  HMMA.16816.F32.BF16 R32, R128.reuse, R122, R32 ;  /* 0x0000007a8020723c */ /* 0x040fe20000041820 */
[----:B------:R-:W-:Y:S03]  /*1eb80*/  LDSM.16.MT88.4 R120, [R207+0xc800] ;  /* 0x00c80000cf78783b */ /* 0x000fe60000004200 */
[C---:B------:R-:W-:Y:S01]  /*1eb90*/  FMUL.FTZ R61, R3.reuse, R61 ;  /* 0x0000003d033d7220 */ /* 0x040fe20000410000 */
[----:B------:R-:W-:Y:S01]  /*1eba0*/  MUFU.EX2 R231, R231 ;  /* 0x000000e700e77308 */ /* 0x000fe20000000800 */
[C---:B------:R-:W-:Y:S02]  /*1ebb0*/  FMUL.FTZ R66, R2.reuse, R66 ;  /* 0x0000004202427220 */ /* 0x040fe40000410000 */
[C---:B----4-:R-:W-:Y:S04]  /*1ebc0*/  HMMA.16816.F32.BF16 R36, R128.reuse, R112, R36 ;  /* 0x000000708024723c */ /* 0x050fe80000041824 */
[C---:B------:R-:W-:Y:S02]  /*1ebd0*/  FMUL.FTZ R67, R2.reuse, R67 ;  /* 0x0000004302437220 */ /* 0x040fe40000410000 */
[C---:B------:R-:W-:Y:S01]  /*1ebe0*/  FMUL.FTZ R64, R3.reuse, R64 ;  /* 0x0000004003407220 */ /* 0x040fe20000410000 */
[----:B------:R-:W-:Y:S01]  /*1ebf0*/  MUFU.EX2 R232, R232 ;  /* 0x000000e800e87308 */ /* 0x000fe20000000800 */
[C---:B------:R-:W-:Y:S01]  /*1ec00*/  HMMA.16816.F32.BF16 R40, R128.reuse, R114, R40 ;  /* 0x000000728028723c */ /* 0x040fe20000041828 */
[----:B------:R-:W-:Y:S03]  /*1ec10*/  LDSM.16.MT88.4 R112, [R210+0xc800] ;  /* 0x00c80000d270783b */ /* 0x000fe60000004200 */
[C---:B------:R-:W-:Y:S02]  /*1ec20*/  FMUL.FTZ R65, R3.reuse, R65 ;  /* 0x0000004103417220 */ /* 0x040fe40000410000 */
        /* <DEDUP_REMOVED lines=25> */
[----:B------:R-:W4:Y:S01]  /*1edc0*/  LDSM.16.MT88.4 R108, [R208+0x10000] ;  /* 0x01000000d06c783b */ /* 0x000f220000004200 */
[----:B------:R-:W3:Y:S02]  /*1edd0*/  MUFU.EX2 R237, R237 ;  /* 0x000000ed00ed7308 */ /* 0x000ee40000000800 */
[C---:B------:R-:W-:Y:S02]  /*1ede0*/  FMUL.FTZ R83, R2.reuse, R83 ;  /* 0x0000005302537220 */ /* 0x040fe40000410000 */
[C---:B------:R-:W-:Y:S02]  /*1edf0*/  FMUL.FTZ R80, R3.reuse, R80 ;  /* 0x0000005003507220 */ /* 0x040fe40000410000 */
[C---:B------:R-:W-:Y:S01]  /*1ee00*/  FMUL.FTZ R81, R3.reuse, R81 ;  /* 0x0000005103517220 */ /* 0x040fe20000410000 */
[C---:B-1----:R-:W-:Y:S03]  /*1ee10*/  HMMA.16816.F32.BF16 R68, R128.reuse, R104, R68 ;  /* 0x000000688044723c */ /* 0x042fe60000041844 */
[C---:B------:R-:W-:Y:S01]  /*1ee20*/  FMUL.FTZ R86, R2.reuse, R86 ;  /* 0x0000005602567220 */ /* 0x040fe20000410000 */
[----:B------:R-:W-:Y:S01]  /*1ee30*/  MUFU.EX2 R239, R239 ;  /* 0x000000ef00ef7308 */ /* 0x000fe20000000800 */
[C---:B------:R-:W-:Y:S02]  /*1ee40*/  FMUL.FTZ R87, R2.reuse, R87 ;  /* 0x0000005702577220 */ /* 0x040fe40000410000 */
[C---:B------:R-:W-:Y:S01]  /*1ee50*/  FMUL.FTZ R84, R3.reuse, R84 ;  /* 0x0000005403547220 */ /* 0x040fe20000410000 */
[C---:B------:R-:W-:Y:S01]  /*1ee60*/  HMMA.16816.F32.BF16 R72, R128.reuse, R106, R72 ;  /* 0x0000006a8048723c */ /* 0x040fe20000041848 */
[----:B------:R-:W1:Y:S03]  /*1ee70*/  LDSM.16.MT88.4 R104, [R207+0x10000] ;  /* 0x01000000cf68783b */ /* 0x000e660000004200 */
[C---:B------:R-:W-:Y:S02]  /*1ee80*/  FMUL.FTZ R85, R3.reuse, R85 ;  /* 0x0000005503557220 */ /* 0x040fe40000410000 */
[C---:B------:R-:W-:Y:S01]  /*1ee90*/  FMUL.FTZ R90, R2.reuse, R90 ;  /* 0x0000005a025a7220 */ /* 0x040fe20000410000 */
[----:B------:R-:W-:Y:S01]  /*1eea0*/  MUFU.EX2 R240, R240 ;  /* 0x000000f000f07308 */ /* 0x000fe20000000800 */
[C---:B--2---:R-:W-:Y:S04]  /*1eeb0*/  HMMA.16816.F32.BF16 R76, R128.reuse, R100, R76 ;  /* 0x00000064804c723c */ /* 0x044fe8000004184c */
[----:B------:R-:W-:Y:S02]  /*1eec0*/  FMUL.FTZ R91, R2, R91 ;  /* 0x0000005b025b7220 */ /* 0x000fe40000410000 */
[----:B------:R-:W-:Y:S01]  /*1eed0*/  FMUL.FTZ R88, R3, R88 ;  /* 0x0000005803587220 */ /* 0x000fe20000410000 */
[----:B------:R-:W-:Y:S01]  /*1eee0*/  F2FP.BF16.PACK_AB R101, R179, R178 ;  /* 0x000000b2b365723e */ /* 0x000fe200000010ff */
[C---:B------:R-:W-:Y:S04]  /*1eef0*/  HMMA.16816.F32.BF16 R80, R128.reuse, R102, R80 ;  /* 0x000000668050723c */ /* 0x040fe80000041850 */
[----:B------:R-:W-:Y:S01]  /*1ef00*/  FMUL.FTZ R89, R3, R89 ;  /* 0x0000005903597220 */ /* 0x000fe20000410000 */
[----:B---3--:R-:W-:Y:S01]  /*1ef10*/  F2FP.BF16.PACK_AB R100, R182, R183 ;  /* 0x000000b7b664723e */ /* 0x008fe200000010ff */
[C---:B------:R-:W-:Y:S01]  /*1ef20*/  FMUL.FTZ R94, R2.reuse, R94 ;  /* 0x0000005e025e7220 */ /* 0x040fe20000410000 */
[----:B------:R-:W-:Y:S01]  /*1ef30*/  F2FP.BF16.PACK_AB R103, R181, R180 ;  /* 0x000000b4b567723e */ /* 0x000fe200000010ff */
[C---:B----4-:R-:W-:Y:S04]  /*1ef40*/  HMMA.16816.F32.BF16 R84, R128.reuse, R108, R84 ;  /* 0x0000006c8054723c */ /* 0x050fe80000041854 */
[C---:B------:R-:W-:Y:S01]  /*1ef50*/  FMUL.FTZ R95, R2.reuse, R95 ;  /* 0x0000005f025f7220 */ /* 0x040fe20000410000 */
[----:B-----5:R-:W-:Y:S01]  /*1ef60*/  F2FP.BF16.PACK_AB R102, R185, R184 ;  /* 0x000000b8b966723e */ /* 0x020fe200000010ff */
[C---:B------:R-:W-:Y:S02]  /*1ef70*/  FMUL.FTZ R92, R3.reuse, R92 ;  /* 0x0000005c035c7220 */ /* 0x040fe40000410000 */
[C---:B------:R-:W-:Y:S01]  /*1ef80*/  HMMA.16816.F32.BF16 R88, R128.reuse, R110, R88 ;  /* 0x0000006e8058723c */ /* 0x040fe20000041858 */
[----:B------:R-:W2:Y:S03]  /*1ef90*/  LDSM.16.MT88.4 R108, [R208+0xc800] ;  /* 0x00c80000d06c783b */ /* 0x000ea60000004200 */
[C---:B------:R-:W-:Y:S02]  /*1efa0*/  FMUL.FTZ R93, R3.reuse, R93 ;  /* 0x0000005d035d7220 */ /* 0x040fe40000410000 */
[C---:B------:R-:W-:Y:S02]  /*1efb0*/  FMUL.FTZ R98, R2.reuse, R98 ;  /* 0x0000006202627220 */ /* 0x040fe40000410000 */
[----:B------:R-:W-:Y:S03]  /*1efc0*/  FMUL.FTZ R99, R2, R99 ;  /* 0x0000006302637220 */ /* 0x000fe60000410000 */
[C---:B-1----:R-:W-:Y:S03]  /*1efd0*/  HMMA.16816.F32.BF16 R92, R128.reuse, R104, R92 ;  /* 0x00000068805c723c */ /* 0x042fe6000004185c */
[C---:B------:R-:W-:Y:S02]  /*1efe0*/  FMUL.FTZ R96, R3.reuse, R96 ;  /* 0x0000006003607220 */ /* 0x040fe40000410000 */
[----:B------:R-:W-:Y:S02]  /*1eff0*/  FMUL.FTZ R97, R3, R97 ;  /* 0x0000006103617220 */ /* 0x000fe40000410000 */
[-CC-:B------:R-:W-:Y:S02]  /*1f000*/  FFMA.FTZ R238, R138, R134.reuse, -R155.reuse ;  /* 0x000000868aee7223 */ /* 0x180fe4000001089b */
[-C--:B------:R-:W-:Y:S02]  /*1f010*/  FFMA.FTZ R155, R149, R134.reuse, -R155 ;  /* 0x00000086959b7223 */ /* 0x080fe4000001089b */
[----:B------:R-:W-:Y:S01]  /*1f020*/  LDSM.16.MT88.4 R148, [R210+0xf800] ;  /* 0x00f80000d294783b */ /* 0x000fe20000004200 */
[----:B------:R-:W-:Y:S01]  /*1f030*/  HMMA.16816.F32.BF16 R96, R128, R106, R96 ;  /* 0x0000006a8060723c */ /* 0x000fe20000041860 */
[----:B------:R-:W1:Y:S02]  /*1f040*/  MUFU.EX2 R241, R155 ;  /* 0x0000009b00f17308 */ /* 0x000e640000000800 */
[--C-:B------:R-:W-:Y:S01]  /*1f050*/  FFMA.FTZ R242, R137, R134, -R139.reuse ;  /* 0x0000008689f27223 */ /* 0x100fe2000001088b */
[----:B------:R-:W-:Y:S01]  /*1f060*/  F2FP.BF16.PACK_AB R137, R237, R236 ;  /* 0x000000eced89723e */ /* 0x000fe200000010ff */
[----:B------:R-:W-:Y:S02]  /*1f070*/  FFMA.FTZ R139, R135, R134, -R139 ;  /* 0x00000086878b7223 */ /* 0x000fe4000001088b */
[----:B------:R-:W3:Y:S01]  /*1f080*/  LDSM.16.MT88.4 R104, [R207+0xe800] ;  /* 0x00e80000cf68783b */ /* 0x000ee20000004200 */
[C---:B------:R-:W-:Y:S03]  /*1f090*/  HMMA.16816.F32.BF16 R4, R100.reuse, R112, R4 ;  /* 0x000000706404723c */ /* 0x040fe60000041804 */
[----:B------:R-:W4:Y:S02]  /*1f0a0*/  MUFU.EX2 R238, R238 ;  /* 0x000000ee00ee7308 */ /* 0x000f240000000800 */
[----:B------:R-:W-:Y:S02]  /*1f0b0*/  FFMA.FTZ R177, R3, R228, R177 ;  /* 0x000000e403b17223 */ /* 0x000fe400000100b1 */
[----:B------:R-:W-:Y:S01]  /*1f0c0*/  LDSM.16.MT88.4 R128, [R209+0xf000] ;  /* 0x00f00000d180783b */ /* 0x000fe20000004200 */
[C---:B------:R-:W-:Y:S04]  /*1f0d0*/  HMMA.16816.F32.BF16 R8, R100.reuse, R114, R8 ;  /* 0x000000726408723c */ /* 0x040fe80000041808 */
[----:B------:R-:W-:Y:S01]  /*1f0e0*/  FFMA.FTZ R173, R2, R229, R173 ;  /* 0x000000e502ad7223 */ /* 0x000fe200000100ad */
[----:B------:R-:W-:Y:S01]  /*1f0f0*/  MUFU.EX2 R242, R242 ;  /* 0x000000f200f27308 */ /* 0x000fe20000000800 */
[----:B------:R-:W-:Y:S01]  /*1f100*/  IADD3 R2, R226, -0x1, RZ ;  /* 0xffffffffe2027810 */ /* 0x000fe20007ffe0ff */
[----:B------:R-:W-:Y:S01]  /*1f110*/  LDSM.16.MT88.4 R112, [R209+0x10800] ;  /* 0x01080000d170783b */ /* 0x000fe20000004200 */
[C---:B------:R-:W-:Y:S04]  /*1f120*/  HMMA.16816.F32.BF16 R12, R100.reuse, R116, R12 ;  /* 0x00000074640c723c */ /* 0x040fe8000004180c */
[----:B-1----:R-:W-:Y:S01]  /*1f130*/  F2FP.BF16.PACK_AB R138, R241, R240 ;  /* 0x000000f0f18a723e */ /* 0x002fe200000010ff */
[----:B------:R-:W-:Y:S01]  /*1f140*/  FADD.FTZ R176, R176, R177 ;  /* 0x000000b1b0b07221 */ /* 0x000fe20000010000 */
[----:B------:R-:W-:Y:S01]  /*1f150*/  MOV R226, R2 ;  /* 0x0000000200e27202 */ /* 0x000fe20000000f00 */
[----:B------:R-:W-:Y:S01]  /*1f160*/  LDSM.16.MT88.4 R152, [R209+0xf800] ;  /* 0x00f80000d198783b */ /* 0x000fe20000004200 */
[C---:B------:R-:W-:Y:S01]  /*1f170*/  HMMA.16816.F32.BF16 R16, R100.reuse, R118, R16 ;  /* 0x000000766410723c */ /* 0x040fe20000041810 */
[----:B------:R-:W1:Y:S03]  /*1f180*/  MUFU.EX2 R135, R139 ;  /* 0x0000008b00877308 */ /* 0x000e660000000800 */
[----:B----4-:R-:W-:Y:S01]  /*1f190*/  F2FP.BF16.PACK_AB R136, R239, R238 ;  /* 0x000000eeef88723e */ /* 0x010fe200000010ff */
[----:B------:R-:W-:Y:S02]  /*1f1a0*/  FADD.FTZ R172, R172, R173 ;  /* 0x000000adacac7221 */ /* 0x000fe40000010000 */
[----:B------:R-:W-:Y:S01]  /*1f1b0*/  LDSM.16.MT88.4 R116, [R208+0x10800] ;  /* 0x01080000d074783b */ /* 0x000fe20000004200 */
[C---:B--2---:R-:W-:Y:S04]  /*1f1c0*/  HMMA.16816.F32.BF16 R20, R100.reuse, R108, R20 ;  /* 0x0000006c6414723c */ /* 0x044fe80000041814 */
[----:B------:R-:W-:Y:S02]  /*1f1d0*/  FADD.FTZ R175, R175, R176 ;  /* 0x000000b0afaf7221 */ /* 0x000fe40000010000 */
[----:B------:R-:W-:Y:S02]  /*1f1e0*/  FADD.FTZ R3, R171, R172 ;  /* 0x000000acab037221 */ /* 0x000fe40000010000 */
[C---:B------:R-:W-:Y:S01]  /*1f1f0*/  HMMA.16816.F32.BF16 R24, R100.reuse, R110, R24 ;  /* 0x0000006e6418723c */ /* 0x040fe20000041818 */
[----:B------:R-:W2:Y:S03]  /*1f200*/  LDSM.16.MT88.4 R108, [R210+0x10800] ;  /* 0x01080000d26c783b */ /* 0x000ea60000004200 */
[----:B------:R-:W-:Y:S02]  /*1f210*/  FADD.FTZ R174, R174, R175 ;  /* 0x000000afaeae7221 */ /* 0x000fe40000010000 */
[----:B------:R-:W-:Y:S02]  /*1f220*/  FADD.FTZ R3, R170, R3 ;  /* 0x00000003aa037221 */ /* 0x000fe40000010000 */
[C---:B------:R-:W-:Y:S04]  /*1f230*/  HMMA.16816.F32.BF16 R28, R100.reuse, R120, R28 ;  /* 0x00000078641c723c */ /* 0x040fe8000004181c */
[----:B-1----:R-:W-:Y:S01]  /*1f240*/  F2FP.BF16.PACK_AB R139, R135, R242 ;  /* 0x000000f2878b723e */ /* 0x002fe200000010ff */
[----:B------:R-:W-:Y:S02]  /*1f250*/  FADD.FTZ R183, R183, R174 ;  /* 0x000000aeb7b77221 */ /* 0x000fe40000010000 */
[----:B------:R-:W-:Y:S01]  /*1f260*/  FADD.FTZ R178, R178, R3 ;  /* 0x00000003b2b27221 */ /* 0x000fe20000010000 */
[C---:B------:R-:W-:Y:S01]  /*1f270*/  HMMA.16816.F32.BF16 R32, R100.reuse, R122, R32 ;  /* 0x0000007a6420723c */ /* 0x040fe20000041820 */
[----:B------:R-:W-:Y:S03]  /*1f280*/  LDSM.16.MT88.4 R120, [R209+0xd000] ;  /* 0x00d00000d178783b */ /* 0x000fe60000004200 */
[----:B------:R-:W-:Y:S01]  /*1f290*/  MOV R3, R132 ;  /* 0x0000008400037202 */ /* 0x000fe20000000f00 */
[----:B------:R-:W-:Y:S02]  /*1f2a0*/  FADD.FTZ R183, R182, R183 ;  /* 0x000000b7b6b77221 */ /* 0x000fe40000010000 */
[----:B------:R-:W-:Y:S01]  /*1f2b0*/  FADD.FTZ R179, R179, R178 ;  /* 0x000000b2b3b37221 */ /* 0x000fe20000010000 */
[C---:B------:R-:W-:Y:S04]  /*1f2c0*/  HMMA.16816.F32.BF16 R36, R100.reuse, R124, R36 ;  /* 0x0000007c6424723c */ /* 0x040fe80000041824 */
[----:B------:R-:W-:Y:S02]  /*1f2d0*/  FADD.FTZ R184, R184, R183 ;  /* 0x000000b7b8b87221 */ /* 0x000fe40000010000 */
[----:B------:R-:W-:Y:S02]  /*1f2e0*/  FADD.FTZ R180, R180, R179 ;  /* 0x000000b3b4b47221 */ /* 0x000fe40000010000 */
[C---:B------:R-:W-:Y:S01]  /*1f2f0*/  HMMA.16816.F32.BF16 R40, R100.reuse, R126, R40 ;  /* 0x0000007e6428723c */ /* 0x040fe20000041828 */
[----:B------:R-:W-:Y:S03]  /*1f300*/  LDSM.16.MT88.4 R124, [R207+0xd000] ;  /* 0x00d00000cf7c783b */ /* 0x000fe60000004200 */
[----:B------:R-:W-:Y:S02]  /*1f310*/  FADD.FTZ R185, R185, R184 ;  /* 0x000000b8b9b97221 */ /* 0x000fe40000010000 */
[----:B------:R-:W-:Y:S02]  /*1f320*/  FADD.FTZ R181, R181, R180 ;  /* 0x000000b4b5b57221 */ /* 0x000fe40000010000 */
        /* <DEDUP_REMOVED lines=8> */
[----:B------:R-:W1:Y:S07]  /*1f3b0*/  LDSM.16.MT88.4 R104, [R207+0x10800] ;  /* 0x01080000cf68783b */ /* 0x000e6e0000004200 */
[C---:B--2---:R-:W-:Y:S08]  /*1f3c0*/  HMMA.16816.F32.BF16 R68, R100.reuse, R108, R68 ;  /* 0x0000006c6444723c */ /* 0x044ff00000041844 */
        /* <DEDUP_REMOVED lines=20> */
[C---:B--2---:R-:W-:Y:S03]  /*1f510*/  HMMA.16816.F32.BF16 R4, R100.reuse, R108, R4 ;  /* 0x0000006c6404723c */ /* 0x044fe60000041804 */
[----:B------:R-:W-:Y:S02]  /*1f520*/  FADD.FTZ R234, R234, R233 ;  /* 0x000000e9eaea7221 */ /* 0x000fe40000010000 */
[----:B------:R-:W-:Y:S02]  /*1f530*/  FADD.FTZ R231, R231, R230 ;  /* 0x000000e6e7e77221 */ /* 0x000fe40000010000 */
[----:B------:R-:W-:Y:S01]  /*1f540*/  FADD.FTZ R235, R235, R234 ;  /* 0x000000eaebeb7221 */ /* 0x000fe20000010000 */
[C---:B------:R-:W-:Y:S01]  /*1f550*/  HMMA.16816.F32.BF16 R8, R100.reuse, R110, R8 ;  /* 0x0000006e6408723c */ /* 0x040fe20000041808 */
[----:B------:R-:W2:Y:S03]  /*1f560*/  LDSM.16.MT88.4 R108, [R210+0x11000] ;  /* 0x01100000d26c783b */ /* 0x000ea60000004200 */
[----:B------:R-:W-:Y:S02]  /*1f570*/  FADD.FTZ R238, R238, R235 ;  /* 0x000000ebeeee7221 */ /* 0x000fe40000010000 */
[----:B------:R-:W-:Y:S02]  /*1f580*/  FADD.FTZ R236, R236, R231 ;  /* 0x000000e7ecec7221 */ /* 0x000fe40000010000 */
[C---:B------:R-:W-:Y:S04]  /*1f590*/  HMMA.16816.F32.BF16 R12, R100.reuse, R120, R12 ;  /* 0x00000078640c723c */ /* 0x040fe8000004180c */
[----:B------:R-:W-:Y:S02]  /*1f5a0*/  FADD.FTZ R239, R239, R238 ;  /* 0x000000eeefef7221 */ /* 0x000fe40000010000 */
[----:B------:R-:W-:Y:S02]  /*1f5b0*/  FADD.FTZ R237, R237, R236 ;  /* 0x000000eceded7221 */ /* 0x000fe40000010000 */
[C---:B------:R-:W-:Y:S04]  /*1f5c0*/  HMMA.16816.F32.BF16 R16, R100.reuse, R122, R16 ;  /* 0x0000007a6410723c */ /* 0x040fe80000041810 */
[----:B------:R-:W-:Y:S02]  /*1f5d0*/  FADD.FTZ R228, R240, R239 ;  /* 0x000000eff0e47221 */ /* 0x000fe40000010000 */
[----:B------:R-:W-:Y:S02]  /*1f5e0*/  FADD.FTZ R242, R242, R237 ;  /* 0x000000edf2f27221 */ /* 0x000fe40000010000 */
[C---:B---3--:R-:W-:Y:S04]  /*1f5f0*/  HMMA.16816.F32.BF16 R20, R100.reuse, R112, R20 ;  /* 0x000000706414723c */ /* 0x048fe80000041814 */
[----:B------:R-:W-:Y:S02]  /*1f600*/  FADD.FTZ R228, R241, R228 ;  /* 0x000000e4f1e47221 */ /* 0x000fe40000010000 */
[----:B------:R-:W-:Y:S02]  /*1f610*/  FADD.FTZ R229, R135, R242 ;  /* 0x000000f287e57221 */ /* 0x000fe40000010000 */
        /* <DEDUP_REMOVED lines=51> */
[----:B------:R-:W-:Y:S07]  /*1f950*/  HMMA.16816.F32.BF16 R96, R136, R14, R96 ;  /* 0x0000000e8860723c */ /* 0x000fee0000041860 */
[----:B------:R-:W-:Y:S01]  /*1f960*/  MOV R136, R133 ;  /* 0x0000008500887202 */ /* 0x000fe20000000f00 */
[----:B------:R-:W-:-:S05]  /*1f970*/  @P0 BRA `(.L_x_3233) ;  /* 0xffffbec000000947 */ /* 0x000fca000383ffff */
.L_x_3224:
        /* <DEDUP_REMOVED lines=11> */
.L_x_3247:
[----:B--23--:R-:W-:Y:S01]  /*1fa30*/  FADD.FTZ R228, R5, R228 ;  /* 0x000000e405e47221 */ /* 0x00cfe20000010000 */
[----:B------:R-:W-:Y:S05]  /*1fa40*/  BRA.DIV ~URZ, `(.L_x_3235) ;  /* 0x00001be27f007947 */ /* 0x000fea000b800000 */
[----:B------:R-:W2:Y:S04]  /*1fa50*/  SHFL.BFLY PT, R8, R229, 0x2, 0x1f ;  /* 0x0c401f00e5087f89 */ /* 0x000ea800000e0000 */
[----:B------:R-:W3:Y:S01]  /*1fa60*/  SHFL.BFLY PT, R9, R228, 0x1, 0x1f ;  /* 0x0c201f00e4097f89 */ /* 0x000ee200000e0000 */
[----:B--2---:R-:W-:Y:S02]  /*1fa70*/  FADD.FTZ R8, R8, R229 ;  /* 0x000000e508087221 */ /* 0x004fe40000010000 */
[----:B---3--:R-:W-:-:S03]  /*1fa80*/  FADD.FTZ R9, R228, R9 ;  /* 0x00000009e4097221 */ /* 0x008fc60000010000 */
[----:B------:R2:W3:Y:S04]  /*1fa90*/  SHFL.BFLY PT, R5, R8, 0x1, 0x1f ;  /* 0x0c201f0008057f89 */ /* 0x0004e800000e0000 */
.L_x_3248:
        /* <DEDUP_REMOVED lines=266> */
.L_x_3237:
[----:B------:R-:W-:Y:S02]  /*20b40*/  ULDC.64 UR4, c[0x0][0x118] ;  /* 0x0000460000047ab9 */ /* 0x000fe40000000a00 */
[----:B------:R-:W2:Y:S04]  /*20b50*/  LD.E R2, [R6.64+0x60] ;  /* 0x0000600406027980 */ /* 0x000ea8000c101900 */
[----:B------:R-:W3:Y:S01]  /*20b60*/  LD.E R14, [R6.64+0xb4] ;  /* 0x0000b404060e7980 */ /* 0x000ee2000c101900 */
[----:B--2---:R-:W-:-:S04]  /*20b70*/  IMAD R217, R2, R217, R220 ;  /* 0x000000d902d97224 */ /* 0x004fc800078e02dc */
[----:B---3--:R-:W-:Y:S02]  /*20b80*/  IMAD R14, R14, R217, RZ ;  /* 0x000000d90e0e7224 */ /* 0x008fe400078e02ff */
.L_x_3238:
[----:B------:R-:W-:Y:S05]  /*20b90*/  BSYNC B0 ;  /* 0x0000000000007941 */ /* 0x000fea0003800000 */
.L_x_3236:
        /* <DEDUP_REMOVED lines=48> */
.L_x_3240:
[----:B---34-:R-:W-:Y:S05]  /*20ea0*/  BSYNC B0 ;  /* 0x0000000000007941 */ /* 0x018fea0003800000 */
.L_x_3239:
        /* <DEDUP_REMOVED lines=45> */
.L_x_3242:
[----:B------:R-:W-:Y:S05]  /*21180*/  BSYNC B0 ;  /* 0x0000000000007941 */ /* 0x000fea0003800000 */
.L_x_3241:
        /* <DEDUP_REMOVED lines=21> */
.L_x_3244:
[----:B------:R-:W-:Y:S05]  /*212e0*/  BSYNC B0 ;  /* 0x0000000000007941 */ /* 0x000fea0003800000 */
.L_x_3243:
        /* <DEDUP_REMOVED lines=21> */
.L_x_3246:
[----:B------:R-:W-:Y:S05]  /*21440*/  BSYNC B0 ;  /* 0x0000000000007941 */ /* 0x000fea0003800000 */
.L_x_3245:
[----:B------:R-:W-:-:S04]  /*21450*/  IADD3 R0, R9, 0x30, RZ ;  /* 0x0000003009007810 */ /* 0x000fc80007ffe0ff */
[----:B------:R-:W-:Y:S01]  /*21460*/  ISETP.GE.AND P0, PT, R0, R219, PT ;  /* 0x000000db0000720c */ /* 0x000fe20003f06270 */
[----:B------:R-:W-:-:S12]  /*21470*/  IMAD.MOV.U32 R219, RZ, RZ, 0x0 ;  /* 0x00000000ffdb7424 */ /* 0x000fd800078e00ff */
[----:B------:R-:W-:Y:S05]  /*21480*/  @P0 RET.REL.NODEC R218 `(_ZN5flash24flash_fwd_splitkv_kernelI23Flash_fwd_kernel_traitsILi192ELi64ELi64ELi4ELb0ELb0EN7cutlass10bfloat16_tE19Flash_kernel_traitsILi192ELi64ELi64ELi4ES3_EELb1ELb0ELb1ELb0ELb0ELb1ELb0ELb1EEEvNS_16Flash_fwd_paramsE) ;  /* 0xfffdeb70da000950 */ /* 0x000fea0003c3ffff */
        /* <DEDUP_REMOVED lines=17> */
[----:B------:R-:W-:Y:S05]  /*215a0*/  @P0 RET.REL.NODEC R218 `(_ZN5flash24flash_fwd_splitkv_kernelI23Flash_fwd_kernel_traitsILi192ELi64ELi64ELi4ELb0ELb0EN7cutlass10bfloat16_tE19Flash_kernel_traitsILi192ELi64ELi64ELi4ES3_EELb1ELb0ELb1ELb0ELb0ELb1ELb0ELb1EEEvNS_16Flash_fwd_paramsE) ;  /* 0xfffdea50da000950 */ /* 0x000fea0003c3ffff */
[----:B------:R-:W-:Y:S01]  /*215b0*/  MOV R219, 0x0 ;  /* 0x0000000000db7802 */ /* 0x000fe20000000f00 */
[----:B------:R-:W-:-:S02]  /*215c0*/  ULDC.64 UR4, c[0x0][0x118] ;  /* 0x0000460000047ab9 */ /* 0x000fc40000000a00 */
[----:B------:R3:W-:Y:S01]  /*215d0*/  ST.E.128 [R4.64+0x100], R60 ;  /* 0x0001003c04007985 */ /* 0x0007e2000c101d04 */
[----:B------:R-:W-:Y:S05]  /*215e0*/  RET.REL.NODEC R218 `(_ZN5flash24flash_fwd_splitkv_kernelI23Flash_fwd_kernel_traitsILi192ELi64ELi64ELi4ELb0ELb0EN7cutlass10bfloat16_tE19Flash_kernel_traitsILi192ELi64ELi64ELi4ES3_EELb1ELb0ELb1ELb0ELb0ELb1ELb0ELb1EEEvNS_16Flash_fwd_paramsE) ;  /* 0xfffdea10da007950 */ /* 0x000fea0003c3ffff */
.L_x_3234:
[----:B------:R-:W-:Y:S02]  /*215f0*/  MOV R5, 0x2 ;  /* 0x0000000200057802 */ /* 0x000fe40000000f00 */
[----:B------:R-:W-:Y:S02]  /*21600*/  MOV R4, 0x21620 ;  /* 0x0002162000047802 */ /* 0x000fe40000000f00 */
[----:B-1---5:R-:W-:Y:S05]  /*21610*/  CALL.REL.NOINC `($__internal_21_$__cuda_sm70_shflsync_bfly_p) ;  /* 0x000000f000007944 */ /* 0x022fea0003c00000 */
[----:B-12---:R-:W-:Y:S05]  /*21620*/  BRA `(.L_x_3247) ;  /* 0xffffe40000007947 */ /* 0x006fea000383ffff */
.L_x_3235:
[----:B------:R-:W-:Y:S02]  /*21630*/  MOV R5, 0x1 ;  /* 0x0000000100057802 */ /* 0x000fe40000000f00 */
[----:B------:R-:W-:Y:S02]  /*21640*/  MOV R4, 0x21660 ;  /* 0x0002166000047802 */ /* 0x000fe40000000f00 */
[----:B-1---5:R-:W-:Y:S05]  /*21650*/  CALL.REL.NOINC `($__internal_21_$__cuda_sm70_shflsync_bfly_p) ;  /* 0x000000b000007944 */ /* 0x022fea0003c00000 */
[----:B--2---:R-:W-:Y:S01]  /*21660*/  FADD.FTZ R9, R228, R5 ;  /* 0x00000005e4097221 */ /* 0x004fe20000010000 */
[----:B-1----:R-:W-:Y:S02]  /*21670*/  MOV R228, R229 ;  /* 0x000000e500e47202 */ /* 0x002fe40000000f00 */
[----:B------:R-:W-:Y:S02]  /*21680*/  MOV R5, 0x2 ;  /* 0x0000000200057802 */ /* 0x000fe40000000f00 */
[----:B------:R-:W-:-:S02]  /*21690*/  MOV R4, 0x216b0 ;  /* 0x000216b000047802 */ /* 0x000fc40000000f00 */
[----:B------:R-:W-:Y:S05]  /*216a0*/  CALL.REL.NOINC `($__internal_21_$__cuda_sm70_shflsync_bfly_p) ;  /* 0x0000006000007944 */ /* 0x000fea0003c00000 */
[----:B--2---:R-:W-:Y:S01]  /*216b0*/  FADD.FTZ R8, R229, R5 ;  /* 0x00000005e5087221 */ /* 0x004fe20000010000 */
[----:B------:R-:W-:-:S02]  /*216c0*/  MOV R5, 0x1 ;  /* 0x0000000100057802 */ /* 0x000fc40000000f00 */
[----:B------:R-:W-:Y:S02]  /*216d0*/  MOV R4, 0x21700 ;  /* 0x0002170000047802 */ /* 0x000fe40000000f00 */
[----:B-1----:R-:W-:Y:S02]  /*216e0*/  MOV R228, R8 ;  /* 0x0000000800e47202 */ /* 0x002fe40000000f00 */
[----:B------:R-:W-:Y:S05]  /*216f0*/  CALL.REL.NOINC `($__internal_21_$__cuda_sm70_shflsync_bfly_p) ;  /* 0x0000001000007944 */ /* 0x000fea0003c00000 */
[----:B-12---:R-:W-:Y:S05]  /*21700*/  BRA `(.L_x_3248) ;  /* 0xffffe39000007947 */ /* 0x006fea000383ffff */
        .weak           $__internal_21_$__cuda_sm70_shflsync_bfly_p
        .type           $__internal_21_$__cuda_sm70_shflsync_bfly_p,@function
        .size           $__internal_21_$__cuda_sm70_shflsync_bfly_p,(.L_x_4397 - $__internal_21_$__cuda_sm70_shflsync_bfly_p)
$__internal_21_$__cuda_sm70_shflsync_bfly_p:
[----:B------:R-:W-:Y:S01]  /*21710*/  MOV R10, R4 ;  /* 0x00000004000a7202 */ /* 0x000fe20000000f00 */
[----:B------:R-:W-:Y:S04]  /*21720*/  WARPSYNC R0 ;  /* 0x0000000000007348 */ /* 0x000fe80003800000 */
[----:B------:R-:W-:Y:S01]  /*21730*/  MOV R11, 0x0 ;  /* 0x00000000000b7802 */ /* 0x000fe20000000f00 */
[----:B------:R1:W2:Y:S03]  /*21740*/  SHFL.BFLY PT, R5, R228, R5, R3 ;  /* 0x0c000005e4057389 */ /* 0x0002a600000e0003 */
[----:B------:R-:W-:Y:S05]  /*21750*/  RET.REL.NODEC R10 `(_ZN5flash24flash_fwd_splitkv_kernelI23Flash_fwd_kernel_traitsILi192ELi64ELi64ELi4ELb0ELb0EN7cutlass10bfloat16_tE19Flash_kernel_traitsILi192ELi64ELi64ELi4ES3_EELb1ELb0ELb1ELb0ELb0ELb1ELb0ELb1EEEvNS_16Flash_fwd_paramsE) ;  /* 0xfffde8a00a007950 */ /* 0x000fea0003c3ffff */
.L_x_3249:
        /* <DEDUP_REMOVED lines=10> */
.L_x_4397:


//--------------------- .text._ZN5flash24flash_fwd_splitkv_kernelI23Flash_fwd_kernel_traitsILi192ELi64ELi64ELi4ELb0ELb0EN7cutlass10bfloat16_tE19Flash_kernel_traitsILi192ELi64ELi64ELi4ES3_EELb1ELb0ELb0ELb0ELb1ELb0ELb1ELb0EEEvNS_16Flash_fwd_paramsE --------------------------
	.section	.text._ZN5flash24flash_fwd_splitkv_kernelI23Flash_fwd_kernel_traitsILi192ELi64ELi64ELi4ELb0ELb0EN7cutlass10bfloat16_tE19Flash_kernel_traitsILi192ELi64ELi64ELi4ES3_EELb1ELb0ELb0ELb0ELb1ELb0ELb1ELb0EEEvNS_16Flash_fwd_paramsE,"ax",@progbits
	.sectioninfo	@"SHI_REGISTERS=230"
	.align	128
        .global         _ZN5flash24flash_fwd_splitkv_kernelI23Flash_fwd_kernel_traitsILi192ELi64ELi64ELi4ELb0ELb0EN7cutlass10bfloat16_tE19Flash_kernel_traitsILi192ELi64ELi64ELi4ES3_EELb1ELb0ELb0ELb0ELb1ELb0ELb1ELb0EEEvNS_16Flash_fwd_paramsE
        .type           _ZN5flash24flash_fwd_splitkv_kernelI23Flash_fwd_kernel_traitsILi192ELi64ELi64ELi4ELb0ELb0EN7cutlass10bfloat16_tE19Flash_kernel_traitsILi192ELi64ELi64ELi4ES3_EELb1ELb0ELb0ELb0ELb1ELb0ELb1ELb0EEEvNS_16Flash_fwd_paramsE,@function
        .size           _ZN5flash24flash_fwd_splitkv_kernelI23Flash_fwd_kernel_traitsILi192ELi64ELi64ELi4ELb0ELb0EN7cutlass10bfloat16_tE19Flash_kernel_traitsILi192ELi64ELi64ELi4ES3_EELb1ELb0ELb0ELb0ELb1ELb0ELb1ELb0EEEvNS_16Flash_fwd_paramsE,(.L_x_4436 - _ZN5flash24flash_fwd_splitkv_kernelI23Flash_fwd_kernel_traitsILi192ELi64ELi64ELi4ELb0ELb0EN7cutlass10bfloat16_tE19Flash_kernel_traitsILi192ELi64ELi64ELi4ES3_EELb1ELb0ELb0ELb0ELb1ELb0ELb1ELb0EEEvNS_16Flash_fwd_paramsE)
        .other          _ZN5flash24flash_fwd_splitkv_kernelI23Flash_fwd_kernel_traitsILi192ELi64ELi64ELi4ELb0ELb0EN7cutlass10bfloat16_tE19Flash_kernel_traitsILi192ELi64ELi64ELi4ES3_EELb1ELb0ELb0ELb0ELb1ELb0ELb1ELb0EEEvNS_16Flash_fwd_paramsE,@"STO_CUDA_ENTRY STV_DEFAULT"
_ZN5flash24flash_fwd_splitkv_kernelI23Flash_fwd_kernel_traitsILi192ELi64ELi64ELi4ELb0ELb0EN7cutlass10bfloat16_tE19Flash_kernel_traitsILi192ELi64ELi64ELi4ES3_EELb1ELb0ELb0ELb0ELb1ELb0ELb1ELb0EEEvNS_16Flash_fwd_paramsE:
.text._ZN5flash24flash_fwd_splitkv_kernelI23Flash_fwd_kernel_traitsILi192ELi64ELi64ELi4ELb0ELb0EN7cutlass10bfloat16_tE19Flash_kernel_traitsILi192ELi64ELi64ELi4ES3_EELb1ELb0ELb0ELb0ELb1ELb0ELb1ELb0EEEvNS_16Flash_fwd_paramsE:
[----:B------:R-:W-:Y:S02]  /*0000*/  MOV R1, c[0x0][0x28] ;  /* 0x00000a0000017a02 */ /* 0x000fe40000000f00 */
[----:B------:R-:W1:Y:S01]  /*0010*/  I2F.U32.RP R6, c[0x0][0x1c0] ;  /* 0x0000700000067b06 */ /* 0x000e620000209000 */
[----:B------:R-:W2:Y:S01]  /*0020*/  S2R R0, SR_CTAID.Z ;  /* 0x0000000000007919 */ /* 0x000ea20000002700 */
[----:B------:R-:W-:Y:S01]  /*0030*/  ISETP.NE.U32.AND P1, PT, RZ, c[0x0][0x1c0], PT ;  /* 0x00007000ff007a0c */ /* 0x000fe20003f25070 */
[----:B------:R-:W-:Y:S01]  /*0040*/  IMAD.MOV.U32 R11, RZ, RZ, -0x1 ;  /* 0xffffffffff0b7424 */ /* 0x000fe200078e00ff */
[----:B------:R-:W-:-:S04]  /*0050*/  ULDC.64 UR4, c[0x0][0x118] ;  /* 0x0000460000047ab9 */ /* 0x000fc80000000a00 */
[----:B-1----:R-:W1:Y:S02]  /*0060*/  MUFU.RCP R4, R6 ;  /* 0x0000000600047308 */ /* 0x002e640000001000 */
[----:B-1----:R-:W-:-:S06]  /*0070*/  IADD3 R4, R4, 0xffffffe, RZ ;  /* 0x0ffffffe04047810 */ /* 0x002fcc0007ffe0ff */
[----:B------:R-:W1:Y:S02]  /*0080*/  F2I.FTZ.U32.TRUNC.NTZ R3, R4 ;  /* 0x0000000400037305 */ /* 0x000e64000021f000 */
[----:B-1----:R-:W-:-:S04]  /*0090*/  IMAD.MOV R2, RZ, RZ, -R3 ;  /* 0x000000ffff027224 */ /* 0x002fc800078e0a03 */
[----:B------:R-:W-:Y:S02]  /*00a0*/  IMAD R5, R2, c[0x0][0x1c0], RZ ;  /* 0x0000700002057a24 */ /* 0x000fe400078e02ff */
[----:B------:R-:W-:-:S04]  /*00b0*/  IMAD.MOV.U32 R2, RZ, RZ, RZ ;  /* 0x000000ffff027224 */ /* 0x000fc800078e00ff */
[----:B------:R-:W-:Y:S02]  /*00c0*/  IMAD.HI.U32 R5, R3, R5, R2 ;  /* 0x0000000503057227 */ /* 0x000fe400078e0002 */
[----:B------:R-:W1:Y:S04]  /*00d0*/  LDC.U8 R2, c[0x0][0x312] ;  /* 0x0000c480ff027b82 */ /* 0x000e680000000000 */
[----:B--2---:R-:W-:-:S04]  /*00e0*/  IMAD.HI.U32 R204, R5, R0, RZ ;  /* 0x0000000005cc7227 */ /* 0x004fc800078e00ff */
[----:B------:R-:W-:-:S04]  /*00f0*/  IMAD.MOV R3, RZ, RZ, -R204 ;  /* 0x000000ffff037224 */ /* 0x000fc800078e0acc */
[----:B------:R-:W-:-:S05]  /*0100*/  IMAD R3, R3, c[0x0][0x1c0], R0 ;  /* 0x0000700003037a24 */ /* 0x000fca00078e0200 */
[----:B------:R-:W-:Y:S02]  /*0110*/  ISETP.GE.U32.AND P2, PT, R3, c[0x0][0x1c0], PT ;  /* 0x0000700003007a0c */ /* 0x000fe40003f46070 */
[----:B-1----:R-:W-:-:S11]  /*0120*/  ISETP.NE.AND P3, PT, R2, RZ, PT ;  /* 0x000000ff0200720c */ /* 0x002fd60003f65270 */
[----:B------:R-:W-:Y:S02]  /*0130*/  @P2 IADD3 R3, R3, -c[0x0][0x1c0], RZ ;  /* 0x8000700003032a10 */ /* 0x000fe40007ffe0ff */
[----:B------:R-:W-:Y:S02]  /*0140*/  @P2 IADD3 R204, R204, 0x1, RZ ;  /* 0x00000001cccc2810 */ /* 0x000fe40007ffe0ff */
[----:B------:R-:W-:Y:S01]  /*0150*/  ISETP.GE.U32.AND P0, PT, R3, c[0x0][0x1c0], PT ;  /* 0x0000700003007a0c */ /* 0x000fe20003f06070 */
[----:B------:R-:W-:Y:S01]  /*0160*/  IMAD.MOV.U32 R3, RZ, RZ, 0x4 ;  /* 0x00000004ff037424 */ /* 0x000fe200078e00ff */
        /* <DEDUP_REMOVED lines=19> */
[----:B------:R-:W4:Y:S04]  /*02a0*/  S2R R5, SR_CTAID.Y ;  /* 0x0000000000057919 */ /* 0x000f280000002600 */
[----:B------:R-:W1:Y:S01]  /*02b0*/  S2R R4, SR_TID.X ;  /* 0x0000000000047919 */ /* 0x000e620000002100 */
        /* <DEDUP_REMOVED lines=10> */
.L_x_3250:
[----:B-1-34-:R-:W-:Y:S02]  /*0360*/  MOV R0, c[0x0][0x218] ;  /* 0x0000860000007a02 */ /* 0x01afe40000000f00 */
.L_x_3251:
        /* <DEDUP_REMOVED lines=13> */
[----:B------:R-:W-:-:S03]  /*0440*/  IMAD.MOV.U32 R0, RZ, RZ, c[0x0][0x218] ;  /* 0x00008600ff007624 */ /* 0x000fc600078e00ff */
[----:B------:R-:W1:Y:S02]  /*0450*/  I2F.RP R6, R8 ;  /* 0x0000000800067306 */ /* 0x000e640000209400 */
[----:B------:R-:W-:-:S04]  /*0460*/  IADD3 R0, R0, 0x3f, RZ ;  /* 0x0000003f00007810 */ /* 0x000fc80007ffe0ff */
[----:B------:R-:W-:-:S04]  /*0470*/  SHF.R.S32.HI R9, RZ, 0x1f, R0 ;  /* 0x0000001fff097819 */ /* 0x000fc80000011400 */
[----:B------:R-:W-:-:S04]  /*0480*/  LEA.HI R9, R9, R0, RZ, 0x6 ;  /* 0x0000000009097211 */ /* 0x000fc800078f30ff */
[----:B------:R-:W-:Y:S01]  /*0490*/  LEA.HI.SX32 R9, R9, c[0x0][0x10], 0x1a ;  /* 0x0000040009097a11 */ /* 0x000fe200078fd2ff */
[----:B-1----:R-:W1:Y:S03]  /*04a0*/  MUFU.RCP R12, R6 ;  /* 0x00000006000c7308 */ /* 0x002e660000001000 */
[----:B------:R-:W-:-:S04]  /*04b0*/  IADD3 R9, R9, -0x1, RZ ;  /* 0xffffffff09097810 */ /* 0x000fc80007ffe0ff */
[----:B------:R-:W-:Y:S02]  /*04c0*/  IABS R0, R9 ;  /* 0x0000000900007213 */ /* 0x000fe40000000000 */
[----:B------:R-:W-:-:S04]  /*04d0*/  LOP3.LUT R9, R9, c[0x0][0x10], RZ, 0x3c, !PT ;  /* 0x0000040009097a12 */ /* 0x000fc800078e3cff */
[----:B------:R-:W-:Y:S02]  /*04e0*/  ISETP.GE.AND P0, PT, R9, RZ, PT ;  /* 0x000000ff0900720c */ /* 0x000fe40003f06270 */
[----:B------:R-:W-:Y:S02]  /*04f0*/  IADD3 R9, -R88, 0x7f, R89 ;  /* 0x0000007f58097810 */ /* 0x000fe40007ffe159 */
[----:B-1----:R-:W-:Y:S02]  /*0500*/  IADD3 R12, R12, 0xffffffe, RZ ;  /* 0x0ffffffe0c0c7810 */ /* 0x002fe40007ffe0ff */
[----:B------:R-:W-:Y:S02]  /*0510*/  IADD3 R9, R9, c[0x0][0x2e8], R84 ;  /* 0x0000ba0009097a10 */ /* 0x000fe40007ffe054 */
[----:B------:R-:W1:Y:S02]  /*0520*/  F2I.FTZ.U32.TRUNC.NTZ R13, R12 ;  /* 0x0000000c000d7305 */ /* 0x000e64000021f000 */
[----:B-1----:R-:W-:-:S02]  /*0530*/  IMAD.MOV R15, RZ, RZ, -R13 ;  /* 0x000000ffff0f7224 */ /* 0x002fc400078e0a0d */
[----:B------:R-:W-:Y:S02]  /*0540*/  IMAD.MOV.U32 R12, RZ, RZ, RZ ;  /* 0x000000ffff0c7224 */ /* 0x000fe400078e00ff */
[----:B------:R-:W-:-:S04]  /*0550*/  IMAD R6, R15, R8, RZ ;  /* 0x000000080f067224 */ /* 0x000fc800078e02ff */
[----:B------:R-:W-:-:S06]  /*0560*/  IMAD.HI.U32 R13, R13, R6, R12 ;  /* 0x000000060d0d7227 */ /* 0x000fcc00078e000c */
[----:B------:R-:W-:-:S04]  /*0570*/  IMAD.HI.U32 R6, R13, R0, RZ ;  /* 0x000000000d067227 */ /* 0x000fc800078e00ff */
[----:B------:R-:W-:-:S04]  /*0580*/  IMAD.MOV R13, RZ, RZ, -R6 ;  /* 0x000000ffff0d7224 */ /* 0x000fc800078e0a06 */
[----:B------:R-:W-:Y:S01]  /*0590*/  IMAD R13, R8, R13, R0 ;  /* 0x0000000d080d7224 */ /* 0x000fe200078e0200 */
[----:B------:R-:W-:-:S04]  /*05a0*/  SHF.R.S32.HI R0, RZ, 0x1f, R9 ;  /* 0x0000001fff007819 */ /* 0x000fc80000011409 */
[----:B------:R-:W-:Y:S02]  /*05b0*/  ISETP.GT.U32.AND P1, PT, R8, R13, PT ;  /* 0x0000000d0800720c */ /* 0x000fe40003f24070 */
[----:B------:R-:W-:-:S04]  /*05c0*/  LEA.HI R0, R0, R9, RZ, 0x6 ;  /* 0x0000000900007211 */ /* 0x000fc800078f30ff */
[----:B------:R-:W-:-:S07]  /*05d0*/  SHF.R.S32.HI R0, RZ, 0x6, R0 ;  /* 0x00000006ff007819 */ /* 0x000fce0000011400 */
[----:B------:R-:W-:Y:S01]  /*05e0*/  @!P1 IMAD.IADD R13, R13, 0x1, -R8 ;  /* 0x000000010d0d9824 */ /* 0x000fe200078e0a08 */
[----:B------:R-:W-:Y:S02]  /*05f0*/  @!P1 IADD3 R6, R6, 0x1, RZ ;  /* 0x0000000106069810 */ /* 0x000fe40007ffe0ff */
[----:B------:R-:W-:Y:S02]  /*0600*/  ISETP.NE.AND P1, PT, RZ, c[0x0][0x10], PT ;  /* 0x00000400ff007a0c */ /* 0x000fe40003f25270 */
[----:B------:R-:W-:Y:S02]  /*0610*/  ISETP.GE.U32.AND P2, PT, R13, R8, PT ;  /* 0x000000080d00720c */ /* 0x000fe40003f46070 */
[----:B------:R-:W-:-:S11]  /*0620*/  IADD3 R13, R84, 0x3f, RZ ;  /* 0x0000003f540d7810 */ /* 0x000fd60007ffe0ff */
[----:B------:R-:W-:-:S05]  /*0630*/  @P2 IADD3 R6, R6, 0x1, RZ ;  /* 0x0000000106062810 */ /* 0x000fca0007ffe0ff */
[----:B------:R-:W-:Y:S01]  /*0640*/  IMAD.MOV.U32 R8, RZ, RZ, R6 ;  /* 0x000000ffff087224 */ /* 0x000fe200078e0006 */
[----:B------:R-:W-:-:S03]  /*0650*/  SHF.R.S32.HI R6, RZ, 0x1f, R13 ;  /* 0x0000001fff067819 */ /* 0x000fc6000001140d */
[----:B------:R-:W-:Y:S01]  /*0660*/  @!P0 IMAD.MOV R8, RZ, RZ, -R8 ;  /* 0x000000ffff088224 */ /* 0x000fe200078e0a08 */
[----:B------:R-:W-:Y:S02]  /*0670*/  @!P1 LOP3.LUT R8, RZ, c[0x0][0x10], RZ, 0x33, !PT ;  /* 0x00000400ff089a12 */ /* 0x000fe400078e33ff */
[----:B------:R-:W-:-:S03]  /*0680*/  LEA.HI R6, R6, R13, RZ, 0x6 ;  /* 0x0000000d06067211 */ /* 0x000fc600078f30ff */
[----:B------:R-:W-:Y:S01]  /*0690*/  IMAD R200, R8, R5, RZ ;  /* 0x0000000508c87224 */ /* 0x000fe200078e02ff */
[----:B------:R-:W-:-:S03]  /*06a0*/  SHF.R.S32.HI R6, RZ, 0x6, R6 ;  /* 0x00000006ff067819 */ /* 0x000fc60000011406 */
[----:B------:R-:W-:-:S05]  /*06b0*/  IMAD.IADD R9, R8, 0x1, R200 ;  /* 0x0000000108097824 */ /* 0x000fca00078e02c8 */
[----:B------:R-:W-:-:S04]  /*06c0*/  IMNMX R9, R6, R9, PT ;  /* 0x0000000906097217 */ /* 0x000fc80003800200 */
[----:B------:R-:W-:-:S04]  /*06d0*/  IMNMX R145, R9, R0, PT ;  /* 0x0000000009917217 */ /* 0x000fc80003800200 */
[----:B------:R-:W-:-:S13]  /*06e0*/  ISETP.GE.AND P0, PT, R200, R145, PT ;  /* 0x00000091c800720c */ /* 0x000fda0003f06270 */
[----:B------:R-:W-:Y:S05]  /*06f0*/  @!P0 BRA `(.L_x_3252) ;  /* 0x0000058000008947 */ /* 0x000fea0003800000 */
[----:B------:R-:W-:Y:S01]  /*0700*/  SHF.R.S32.HI R3, RZ, 0x1f, R4 ;  /* 0x0000001fff037819 */ /* 0x000fe20000011404 */
[----:B------:R-:W-:Y:S01]  /*0710*/  IMAD R2, R5, c[0x0][0x210], R204 ;  /* 0x0000840005027a24 */ /* 0x000fe200078e02cc */
[----:B------:R-:W-:Y:S02]  /*0720*/  LOP3.LUT P6, RZ, R4, 0xf, RZ, 0xc0, !PT ;  /* 0x0000000f04ff7812 */ /* 0x000fe400078cc0ff */
[----:B------:R-:W-:Y:S01]  /*0730*/  LEA.HI R0, R3, R4, RZ, 0x4 ;  /* 0x0000000403007211 */ /* 0x000fe200078f20ff */
[----:B------:R-:W-:-:S03]  /*0740*/  IMAD R2, R2, c[0x0][0x1c0], R19 ;  /* 0x0000700002027a24 */ /* 0x000fc600078e0213 */
[----:B------:R-:W-:Y:S02]  /*0750*/  LOP3.LUT R3, R0, 0x3ffffff0, RZ, 0xc0, !PT ;  /* 0x3ffffff000037812 */ /* 0x000fe400078ec0ff */
[----:B------:R-:W-:-:S03]  /*0760*/  SHF.R.S32.HI R0, RZ, 0x4, R0 ;  /* 0x00000004ff007819 */ /* 0x000fc60000011400 */
[----:B------:R-:W-:Y:S01]  /*0770*/  IMAD.IADD R3, R4, 0x1, -R3 ;  /* 0x0000000104037824 */ /* 0x000fe200078e0a03 */
[C---:B------:R-:W-:Y:S02]  /*0780*/  IADD3 R8, R0.reuse, 0x18, RZ ;  /* 0x0000001800087810 */ /* 0x040fe40007ffe0ff */
[C---:B------:R-:W-:Y:S01]  /*0790*/  IADD3 R4, R0.reuse, 0x8, RZ ;  /* 0x0000000800047810 */ /* 0x040fe20007ffe0ff */
[----:B------:R-:W-:Y:S01]  /*07a0*/  IMAD.SHL.U32 R6, R3, 0x4, RZ ;  /* 0x0000000403067824 */ /* 0x000fe200078e00ff */
[----:B------:R-:W-:Y:S01]  /*07b0*/  IADD3 R10, R0, 0x38, RZ ;  /* 0x00000038000a7810 */ /* 0x000fe20007ffe0ff */
[--C-:B------:R-:W-:Y:S02]  /*07c0*/  IMAD R3, R2, c[0x0][0x214], R89.reuse ;  /* 0x0000850002037a24 */ /* 0x100fe400078e0259 */
[----:B------:R-:W-:Y:S01]  /*07d0*/  IMAD.IADD R89, R88, 0x1, -R89 ;  /* 0x0000000158597824 */ /* 0x000fe200078e0a59 */
[----:B------:R-:W-:Y:S01]  /*07e0*/  SHF.R.S32.HI R7, RZ, 0x1f, R6 ;  /* 0x0000001fff077819 */ /* 0x000fe20000011406 */
[----:B------:R-:W-:-:S03]  /*07f0*/  IMAD R5, R3, c[0x0][0x22c], RZ ;  /* 0x00008b0003057a24 */ /* 0x000fc600078e02ff */
[CC--:B------:R-:W-:Y:S01]  /*0800*/  ISETP.GE.AND P3, PT, R0.reuse, R89.reuse, PT ;  /* 0x000000590000720c */ /* 0x0c0fe20003f66270 */
[----:B------:R-:W-:Y:S01]  /*0810*/  IMAD.WIDE R6, R0, 0xc0, R6 ;  /* 0x000000c000067825 */ /* 0x000fe200078e0206 */
[CC--:B------:R-:W-:Y:S02]  /*0820*/  ISETP.GE.AND P2, PT, R4.reuse, R89.reuse, PT ;  /* 0x000000590400720c */ /* 0x0c0fe40003f46270 */
[----:B------:R-:W-:Y:S02]  /*0830*/  ISETP.GE.OR P5, PT, R4, R89, P6 ;  /* 0x000000590400720c */ /* 0x000fe400037a6670 */
[C---:B------:R-:W-:Y:S02]  /*0840*/  IADD3 R2, P0, R5.reuse, R6, RZ ;  /* 0x0000000605027210 */ /* 0x040fe40007f1e0ff */
[----:B------:R-:W-:Y:S02]  /*0850*/  IADD3 R6, R0, 0x10, RZ ;  /* 0x0000001000067810 */ /* 0x000fe40007ffe0ff */
[----:B------:R-:W-:-:S02]  /*0860*/  LEA.HI.X.SX32 R5, R5, R7, 0x1, P0 ;  /* 0x0000000705057211 */ /* 0x000fc400000f0eff */
[----:B------:R-:W-:Y:S02]  /*0870*/  LEA R12, P0, R2, c[0x0][0x1d8], 0x2 ;  /* 0x00007600020c7a11 */ /* 0x000fe400078010ff */
[-C--:B------:R-:W-:Y:S02]  /*0880*/  ISETP.GE.AND P1, PT, R6, R89.reuse, PT ;  /* 0x000000590600720c */ /* 0x080fe40003f26270 */
[----:B------:R-:W-:Y:S02]  /*0890*/  LEA.HI.X R13, R2, c[0x0][0x1dc], R5, 0x2, P0 ;  /* 0x00007700020d7a11 */ /* 0x000fe400000f1405 */
[-C--:B------:R-:W-:Y:S02]  /*08a0*/  ISETP.GE.OR P4, PT, R6, R89.reuse, P6 ;  /* 0x000000590600720c */ /* 0x080fe40003786670 */
[----:B------:R-:W-:Y:S01]  /*08b0*/  IADD3 R6, R0, 0x20, RZ ;  /* 0x0000002000067810 */ /* 0x000fe20007ffe0ff */
[----:B------:R-:W-:Y:S01]  /*08c0*/  @!P3 STG.E.128 [R12.64], RZ ;  /* 0x000000ff0c00b986 */ /* 0x000fe2000c101d04 */
[----:B------:R-:W-:-:S02]  /*08d0*/  ISETP.GE.AND P0, PT, R8, R89, PT ;  /* 0x000000590800720c */ /* 0x000fc40003f06270 */
[C---:B------:R-:W-:Y:S01]  /*08e0*/  IADD3 R4, R0.reuse, 0x28, RZ ;  /* 0x0000002800047810 */ /* 0x040fe20007ffe0ff */
[----:B------:R-:W-:Y:S01]  /*08f0*/  @!P3 STG.E.128 [R12.64+0x100], RZ ;  /* 0x000100ff0c00b986 */ /* 0x000fe2000c101d04 */
[----:B------:R-:W-:Y:S02]  /*0900*/  IADD3 R2, R0, 0x30, RZ ;  /* 0x0000003000027810 */ /* 0x000fe40007ffe0ff */
[----:B------:R-:W-:Y:S01]  /*0910*/  SHF.R.S32.HI R5, RZ, 0x1f, R3 ;  /* 0x0000001fff057819 */ /* 0x000fe20000011403 */
[----:B------:R-:W-:Y:S01]  /*0920*/  @!P3 STG.E.128 [R12.64+0x200], RZ ;  /* 0x000200ff0c00b986 */ /* 0x000fe2000c101d04 */
[----:B------:R-:W-:Y:S01]  /*0930*/  ISETP.GE.AND P3, PT, R6, R89, PT ;  /* 0x000000590600720c */ /* 0x000fe20003f66270 */
[----:B------:R-:W-:Y:S02]  /*0940*/  @!P4 IMAD.MOV.U32 R15, RZ, RZ, -0x800000 ;  /* 0xff800000ff0fc424 */ /* 0x000fe400078e00ff */
[----:B------:R-:W-:Y:S04]  /*0950*/  @!P2 STG.E.128 [R12.64+0x1800], RZ ;  /* 0x001800ff0c00a986 */ /* 0x000fe8000c101d04 */
[----:B------:R-:W-:Y:S04]  /*0960*/  @!P0 STG.E.128 [R12.64+0x4800], RZ ;  /* 0x004800ff0c008986 */ /* 0x000fe8000c101d04 */
[----:B------:R-:W-:Y:S04]  /*0970*/  @!P0 STG.E.128 [R12.64+0x4900], RZ ;  /* 0x004900ff0c008986 */ /* 0x000fe8000c101d04 */
[----:B------:R-:W-:Y:S01]  /*0980*/  @!P0 STG.E.128 [R12.64+0x4a00], RZ ;  /* 0x004a00ff0c008986 */ /* 0x000fe2000c101d04 */
[----:B------:R-:W-:-:S03]  /*0990*/  IADD3 R3, P0, R3, R0, RZ ;  /* 0x0000000003037210 */ /* 0x000fc60007f1e0ff */
[----:B------:R-:W-:Y:S01]  /*09a0*/  @!P2 STG.E.128 [R12.64+0x1900], RZ ;  /* 0x001900ff0c00a986 */ /* 0x000fe2000c101d04 */
[----:B------:R-:W-:Y:S02]  /*09b0*/  LEA.HI.X.SX32 R14, R0, R5, 0x1, P0 ;  /* 0x00000005000e7211 */ /* 0x000fe400000f0eff */
[C---:B------:R-:W-:Y:S01]  /*09c0*/  LEA R16, P0, R3.reuse, c[0x0][0x208], 0x2 ;  /* 0x0000820003107a11 */ /* 0x040fe200078010ff */
[----:B------:R-:W-:Y:S01]  /*09d0*/  @!P2 STG.E.128 [R12.64+0x1a00], RZ ;  /* 0x001a00ff0c00a986 */ /* 0x000fe2000c101d04 */
[-C--:B------:R-:W-:Y:S02]  /*09e0*/  ISETP.GE.AND P2, PT, R4, R89.reuse, PT ;  /* 0x000000590400720c */ /* 0x080fe40003f46270 */
[----:B------:R-:W-:Y:S01]  /*09f0*/  LEA.HI.X R17, R3, c[0x0][0x20c], R14, 0x2, P0 ;  /* 0x0000830003117a11 */ /* 0x000fe200000f140e */
[----:B------:R-:W-:Y:S01]  /*0a00*/  @!P1 STG.E.128 [R12.64+0x3000], RZ ;  /* 0x003000ff0c009986 */ /* 0x000fe2000c101d04 */
[----:B------:R-:W-:Y:S01]  /*0a10*/  @!P5 IMAD.MOV.U32 R3, RZ, RZ, -0x800000 ;  /* 0xff800000ff03d424 */ /* 0x000fe200078e00ff */
[----:B------:R-:W-:-:S02]  /*0a20*/  ISETP.GE.OR P0, PT, R2, R89, P6 ;  /* 0x000000590200720c */ /* 0x000fc40003706670 */
[----:B------:R-:W-:Y:S04]  /*0a30*/  @!P1 STG.E.128 [R12.64+0x3100], RZ ;  /* 0x003100ff0c009986 */ /* 0x000fe8000c101d04 */
[----:B------:R-:W-:Y:S01]  /*0a40*/  @!P1 STG.E.128 [R12.64+0x3200], RZ ;  /* 0x003200ff0c009986 */ /* 0x000fe2000c101d04 */
[----:B------:R-:W-:-:S03]  /*0a50*/  ISETP.GE.AND P1, PT, R2, R89, PT ;  /* 0x000000590200720c */ /* 0x000fc60003f26270 */
[----:B------:R-:W-:Y:S03]  /*0a60*/  @!P3 STG.E.128 [R12.64+0x6000], RZ ;  /* 0x006000ff0c00b986 */ /* 0x000fe6000c101d04 */
[----:B------:R-:W-:Y:S01]  /*0a70*/  @!P0 IMAD.MOV.U32 R5, RZ, RZ, -0x800000 ;  /* 0xff800000ff058424 */ /* 0x000fe200078e00ff */
[----:B------:R-:W-:Y:S04]  /*0a80*/  @!P3 STG.E.128 [R12.64+0x6100], RZ ;  /* 0x006100ff0c00b986 */ /* 0x000fe8000c101d04 */
[----:B------:R-:W-:Y:S01]  /*0a90*/  @!P3 STG.E.128 [R12.64+0x6200], RZ ;  /* 0x006200ff0c00b986 */ /* 0x000fe2000c101d04 */
[----:B------:R-:W-:-:S03]  /*0aa0*/  ISETP.GE.AND P3, PT, R10, R89, PT ;  /* 0x000000590a00720c */ /* 0x000fc60003f66270 */
[----:B------:R-:W-:Y:S04]  /*0ab0*/  @!P2 STG.E.128 [R12.64+0x7800], RZ ;  /* 0x007800ff0c00a986 */ /* 0x000fe8000c101d04 */
[----:B------:R-:W-:Y:S04]  /*0ac0*/  @!P2 STG.E.128 [R12.64+0x7900], RZ ;  /* 0x007900ff0c00a986 */ /* 0x000fe8000c101d04 */
[----:B------:R-:W-:Y:S01]  /*0ad0*/  @!P2 STG.E.128 [R12.64+0x7a00], RZ ;  /* 0x007a00ff0c00a986 */ /* 0x000fe2000c101d04 */
[----:B------:R-:W-:-:S03]  /*0ae0*/  ISETP.GE.OR P2, PT, R8, R89, P6 ;  /* 0x000000590800720c */ /* 0x000fc60003746670 */
[----:B------:R-:W-:Y:S04]  /*0af0*/  @!P1 STG.E.128 [R12.64+0x9000], RZ ;  /* 0x009000ff0c009986 */ /* 0x000fe8000c101d04 */
[----:B------:R-:W-:Y:S04]  /*0b00*/  @!P1 STG.E.128 [R12.64+0x9100], RZ ;  /* 0x009100ff0c009986 */ /* 0x000fe8000c101d04 */
[----:B------:R-:W-:Y:S01]  /*0b10*/  @!P1 STG.E.128 [R12.64+0x9200], RZ ;  /* 0x009200ff0c009986 */ /* 0x000fe2000c101d04 */
[----:B------:R-:W-:Y:S01]  /*0b20*/  ISETP.GE.OR P1, PT, R6, R89, P6 ;  /* 0x000000590600720c */ /* 0x000fe20003726670 */
[----:B------:R-:W-:-:S02]  /*0b30*/  @!P2 IMAD.MOV.U32 R11, RZ, RZ, -0x800000 ;  /* 0xff800000ff0ba424 */ /* 0x000fc400078e00ff */
[----:B------:R-:W-:Y:S04]  /*0b40*/  @!P3 STG.E.128 [R12.64+0xa800], RZ ;  /* 0x00a800ff0c00b986 */ /* 0x000fe8000c101d04 */
[----:B------:R-:W-:Y:S04]  /*0b50*/  @!P3 STG.E.128 [R12.64+0xa900], RZ ;  /* 0x00a900ff0c00b986 */ /* 0x000fe8000c101d04 */
[----:B------:R1:W-:Y:S01]  /*0b60*/  @!P3 STG.E.128 [R12.64+0xaa00], RZ ;  /* 0x00aa00ff0c00b986 */ /* 0x0003e2000c101d04 */
[----:B------:R-:W-:Y:S01]  /*0b70*/  ISETP.GE.OR P3, PT, R4, R89, P6 ;  /* 0x000000590400720c */ /* 0x000fe20003766670 */
[----:B------:R-:W-:-:S02]  /*0b80*/  @!P1 IMAD.MOV.U32 R9, RZ, RZ, -0x800000 ;  /* 0xff800000ff099424 */ /* 0x000fc400078e00ff */
[----:B------:R2:W-:Y:S01]  /*0b90*/  @!P5 STG.E [R16.64+0x20], R3 ;  /* 0x000020031000d986 */ /* 0x0005e2000c101904 */
[-C--:B------:R-:W-:Y:S02]  /*0ba0*/  ISETP.GE.OR P5, PT, R0, R89.reuse, P6 ;  /* 0x000000590000720c */ /* 0x080fe400037a6670 */
[----:B------:R-:W-:Y:S01]  /*0bb0*/  ISETP.GE.OR P6, PT, R10, R89, P6 ;  /* 0x000000590a00720c */ /* 0x000fe200037c6670 */
[----:B------:R2:W-:Y:S04]  /*0bc0*/  @!P4 STG.E [R16.64+0x40], R15 ;  /* 0x0000400f1000c986 */ /* 0x0005e8000c101904 */
[----:B------:R2:W-:Y:S02]  /*0bd0*/  @!P2 STG.E [R16.64+0x60], R11 ;  /* 0x0000600b1000a986 */ /* 0x0005e4000c101904 */
[----:B------:R-:W-:-:S02]  /*0be0*/  @!P3 IMAD.MOV.U32 R7, RZ, RZ, -0x800000 ;  /* 0xff800000ff07b424 */ /* 0x000fc400078e00ff */
[----:B------:R2:W-:Y:S04]  /*0bf0*/  @!P1 STG.E [R16.64+0x80], R9 ;  /* 0x0000800910009986 */ /* 0x0005e8000c101904 */
[----:B------:R2:W-:Y:S04]  /*0c00*/  @!P3 STG.E [R16.64+0xa0], R7 ;  /* 0x0000a0071000b986 */ /* 0x0005e8000c101904 */
[----:B------:R2:W-:Y:S01]  /*0c10*/  @!P0 STG.E [R16.64+0xc0], R5 ;  /* 0x0000c00510008986 */ /* 0x0005e2000c101904 */
[----:B-1----:R-:W-:-:S05]  /*0c20*/  @!P5 IMAD.MOV.U32 R13, RZ, RZ, -0x800000 ;  /* 0xff800000ff0dd424 */ /* 0x002fca00078e00ff */
[----:B------:R2:W-:Y:S01]  /*0c30*/  @!P5 STG.E [R16.64], R13 ;  /* 0x0000000d1000d986 */ /* 0x0005e2000c101904 */
[----:B------:R-:W-:Y:S05]  /*0c40*/  @P6 EXIT ;  /* 0x000000000000694d */ /* 0x000fea0003800000 */
[----:B--2---:R-:W-:-:S05]  /*0c50*/  MOV R3, 0xff800000 ;  /* 0xff80000000037802 */ /* 0x004fca0000000f00 */
[----:B------:R-:W-:Y:S01]  /*0c60*/  STG.E [R16.64+0xe0], R3 ;  /* 0x0000e00310007986 */ /* 0x000fe2000c101904 */
[----:B------:R-:W-:Y:S05]  /*0c70*/  EXIT ;  /* 0x000000000000794d */ /* 0x000fea0003800000 */
.L_x_3252:
[----:B------:R-:W-:Y:S01]  /*0c80*/  ISETP.NE.U32.AND P0, PT, RZ, c[0x0][0x2b8], PT ;  /* 0x0000ae00ff007a0c */ /* 0x000fe20003f05070 */
[----:B------:R-:W-:Y:S01]  /*0c90*/  IMAD.MOV.U32 R0, RZ, RZ, R204 ;  /* 0x000000ffff007224 */ /* 0x000fe200078e00cc */
[----:B------:R-:W-:Y:S02]  /*0ca0*/  ISETP.NE.U32.AND P1, PT, RZ, c[0x0][0x2c0], PT ;  /* 0x0000b000ff007a0c */ /* 0x000fe40003f25070 */
[----:B------:R-:W-:Y:S02]  /*0cb0*/  ISETP.NE.AND.EX P0, PT, RZ, c[0x0][0x2bc], PT, P0 ;  /* 0x0000af00ff007a0c */ /* 0x000fe40003f05300 */
[----:B------:R-:W-:-:S11]  /*0cc0*/  ISETP.NE.AND.EX P1, PT, RZ, c[0x0][0x2c4], PT, P1 ;  /* 0x0000b100ff007a0c */ /* 0x000fd60003f25310 */
[C---:B------:R-:W-:Y:S02]  /*0cd0*/  @P0 IMAD.WIDE R12, R204.reuse, R3, c[0x0][0x2b8] ;  /* 0x0000ae00cc0c0625 */ /* 0x040fe400078e0203 */
[----:B------:R-:W-:Y:S02]  /*0ce0*/  @P1 SHF.R.S32.HI R3, RZ, 0x1f, R204 ;  /* 0x0000001fff031819 */ /* 0x000fe400000114cc */
[----:B------:R-:W-:Y:S01]  /*0cf0*/  @P1 IMAD.WIDE.U32 R8, R204, c[0x0][0x2c8], RZ ;  /* 0x0000b200cc081a25 */ /* 0x000fe200078e00ff */
[----:B------:R-:W-:Y:S01]  /*0d00*/  CS2R R208, SRZ ;  /* 0x0000000000d07805 */ /* 0x000fe2000001ff00 */
[----:B------:R1:W5:Y:S01]  /*0d10*/  @P0 LDG.E R0, [R12.64] ;  /* 0x000000040c000981 */ /* 0x000362000c1e1900 */
[----:B------:R-:W-:Y:S01]  /*0d20*/  PLOP3.LUT P6, PT, PT, PT, PT, 0x8, 0x0 ;  /* 0x000000000000781c */ /* 0x000fe20003fce170 */
[----:B------:R-:W-:Y:S01]  /*0d30*/  @P1 IMAD R3, R3, c[0x0][0x2c8], RZ ;  /* 0x0000b20003031a24 */ /* 0x000fe200078e02ff */
[----:B------:R-:W-:Y:S02]  /*0d40*/  @P1 LEA R208, P0, R8, c[0x0][0x2c0], 0x2 ;  /* 0x0000b00008d01a11 */ /* 0x000fe400078010ff */
[----:B------:R-:W-:Y:S01]  /*0d50*/  IABS R133, c[0x0][0x2d0] ;  /* 0x0000b40000857a13 */ /* 0x000fe20000000000 */
[----:B------:R-:W-:-:S04]  /*0d60*/  @P1 IMAD R3, R204, c[0x0][0x2cc], R3 ;  /* 0x0000b300cc031a24 */ /* 0x000fc800078e0203 */
[----:B------:R-:W-:-:S05]  /*0d70*/  @P1 IMAD.IADD R3, R9, 0x1, R3 ;  /* 0x0000000109031824 */ /* 0x000fca00078e0203 */
        /* <DEDUP_REMOVED lines=14> */
[----:B------:R-:W-:Y:S01]  /*0e60*/  IMAD.HI.U32 R3, R7, R2, R6 ;  /* 0x0000000207037227 */ /* 0x000fe200078e0006 */
[----:B------:R-:W-:-:S05]  /*0e70*/  MOV R2, R0 ;  /* 0x0000000000027202 */ /* 0x000fca0000000f00 */
[----:B------:R-:W-:-:S04]  /*0e80*/  IMAD.HI.U32 R3, R3, R2, RZ ;  /* 0x0000000203037227 */ /* 0x000fc800078e00ff */
[----:B------:R-:W-:-:S04]  /*0e90*/  IMAD.MOV R0, RZ, RZ, -R3 ;  /* 0x000000ffff007224 */ /* 0x000fc800078e0a03 */
[----:B------:R-:W-:-:S05]  /*0ea0*/  IMAD R0, R133, R0, R2 ;  /* 0x0000000085007224 */ /* 0x000fca00078e0202 */
[----:B------:R-:W-:-:S13]  /*0eb0*/  ISETP.GT.U32.AND P1, PT, R133, R0, PT ;  /* 0x000000008500720c */ /* 0x000fda0003f24070 */
[-C--:B------:R-:W-:Y:S02]  /*0ec0*/  @!P1 IADD3 R0, R0, -R133.reuse, RZ ;  /* 0x8000008500009210 */ /* 0x080fe40007ffe0ff */
[----:B------:R-:W-:Y:S02]  /*0ed0*/  @!P1 IADD3 R3, R3, 0x1, RZ ;  /* 0x0000000103039810 */ /* 0x000fe40007ffe0ff */
[----:B------:R-:W-:Y:S02]  /*0ee0*/  ISETP.GE.U32.AND P2, PT, R0, R133, PT ;  /* 0x000000850000720c */ /* 0x000fe40003f46070 */
[----:B------:R-:W-:Y:S02]  /*0ef0*/  LOP3.LUT R0, R15, c[0x0][0x2d0], RZ, 0x3c, !PT ;  /* 0x0000b4000f007a12 */ /* 0x000fe400078e3cff */
[----:B------:R-:W-:Y:S02]  /*0f00*/  ISETP.NE.AND P1, PT, RZ, c[0x0][0x2d0], PT ;  /* 0x0000b400ff007a0c */ /* 0x000fe40003f25270 */
[----:B------:R-:W-:-:S07]  /*0f10*/  ISETP.GE.AND P0, PT, R0, RZ, PT ;  /* 0x000000ff0000720c */ /* 0x000fce0003f06270 */
[----:B------:R-:W-:-:S06]  /*0f20*/  @P2 IADD3 R3, R3, 0x1, RZ ;  /* 0x0000000103032810 */ /* 0x000fcc0007ffe0ff */
[----:B------:R-:W-:Y:S01]  /*0f30*/  @!P0 IMAD.MOV R3, RZ, RZ, -R3 ;  /* 0x000000ffff038224 */ /* 0x000fe200078e0a03 */
        /* <DEDUP_REMOVED lines=29> */
[----:B------:R-:W-:-:S04]  /*1110*/  @!P1 LOP3.LUT R9, RZ, c[0x0][0x1c8], RZ, 0x33, !PT ;  /* 0x00007200ff099a12 */ /* 0x000fc800078e33ff */
[----:B------:R-:W-:Y:S02]  /*1120*/  SHF.R.S32.HI R8, RZ, 0x1f, R9 ;  /* 0x0000001fff087819 */ /* 0x000fe40000011409 */
[----:B--2---:R-:W-:Y:S01]  /*1130*/  SHF.R.S32.HI R5, RZ, 0x1f, R6 ;  /* 0x0000001fff057819 */ /* 0x004fe20000011406 */
[----:B------:R-:W-:-:S04]  /*1140*/  IMAD.WIDE.U32 R12, R6, c[0x0][0x180], RZ ;  /* 0x00006000060c7a25 */ /* 0x000fc800078e00ff */
[C---:B------:R-:W-:Y:S02]  /*1150*/  IMAD R7, R5.reuse, c[0x0][0x180], RZ ;  /* 0x0000600005077a24 */ /* 0x040fe400078e02ff */
[----:B------:R-:W-:Y:S02]  /*1160*/  IMAD R5, R5, c[0x0][0x188], RZ ;  /* 0x0000620005057a24 */ /* 0x000fe400078e02ff */
[----:B------:R-:W-:Y:S02]  /*1170*/  IMAD R2, R6, c[0x0][0x184], R7 ;  /* 0x0000610006027a24 */ /* 0x000fe400078e0207 */
[----:B------:R-:W-:Y:S02]  /*1180*/  IMAD R7, R15, c[0x0][0x19c], R0 ;  /* 0x000067000f077a24 */ /* 0x000fe400078e0200 */
[----:B------:R-:W-:Y:S01]  /*1190*/  IMAD R0, R8, c[0x0][0x1b0], RZ ;  /* 0x00006c0008007a24 */ /* 0x000fe200078e02ff */
[----:B------:R-:W-:Y:S01]  /*11a0*/  IADD3 R13, R13, R2, RZ ;  /* 0x000000020d0d7210 */ /* 0x000fe20007ffe0ff */
[----:B------:R-:W-:-:S02]  /*11b0*/  IMAD R10, R6, c[0x0][0x18c], R5 ;  /* 0x00006300060a7a24 */ /* 0x000fc400078e0205 */
[----:B------:R-:W-:Y:S02]  /*11c0*/  IMAD R5, R9, c[0x0][0x1b4], R0 ;  /* 0x00006d0009057a24 */ /* 0x000fe400078e0200 */
[----:B------:R-:W-:-:S04]  /*11d0*/  IMAD.WIDE.U32 R28, R15, c[0x0][0x198], R12 ;  /* 0x000066000f1c7a25 */ /* 0x000fc800078e000c */
[----:B------:R-:W-:Y:S02]  /*11e0*/  IMAD.IADD R29, R29, 0x1, R7 ;  /* 0x000000011d1d7824 */ /* 0x000fe400078e0207 */
[----:B------:R-:W-:-:S04]  /*11f0*/  IMAD.WIDE.U32 R6, R6, c[0x0][0x188], RZ ;  /* 0x0000620006067a25 */ /* 0x000fc800078e00ff */
[----:B------:R-:W-:Y:S01]  /*1200*/  IMAD.WIDE.U32 R28, R9, c[0x0][0x1b0], R28 ;  /* 0x00006c00091c7a25 */ /* 0x000fe200078e001c */
[----:B------:R-:W-:-:S03]  /*1210*/  MOV R18, R6 ;  /* 0x0000000600127202 */ /* 0x000fc60000000f00 */
[----:B------:R-:W-:Y:S01]  /*1220*/  IMAD.IADD R10, R7, 0x1, R10 ;  /* 0x00000001070a7824 */ /* 0x000fe200078e020a */
[----:B------:R-:W-:Y:S01]  /*1230*/  IADD3 R5, R29, R5, RZ ;  /* 0x000000051d057210 */ /* 0x000fe20007ffe0ff */
[----:B------:R-:W-:Y:S05]  /*1240*/  BRA `(.L_x_3254) ;  /* 0x0000044000007947 */ /* 0x000fea0003800000 */
.L_x_3253:
[----:B-1----:R-:W-:-:S13]  /*1250*/  ISETP.NE.AND P3, PT, R7, -0x1, PT ;  /* 0xffffffff0700780c */ /* 0x002fda0003f65270 */
        /* <DEDUP_REMOVED lines=13> */
[----:B------:R-:W-:-:S04]  /*1330*/  IADD3 R5, R9, R3, RZ ;  /* 0x0000000309057210 */ /* 0x000fc80007ffe0ff */
.L_x_3255:
[----:B------:R-:W-:Y:S01]  /*1340*/  IABS R9, c[0x0][0x1c8] ;  /* 0x0000720000097a13 */ /* 0x000fe20000000000 */
[----:B------:R-:W-:Y:S01]  /*1350*/  IMAD.MOV.U32 R17, RZ, RZ, R5 ;  /* 0x000000ffff117224 */ /* 0x000fe200078e0005 */
[----:B------:R-:W-:Y:S02]  /*1360*/  LEA R15, R145, 0xffffffc0, 0x6 ;  /* 0xffffffc0910f7811 */ /* 0x000fe400078e30ff */
[----:B------:R-:W1:Y:S01]  /*1370*/  I2F.RP R10, R9 ;  /* 0x00000009000a7306 */ /* 0x000e620000209400 */
[----:B------:R-:W-:-:S05]  /*1380*/  MOV R16, R8 ;  /* 0x0000000800107202 */ /* 0x000fca0000000f00 */
[----:B------:R-:W-:Y:S02]  /*1390*/  IMAD.WIDE.U32 R16, R15, c[0x0][0x198], R16 ;  /* 0x000066000f107a25 */ /* 0x000fe400078e0010 */
[----:B-1----:R-:W1:Y:S02]  /*13a0*/  MUFU.RCP R12, R10 ;  /* 0x0000000a000c7308 */ /* 0x002e640000001000 */
[----:B-1----:R-:W-:-:S06]  /*13b0*/  IADD3 R12, R12, 0xffffffe, RZ ;  /* 0x0ffffffe0c0c7810 */ /* 0x002fcc0007ffe0ff */
[----:B------:R-:W1:Y:S02]  /*13c0*/  F2I.FTZ.U32.TRUNC.NTZ R13, R12 ;  /* 0x0000000c000d7305 */ /* 0x000e64000021f000 */
        /* <DEDUP_REMOVED lines=10> */
[----:B------:R-:W-:Y:S02]  /*1470*/  ISETP.GE.AND P1, PT, R3, RZ, PT ;  /* 0x000000ff0300720c */ /* 0x000fe40003f26270 */
[----:B------:R-:W-:-:S09]  /*1480*/  SHF.R.S32.HI R3, RZ, 0x1f, R15 ;  /* 0x0000001fff037819 */ /* 0x000fd2000001140f */
[----:B------:R-:W-:Y:S01]  /*1490*/  @!P0 IMAD.IADD R10, R10, 0x1, -R9 ;  /* 0x000000010a0a8824 */ /* 0x000fe200078e0a09 */
[----:B------:R-:W-:Y:S02]  /*14a0*/  @!P0 IADD3 R6, R6, 0x1, RZ ;  /* 0x0000000106068810 */ /* 0x000fe40007ffe0ff */
[----:B------:R-:W-:Y:S02]  /*14b0*/  ISETP.NE.AND P0, PT, RZ, c[0x0][0x1c8], PT ;  /* 0x00007200ff007a0c */ /* 0x000fe40003f05270 */
[----:B------:R-:W-:Y:S02]  /*14c0*/  ISETP.GE.U32.AND P2, PT, R10, R9, PT ;  /* 0x000000090a00720c */ /* 0x000fe40003f46070 */
[----:B------:R-:W-:-:S05]  /*14d0*/  @P3 IADD3 R10, R2, R7, RZ ;  /* 0x00000007020a3210 */ /* 0x000fca0007ffe0ff */
[----:B------:R-:W-:-:S04]  /*14e0*/  @P3 IMAD.WIDE.U32 R12, R10, c[0x0][0x1a0], RZ ;  /* 0x000068000a0c3a25 */ /* 0x000fc800078e00ff */
[----:B------:R-:W-:Y:S01]  /*14f0*/  @P3 IMAD R10, R10, c[0x0][0x1a4], R13 ;  /* 0x000069000a0a3a24 */ /* 0x000fe200078e020d */
[----:B------:R-:W-:Y:S02]  /*1500*/  @P3 MOV R18, R12 ;  /* 0x0000000c00123202 */ /* 0x000fe40000000f00 */
[----:B------:R-:W-:-:S04]  /*1510*/  @P2 IADD3 R6, R6, 0x1, RZ ;  /* 0x0000000106062810 */ /* 0x000fc80007ffe0ff */
[----:B------:R-:W-:Y:S01]  /*1520*/  MOV R9, R6 ;  /* 0x0000000600097202 */ /* 0x000fe20000000f00 */
[----:B------:R-:W-:-:S04]  /*1530*/  IMAD R6, R3, c[0x0][0x198], RZ ;  /* 0x0000660003067a24 */ /* 0x000fc800078e02ff */
[----:B------:R-:W-:Y:S01]  /*1540*/  @!P1 IMAD.MOV R9, RZ, RZ, -R9 ;  /* 0x000000ffff099224 */ /* 0x000fe200078e0a09 */
[----:B------:R-:W-:Y:S01]  /*1550*/  @!P0 LOP3.LUT R9, RZ, c[0x0][0x1c8], RZ, 0x33, !PT ;  /* 0x00007200ff098a12 */ /* 0x000fe200078e33ff */
[----:B------:R-:W-:-:S03]  /*1560*/  IMAD R5, R15, c[0x0][0x19c], R6 ;  /* 0x000067000f057a24 */ /* 0x000fc600078e0206 */
[----:B------:R-:W-:Y:S01]  /*1570*/  SHF.R.S32.HI R8, RZ, 0x1f, R9 ;  /* 0x0000001fff087819 */ /* 0x000fe20000011409 */
[----:B------:R-:W-:-:S04]  /*1580*/  IMAD.IADD R17, R17, 0x1, R5 ;  /* 0x0000000111117824 */ /* 0x000fc800078e0205 */
[----:B------:R-:W-:Y:S02]  /*1590*/  IMAD R6, R8, c[0x0][0x1b0], RZ ;  /* 0x00006c0008067a24 */ /* 0x000fe400078e02ff */
[----:B------:R-:W-:-:S04]  /*15a0*/  IMAD.WIDE.U32 R28, R9, c[0x0][0x1b0], R16 ;  /* 0x00006c00091c7a25 */ /* 0x000fc800078e0010 */
        /* <DEDUP_REMOVED lines=14> */
.L_x_3254:
[----:B------:R-:W-:Y:S01]  /*1690*/  ISETP.NE.AND P0, PT, R11, -0x1, PT ;  /* 0xffffffff0b00780c */ /* 0x000fe20003f05270 */
[----:B------:R-:W-:Y:S01]  /*16a0*/  IMAD.IADD R199, R88, 0x1, -R89 ;  /* 0x0000000158c77824 */ /* 0x000fe200078e0a59 */
[----:B------:R-:W-:Y:S01]  /*16b0*/  SHF.R.S32.HI R87, RZ, 0x1f, R4 ;  /* 0x0000001fff577819 */ /* 0x000fe20000011404 */
[----:B------:R-:W-:Y:S01]  /*16c0*/  IMAD R8, R8, c[0x0][0x1b8], RZ ;  /* 0x00006e0008087a24 */ /* 0x000fe200078e02ff */
[----:B------:R-:W-:Y:S02]  /*16d0*/  SHF.R.S32.HI R2, RZ, 0x1f, R19 ;  /* 0x0000001fff027819 */ /* 0x000fe40000011413 */
[----:B------:R-:W-:Y:S01]  /*16e0*/  LEA.HI R13, R87, R4, RZ, 0x3 ;  /* 0x00000004570d7211 */ /* 0x000fe200078f18ff */
[----:B------:R-:W-:Y:S01]  /*16f0*/  IMAD R8, R9, c[0x0][0x1bc], R8 ;  /* 0x00006f0009087a24 */ /* 0x000fe200078e0208 */
[----:B------:R-:W-:Y:S01]  /*1700*/  IADD3 R205, R145, -0x1, RZ ;  /* 0xffffffff91cd7810 */ /* 0x000fe20007ffe0ff */
[----:B------:R-:W-:Y:S01]  /*1710*/  IMAD R2, R2, c[0x0][0x1a8], RZ ;  /* 0x00006a0002027a24 */ /* 0x000fe200078e02ff */
[----:B------:R-:W-:-:S02]  /*1720*/  SHF.R.S32.HI R6, RZ, 0x3, R13 ;  /* 0x00000003ff067819 */ /* 0x000fc4000001140d */
[----:B------:R-:W-:Y:S01]  /*1730*/  LOP3.LUT R13, R13, 0xfffffff8, RZ, 0xc0, !PT ;  /* 0xfffffff80d0d7812 */ /* 0x000fe200078ec0ff */
[----:B------:R-:W-:Y:S01]  /*1740*/  @P0 IMAD.WIDE.U32 R24, R11, c[0x0][0x190], RZ ;  /* 0x000064000b180a25 */ /* 0x000fe200078e00ff */
[----:B------:R-:W-:Y:S02]  /*1750*/  @!P0 SHF.R.S32.HI R7, RZ, 0x1f, R204 ;  /* 0x0000001fff078819 */ /* 0x000fe400000114cc */
[----:B------:R-:W-:Y:S01]  /*1760*/  IADD3 R14, R6, 0x20, RZ ;  /* 0x00000020060e7810 */ /* 0x000fe20007ffe0ff */
[----:B------:R-:W-:Y:S01]  /*1770*/  @!P0 IMAD.WIDE.U32 R16, R204, c[0x0][0x178], RZ ;  /* 0x00005e00cc108a25 */ /* 0x000fe200078e00ff */
[----:B------:R-:W-:Y:S02]  /*1780*/  IADD3 R12, R6, 0x30, RZ ;  /* 0x00000030060c7810 */ /* 0x000fe40007ffe0ff */
[-C--:B------:R-:W-:Y:S01]  /*1790*/  ISETP.GE.AND P5, PT, R14, R199.reuse, PT ;  /* 0x000000c70e00720c */ /* 0x080fe20003fa6270 */
[----:B------:R-:W-:Y:S01]  /*17a0*/  @!P0 IMAD R7, R7, c[0x0][0x178], RZ ;  /* 0x00005e0007078a24 */ /* 0x000fe200078e02ff */
[----:B------:R-:W-:Y:S01]  /*17b0*/  ISETP.GE.AND P3, PT, R6, R199, PT ;  /* 0x000000c70600720c */ /* 0x000fe20003f66270 */
[----:B------:R-:W-:-:S02]  /*17c0*/  @P0 IMAD R11, R11, c[0x0][0x194], R25 ;  /* 0x000065000b0b0a24 */ /* 0x000fc400078e0219 */
[----:B-----5:R-:W-:Y:S01]  /*17d0*/  @!P0 IMAD R0, R204, c[0x0][0x17c], R7 ;  /* 0x00005f00cc008a24 */ /* 0x020fe200078e0207 */
[----:B------:R-:W-:Y:S01]  /*17e0*/  SHF.R.S32.HI R7, RZ, 0x1f, R6 ;  /* 0x0000001fff077819 */ /* 0x000fe20000011406 */
[----:B------:R-:W-:Y:S01]  /*17f0*/  @!P0 IMAD.MOV.U32 R24, RZ, RZ, R16 ;  /* 0x000000ffff188224 */ /* 0x000fe200078e0010 */
[----:B------:R-:W-:Y:S01]  /*1800*/  IADD3 R16, R6, 0x10, RZ ;  /* 0x0000001006107810 */ /* 0x000fe20007ffe0ff */
[----:B------:R-:W-:Y:S01]  /*1810*/  @!P0 IMAD.IADD R11, R17, 0x1, R0 ;  /* 0x00000001110b8824 */ /* 0x000fe200078e0200 */
[----:B------:R-:W-:Y:S01]  /*1820*/  LEA.HI R17, R87, R4, RZ, 0x6 ;  /* 0x0000000457117211 */ /* 0x000fe200078f30ff */
[----:B------:R-:W-:Y:S01]  /*1830*/  IMAD.IADD R0, R4, 0x1, -R13 ;  /* 0x0000000104007824 */ /* 0x000fe200078e0a0d */
[----:B------:R-:W-:Y:S01]  /*1840*/  ISETP.GE.AND P0, PT, R16, R199, PT ;  /* 0x000000c71000720c */ /* 0x000fe20003f06270 */
[----:B------:R-:W-:Y:S02]  /*1850*/  IMAD.SHL.U32 R13, R6, 0x40, RZ ;  /* 0x00000040060d7824 */ /* 0x000fe400078e00ff */
[----:B------:R-:W-:-:S02]  /*1860*/  IMAD.SHL.U32 R22, R0, 0x8, RZ ;  /* 0x0000000800167824 */ /* 0x000fc400078e00ff */
[----:B------:R-:W-:Y:S01]  /*1870*/  IMAD.WIDE R36, R37, 0x40, R6 ;  /* 0x0000004025247825 */ /* 0x000fe200078e0206 */
[----:B------:R-:W-:Y:S02]  /*1880*/  LOP3.LUT R13, R13, 0x1c0, RZ, 0xc0, !PT ;  /* 0x000001c00d0d7812 */ /* 0x000fe400078ec0ff */
[C---:B------:R-:W-:Y:S01]  /*1890*/  IADD3 R24, P4, R22.reuse, R24, RZ ;  /* 0x0000001816187210 */ /* 0x040fe20007f9e0ff */
[----:B------:R-:W-:Y:S01]  /*18a0*/  IMAD R2, R19, c[0x0][0x1ac], R2 ;  /* 0x00006b0013027a24 */ /* 0x000fe200078e0202 */
[--C-:B------:R-:W-:Y:S01]  /*18b0*/  SHF.R.S32.HI R20, RZ, 0x1f, R22.reuse ;  /* 0x0000001fff147819 */ /* 0x100fe20000011416 */
[----:B------:R-:W-:Y:S01]  /*18c0*/  IMAD R135, R7, c[0x0][0x198], RZ ;  /* 0x0000660007877a24 */ /* 0x000fe200078e02ff */
[C---:B------:R-:W-:Y:S02]  /*18d0*/  IADD3 R18, P1, R22.reuse, R18, RZ ;  /* 0x0000001216127210 */ /* 0x040fe40007f3e0ff */
[----:B------:R-:W-:Y:S01]  /*18e0*/  IADD3 R28, P2, R22, R28, RZ ;  /* 0x0000001c161c7210 */ /* 0x000fe20007f5e0ff */
[----:B------:R-:W-:Y:S01]  /*18f0*/  IMAD.X R25, R20, 0x1, R11, P4 ;  /* 0x0000000114197824 */ /* 0x000fe200020e060b */
[----:B------:R-:W-:Y:S01]  /*1900*/  ISETP.GE.AND P4, PT, R12, R199, PT ;  /* 0x000000c70c00720c */ /* 0x000fe20003f86270 */
[----:B------:R-:W-:Y:S01]  /*1910*/  IMAD R135, R6, c[0x0][0x19c], R135 ;  /* 0x0000670006877a24 */ /* 0x000fe200078e0287 */
[----:B------:R-:W-:Y:S01]  /*1920*/  LOP3.LUT R22, R13, 0x38, R22, 0xf8, !PT ;  /* 0x000000380d167812 */ /* 0x000fe200078ef816 */
[----:B------:R-:W-:Y:S01]  /*1930*/  IMAD.WIDE.U32 R24, R19, c[0x0][0x1a8], R24 ;  /* 0x00006a0013187a25 */ /* 0x000fe200078e0018 */
[----:B------:R-:W-:-:S03]  /*1940*/  SHF.R.U32.HI R13, RZ, 0x3, R13 ;  /* 0x00000003ff0d7819 */ /* 0x000fc6000001160d */
[----:B------:R-:W-:Y:S01]  /*1950*/  IMAD.X R19, R20, 0x1, R10, P1 ;  /* 0x0000000114137824 */ /* 0x000fe200008e060a */
[----:B------:R-:W-:Y:S01]  /*1960*/  @!P0 IADD3 R32, P1, R36, 0x10, RZ ;  /* 0x0000001024208810 */ /* 0x000fe20007f3e0ff */
[----:B------:R-:W-:Y:S01]  /*1970*/  IMAD.X R29, R20, 0x1, R5, P2 ;  /* 0x00000001141d7824 */ /* 0x000fe200010e0605 */
[----:B------:R-:W-:Y:S01]  /*1980*/  @!P5 IADD3 R30, P2, R36, 0x20, RZ ;  /* 0x00000020241ed810 */ /* 0x000fe20007f5e0ff */
[----:B------:R-:W-:Y:S01]  /*1990*/  IMAD.IADD R21, R25, 0x1, R2 ;  /* 0x0000000119157824 */ /* 0x000fe200078e0202 */
[----:B------:R-:W-:Y:S01]  /*19a0*/  LOP3.LUT R13, R22, R13, RZ, 0x3c, !PT ;  /* 0x0000000d160d7212 */ /* 0x000fe200078e3cff */
[----:B------:R-:W-:Y:S02]  /*19b0*/  IMAD.SHL.U32 R22, R17, 0x8, RZ ;  /* 0x0000000811167824 */ /* 0x000fe400078e00ff */
[--C-:B------:R-:W-:Y:S01]  /*19c0*/  @!P0 IMAD.X R5, RZ, RZ, R37.reuse, P1 ;  /* 0x000000ffff058224 */ /* 0x100fe200008e0625 */
[----:B------:R-:W-:Y:S01]  /*19d0*/  @!P4 IADD3 R26, P1, R36, 0x30, RZ ;  /* 0x00000030241ac810 */ /* 0x000fe20007f3e0ff */
[----:B------:R-:W-:Y:S01]  /*19e0*/  @!P5 IMAD.X R11, RZ, RZ, R37, P2 ;  /* 0x000000ffff0bd224 */ /* 0x000fe200010e0625 */
[----:B------:R-:W-:Y:S01]  /*19f0*/  LOP3.LUT R207, R13, 0xfffffe00, R22, 0xf8, !PT ;  /* 0xfffffe000dcf7812 */ /* 0x000fe200078ef816 */
[----:B------:R-:W-:Y:S01]  /*1a00*/  @!P3 IMAD R10, R37, c[0x0][0x190], RZ ;  /* 0x00006400250aba24 */ /* 0x000fe200078e02ff */
[----:B------:R-:W-:Y:S01]  /*1a10*/  IADD3 R146, P2, R6, R15, RZ ;  /* 0x0000000f06927210 */ /* 0x000fe20007f5e0ff */
[----:B------:R-:W-:-:S02]  /*1a20*/  @!P3 IMAD.MOV.U32 R20, RZ, RZ, R24 ;  /* 0x000000ffff14b224 */ /* 0x000fc400078e0018 */
[--C-:B------:R-:W-:Y:S02]  /*1a30*/  @!P0 IMAD.MOV.U32 R35, RZ, RZ, R21.reuse ;  /* 0x000000ffff238224 */ /* 0x100fe400078e0015 */
[--C-:B------:R-:W-:Y:S02]  /*1a40*/  @!P5 IMAD.MOV.U32 R25, RZ, RZ, R21.reuse ;  /* 0x000000ffff19d224 */ /* 0x100fe400078e0015 */
[--C-:B------:R-:W-:Y:S02]  /*1a50*/  @!P4 IMAD.MOV.U32 R23, RZ, RZ, R21.reuse ;  /* 0x000000ffff17c224 */ /* 0x100fe400078e0015 */
[----:B------:R-:W-:Y:S02]  /*1a60*/  @!P5 IMAD R11, R11, c[0x0][0x190], RZ ;  /* 0x000064000b0bda24 */ /* 0x000fe400078e02ff */
[C---:B------:R-:W-:Y:S02]  /*1a70*/  @!P3 IMAD R10, R36.reuse, c[0x0][0x194], R10 ;  /* 0x00006500240aba24 */ /* 0x040fe400078e020a */
[----:B------:R-:W-:-:S04]  /*1a80*/  @!P3 IMAD.WIDE.U32 R20, R36, c[0x0][0x190], R20 ;  /* 0x000064002414ba25 */ /* 0x000fc800078e0014 */
[----:B------:R-:W-:Y:S02]  /*1a90*/  @!P0 IMAD R5, R5, c[0x0][0x190], RZ ;  /* 0x0000640005058a24 */ /* 0x000fe400078e02ff */
[----:B------:R-:W-:Y:S02]  /*1aa0*/  @!P4 IMAD.X R13, RZ, RZ, R37, P1 ;  /* 0x000000ffff0dc224 */ /* 0x000fe400008e0625 */
[--C-:B------:R-:W-:Y:S02]  /*1ab0*/  @!P0 IMAD.MOV.U32 R34, RZ, RZ, R24.reuse ;  /* 0x000000ffff228224 */ /* 0x100fe400078e0018 */
[C---:B------:R-:W-:Y:S02]  /*1ac0*/  @!P5 IMAD R11, R30.reuse, c[0x0][0x194], R11 ;  /* 0x000065001e0bda24 */ /* 0x040fe400078e020b */
[--C-:B------:R-:W-:Y:S02]  /*1ad0*/  @!P4 IMAD.MOV.U32 R22, RZ, RZ, R24.reuse ;  /* 0x000000ffff16c224 */ /* 0x100fe400078e0018 */
[----:B------:R-:W-:Y:S01]  /*1ae0*/  @!P5 IMAD.WIDE.U32 R30, R30, c[0x0][0x190], R24 ;  /* 0x000064001e1eda25 */ /* 0x000fe200078e0018 */
[----:B------:R-:W-:-:S03]  /*1af0*/  @!P3 LEA R24, P1, R20, c[0x0][0x160], 0x1 ;  /* 0x000058001418ba11 */ /* 0x000fc600078208ff */
[----:B------:R-:W-:Y:S02]  /*1b00*/  @!P3 IMAD.IADD R10, R21, 0x1, R10 ;  /* 0x00000001150ab824 */ /* 0x000fe400078e020a */
[----:B------:R-:W-:Y:S02]  /*1b10*/  @!P0 IMAD R5, R32, c[0x0][0x194], R5 ;  /* 0x0000650020058a24 */ /* 0x000fe400078e0205 */
[----:B------:R-:W-:Y:S01]  /*1b20*/  @!P4 IMAD R13, R13, c[0x0][0x190], RZ ;  /* 0x000064000d0dca24 */ /* 0x000fe200078e02ff */
[----:B------:R-:W-:Y:S01]  /*1b30*/  @!P3 LEA.HI.X R25, R20, c[0x0][0x164], R10, 0x1, P1 ;  /* 0x000059001419ba11 */ /* 0x000fe200008f0c0a */
[----:B------:R-:W-:Y:S01]  /*1b40*/  @!P0 IMAD.WIDE.U32 R32, R32, c[0x0][0x190], R34 ;  /* 0x0000640020208a25 */ /* 0x000fe200078e0022 */
[----:B------:R-:W-:-:S03]  /*1b50*/  @!P5 LEA R20, P1, R30, c[0x0][0x160], 0x1 ;  /* 0x000058001e14da11 */ /* 0x000fc600078208ff */
[C---:B------:R-:W-:Y:S01]  /*1b60*/  @!P4 IMAD R2, R26.reuse, c[0x0][0x194], R13 ;  /* 0x000065001a02ca24 */ /* 0x040fe200078e020d */
[CC--:B------:R-:W-:Y:S01]  /*1b70*/  LEA.HI R13, R87.reuse, R4.reuse, RZ, 0x4 ;  /* 0x00000004570d7211 */ /* 0x0c0fe200078f20ff */
[----:B------:R-:W-:Y:S01]  /*1b80*/  @!P4 IMAD.WIDE.U32 R26, R26, c[0x0][0x190], R22 ;  /* 0x000064001a1aca25 */ /* 0x000fe200078e0016 */
[----:B------:R-:W-:-:S03]  /*1b90*/  LEA.HI R87, R87, R4, RZ, 0x5 ;  /* 0x0000000457577211 */ /* 0x000fc600078f28ff */
[----:B------:R-:W-:Y:S01]  /*1ba0*/  IMAD.X R10, R7, 0x1, R3, P2 ;  /* 0x00000001070a7824 */ /* 0x000fe200010e0603 */
[C---:B------:R-:W-:Y:S01]  /*1bb0*/  @!P0 LEA R22, P2, R32.reuse, c[0x0][0x160], 0x1 ;  /* 0x0000580020168a11 */ /* 0x040fe200078408ff */
[----:B------:R-:W-:Y:S01]  /*1bc0*/  @!P0 IMAD.IADD R5, R33, 0x1, R5 ;  /* 0x0000000121058824 */ /* 0x000fe200078e0205 */
[----:B------:R-:W-:Y:S01]  /*1bd0*/  SHF.R.S32.HI R86, RZ, 0x5, R87 ;  /* 0x00000005ff567819 */ /* 0x000fe20000011457 */
[----:B------:R-:W-:Y:S01]  /*1be0*/  IMAD.SHL.U32 R3, R205, 0x40, RZ ;  /* 0x00000040cd037824 */ /* 0x000fe200078e00ff */
[----:B------:R-:W-:Y:S01]  /*1bf0*/  LOP3.LUT R87, R87, 0xffffffe0, RZ, 0xc0, !PT ;  /* 0xffffffe057577812 */ /* 0x000fe200078ec0ff */
[----:B------:R-:W-:Y:S01]  /*1c00*/  @!P5 IMAD.IADD R11, R31, 0x1, R11 ;  /* 0x000000011f0bd824 */ /* 0x000fe200078e020b */
[----:B------:R-:W-:Y:S01]  /*1c10*/  @!P0 LEA.HI.X R23, R32, c[0x0][0x164], R5, 0x1, P2 ;  /* 0x0000590020178a11 */ /* 0x000fe200010f0c05 */
[----:B------:R-:W-:Y:S02]  /*1c20*/  IMAD.IADD R5, R84, 0x1, -R3 ;  /* 0x0000000154057824 */ /* 0x000fe400078e0a03 */
[----:B------:R-:W-:Y:S01]  /*1c30*/  @!P4 IMAD.IADD R2, R27, 0x1, R2 ;  /* 0x000000011b02c824 */ /* 0x000fe200078e0202 */
[----:B------:R-:W-:Y:S01]  /*1c40*/  @!P5 LEA.HI.X R21, R30, c[0x0][0x164], R11, 0x1, P1 ;  /* 0x000059001e15da11 */ /* 0x000fe200008f0c0b */
[----:B------:R-:W-:Y:S01]  /*1c50*/  IMAD.WIDE.U32 R30, R6, c[0x0][0x198], R28 ;  /* 0x00006600061e7a25 */ /* 0x000fe200078e001c */
[----:B------:R-:W-:-:S02]  /*1c60*/  ISETP.GE.AND P1, PT, R16, R5, PT ;  /* 0x000000051000720c */ /* 0x000fc40003f26270 */
[C---:B------:R-:W-:Y:S01]  /*1c70*/  @!P4 LEA R28, P2, R26.reuse, c[0x0][0x160], 0x1 ;  /* 0x000058001a1cca11 */ /* 0x040fe200078408ff */
[----:B------:R-:W-:Y:S02]  /*1c80*/  IMAD.SHL.U32 R207, R207, 0x2, RZ ;  /* 0x00000002cfcf7824 */ /* 0x000fe400078e00ff */
[----:B------:R-:W-:Y:S01]  /*1c90*/  IMAD.MOV.U32 R134, RZ, RZ, R30 ;  /* 0x000000ffff867224 */ /* 0x000fe200078e001e */
[----:B------:R-:W-:Y:S01]  /*1ca0*/  @!P4 LEA.HI.X R29, R26, c[0x0][0x164], R2, 0x1, P2 ;  /* 0x000059001a1dca11 */ /* 0x000fe200010f0c02 */
[----:B------:R-:W-:Y:S01]  /*1cb0*/  IMAD.MOV.U32 R2, RZ, RZ, c[0x0][0x198] ;  /* 0x00006600ff027624 */ /* 0x000fe200078e00ff */
[----:B------:R-:W-:Y:S01]  /*1cc0*/  @!PT LDS RZ, [RZ] ;  /* 0x00000000fffff984 */ /* 0x000fe20000000800 */
[----:B------:R-:W-:Y:S01]  /*1cd0*/  @!PT LDS RZ, [RZ] ;  /* 0x00000000fffff984 */ /* 0x000fe20000000800 */
[----:B------:R-:W-:Y:S01]  /*1ce0*/  @!PT LDS RZ, [RZ] ;  /* 0x00000000fffff984 */ /* 0x000fe20000000800 */
[----:B------:R1:W-:Y:S01]  /*1cf0*/  @!P3 LDGSTS.E.BYPASS.LTC128B.128 [R207], [R24.64] ;  /* 0x0000000018cfbfae */ /* 0x0003e2000b901d44 */
[----:B------:R-:W-:Y:S02]  /*1d00*/  IMAD.IADD R135, R31, 0x1, R135 ;  /* 0x000000011f877824 */ /* 0x000fe400078e0287 */
[----:B------:R-:W-:Y:S01]  /*1d10*/  IMAD.MOV.U32 R7, RZ, RZ, c[0x0][0x19c] ;  /* 0x00006700ff077624 */ /* 0x000fe200078e00ff */
[----:B------:R1:W-:Y:S01]  /*1d20*/  @!P3 LDGSTS.E.BYPASS.LTC128B.128 [R207+0x2000], [R24.64+0x80] ;  /* 0x0200008018cfbfae */ /* 0x0003e2000b901d44 */
[----:B------:R-:W-:Y:S01]  /*1d30*/  @!P1 LEA R11, P2, R2, R134, 0x4 ;  /* 0x00000086020b9211 */ /* 0x000fe200078420ff */
[----:B------:R-:W-:-:S02]  /*1d40*/  IMAD.WIDE.U32 R18, R9, c[0x0][0x1b8], R18 ;  /* 0x00006e0009127a25 */ /* 0x000fc400078e0012 */
[----:B------:R1:W-:Y:S01]  /*1d50*/  @!P3 LDGSTS.E.BYPASS.LTC128B.128 [R207+0x4000], [R24.64+0x100] ;  /* 0x0400010018cfbfae */ /* 0x0003e2000b901d44 */
[----:B------:R-:W-:Y:S01]  /*1d60*/  @!P1 LEA.HI.X R26, R2, R135, R7, 0x4, P2 ;  /* 0x00000087021a9211 */ /* 0x000fe200010f2407 */
[----:B------:R-:W-:Y:S01]  /*1d70*/  IMAD R9, R10, c[0x0][0x1a0], RZ ;  /* 0x000068000a097a24 */ /* 0x000fe200078e02ff */
[----:B------:R-:W-:Y:S01]  /*1d80*/  @!P1 LEA R30, P2, R11, c[0x0][0x168], 0x1 ;  /* 0x00005a000b1e9a11 */ /* 0x000fe200078408ff */
[----:B------:R2:W-:Y:S01]  /*1d90*/  @!P0 LDGSTS.E.BYPASS.LTC128B.128 [R207+0x800], [R22.64] ;  /* 0x0080000016cf8fae */ /* 0x0005e2000b901d44 */
[----:B------:R-:W-:Y:S01]  /*1da0*/  ISETP.GE.AND P3, PT, R6, R5, PT ;  /* 0x000000050600720c */ /* 0x000fe20003f66270 */
[----:B------:R-:W-:Y:S01]  /*1db0*/  IMAD.IADD R19, R19, 0x1, R8 ;  /* 0x0000000113137824 */ /* 0x000fe200078e0208 */
[----:B------:R-:W-:Y:S01]  /*1dc0*/  @!P1 LEA.HI.X R31, R11, c[0x0][0x16c], R26, 0x1, P2 ;  /* 0x00005b000b1f9a11 */ /* 0x000fe200010f0c1a */
[----:B------:R2:W-:Y:S01]  /*1dd0*/  @!P0 LDGSTS.E.BYPASS.LTC128B.128 [R207+0x2800], [R22.64+0x80] ;  /* 0x0280008016cf8fae */ /* 0x0005e2000b901d44 */
[----:B------:R-:W-:-:S03]  /*1de0*/  IMAD.WIDE.U32 R26, R2, 0x20, RZ ;  /* 0x00000020021a7825 */ /* 0x000fc600078e00ff */
[----:B------:R2:W-:Y:S01]  /*1df0*/  @!P0 LDGSTS.E.BYPASS.LTC128B.128 [R207+0x4800], [R22.64+0x100] ;  /* 0x0480010016cf8fae */ /* 0x0005e2000b901d44 */
[----:B------:R-:W-:Y:S01]  /*1e00*/  ISETP.GE.AND P0, PT, R14, R5, PT ;  /* 0x000000050e00720c */ /* 0x000fe20003f06270 */
[C---:B------:R-:W-:Y:S02]  /*1e10*/  IMAD R9, R146.reuse, c[0x0][0x1a4], R9 ;  /* 0x0000690092097a24 */ /* 0x040fe400078e0209 */
[----:B------:R3:W-:Y:S01]  /*1e20*/  @!P5 LDGSTS.E.BYPASS.LTC128B.128 [R207+0x1000], [R20.64] ;  /* 0x0100000014cfdfae */ /* 0x0007e2000b901d44 */
[----:B------:R-:W-:-:S03]  /*1e30*/  IMAD.WIDE.U32 R146, R146, c[0x0][0x1a0], R18 ;  /* 0x0000680092927a25 */ /* 0x000fc600078e0012 */
[----:B------:R3:W-:Y:S01]  /*1e40*/  @!P5 LDGSTS.E.BYPASS.LTC128B.128 [R207+0x3000], [R20.64+0x80] ;  /* 0x0300008014cfdfae */ /* 0x0007e2000b901d44 */
[----:B------:R-:W-:Y:S02]  /*1e50*/  IMAD.IADD R144, R147, 0x1, R9 ;  /* 0x0000000193907824 */ /* 0x000fe400078e0209 */
[----:B------:R-:W-:Y:S01]  /*1e60*/  IMAD.SHL.U32 R8, R0, 0x40, RZ ;  /* 0x0000004000087824 */ /* 0x000fe200078e00ff */
[----:B------:R3:W-:Y:S02]  /*1e70*/  @!P5 LDGSTS.E.BYPASS.LTC128B.128 [R207+0x5000], [R20.64+0x100] ;  /* 0x0500010014cfdfae */ /* 0x0007e4000b901d44 */
[C---:B------:R-:W-:Y:S01]  /*1e80*/  @!P0 IADD3 R11, P2, R134.reuse, R26, RZ ;  /* 0x0000001a860b8210 */ /* 0x040fe20007f5e0ff */
[----:B-1----:R-:W-:Y:S01]  /*1e90*/  IMAD.SHL.U32 R24, R7, 0x20, RZ ;  /* 0x0000002007187824 */ /* 0x002fe200078e00ff */
[----:B------:R-:W-:Y:S01]  /*1ea0*/  @!P3 LEA R26, P5, R134, c[0x0][0x168], 0x1 ;  /* 0x00005a00861aba11 */ /* 0x000fe200078a08ff */
[----:B------:R1:W-:Y:S01]  /*1eb0*/  @!P4 LDGSTS.E.BYPASS.LTC128B.128 [R207+0x1800], [R28.64] ;  /* 0x018000001ccfcfae */ /* 0x0003e2000b901d44 */
[----:B------:R-:W-:-:S02]  /*1ec0*/  LOP3.LUT R8, R8, 0x1c0, RZ, 0xc0, !PT ;  /* 0x000001c008087812 */ /* 0x000fc400078ec0ff */
[----:B------:R-:W-:Y:S01]  /*1ed0*/  @!P0 IADD3.X R24, R135, R27, R24, P2, !PT ;  /* 0x0000001b87188210 */ /* 0x000fe200017fe418 */
[----:B------:R1:W-:Y:S01]  /*1ee0*/  @!P4 LDGSTS.E.BYPASS.LTC128B.128 [R207+0x3800], [R28.64+0x80] ;  /* 0x038000801ccfcfae */ /* 0x0003e2000b901d44 */
[----:B------:R-:W-:Y:S02]  /*1ef0*/  @!P3 LEA.HI.X R27, R134, c[0x0][0x16c], R135, 0x1, P5 ;  /* 0x00005b00861bba11 */ /* 0x000fe400028f0c87 */
[-C--:B------:R-:W-:Y:S01]  /*1f00*/  ISETP.GE.AND P5, PT, R16, R5.reuse, PT ;  /* 0x000000051000720c */ /* 0x080fe20003fa6270 */
[----:B------:R1:W-:Y:S01]  /*1f10*/  @!P4 LDGSTS.E.BYPASS.LTC128B.128 [R207+0x5800], [R28.64+0x100] ;  /* 0x058001001ccfcfae */ /* 0x0003e2000b901d44 */
[-C--:B------:R-:W-:Y:S02]  /*1f20*/  ISETP.GE.AND P4, PT, R14, R5.reuse, PT ;  /* 0x000000050e00720c */ /* 0x080fe40003f86270 */
[C---:B--2---:R-:W-:Y:S01]  /*1f30*/  @!P0 LEA R22, P2, R11.reuse, c[0x0][0x168], 0x1 ;  /* 0x00005a000b168a11 */ /* 0x044fe200078408ff */
[----:B------:R2:W-:Y:S03]  /*1f40*/  @!P3 LDGSTS.E.BYPASS.LTC128B.128 [R207+0x6000], [R26.64] ;  /* 0x060000001acfbfae */ /* 0x0005e6000b901d44 */
[----:B------:R-:W-:Y:S01]  /*1f50*/  @!P0 LEA.HI.X R23, R11, c[0x0][0x16c], R24, 0x1, P2 ;  /* 0x00005b000b178a11 */ /* 0x000fe200010f0c18 */
[----:B------:R2:W-:Y:S01]  /*1f60*/  @!P3 LDGSTS.E.BYPASS.LTC128B.128 [R207+0x8000], [R26.64+0x80] ;  /* 0x080000801acfbfae */ /* 0x0005e2000b901d44 */
[----:B------:R-:W-:-:S02]  /*1f70*/  ISETP.GE.AND P2, PT, R12, R5, PT ;  /* 0x000000050c00720c */ /* 0x000fc40003f46270 */
[----:B------:R-:W-:Y:S01]  /*1f80*/  SHF.R.S32.HI R11, RZ, 0x4, R13 ;  /* 0x00000004ff0b7819 */ /* 0x000fe2000001140d */
[----:B------:R2:W-:Y:S01]  /*1f90*/  @!P3 LDGSTS.E.BYPASS.LTC128B.128 [R207+0xa000], [R26.64+0x100] ;  /* 0x0a0001001acfbfae */ /* 0x0005e2000b901d44 */
[----:B------:R-:W-:-:S03]  /*1fa0*/  ISETP.GE.AND P3, PT, R12, R5, PT ;  /* 0x000000050c00720c */ /* 0x000fc60003f66270 */
[----:B------:R1:W-:Y:S04]  /*1fb0*/  @!P1 LDGSTS.E.BYPASS.LTC128B.128 [R207+0x6800], [R30.64] ;  /* 0x068000001ecf9fae */ /* 0x0003e8000b901d44 */
[----:B------:R1:W-:Y:S02]  /*1fc0*/  @!P1 LDGSTS.E.BYPASS.LTC128B.128 [R207+0x8800], [R30.64+0x80] ;  /* 0x088000801ecf9fae */ /* 0x0003e4000b901d44 */
[----:B------:R-:W-:Y:S02]  /*1fd0*/  @!P2 IMAD R7, R7, 0x30, RZ ;  /* 0x000000300707a824 */ /* 0x000fe400078e02ff */
[----:B------:R-:W-:Y:S01]  /*1fe0*/  @!P2 IMAD.WIDE.U32 R14, R2, 0x30, R134 ;  /* 0x00000030020ea825 */ /* 0x000fe200078e0086 */
[----:B------:R1:W-:Y:S01]  /*1ff0*/  @!P1 LDGSTS.E.BYPASS.LTC128B.128 [R207+0xa800], [R30.64+0x100] ;  /* 0x0a8001001ecf9fae */ /* 0x0003e2000b901d44 */
[----:B------:R-:W-:-:S02]  /*2000*/  ISETP.GE.AND P1, PT, R6, R5, PT ;  /* 0x000000050600720c */ /* 0x000fc40003f26270 */
[----:B------:R-:W-:Y:S01]  /*2010*/  @!P2 IMAD.IADD R7, R15, 0x1, R7 ;  /* 0x000000010f07a824 */ /* 0x000fe200078e0207 */
[----:B------:R3:W-:Y:S01]  /*2020*/  @!P0 LDGSTS.E.BYPASS.LTC128B.128 [R207+0x7000], [R22.64] ;  /* 0x0700000016cf8fae */ /* 0x0007e2000b901d44 */
[----:B------:R-:W-:Y:S01]  /*2030*/  LEA.HI R5, R11, R11, RZ, 0x1 ;  /* 0x0000000b0b057211 */ /* 0x000fe200078f08ff */
[----:B------:R-:W-:Y:S02]  /*2040*/  IMAD.SHL.U32 R15, R6, 0x8, RZ ;  /* 0x00000008060f7824 */ /* 0x000fe400078e00ff */
[----:B------:R3:W-:Y:S01]  /*2050*/  @!P0 LDGSTS.E.BYPASS.LTC128B.128 [R207+0x9000], [R22.64+0x80] ;  /* 0x0900008016cf8fae */ /* 0x0007e2000b901d44 */
[----:B------:R-:W-:Y:S01]  /*2060*/  LOP3.LUT R12, R5, 0xfffffffe, RZ, 0xc0, !PT ;  /* 0xfffffffe050c7812 */ /* 0x000fe200078ec0ff */
[----:B------:R-:W-:Y:S01]  /*2070*/  IMAD.MOV.U32 R5, RZ, RZ, 0x20 ;  /* 0x00000020ff057424 */ /* 0x000fe200078e00ff */
[----:B------:R-:W-:Y:S01]  /*2080*/  LOP3.LUT R9, R8, 0x8, R15, 0xf8, !PT ;  /* 0x0000000808097812 */ /* 0x000fe200078ef80f */
[----:B------:R3:W-:Y:S01]  /*2090*/  @!P0 LDGSTS.E.BYPASS.LTC128B.128 [R207+0xb000], [R22.64+0x100] ;  /* 0x0b00010016cf8fae */ /* 0x0007e2000b901d44 */
[C---:B------:R-:W-:Y:S01]  /*20a0*/  @!P2 LEA R16, P0, R14.reuse, c[0x0][0x168], 0x1 ;  /* 0x00005a000e10aa11 */ /* 0x040fe200078008ff */
[----:B------:R-:W-:Y:S01]  /*20b0*/  IMAD.IADD R11, R11, 0x1, -R12 ;  /* 0x000000010b0b7824 */ /* 0x000fe200078e0a0c */
[----:B------:R-:W-:Y:S01]  /*20c0*/  SHF.R.U32.HI R8, RZ, 0x3, R8 ;  /* 0x00000003ff087819 */ /* 0x000fe20000011608 */
[----:B------:R-:W-:Y:S01]  /*20d0*/  IMAD R10, R5, c[0x0][0x1a4], RZ ;  /* 0x00006900050a7a24 */ /* 0x000fe200078e02ff */
[----:B------:R-:W-:-:S02]  /*20e0*/  @!P2 LEA.HI.X R17, R14, c[0x0][0x16c], R7, 0x1, P0 ;  /* 0x00005b000e11aa11 */ /* 0x000fc400000f0c07 */
[----:B------:R-:W-:Y:S01]  /*20f0*/  LOP3.LUT R7, R13, 0xfffffff0, RZ, 0xc0, !PT ;  /* 0xfffffff00d077812 */ /* 0x000fe200078ec0ff */
[----:B------:R-:W-:Y:S01]  /*2100*/  IMAD.WIDE.U32 R12, R5, c[0x0][0x1a0], RZ ;  /* 0x00006800050c7a25 */ /* 0x000fe200078e00ff */
[----:B------:R-:W-:Y:S01]  /*2110*/  LEA R202, P0, R146, c[0x0][0x170], 0x1 ;  /* 0x00005c0092ca7a11 */ /* 0x000fe200078008ff */
[----:B------:R4:W-:Y:S01]  /*2120*/  @!P2 LDGSTS.E.BYPASS.LTC128B.128 [R207+0x7800], [R16.64] ;  /* 0x0780000010cfafae */ /* 0x0009e2000b901d44 */
[----:B------:R-:W-:Y:S01]  /*2130*/  LOP3.LUT R8, R9, R8, RZ, 0x3c, !PT ;  /* 0x0000000809087212 */ /* 0x000fe200078e3cff */
[----:B------:R-:W-:Y:S01]  /*2140*/  IMAD.IADD R7, R4, 0x1, -R7 ;  /* 0x0000000104077824 */ /* 0x000fe200078e0a07 */
[----:B------:R-:W-:Y:S01]  /*2150*/  LEA.HI.X R201, R146, c[0x0][0x174], R144, 0x1, P0 ;  /* 0x00005d0092c97a11 */ /* 0x000fe200000f0c90 */
[----:B------:R4:W-:Y:S01]  /*2160*/  @!P2 LDGSTS.E.BYPASS.LTC128B.128 [R207+0x9800], [R16.64+0x80] ;  /* 0x0980008010cfafae */ /* 0x0009e2000b901d44 */
[----:B------:R-:W-:Y:S01]  /*2170*/  @!P5 IADD3 R12, P0, R202, R12, RZ ;  /* 0x0000000cca0cd210 */ /* 0x000fe20007f1e0ff */
[----:B------:R-:W-:Y:S01]  /*2180*/  IMAD R197, R11, 0x200, R8 ;  /* 0x000002000bc57824 */ /* 0x000fe200078e0208 */
[----:B------:R-:W-:Y:S01]  /*2190*/  SHF.R.S32.HI R14, RZ, 0x1f, R7 ;  /* 0x0000001fff0e7819 */ /* 0x000fe20000011407 */
[----:B------:R4:W-:Y:S01]  /*21a0*/  @!P2 LDGSTS.E.BYPASS.LTC128B.128 [R207+0xb800], [R16.64+0x100] ;  /* 0x0b80010010cfafae */ /* 0x0009e2000b901d44 */
[----:B------:R-:W-:Y:S01]  /*21b0*/  @!P3 IMAD.MOV.U32 R203, RZ, RZ, R201 ;  /* 0x000000ffffcbb224 */ /* 0x000fe200078e00c9 */
[----:B------:R-:W-:Y:S01]  /*21c0*/  @!P5 IADD3.X R13, R201, R13, R10, P0, !PT ;  /* 0x0000000dc90dd210 */ /* 0x000fe200007fe40a */
[----:B------:R-:W-:Y:S01]  /*21d0*/  IMAD.SHL.U32 R11, R11, 0x8, RZ ;  /* 0x000000080b0b7824 */ /* 0x000fe200078e00ff */
[----:B------:R-:W0:Y:S01]  /*21e0*/  LDGDEPBAR ;  /* 0x00000000000079af */ /* 0x000e220000000000 */
[----:B------:R-:W-:Y:S01]  /*21f0*/  LEA.HI R85, R14, R7, RZ, 0x3 ;  /* 0x000000070e557211 */ /* 0x000fe200078f18ff */
[----:B------:R-:W-:-:S02]  /*2200*/  @!P3 IMAD.MOV.U32 R14, RZ, RZ, c[0x0][0x1a0] ;  /* 0x00006800ff0eb624 */ /* 0x000fc400078e00ff */
[----:B------:R-:W-:Y:S01]  /*2210*/  @!P4 IMAD.MOV.U32 R8, RZ, RZ, c[0x0][0x1a4] ;  /* 0x00006900ff08c624 */ /* 0x000fe200078e00ff */
[----:B------:R-:W-:Y:S01]  /*2220*/  LOP3.LUT R6, R85, 0xfffffff8, RZ, 0xc0, !PT ;  /* 0xfffffff855067812 */ /* 0x000fe200078ec0ff */
[----:B------:R-:W-:-:S04]  /*2230*/  @!P3 IMAD.WIDE.U32 R14, R14, 0x60, R202 ;  /* 0x000000600e0eb825 */ /* 0x000fc800078e00ca */
[----:B------:R-:W-:Y:S02]  /*2240*/  @!P1 IMAD.MOV.U32 R203, RZ, RZ, R201 ;  /* 0x000000ffffcb9224 */ /* 0x000fe400078e00c9 */
[----:B------:R-:W-:Y:S02]  /*2250*/  IMAD.IADD R6, R7, 0x1, -R6 ;  /* 0x0000000107067824 */ /* 0x000fe400078e0a06 */
[----:B------:R-:W-:Y:S02]  /*2260*/  @!P4 IMAD.MOV.U32 R7, RZ, RZ, c[0x0][0x1a0] ;  /* 0x00006800ff07c624 */ /* 0x000fe400078e00ff */
[----:B------:R-:W-:Y:S02]  /*2270*/  IMAD.SHL.U32 R85, R85, 0x40, RZ ;  /* 0x0000004055557824 */ /* 0x000fe400078e00ff */
[----:B------:R-:W-:Y:S02]  /*2280*/  @!P3 IMAD.MOV.U32 R9, RZ, RZ, c[0x0][0x1a4] ;  /* 0x00006900ff09b624 */ /* 0x000fe400078e00ff */
[----:B------:R-:W-:Y:S01]  /*2290*/  IMAD.SHL.U32 R197, R197, 0x2, RZ ;  /* 0x00000002c5c57824 */ /* 0x000fe200078e00ff */
[----:B------:R-:W-:Y:S01]  /*22a0*/  LOP3.LUT R85, R85, 0xfffffe00, RZ, 0xc0, !PT ;  /* 0xfffffe0055557812 */ /* 0x000fe200078ec0ff */
[----:B------:R-:W-:Y:S01]  /*22b0*/  @!P3 IMAD R9, R9, 0x60, RZ ;  /* 0x000000600909b824 */ /* 0x000fe200078e02ff */
[----:B------:R-:W-:-:S04]  /*22c0*/  DEPBAR.LE SB0, 0x0 ;  /* 0x000080000000791a */ /* 0x000fc80000000000 */
[----:B------:R-:W-:Y:S01]  /*22d0*/  BAR.SYNC.DEFER_BLOCKING 0x0 ;  /* 0x0000000000007b1d */ /* 0x000fe20000010000 */
[----:B------:R-:W-:Y:S01]  /*22e0*/  @!P3 IMAD.IADD R9, R15, 0x1, R9 ;  /* 0x000000010f09b824 */ /* 0x000fe200078e0209 */
[----:B------:R-:W-:-:S04]  /*22f0*/  IADD3 R195, R197, 0x6020, RZ ;  /* 0x00006020c5c37810 */ /* 0x000fc80007ffe0ff */
        /* <DEDUP_REMOVED lines=8> */
[----:B------:R1:W-:Y:S01]  /*2380*/  @!P1 LDGSTS.E.BYPASS.LTC128B.128 [R207+0x10000], [R202.64+0x100] ;  /* 0x10000100cacf9fae */ /* 0x0003e2000b901d44 */
[C---:B------:R-:W-:Y:S01]  /*2390*/  R2P PR, R6.reuse, 0x6 ;  /* 0x0000000606007804 */ /* 0x040fe20000000000 */
[----:B------:R-:W-:Y:S01]  /*23a0*/  IMAD.SHL.U32 R6, R6, 0x40, RZ ;  /* 0x0000004006067824 */ /* 0x000fe200078e00ff */
[----:B------:R-:W-:Y:S01]  /*23b0*/  @!P4 LEA R10, P0, R7, R202, 0x6 ;  /* 0x000000ca070ac211 */ /* 0x000fe200078030ff */
[----:B------:R-:W-:Y:S02]  /*23c0*/  @P5 STS.128 [R207+0xc800], RZ ;  /* 0x00c800ffcf005388 */ /* 0x000fe40000000c00 */
[----:B------:R-:W-:-:S02]  /*23d0*/  SEL R5, R5, 0xffffffe0, !P2 ;  /* 0xffffffe005057807 */ /* 0x000fc40005000000 */
[----:B------:R-:W-:Y:S01]  /*23e0*/  LOP3.LUT R6, R6, 0x1c0, RZ, 0xc0, !PT ;  /* 0x000001c006067812 */ /* 0x000fe200078ec0ff */
[----:B------:R-:W-:Y:S03]  /*23f0*/  @P5 STS.128 [R207+0xe800], RZ ;  /* 0x00e800ffcf005388 */ /* 0x000fe60000000c00 */
[----:B------:R-:W-:Y:S01]  /*2400*/  LOP3.LUT R11, R6, 0x8, R11, 0xf8, !PT ;  /* 0x00000008060b7812 */ /* 0x000fe200078ef80b */
[----:B------:R-:W-:Y:S01]  /*2410*/  @P5 STS.128 [R207+0x10800], RZ ;  /* 0x010800ffcf005388 */ /* 0x000fe20000000c00 */
[----:B------:R-:W-:-:S03]  /*2420*/  SHF.R.U32.HI R6, RZ, 0x3, R6 ;  /* 0x00000003ff067819 */ /* 0x000fc60000011606 */
[----:B------:R-:W-:Y:S01]  /*2430*/  @!PT LDS RZ, [RZ] ;  /* 0x00000000fffff984 */ /* 0x000fe20000000800 */
[----:B------:R-:W-:Y:S01]  /*2440*/  @!PT LDS RZ, [RZ] ;  /* 0x00000000fffff984 */ /* 0x000fe20000000800 */
[----:B------:R-:W-:Y:S01]  /*2450*/  @!PT LDS RZ, [RZ] ;  /* 0x00000000fffff984 */ /* 0x000fe20000000800 */
[----:B------:R1:W-:Y:S01]  /*2460*/  @!P5 LDGSTS.E.BYPASS.LTC128B.128 [R207+0xc800], [R12.64] ;  /* 0x0c8000000ccfdfae */ /* 0x0003e2000b901d44 */
[----:B------:R-:W-:Y:S02]  /*2470*/  LOP3.LUT R6, R11, R6, RZ, 0x3c, !PT ;  /* 0x000000060b067212 */ /* 0x000fe400078e3cff */
[----:B------:R-:W-:Y:S01]  /*2480*/  @!P4 LEA.HI.X R11, R7, R201, R8, 0x6, P0 ;  /* 0x000000c9070bc211 */ /* 0x000fe200000f3408 */
[----:B------:R-:W-:Y:S01]  /*2490*/  IMAD R7, R86, 0x400, R85 ;  /* 0x0000040056077824 */ /* 0x000fe200078e0255 */
[----:B------:R1:W-:Y:S01]  /*24a0*/  @!P5 LDGSTS.E.BYPASS.LTC128B.128 [R207+0xe800], [R12.64+0x80] ;  /* 0x0e8000800ccfdfae */ /* 0x0003e2000b901d44 */
[----:B------:R-:W-:Y:S02]  /*24b0*/  @!P3 IMAD.MOV.U32 R8, RZ, RZ, R14 ;  /* 0x000000ffff08b224 */ /* 0x000fe400078e000e */
[----:B------:R-:W-:Y:S01]  /*24c0*/  IMAD.IADD R198, R6, 0x1, R7 ;  /* 0x0000000106c67824 */ /* 0x000fe200078e0207 */
[----:B------:R1:W-:Y:S01]  /*24d0*/  @!P5 LDGSTS.E.BYPASS.LTC128B.128 [R207+0x10800], [R12.64+0x100] ;  /* 0x108001000ccfdfae */ /* 0x0003e2000b901d44 */
[----:B------:R-:W-:-:S02]  /*24e0*/  IMAD.MOV.U32 R7, RZ, RZ, 0x10 ;  /* 0x00000010ff077424 */ /* 0x000fc400078e00ff */
[----:B------:R-:W-:Y:S01]  /*24f0*/  IMAD.SHL.U32 R198, R198, 0x2, RZ ;  /* 0x00000002c6c67824 */ /* 0x000fe200078e00ff */
[----:B------:R-:W-:Y:S01]  /*2500*/  @P4 STS.128 [R207+0xd000], RZ ;  /* 0x00d000ffcf004388 */ /* 0x000fe20000000c00 */
[----:B------:R-:W-:Y:S01]  /*2510*/  IMAD R86, R86, 0x10, R89 ;  /* 0x0000001056567824 */ /* 0x000fe200078e0259 */
[----:B------:R-:W-:Y:S01]  /*2520*/  SEL R7, R7, 0xfffffff0, !P1 ;  /* 0xfffffff007077807 */ /* 0x000fe20004800000 */
[--C-:B------:R-:W-:Y:S01]  /*2530*/  IMAD R194, R5, 0x2, R198.reuse ;  /* 0x0000000205c27824 */ /* 0x100fe200078e02c6 */
[----:B------:R-:W-:Y:S01]  /*2540*/  @P4 STS.128 [R207+0xf000], RZ ;  /* 0x00f000ffcf004388 */ /* 0x000fe20000000c00 */
[----:B------:R-:W-:Y:S02]  /*2550*/  R2P PR, R0, 0x6 ;  /* 0x0000000600007804 */ /* 0x000fe40000000000 */
[----:B------:R-:W-:Y:S01]  /*2560*/  IADD3 R0, R197, 0x6000, RZ ;  /* 0x00006000c5007810 */ /* 0x000fe20007ffe0ff */
[----:B------:R-:W-:Y:S01]  /*2570*/  @P4 STS.128 [R207+0x11000], RZ ;  /* 0x011000ffcf004388 */ /* 0x000fe20000000c00 */
[----:B------:R-:W-:-:S03]  /*2580*/  IMAD R196, R7, 0x2, R198 ;  /* 0x0000000207c47824 */ /* 0x000fc600078e02c6 */
[----:B------:R-:W-:Y:S01]  /*2590*/  @!PT LDS RZ, [RZ] ;  /* 0x00000000fffff984 */ /* 0x000fe20000000800 */
[----:B------:R-:W-:Y:S01]  /*25a0*/  @!PT LDS RZ, [RZ] ;  /* 0x00000000fffff984 */ /* 0x000fe20000000800 */
[----:B------:R-:W-:Y:S01]  /*25b0*/  @!PT LDS RZ, [RZ] ;  /* 0x00000000fffff984 */ /* 0x000fe20000000800 */
[----:B------:R1:W-:Y:S01]  /*25c0*/  @!P4 LDGSTS.E.BYPASS.LTC128B.128 [R207+0xd000], [R10.64] ;  /* 0x0d0000000acfcfae */ /* 0x0003e2000b901d44 */
[----:B------:R-:W-:-:S03]  /*25d0*/  IMAD R193, R5, 0x2, R196 ;  /* 0x0000000205c17824 */ /* 0x000fc600078e02c4 */
[----:B------:R1:W-:Y:S02]  /*25e0*/  @!P4 LDGSTS.E.BYPASS.LTC128B.128 [R207+0xf000], [R10.64+0x80] ;  /* 0x0f0000800acfcfae */ /* 0x0003e4000b901d44 */
[----:B------:R-:W-:Y:S01]  /*25f0*/  @P1 IADD3 R195, R0, -0x20, RZ ;  /* 0xffffffe000c31810 */ /* 0x000fe20007ffe0ff */
[----:B------:R-:W-:Y:S01]  /*2600*/  IMAD.MOV.U32 R0, RZ, RZ, 0x40 ;  /* 0x00000040ff007424 */ /* 0x000fe200078e00ff */
[----:B------:R1:W-:Y:S01]  /*2610*/  @!P4 LDGSTS.E.BYPASS.LTC128B.128 [R207+0x11000], [R10.64+0x100] ;  /* 0x110001000acfcfae */ /* 0x0003e2000b901d44 */
[----:B------:R-:W-:Y:S02]  /*2620*/  ISETP.GT.AND P1, PT, R205, R200, PT ;  /* 0x000000c8cd00720c */ /* 0x000fe40003f24270 */
[C---:B------:R-:W-:Y:S01]  /*2630*/  IADD3 R187, R195.reuse, 0x800, RZ ;  /* 0x00000800c3bb7810 */ /* 0x040fe20007ffe0ff */
[----:B------:R-:W-:Y:S01]  /*2640*/  @P3 STS.128 [R207+0xd800], RZ ;  /* 0x00d800ffcf003388 */ /* 0x000fe20000000c00 */
[----:B------:R-:W-:Y:S02]  /*2650*/  SEL R0, R0, 0xffffffc0, !P2 ;  /* 0xffffffc000007807 */ /* 0x000fe40005000000 */
[C---:B------:R-:W-:Y:S01]  /*2660*/  IADD3 R186, R195.reuse, 0x1000, RZ ;  /* 0x00001000c3ba7810 */ /* 0x040fe20007ffe0ff */
[----:B------:R-:W-:Y:S01]  /*2670*/  @P3 STS.128 [R207+0xf800], RZ ;  /* 0x00f800ffcf003388 */ /* 0x000fe20000000c00 */
[----:B------:R-:W-:Y:S01]  /*2680*/  IADD3 R185, R195, 0x1800, RZ ;  /* 0x00001800c3b97810 */ /* 0x000fe20007ffe0ff */
[----:B------:R-:W-:Y:S01]  /*2690*/  IMAD.IADD R191, R197, 0x1, R0 ;  /* 0x00000001c5bf7824 */ /* 0x000fe200078e0200 */
[C---:B------:R-:W-:Y:S01]  /*26a0*/  IADD3 R183, R195.reuse, 0x2000, RZ ;  /* 0x00002000c3b77810 */ /* 0x040fe20007ffe0ff */
[----:B------:R-:W-:Y:S01]  /*26b0*/  @P3 STS.128 [R207+0x11800], RZ ;  /* 0x011800ffcf003388 */ /* 0x000fe20000000c00 */
[----:B------:R-:W-:Y:S01]  /*26c0*/  IMAD.IADD R184, R0, 0x1, R195 ;  /* 0x0000000100b87824 */ /* 0x000fe200078e02c3 */
[----:B------:R-:W-:Y:S01]  /*26d0*/  @!P1 LEA R210, P0, R134, c[0x0][0x168], 0x1 ;  /* 0x00005a0086d29a11 */ /* 0x000fe200078008ff */
[----:B------:R-:W-:Y:S01]  /*26e0*/  IMAD.IADD R0, R4, 0x1, -R87 ;  /* 0x0000000104007824 */ /* 0x000fe200078e0a57 */
[----:B------:R-:W-:Y:S01]  /*26f0*/  @!PT LDS RZ, [RZ] ;  /* 0x00000000fffff984 */ /* 0x000fe20000000800 */
[----:B------:R-:W-:Y:S01]  /*2700*/  @!PT LDS RZ, [RZ] ;  /* 0x00000000fffff984 */ /* 0x000fe20000000800 */
[----:B------:R-:W-:Y:S01]  /*2710*/  @!PT LDS RZ, [RZ] ;  /* 0x00000000fffff984 */ /* 0x000fe20000000800 */
[----:B------:R1:W-:Y:S01]  /*2720*/  @!P3 LDGSTS.E.BYPASS.LTC128B.128 [R207+0xd800], [R8.64] ;  /* 0x0d80000008cfbfae */ /* 0x0003e2000b901d44 */
[----:B------:R-:W-:-:S02]  /*2730*/  IADD3 R182, R195, 0x2800, RZ ;  /* 0x00002800c3b67810 */ /* 0x000fc40007ffe0ff */
[----:B------:R-:W-:Y:S01]  /*2740*/  @!P1 LEA.HI.X R211, R134, c[0x0][0x16c], R135, 0x1, P0 ;  /* 0x00005b0086d39a11 */ /* 0x000fe200000f0c87 */
[----:B------:R1:W-:Y:S01]  /*2750*/  @!P3 LDGSTS.E.BYPASS.LTC128B.128 [R207+0xf800], [R8.64+0x80] ;  /* 0x0f80008008cfbfae */ /* 0x0003e2000b901d44 */
[C---:B------:R-:W-:Y:S02]  /*2760*/  IADD3 R181, R195.reuse, 0x3000, RZ ;  /* 0x00003000c3b57810 */ /* 0x040fe40007ffe0ff */
[C---:B------:R-:W-:Y:S01]  /*2770*/  IADD3 R180, R195.reuse, 0x3800, RZ ;  /* 0x00003800c3b47810 */ /* 0x040fe20007ffe0ff */
[----:B------:R3:W-:Y:S01]  /*2780*/  @!P3 LDGSTS.E.BYPASS.LTC128B.128 [R207+0x11800], [R8.64+0x100] ;  /* 0x1180010008cfbfae */ /* 0x0007e2000b901d44 */
[C---:B------:R-:W-:Y:S02]  /*2790*/  IADD3 R179, R195.reuse, 0x4000, RZ ;  /* 0x00004000c3b37810 */ /* 0x040fe40007ffe0ff */
[C---:B------:R-:W-:Y:S01]  /*27a0*/  IADD3 R178, R195.reuse, 0x4800, RZ ;  /* 0x00004800c3b27810 */ /* 0x040fe20007ffe0ff */
[----:B------:R-:W-:Y:S01]  /*27b0*/  LDSM.16.M88.4 R52, [R198] ;  /* 0x00000000c634783b */ /* 0x000fe20000000200 */
[----:B------:R-:W-:-:S02]  /*27c0*/  IADD3 R177, R195, 0x5000, RZ ;  /* 0x00005000c3b17810 */ /* 0x000fc40007ffe0ff */
[----:B------:R-:W-:Y:S01]  /*27d0*/  IADD3 R176, R195, 0x5800, RZ ;  /* 0x00005800c3b07810 */ /* 0x000fe20007ffe0ff */
[----:B--2---:R-:W2:Y:S04]  /*27e0*/  LDSM.16.M88.4 R24, [R197+0x6000] ;  /* 0x00600000c518783b */ /* 0x004ea80000000200 */
[----:B----4-:R-:W4:Y:S04]  /*27f0*/  LDSM.16.M88.4 R16, [R197+0x6800] ;  /* 0x00680000c510783b */ /* 0x010f280000000200 */
[----:B------:R-:W4:Y:S04]  /*2800*/  LDSM.16.M88.4 R60, [R197+0x7000] ;  /* 0x00700000c53c783b */ /* 0x000f280000000200 */
[----:B------:R-:W-:Y:S04]  /*2810*/  LDSM.16.M88.4 R40, [R196] ;  /* 0x00000000c428783b */ /* 0x000fe80000000200 */
[----:B-1----:R-:W1:Y:S04]  /*2820*/  LDSM.16.M88.4 R12, [R195] ;  /* 0x00000000c30c783b */ /* 0x002e680000000200 */
[----:B------:R-:W1:Y:S04]  /*2830*/  LDSM.16.M88.4 R36, [R197+0x7800] ;  /* 0x00780000c524783b */ /* 0x000e680000000200 */
[----:B------:R-:W1:Y:S04]  /*2840*/  LDSM.16.M88.4 R68, [R195+0x800] ;  /* 0x00080000c344783b */ /* 0x000e680000000200 */
[----:B------:R-:W1:Y:S04]  /*2850*/  LDSM.16.M88.4 R48, [R195+0x1000] ;  /* 0x00100000c330783b */ /* 0x000e680000000200 */
[----:B---3--:R-:W-:Y:S04]  /*2860*/  LDSM.16.M88.4 R8, [R194] ;  /* 0x00000000c208783b */ /* 0x008fe80000000200 */
[----:B------:R-:W3:Y:S01]  /*2870*/  LDSM.16.M88.4 R32, [R191+0x6000] ;  /* 0x00600000bf20783b */ /* 0x000ee20000000200 */
[C---:B--2---:R-:W-:Y:S03]  /*2880*/  HMMA.16816.F32.BF16 R28, R52.reuse, R24, RZ ;  /* 0x00000018341c723c */ /* 0x044fe600000418ff */
[----:B------:R-:W2:Y:S04]  /*2890*/  LDSM.16.M88.4 R44, [R195+0x1800] ;  /* 0x00180000c32c783b */ /* 0x000ea80000000200 */
        /* <DEDUP_REMOVED lines=8> */
[----:B------:R-:W-:Y:S08]  /*2920*/  HMMA.16816.F32.BF16 R60, R52, R62, RZ ;  /* 0x0000003e343c723c */ /* 0x000ff000000418ff */
[C---:B-1----:R-:W-:Y:S08]  /*2930*/  HMMA.16816.F32.BF16 R28, R40.reuse, R12, R28 ;  /* 0x0000000c281c723c */ /* 0x042ff0000004181c */
[----:B------:R-:W-:Y:S01]  /*2940*/  HMMA.16816.F32.BF16 R24, R40, R14, R24 ;  /* 0x0000000e2818723c */ /* 0x000fe20000041818 */
[----:B------:R-:W-:Y:S07]  /*2950*/  LDSM.16.M88.4 R12, [R191+0x7000] ;  /* 0x00700000bf0c783b */ /* 0x000fee0000000200 */
[C---:B------:R-:W-:Y:S08]  /*2960*/  HMMA.16816.F32.BF16 R56, R52.reuse, R36, RZ ;  /* 0x000000243438723c */ /* 0x040ff000000418ff */
[----:B------:R-:W-:Y:S01]  /*2970*/  HMMA.16816.F32.BF16 R52, R52, R38, RZ ;  /* 0x000000263434723c */ /* 0x000fe200000418ff */
[----:B------:R-:W1:Y:S07]  /*2980*/  LDSM.16.M88.4 R36, [R191+0x6800] ;  /* 0x00680000bf24783b */ /* 0x000e6e0000000200 */
[C---:B------:R-:W-:Y:S08]  /*2990*/  HMMA.16816.F32.BF16 R20, R40.reuse, R68, R20 ;  /* 0x000000442814723c */ /* 0x040ff00000041814 */
[C---:B------:R-:W-:Y:S01]  /*29a0*/  HMMA.16816.F32.BF16 R16, R40.reuse, R70, R16 ;  /* 0x000000462810723c */ /* 0x040fe20000041810 */
[----:B------:R-:W4:Y:S07]  /*29b0*/  LDSM.16.M88.4 R68, [R191+0x7800] ;  /* 0x00780000bf44783b */ /* 0x000f2e0000000200 */
[C---:B------:R-:W-:Y:S08]  /*29c0*/  HMMA.16816.F32.BF16 R64, R40.reuse, R48, R64 ;  /* 0x000000302840723c */ /* 0x040ff00000041840 */
[----:B------:R-:W-:Y:S01]  /*29d0*/  HMMA.16816.F32.BF16 R60, R40, R50, R60 ;  /* 0x00000032283c723c */ /* 0x000fe2000004183c */
[----:B------:R-:W-:Y:S07]  /*29e0*/  LDSM.16.M88.4 R48, [R184] ;  /* 0x00000000b830783b */ /* 0x000fee0000000200 */
[C---:B---3--:R-:W-:Y:S08]  /*29f0*/  HMMA.16816.F32.BF16 R28, R8.reuse, R32, R28 ;  /* 0x00000020081c723c */ /* 0x048ff0000004181c */
[----:B------:R-:W-:Y:S01]  /*2a00*/  HMMA.16816.F32.BF16 R24, R8, R34, R24 ;  /* 0x000000220818723c */ /* 0x000fe20000041818 */
[----:B------:R-:W3:Y:S07]  /*2a10*/  LDSM.16.M88.4 R32, [R193] ;  /* 0x00000000c120783b */ /* 0x000eee0000000200 */
[C---:B--2---:R-:W-:Y:S08]  /*2a20*/  HMMA.16816.F32.BF16 R56, R40.reuse, R44, R56 ;  /* 0x0000002c2838723c */ /* 0x044ff00000041838 */
[----:B------:R-:W-:Y:S01]  /*2a30*/  HMMA.16816.F32.BF16 R52, R40, R46, R52 ;  /* 0x0000002e2834723c */ /* 0x000fe20000041834 */
[----:B------:R-:W2:Y:S04]  /*2a40*/  LDSM.16.M88.4 R44, [R184+0x800] ;  /* 0x00080000b82c783b */ /* 0x000ea80000000200 */
[----:B------:R-:W2:Y:S03]  /*2a50*/  LDSM.16.M88.4 R40, [R184+0x1000] ;  /* 0x00100000b828783b */ /* 0x000ea60000000200 */
[C---:B-1----:R-:W-:Y:S08]  /*2a60*/  HMMA.16816.F32.BF16 R20, R8.reuse, R36, R20 ;  /* 0x000000240814723c */ /* 0x042ff00000041814 */
[C---:B------:R-:W-:Y:S01]  /*2a70*/  HMMA.16816.F32.BF16 R16, R8.reuse, R38, R16 ;  /* 0x000000260810723c */ /* 0x040fe20000041810 */
[----:B------:R-:W-:Y:S07]  /*2a80*/  LDSM.16.M88.4 R36, [R184+0x1800] ;  /* 0x00180000b824783b */ /* 0x000fee0000000200 */
[C---:B------:R-:W-:Y:S08]  /*2a90*/  HMMA.16816.F32.BF16 R64, R8.reuse, R12, R64 ;  /* 0x0000000c0840723c */ /* 0x040ff00000041840 */
[C---:B------:R-:W-:Y:S01]  /*2aa0*/  HMMA.16816.F32.BF16 R60, R8.reuse, R14, R60 ;  /* 0x0000000e083c723c */ /* 0x040fe2000004183c */
[----:B------:R-:W1:Y:S07]  /*2ab0*/  LDSM.16.M88.4 R12, [R197+0x8000] ;  /* 0x00800000c50c783b */ /* 0x000e6e0000000200 */
[C---:B----4-:R-:W-:Y:S08]  /*2ac0*/  HMMA.16816.F32.BF16 R56, R8.reuse, R68, R56 ;  /* 0x000000440838723c */ /* 0x050ff00000041838 */
[----:B------:R-:W-:Y:S01]  /*2ad0*/  HMMA.16816.F32.BF16 R52, R8, R70, R52 ;  /* 0x000000460834723c */ /* 0x000fe20000041834 */
[----:B------:R-:W4:Y:S04]  /*2ae0*/  LDSM.16.M88.4 R8, [R197+0x8800] ;  /* 0x00880000c508783b */ /* 0x000f280000000200 */
[----:B------:R-:W-:Y:S03]  /*2af0*/  LDSM.16.M88.4 R68, [R195+0x2000] ;  /* 0x00200000c344783b */ /* 0x000fe60000000200 */
[C---:B---3--:R-:W-:Y:S08]  /*2b00*/  HMMA.16816.F32.BF16 R28, R32.reuse, R48, R28 ;  /* 0x00000030201c723c */ /* 0x048ff0000004181c */
[C---:B------:R-:W-:Y:S01]  /*2b10*/  HMMA.16816.F32.BF16 R24, R32.reuse, R50, R24 ;  /* 0x000000322018723c */ /* 0x040fe20000041818 */
[----:B------:R-:W-:Y:S07]  /*2b20*/  LDSM.16.M88.4 R48, [R195+0x3800] ;  /* 0x00380000c330783b */ /* 0x000fee0000000200 */
[C---:B--2---:R-:W-:Y:S08]  /*2b30*/  HMMA.16816.F32.BF16 R20, R32.reuse, R44, R20 ;  /* 0x0000002c2014723c */ /* 0x044ff00000041814 */
[C---:B------:R-:W-:Y:S01]  /*2b40*/  HMMA.16816.F32.BF16 R16, R32.reuse, R46, R16 ;  /* 0x0000002e2010723c */ /* 0x040fe20000041810 */
[----:B------:R-:W2:Y:S07]  /*2b50*/  LDSM.16.M88.4 R44, [R196+0x2000] ;  /* 0x00200000c42c783b */ /* 0x000eae0000000200 */
[C---:B------:R-:W-:Y:S08]  /*2b60*/  HMMA.16816.F32.BF16 R64, R32.reuse, R40, R64 ;  /* 0x000000282040723c */ /* 0x040ff00000041840 */
[----:B------:R-:W-:Y:S01]  /*2b70*/  HMMA.16816.F32.BF16 R60, R32, R42, R60 ;  /* 0x0000002a203c723c */ /* 0x000fe2000004183c */
[----:B------:R-:W3:Y:S07]  /*2b80*/  LDSM.16.M88.4 R40, [R195+0x2800] ;  /* 0x00280000c328783b */ /* 0x000eee0000000200 */
[C---:B-1----:R-:W-:Y:S08]  /*2b90*/  HMMA.16816.F32.BF16 R28, R72.reuse, R12, R28 ;  /* 0x0000000c481c723c */ /* 0x042ff0000004181c */
[----:B------:R-:W-:Y:S01]  /*2ba0*/  HMMA.16816.F32.BF16 R24, R72, R14, R24 ;  /* 0x0000000e4818723c */ /* 0x000fe20000041818 */
[----:B------:R-:W-:Y:S07]  /*2bb0*/  LDSM.16.M88.4 R12, [R191+0x8000] ;  /* 0x00800000bf0c783b */ /* 0x000fee0000000200 */
[C---:B------:R-:W-:Y:S08]  /*2bc0*/  HMMA.16816.F32.BF16 R56, R32.reuse, R36, R56 ;  /* 0x000000242038723c */ /* 0x040ff00000041838 */
[----:B------:R-:W-:Y:S01]  /*2bd0*/  HMMA.16816.F32.BF16 R52, R32, R38, R52 ;  /* 0x000000262034723c */ /* 0x000fe20000041834 */
[----:B------:R-:W1:Y:S04]  /*2be0*/  LDSM.16.M88.4 R36, [R195+0x3000] ;  /* 0x00300000c324783b */ /* 0x000e680000000200 */
[----:B------:R-:W1:Y:S03]  /*2bf0*/  LDSM.16.M88.4 R32, [R194+0x2000] ;  /* 0x00200000c220783b */ /* 0x000e660000000200 */
[C---:B----4-:R-:W-:Y:S08]  /*2c00*/  HMMA.16816.F32.BF16 R20, R72.reuse, R8, R20 ;  /* 0x000000084814723c */ /* 0x050ff00000041814 */
[C---:B------:R-:W-:Y:S01]  /*2c10*/  HMMA.16816.F32.BF16 R16, R72.reuse, R10, R16 ;  /* 0x0000000a4810723c */ /* 0x040fe20000041810 */
[----:B------:R-:W4:Y:S07]  /*2c20*/  LDSM.16.M88.4 R8, [R191+0x8800] ;  /* 0x00880000bf08783b */ /* 0x000f2e0000000200 */
[C---:B------:R-:W-:Y:S08]  /*2c30*/  HMMA.16816.F32.BF16 R64, R72.reuse, R80, R64 ;  /* 0x000000504840723c */ /* 0x040ff00000041840 */
[----:B------:R-:W-:Y:S08]  /*2c40*/  HMMA.16816.F32.BF16 R60, R72, R82, R60 ;  /* 0x00000052483c723c */ /* 0x000ff0000004183c */
        /* <DEDUP_REMOVED lines=9> */
[----:B------:R-:W2:Y:S07]  /*2ce0*/  LDSM.16.M88.4 R40, [R191+0x9000] ;  /* 0x00900000bf28783b */ /* 0x000eae0000000200 */
[C---:B-1----:R-:W-:Y:S08]  /*2cf0*/  HMMA.16816.F32.BF16 R64, R44.reuse, R36, R64 ;  /* 0x000000242c40723c */ /* 0x042ff00000041840 */
[----:B------:R-:W-:Y:S01]  /*2d00*/  HMMA.16816.F32.BF16 R60, R44, R38, R60 ;  /* 0x000000262c3c723c */ /* 0x000fe2000004183c */
[----:B------:R-:W1:Y:S07]  /*2d10*/  LDSM.16.M88.4 R36, [R191+0x9800] ;  /* 0x00980000bf24783b */ /* 0x000e6e0000000200 */
[C---:B------:R-:W-:Y:S08]  /*2d20*/  HMMA.16816.F32.BF16 R28, R32.reuse, R12, R28 ;  /* 0x0000000c201c723c */ /* 0x040ff0000004181c */
[----:B------:R-:W-:Y:S01]  /*2d30*/  HMMA.16816.F32.BF16 R24, R32, R14, R24 ;  /* 0x0000000e2018723c */ /* 0x000fe20000041818 */
[----:B------:R-:W3:Y:S07]  /*2d40*/  LDSM.16.M88.4 R12, [R184+0x2000] ;  /* 0x00200000b80c783b */ /* 0x000eee0000000200 */
[C---:B------:R-:W-:Y:S08]  /*2d50*/  HMMA.16816.F32.BF16 R56, R44.reuse, R48, R56 ;  /* 0x000000302c38723c */ /* 0x040ff00000041838 */
[----:B------:R-:W-:Y:S01]  /*2d60*/  HMMA.16816.F32.BF16 R52, R44, R50, R52 ;  /* 0x000000322c34723c */ /* 0x000fe20000041834 */
[----:B------:R-:W-:Y:S04]  /*2d70*/  LDSM.16.M88.4 R48, [R198+0x4000] ;  /* 0x00400000c630783b */ /* 0x000fe80000000200 */
[----:B------:R-:W-:Y:S03]  /*2d80*/  LDSM.16.M88.4 R44, [R197+0xa000] ;  /* 0x00a00000c52c783b */ /* 0x000fe60000000200 */
[C---:B----4-:R-:W-:Y:S08]  /*2d90*/  HMMA.16816.F32.BF16 R20, R32.reuse, R8, R20 ;  /* 0x000000082014723c */ /* 0x050ff00000041814 */
[C---:B------:R-:W-:Y:S01]  /*2da0*/  HMMA.16816.F32.BF16 R16, R32.reuse, R10, R16 ;  /* 0x0000000a2010723c */ /* 0x040fe20000041810 */
[----:B------:R-:W4:Y:S07]  /*2db0*/  LDSM.16.M88.4 R8, [R184+0x2800] ;  /* 0x00280000b808783b */ /* 0x000f2e0000000200 */
[C---:B--2---:R-:W-:Y:S08]  /*2dc0*/  HMMA.16816.F32.BF16 R64, R32.reuse, R40, R64 ;  /* 0x000000282040723c */ /* 0x044ff00000041840 */
[C---:B------:R-:W-:Y:S01]  /*2dd0*/  HMMA.16816.F32.BF16 R60, R32.reuse, R42, R60 ;  /* 0x0000002a203c723c */ /* 0x040fe2000004183c */
[----:B------:R-:W2:Y:S07]  /*2de0*/  LDSM.16.M88.4 R40, [R197+0xa800] ;  /* 0x00a80000c528783b */ /* 0x000eae0000000200 */
[C---:B-1----:R-:W-:Y:S08]  /*2df0*/  HMMA.16816.F32.BF16 R56, R32.reuse, R36, R56 ;  /* 0x000000242038723c */ /* 0x042ff00000041838 */
[----:B------:R-:W-:Y:S01]  /*2e00*/  HMMA.16816.F32.BF16 R52, R32, R38, R52 ;  /* 0x000000262034723c */ /* 0x000fe20000041834 */
[----:B------:R-:W1:Y:S04]  /*2e10*/  LDSM.16.M88.4 R36, [R197+0xb000] ;  /* 0x00b00000c524783b */ /* 0x000e680000000200 */
[----:B------:R-:W1:Y:S03]  /*2e20*/  LDSM.16.M88.4 R32, [R197+0xb800] ;  /* 0x00b80000c520783b */ /* 0x000e660000000200 */
[C---:B---3--:R-:W-:Y:S08]  /*2e30*/  HMMA.16816.F32.BF16 R28, R76.reuse, R12, R28 ;  /* 0x0000000c4c1c723c */ /* 0x048ff0000004181c */
[C---:B------:R-:W-:Y:S01]  /*2e40*/  HMMA.16816.F32.BF16 R24, R76.reuse, R14, R24 ;  /* 0x0000000e4c18723c */ /* 0x040fe20000041818 */
[----:B------:R-:W-:Y:S07]  /*2e50*/  LDSM.16.M88.4 R12, [R196+0x4000] ;  /* 0x00400000c40c783b */ /* 0x000fee0000000200 */
[C---:B----4-:R-:W-:Y:S08]  /*2e60*/  HMMA.16816.F32.BF16 R20, R76.reuse, R8, R20 ;  /* 0x000000084c14723c */ /* 0x050ff00000041814 */
[C---:B------:R-:W-:Y:S01]  /*2e70*/  HMMA.16816.F32.BF16 R16, R76.reuse, R10, R16 ;  /* 0x0000000a4c10723c */ /* 0x040fe20000041810 */
[----:B------:R-:W3:Y:S07]  /*2e80*/  LDSM.16.M88.4 R8, [R195+0x4000] ;  /* 0x00400000c308783b */ /* 0x000eee0000000200 */
[C---:B------:R-:W-:Y:S08]  /*2e90*/  HMMA.16816.F32.BF16 R64, R76.reuse, R72, R64 ;  /* 0x000000484c40723c */ /* 0x040ff00000041840 */
[C---:B------:R-:W-:Y:S08]  /*2ea0*/  HMMA.16816.F32.BF16 R56, R76.reuse, R68, R56 ;  /* 0x000000444c38723c */ /* 0x040ff00000041838 */
[----:B------:R-:W-:Y:S01]  /*2eb0*/  HMMA.16816.F32.BF16 R52, R76, R70, R52 ;  /* 0x000000464c34723c */ /* 0x000fe20000041834 */
[----:B------:R-:W-:Y:S07]  /*2ec0*/  LDSM.16.M88.4 R68, [R195+0x5000] ;  /* 0x00500000c344783b */ /* 0x000fee0000000200 */
[C---:B------:R-:W-:Y:S08]  /*2ed0*/  HMMA.16816.F32.BF16 R28, R48.reuse, R44, R28 ;  /* 0x0000002c301c723c */ /* 0x040ff0000004181c */
[----:B------:R-:W-:Y:S01]  /*2ee0*/  HMMA.16816.F32.BF16 R24, R48, R46, R24 ;  /* 0x0000002e3018723c */ /* 0x000fe20000041818 */
[----:B------:R-:W4:Y:S07]  /*2ef0*/  LDSM.16.M88.4 R44, [R195+0x4800] ;  /* 0x00480000c32c783b */ /* 0x000f2e0000000200 */
[----:B------:R-:W-:Y:S01]  /*2f00*/  HMMA.16816.F32.BF16 R60, R76, R74, R60 ;  /* 0x0000004a4c3c723c */ /* 0x000fe2000004183c */
[----:B------:R-:W3:Y:S07]  /*2f10*/  LDSM.16.M88.4 R76, [R195+0x5800] ;  /* 0x00580000c34c783b */ /* 0x000eee0000000200 */
[C---:B--2---:R-:W-:Y:S08]  /*2f20*/  HMMA.16816.F32.BF16 R20, R48.reuse, R40, R20 ;  /* 0x000000283014723c */ /* 0x044ff00000041814 */
[C---:B------:R-:W-:Y:S01]  /*2f30*/  HMMA.16816.F32.BF16 R16, R48.reuse, R42, R16 ;  /* 0x0000002a3010723c */ /* 0x040fe20000041810 */
[----:B------:R-:W-:Y:S07]  /*2f40*/  LDSM.16.M88.4 R40, [R191+0xa000] ;  /* 0x00a00000bf28783b */ /* 0x000fee0000000200 */
[C---:B-1----:R-:W-:Y:S01]  /*2f50*/  HMMA.16816.F32.BF16 R72, R48.reuse, R36, R64 ;  /* 0x000000243048723c */ /* 0x042fe20000041840 */
[----:B------:R-:W1:Y:S07]  /*2f60*/  LDSM.16.M88.4 R64, [R194+0x4000] ;  /* 0x00400000c240783b */ /* 0x000e6e0000000200 */
[C---:B------:R-:W-:Y:S08]  /*2f70*/  HMMA.16816.F32.BF16 R56, R48.reuse, R32, R56 ;  /* 0x000000203038723c */ /* 0x040ff00000041838 */
[C---:B------:R-:W-:Y:S01]  /*2f80*/  HMMA.16816.F32.BF16 R52, R48.reuse, R34, R52 ;  /* 0x000000223034723c */ /* 0x040fe20000041834 */
[----:B------:R-:W2:Y:S07]  /*2f90*/  LDSM.16.M88.4 R32, [R191+0xa800] ;  /* 0x00a80000bf20783b */ /* 0x000eae0000000200 */
[----:B------:R-:W-:Y:S01]  /*2fa0*/  HMMA.16816.F32.BF16 R60, R48, R38, R60 ;  /* 0x00000026303c723c */ /* 0x000fe2000004183c */
[----:B------:R-:W-:Y:S04]  /*2fb0*/  LDSM.16.M88.4 R36, [R193+0x4000] ;  /* 0x00400000c124783b */ /* 0x000fe80000000200 */
[----:B------:R-:W-:Y:S03]  /*2fc0*/  LDSM.16.M88.4 R48, [R184+0x5000] ;  /* 0x00500000b830783b */ /* 0x000fe60000000200 */
[C---:B---3--:R-:W-:Y:S08]  /*2fd0*/  HMMA.16816.F32.BF16 R28, R12.reuse, R8, R28 ;  /* 0x000000080c1c723c */ /* 0x048ff0000004181c */
[C---:B------:R-:W-:Y:S01]  /*2fe0*/  HMMA.16816.F32.BF16 R24, R12.reuse, R10, R24 ;  /* 0x0000000a0c18723c */ /* 0x040fe20000041818 */
[----:B------:R-:W3:Y:S07]  /*2ff0*/  LDSM.16.M88.4 R8, [R191+0xb000] ;  /* 0x00b00000bf08783b */ /* 0x000eee0000000200 */
[C---:B----4-:R-:W-:Y:S08]  /*3000*/  HMMA.16816.F32.BF16 R20, R12.reuse, R44, R20 ;  /* 0x0000002c0c14723c */ /* 0x050ff00000041814 */
[C---:B------:R-:W-:Y:S01]  /*3010*/  HMMA.16816.F32.BF16 R16, R12.reuse, R46, R16 ;  /* 0x0000002e0c10723c */ /* 0x040fe20000041810 */
[----:B------:R-:W4:Y:S07]  /*3020*/  LDSM.16.M88.4 R44, [R191+0xb800] ;  /* 0x00b80000bf2c783b */ /* 0x000f2e0000000200 */
[C---:B------:R-:W-:Y:S08]  /*3030*/  HMMA.16816.F32.BF16 R72, R12.reuse, R68, R72 ;  /* 0x000000440c48723c */ /* 0x040ff00000041848 */
[C---:B------:R-:W-:Y:S08]  /*3040*/  HMMA.16816.F32.BF16 R60, R12.reuse, R70, R60 ;  /* 0x000000460c3c723c */ /* 0x040ff0000004183c */
[C---:B------:R-:W-:Y:S08]  /*3050*/  HMMA.16816.F32.BF16 R56, R12.reuse, R76, R56 ;  /* 0x0000004c0c38723c */ /* 0x040ff00000041838 */
[----:B------:R-:W-:Y:S01]  /*3060*/  HMMA.16816.F32.BF16 R52, R12, R78, R52 ;  /* 0x0000004e0c34723c */ /* 0x000fe20000041834 */
[----:B------:R-:W4:Y:S07]  /*3070*/  LDSM.16.M88.4 R12, [R184+0x4000] ;  /* 0x00400000b80c783b */ /* 0x000f2e0000000200 */
[C---:B-1----:R-:W-:Y:S08]  /*3080*/  HMMA.16816.F32.BF16 R28, R64.reuse, R40, R28 ;  /* 0x00000028401c723c */ /* 0x042ff0000004181c */
[C---:B------:R-:W-:Y:S01]  /*3090*/  HMMA.16816.F32.BF16 R24, R64.reuse, R42, R24 ;  /* 0x0000002a4018723c */ /* 0x040fe20000041818 */
[----:B------:R-:W1:Y:S07]  /*30a0*/  LDSM.16.M88.4 R40, [R184+0x4800] ;  /* 0x00480000b828783b */ /* 0x000e6e0000000200 */
[C---:B--2---:R-:W-:Y:S08]  /*30b0*/  HMMA.16816.F32.BF16 R20, R64.reuse, R32, R20 ;  /* 0x000000204014723c */ /* 0x044ff00000041814 */
[----:B------:R-:W-:Y:S01]  /*30c0*/  HMMA.16816.F32.BF16 R16, R64, R34, R16 ;  /* 0x000000224010723c */ /* 0x000fe20000041810 */
[----:B------:R-:W2:Y:S01]  /*30d0*/  LDSM.16.M88.4 R32, [R184+0x5800] ;  /* 0x00580000b820783b */ /* 0x000ea20000000200 */
[----:B------:R-:W-:-:S06]  /*30e0*/  DEPBAR.LE SB0, 0x0 ;  /* 0x000080000000791a */ /* 0x000fcc0000000000 */
[C---:B---3--:R-:W-:Y:S07]  /*30f0*/  HMMA.16816.F32.BF16 R72, R64.reuse, R8, R72 ;  /* 0x000000084048723c */ /* 0x048fee0000041848 */
[----:B------:R-:W-:Y:S01]  /*3100*/  SHF.R.S32.HI R9, RZ, 0x1f, R0 ;  /* 0x0000001fff097819 */ /* 0x000fe20000011400 */
[----:B------:R-:W-:Y:S03]  /*3110*/  HMMA.16816.F32.BF16 R60, R64, R10, R60 ;  /* 0x0000000a403c723c */ /* 0x000fe6000004183c */
[----:B------:R-:W-:-:S04]  /*3120*/  LEA.HI R0, R9, R0, RZ, 0x2 ;  /* 0x0000000009007211 */ /* 0x000fc800078f10ff */
[----:B------:R-:W-:Y:S01]  /*3130*/  SHF.R.S32.HI R9, RZ, 0x2, R0 ;  /* 0x00000002ff097819 */ /* 0x000fe20000011400 */
[----:B----4-:R-:W-:Y:S01]  /*3140*/  HMMA.16816.F32.BF16 R56, R64, R44, R56 ;  /* 0x0000002c4038723c */ /* 0x010fe20000041838 */
[----:B------:R-:W-:Y:S02]  /*3150*/  LOP3.LUT R0, R6, R85, RZ, 0xfc, !PT ;  /* 0x0000005506007212 */ /* 0x000fe400078efcff */
[----:B------:R-:W-:-:S04]  /*3160*/  IADD3 R9, R86, 0x1, R9 ;  /* 0x0000000156097810 */ /* 0x000fc80007ffe009 */
[----:B------:R-:W-:Y:S01]  /*3170*/  IADD3 R9, R84, R9, -R88 ;  /* 0x0000000954097210 */ /* 0x000fe20007ffe858 */
[----:B------:R-:W-:Y:S03]  /*3180*/  HMMA.16816.F32.BF16 R52, R64, R46, R52 ;  /* 0x0000002e4034723c */ /* 0x000fe60000041834 */
[----:B------:R-:W-:-:S04]  /*3190*/  IADD3 R9, R9, c[0x0][0x2e8], RZ ;  /* 0x0000ba0009097a10 */ /* 0x000fc80007ffe0ff */
[C---:B------:R-:W-:Y:S01]  /*31a0*/  IADD3 R203, R9.reuse, 0x8, RZ ;  /* 0x0000000809cb7810 */ /* 0x040fe20007ffe0ff */
[----:B------:R-:W-:Y:S01]  /*31b0*/  HMMA.16816.F32.BF16 R28, R36, R12, R28 ;  /* 0x0000000c241c723c */ /* 0x000fe2000004181c */
[-C--:B------:R-:W-:Y:S02]  /*31c0*/  IMNMX R206, R9, R84.reuse, PT ;  /* 0x0000005409ce7217 */ /* 0x080fe40003800200 */
[----:B------:R-:W-:-:S05]  /*31d0*/  IMNMX R203, R203, R84, PT ;  /* 0x00000054cbcb7217 */ /* 0x000fca0003800200 */
[C---:B------:R-:W-:Y:S08]  /*31e0*/  HMMA.16816.F32.BF16 R24, R36.reuse, R14, R24 ;  /* 0x0000000e2418723c */ /* 0x040ff00000041818 */
[C---:B-1----:R-:W-:Y:S08]  /*31f0*/  HMMA.16816.F32.BF16 R20, R36.reuse, R40, R20 ;  /* 0x000000282414723c */ /* 0x042ff00000041814 */
[C---:B------:R-:W-:Y:S08]  /*3200*/  HMMA.16816.F32.BF16 R16, R36.reuse, R42, R16 ;  /* 0x0000002a2410723c */ /* 0x040ff00000041810 */
[C---:B------:R-:W-:Y:S08]  /*3210*/  HMMA.16816.F32.BF16 R72, R36.reuse, R48, R72 ;  /* 0x000000302448723c */ /* 0x040ff00000041848 */
[C---:B------:R-:W-:Y:S08]  /*3220*/  HMMA.16816.F32.BF16 R60, R36.reuse, R50, R60 ;  /* 0x00000032243c723c */ /* 0x040ff0000004183c */
[C---:B--2---:R-:W-:Y:S08]  /*3230*/  HMMA.16816.F32.BF16 R56, R36.reuse, R32, R56 ;  /* 0x000000202438723c */ /* 0x044ff00000041838 */
        /* <DEDUP_REMOVED lines=9> */
[----:B------:R-:W-:-:S04]  /*32d0*/  LOP3.LUT R12, R12, c[0x0][0x2d0], RZ, 0x3c, !PT ;  /* 0x0000b4000c0c7a12 */ /* 0x000fc800078e3cff */
        /* <DEDUP_REMOVED lines=21> */
[----:B------:R-:W-:Y:S02]  /*3430*/  LOP3.LUT R6, R3, c[0x0][0x2d0], RZ, 0x3c, !PT ;  /* 0x0000b40003067a12 */ /* 0x000fe400078e3cff */
[----:B------:R-:W-:-:S02]  /*3440*/  @!P1 IADD3 R11, R11, 0x1, RZ ;  /* 0x000000010b0b9810 */ /* 0x000fc40007ffe0ff */
[----:B------:R-:W-:Y:S02]  /*3450*/  ISETP.GE.AND P2, PT, R6, RZ, PT ;  /* 0x000000ff0600720c */ /* 0x000fe40003f46270 */
[----:B------:R-:W-:Y:S02]  /*3460*/  ISETP.NE.AND P1, PT, RZ, c[0x0][0x2d0], PT ;  /* 0x0000b400ff007a0c */ /* 0x000fe40003f25270 */
[----:B------:R-:W-:Y:S02]  /*3470*/  LOP3.LUT R6, RZ, c[0x0][0x2d0], RZ, 0x33, !PT ;  /* 0x0000b400ff067a12 */ /* 0x000fe400078e33ff */
[----:B------:R-:W-:Y:S02]  /*3480*/  @P5 IADD3 R13, R13, 0x1, RZ ;  /* 0x000000010d0d5810 */ /* 0x000fe40007ffe0ff */
[----:B------:R-:W-:-:S05]  /*3490*/  @P4 IADD3 R11, R11, 0x1, RZ ;  /* 0x000000010b0b4810 */ /* 0x000fca0007ffe0ff */
        /* <DEDUP_REMOVED lines=24> */
.L_x_3257:
[----:B------:R-:W-:-:S04]  /*3620*/  LEA R8, -R2, RZ, 0x6 ;  /* 0x000000ff02087211 */ /* 0x000fc800078e31ff */
[----:B------:R-:W-:Y:S02]  /*3630*/  SHF.R.S32.HI R6, RZ, 0x1f, R8 ;  /* 0x0000001fff067819 */ /* 0x000fe40000011408 */
.L_x_3258:
        /* <DEDUP_REMOVED lines=29> */
.L_x_3256:
[----:B------:R-:W-:Y:S02]  /*3810*/  IMAD.SHL.U32 R212, R4, 0x2, RZ ;  /* 0x0000000204d47824 */ /* 0x000fe400078e00ff */
[----:B------:R-:W-:-:S03]  /*3820*/  IMAD.SHL.U32 R192, R0, 0x2, RZ ;  /* 0x0000000200c07824 */ /* 0x000fc600078e00ff */
[----:B------:R-:W-:Y:S01]  /*3830*/  LOP3.LUT R212, R212, 0x6, RZ, 0xc0, !PT ;  /* 0x00000006d4d47812 */ /* 0x000fe200078ec0ff */
[--C-:B------:R-:W-:Y:S01]  /*3840*/  IMAD R189, R5, 0x2, R192.reuse ;  /* 0x0000000205bd7824 */ /* 0x100fe200078e02c0 */
[----:B------:R-:W-:Y:S01]  /*3850*/  LDSM.16.MT88.4 R68, [R192+0xe000] ;  /* 0x00e00000c044783b */ /* 0x000fe20000004200 */
[----:B------:R-:W-:Y:S02]  /*3860*/  IMAD R190, R7, 0x2, R192 ;  /* 0x0000000207be7824 */ /* 0x000fe400078e02c0 */
[----:B------:R-:W-:Y:S01]  /*3870*/  IMAD.IADD R3, R3, 0x1, R212 ;  /* 0x0000000103037824 */ /* 0x000fe200078e02d4 */
[----:B------:R-:W-:Y:S01]  /*3880*/  LDSM.16.MT88.4 R84, [R189+0xe000] ;  /* 0x00e00000bd54783b */ /* 0x000fe20000004200 */
[----:B------:R-:W-:-:S03]  /*3890*/  IMAD R188, R5, 0x2, R190 ;  /* 0x0000000205bc7824 */ /* 0x000fc600078e02be */
[C---:B------:R-:W-:Y:S01]  /*38a0*/  IADD3 R6, R3.reuse, 0x1, RZ ;  /* 0x0000000103067810 */ /* 0x040fe20007ffe0ff */
[----:B------:R-:W-:Y:S01]  /*38b0*/  LDSM.16.MT88.4 R44, [R190+0xc000] ;  /* 0x00c00000be2c783b */ /* 0x000fe20000004200 */
[----:B------:R-:W-:Y:S02]  /*38c0*/  IADD3 R4, R3, 0x8, RZ ;  /* 0x0000000803047810 */ /* 0x000fe40007ffe0ff */
[CC--:B------:R-:W-:Y:S01]  /*38d0*/  ISETP.GE.AND P1, PT, R6.reuse, R206.reuse, PT ;  /* 0x000000ce0600720c */ /* 0x0c0fe20003f26270 */
[----:B------:R-:W-:Y:S01]  /*38e0*/  LDSM.16.MT88.4 R76, [R190+0xe000] ;  /* 0x00e00000be4c783b */ /* 0x000fe20000004200 */
[-C--:B------:R-:W-:Y:S02]  /*38f0*/  ISETP.GE.AND P4, PT, R6, R203.reuse, PT ;  /* 0x000000cb0600720c */ /* 0x080fe40003f86270 */
[C---:B------:R-:W-:Y:S01]  /*3900*/  ISETP.GE.AND P0, PT, R4.reuse, R206, PT ;  /* 0x000000ce0400720c */ /* 0x040fe20003f06270 */
[----:B------:R-:W-:Y:S01]  /*3910*/  LDSM.16.MT88.4 R92, [R188+0xe000] ;  /* 0x00e00000bc5c783b */ /* 0x000fe20000004200 */
[----:B------:R-:W-:-:S02]  /*3920*/  ISETP.GE.AND P2, PT, R4, R203, PT ;  /* 0x000000cb0400720c */ /* 0x000fc40003f46270 */
[C---:B------:R-:W-:Y:S01]  /*3930*/  IADD3 R6, R3.reuse, 0x9, RZ ;  /* 0x0000000903067810 */ /* 0x040fe20007ffe0ff */
[----:B------:R-:W-:Y:S01]  /*3940*/  LDSM.16.MT88.4 R100, [R192+0x10000] ;  /* 0x01000000c064783b */ /* 0x000fe20000004200 */
[----:B------:R-:W-:Y:S02]  /*3950*/  IADD3 R4, R3, 0x10, RZ ;  /* 0x0000001003047810 */ /* 0x000fe40007ffe0ff */
[----:B------:R-:W-:Y:S01]  /*3960*/  FSEL R35, R24, -INF , !P0 ;  /* 0xff80000018237808 */ /* 0x000fe20004000000 */
[----:B------:R-:W-:Y:S01]  /*3970*/  LDSM.16.MT88.4 R124, [R190+0x10000] ;  /* 0x01000000be7c783b */ /* 0x000fe20000004200 */
[----:B------:R-:W-:Y:S02]  /*3980*/  FSEL R33, R26, -INF , !P2 ;  /* 0xff8000001a217808 */ /* 0x000fe40005000000 */
[C---:B------:R-:W-:Y:S01]  /*3990*/  ISETP.GE.AND P5, PT, R6.reuse, R206, PT ;  /* 0x000000ce0600720c */ /* 0x040fe20003fa6270 */
[----:B------:R-:W-:Y:S01]  /*39a0*/  LDSM.16.MT88.4 R112, [R189+0x10000] ;  /* 0x01000000bd70783b */ /* 0x000fe20000004200 */
[----:B------:R-:W-:-:S02]  /*39b0*/  ISETP.GE.AND P3, PT, R6, R203, PT ;  /* 0x000000cb0600720c */ /* 0x000fc40003f66270 */
[C---:B------:R-:W-:Y:S01]  /*39c0*/  ISETP.GE.AND P0, PT, R4.reuse, R206, PT ;  /* 0x000000ce0400720c */ /* 0x040fe20003f06270 */
[----:B------:R-:W-:Y:S01]  /*39d0*/  LDSM.16.MT88.4 R136, [R190+0xc800] ;  /* 0x00c80000be88783b */ /* 0x000fe20000004200 */
[----:B------:R-:W-:Y:S02]  /*39e0*/  ISETP.GE.AND P2, PT, R4, R203, PT ;  /* 0x000000cb0400720c */ /* 0x000fe40003f46270 */
[C---:B------:R-:W-:Y:S02]  /*39f0*/  IADD3 R6, R3.reuse, 0x11, RZ ;  /* 0x0000001103067810 */ /* 0x040fe40007ffe0ff */
[----:B------:R-:W-:Y:S02]  /*3a00*/  IADD3 R4, R3, 0x18, RZ ;  /* 0x0000001803047810 */ /* 0x000fe40007ffe0ff */
[----:B------:R-:W-:Y:S02]  /*3a10*/  FSEL R25, R25, -INF , !P5 ;  /* 0xff80000019197808 */ /* 0x000fe40006800000 */
[----:B------:R-:W-:-:S02]  /*3a20*/  FSEL R27, R27, -INF , !P3 ;  /* 0xff8000001b1b7808 */ /* 0x000fc40005800000 */
[----:B------:R-:W-:Y:S02]  /*3a30*/  FSEL R15, R20, -INF , !P0 ;  /* 0xff800000140f7808 */ /* 0x000fe40004000000 */
[----:B-1----:R-:W-:Y:S02]  /*3a40*/  FSEL R11, R22, -INF , !P2 ;  /* 0xff800000160b7808 */ /* 0x002fe40005000000 */
[CC--:B------:R-:W-:Y:S02]  /*3a50*/  ISETP.GE.AND P5, PT, R6.reuse, R206.reuse, PT ;  /* 0x000000ce0600720c */ /* 0x0c0fe40003fa6270 */
[-C--:B------:R-:W-:Y:S02]  /*3a60*/  ISETP.GE.AND P3, PT, R6, R203.reuse, PT ;  /* 0x000000cb0600720c */ /* 0x080fe40003f66270 */
[C---:B------:R-:W-:Y:S02]  /*3a70*/  ISETP.GE.AND P0, PT, R4.reuse, R206, PT ;  /* 0x000000ce0400720c */ /* 0x040fe40003f06270 */
[----:B------:R-:W-:-:S02]  /*3a80*/  ISETP.GE.AND P2, PT, R4, R203, PT ;  /* 0x000000cb0400720c */ /* 0x000fc40003f46270 */
[----:B------:R-:W-:Y:S02]  /*3a90*/  IADD3 R4, R3, 0x19, RZ ;  /* 0x0000001903047810 */ /* 0x000fe40007ffe0ff */
[----:B------:R-:W-:Y:S02]  /*3aa0*/  FSEL R21, R21, -INF , !P5 ;  /* 0xff80000015157808 */ /* 0x000fe40006800000 */
[----:B------:R-:W-:Y:S02]  /*3ab0*/  FSEL R23, R23, -INF , !P3 ;  /* 0xff80000017177808 */ /* 0x000fe40005800000 */
[C---:B------:R-:W-:Y:S02]  /*3ac0*/  ISETP.GE.AND P5, PT, R3.reuse, R206, PT ;  /* 0x000000ce0300720c */ /* 0x040fe40003fa6270 */
[----:B------:R-:W-:Y:S02]  /*3ad0*/  ISETP.GE.AND P3, PT, R4, R203, PT ;  /* 0x000000cb0400720c */ /* 0x000fe40003f66270 */
[----:B------:R-:W-:-:S02]  /*3ae0*/  IADD3 R6, R3, 0x20, RZ ;  /* 0x0000002003067810 */ /* 0x000fc40007ffe0ff */
[----:B------:R-:W-:Y:S02]  /*3af0*/  FSEL R29, R29, -INF , !P1 ;  /* 0xff8000001d1d7808 */ /* 0x000fe40004800000 */
        /* <DEDUP_REMOVED lines=11> */
[----:B------:R-:W-:Y:S02]  /*3bb0*/  FMNMX.FTZ R10, R30, R31, !PT ;  /* 0x0000001f1e0a7209 */ /* 0x000fe40007810000 */
[----:B------:R-:W-:Y:S02]  /*3bc0*/  FMNMX.FTZ R12, R25, R6, !PT ;  /* 0x00000006190c7209 */ /* 0x000fe40007810000 */
[----:B------:R-:W-:Y:S02]  /*3bd0*/  FMNMX.FTZ R10, R33, R10, !PT ;  /* 0x0000000a210a7209 */ /* 0x000fe40007810000 */
[----:B------:R-:W-:Y:S02]  /*3be0*/  FMNMX.FTZ R12, R15, R12, !PT ;  /* 0x0000000c0f0c7209 */ /* 0x000fe40007810000 */
        /* <DEDUP_REMOVED lines=19> */
[----:B------:R-:W-:-:S02]  /*3d20*/  FSEL R223, R74, -INF , !P2 ;  /* 0xff8000004adf7808 */ /* 0x000fc40005000000 */
        /* <DEDUP_REMOVED lines=21> */
[----:B------:R-:W-:Y:S01]  /*3e80*/  FMNMX.FTZ R10, R221, R10, !PT ;  /* 0x0000000add0a7209 */ /* 0x000fe20007810000 */
[----:B------:R-:W-:Y:S01]  /*3e90*/  LDSM.16.MT88.4 R60, [R188+0xc000] ;  /* 0x00c00000bc3c783b */ /* 0x000fe20000004200 */
        /* <DEDUP_REMOVED lines=20> */
[----:B------:R-:W1:Y:S01]  /*3fe0*/  SHFL.BFLY PT, R37, R8, 0x2, 0x1f ;  /* 0x0c401f0008257f89 */ /* 0x000e6200000e0000 */
[----:B------:R-:W-:-:S02]  /*3ff0*/  ISETP.GT.AND P3, PT, R205, R200, PT ;  /* 0x000000c8cd00720c */ /* 0x000fc40003f64270 */
[----:B------:R-:W-:Y:S01]  /*4000*/  FMNMX.FTZ R39, R169, R10, !PT ;  /* 0x0000000aa9277209 */ /* 0x000fe20007810000 */
[----:B------:R-:W-:Y:S04]  /*4010*/  LDSM.16.MT88.4 R52, [R189+0xc000] ;  /* 0x00c00000bd34783b */ /* 0x000fe80000004200 */
[----:B------:R-:W2:Y:S01]  /*4020*/  SHFL.BFLY PT, R4, R39, 0x2, 0x1f ;  /* 0x0c401f0027047f89 */ /* 0x000ea200000e0000 */
[----:B-1----:R-:W-:-:S05]  /*4030*/  FMNMX.FTZ R37, R8, R37, !PT ;  /* 0x0000002508257209 */ /* 0x002fca0007810000 */
[----:B------:R-:W1:Y:S01]  /*4040*/  SHFL.BFLY PT, R132, R37, 0x1, 0x1f ;  /* 0x0c201f0025847f89 */ /* 0x000e6200000e0000 */
[----:B--2---:R-:W-:-:S05]  /*4050*/  FMNMX.FTZ R4, R39, R4, !PT ;  /* 0x0000000427047209 */ /* 0x004fca0007810000 */
[----:B------:R-:W2:Y:S01]  /*4060*/  SHFL.BFLY PT, R3, R4, 0x1, 0x1f ;  /* 0x0c201f0004037f89 */ /* 0x000ea200000e0000 */
[----:B-1----:R-:W-:-:S03]  /*4070*/  FMNMX.FTZ R132, R37, R132, !PT ;  /* 0x0000008425847209 */ /* 0x002fc60007810000 */
[----:B------:R-:W1:Y:S01]  /*4080*/  LDSM.16.MT88.4 R36, [R192+0xc000] ;  /* 0x00c00000c024783b */ /* 0x000e620000004200 */
[C---:B------:R-:W-:Y:S01]  /*4090*/  FSETP.NEU.FTZ.AND P0, PT, R132.reuse, -INF , PT ;  /* 0xff8000008400780b */ /* 0x040fe20003f1d000 */
[----:B------:R-:W-:Y:S01]  /*40a0*/  FMUL.FTZ R140, R132, c[0x0][0x23c] ;  /* 0x00008f00848c7a20 */ /* 0x000fe20000410000 */
[----:B--2---:R-:W-:-:S04]  /*40b0*/  FMNMX.FTZ R3, R4, R3, !PT ;  /* 0x0000000304037209 */ /* 0x004fc80007810000 */
[----:B------:R-:W-:Y:S01]  /*40c0*/  FSEL R140, R140, RZ, P0 ;  /* 0x000000ff8c8c7208 */ /* 0x000fe20000000000 */
[----:B------:R-:W2:Y:S01]  /*40d0*/  LDSM.16.MT88.4 R4, [R188+0x10000] ;  /* 0x01000000bc04783b */ /* 0x000ea20000004200 */
        /* <DEDUP_REMOVED lines=8> */
[----:B------:R-:W-:-:S02]  /*4160*/  FFMA.FTZ R158, R30, c[0x0][0x23c], -R166 ;  /* 0x00008f001e9e7a23 */ /* 0x000fc400000108a6 */
[--C-:B------:R-:W-:Y:S02]  /*4170*/  FFMA.FTZ R163, R31, c[0x0][0x23c], -R166.reuse ;  /* 0x00008f001fa37a23 */ /* 0x100fe400000108a6 */
[--C-:B------:R-:W-:Y:S01]  /*4180*/  FFMA.FTZ R160, R33, c[0x0][0x23c], -R166.reuse ;  /* 0x00008f0021a07a23 */ /* 0x100fe200000108a6 */
[----:B------:R-:W-:Y:S01]  /*4190*/  LDSM.16.MT88.4 R28, [R188+0xc800] ;  /* 0x00c80000bc1c783b */ /* 0x000fe20000004200 */
[----:B------:R-:W-:Y:S01]  /*41a0*/  FFMA.FTZ R155, R27, c[0x0][0x23c], -R166 ;  /* 0x00008f001b9b7a23 */ /* 0x000fe200000108a6 */
[----:B------:R-:W3:Y:S01]  /*41b0*/  MUFU.EX2 R156, R156 ;  /* 0x0000009c009c7308 */ /* 0x000ee20000000800 */
[----:B------:R-:W-:Y:S01]  /*41c0*/  FFMA.FTZ R148, R17, c[0x0][0x23c], -R140 ;  /* 0x00008f0011947a23 */ /* 0x000fe2000001088c */
[----:B------:R-:W-:Y:S01]  /*41d0*/  LDSM.16.MT88.4 R32, [R189+0xc800] ;  /* 0x00c80000bd20783b */ /* 0x000fe20000004200 */
[--C-:B------:R-:W-:Y:S02]  /*41e0*/  FFMA.FTZ R154, R11, c[0x0][0x23c], -R166.reuse ;  /* 0x00008f000b9a7a23 */ /* 0x100fe400000108a6 */
[--C-:B------:R-:W-:Y:S01]  /*41f0*/  FFMA.FTZ R153, R9, c[0x0][0x23c], -R166.reuse ;  /* 0x00008f0009997a23 */ /* 0x100fe200000108a6 */
[----:B------:R-:W-:Y:S01]  /*4200*/  LDSM.16.MT88.4 R24, [R190+0xe800] ;  /* 0x00e80000be18783b */ /* 0x000fe20000004200 */
[----:B------:R-:W-:Y:S01]  /*4210*/  FFMA.FTZ R0, R19, c[0x0][0x23c], -R166 ;  /* 0x00008f0013007a23 */ /* 0x000fe200000108a6 */
[----:B------:R-:W-:Y:S01]  /*4220*/  MUFU.EX2 R159, R159 ;  /* 0x0000009f009f7308 */ /* 0x000fe20000000800 */
[--C-:B------:R-:W-:Y:S01]  /*4230*/  FFMA.FTZ R157, R15, c[0x0][0x23c], -R140.reuse ;  /* 0x00008f000f9d7a23 */ /* 0x100fe2000001088c */
[----:B------:R-:W4:Y:S01]  /*4240*/  LDSM.16.MT88.4 R8, [R192+0xe800] ;  /* 0x00e80000c008783b */ /* 0x000f220000004200 */
[----:B------:R-:W-:-:S02]  /*4250*/  FFMA.FTZ R150, R21, c[0x0][0x23c], -R140 ;  /* 0x00008f0015967a23 */ /* 0x000fc4000001088c */
[----:B------:R-:W-:Y:S01]  /*4260*/  FFMA.FTZ R151, R13, c[0x0][0x23c], -R140 ;  /* 0x00008f000d977a23 */ /* 0x000fe2000001088c */
[----:B------:R-:W5:Y:S01]  /*4270*/  LDSM.16.MT88.4 R16, [R189+0xe800] ;  /* 0x00e80000bd10783b */ /* 0x000f620000004200 */
[----:B------:R-:W-:Y:S01]  /*4280*/  FFMA.FTZ R149, R23, c[0x0][0x23c], -R166 ;  /* 0x00008f0017957a23 */ /* 0x000fe200000108a6 */
[----:B------:R-:W1:Y:S01]  /*4290*/  MUFU.EX2 R152, R152 ;  /* 0x0000009800987308 */ /* 0x000e620000000800 */
[----:B---3--:R-:W-:Y:S01]  /*42a0*/  F2FP.BF16.PACK_AB R116, R156, R161 ;  /* 0x000000a19c74723e */ /* 0x008fe200000010ff */
[----:B------:R-:W3:Y:S01]  /*42b0*/  LDSM.16.MT88.4 R20, [R192+0xc800] ;  /* 0x00c80000c014783b */ /* 0x000ee20000004200 */
[--C-:B------:R-:W-:Y:S02]  /*42c0*/  FFMA.FTZ R162, R165, c[0x0][0x23c], -R140.reuse ;  /* 0x00008f00a5a27a23 */ /* 0x100fe4000001088c */
[--C-:B------:R-:W-:Y:S01]  /*42d0*/  FFMA.FTZ R165, R227, c[0x0][0x23c], -R140.reuse ;  /* 0x00008f00e3a57a23 */ /* 0x100fe2000001088c */
[----:B------:R-:W2:Y:S01]  /*42e0*/  LDSM.16.MT88.4 R12, [R188+0xe800] ;  /* 0x00e80000bc0c783b */ /* 0x000ea20000004200 */
[--C-:B------:R-:W-:Y:S01]  /*42f0*/  FFMA.FTZ R164, R225, c[0x0][0x23c], -R140.reuse ;  /* 0x00008f00e1a47a23 */ /* 0x100fe2000001088c */
[----:B------:R-:W-:Y:S01]  /*4300*/  MUFU.EX2 R158, R158 ;  /* 0x0000009e009e7308 */ /* 0x000fe20000000800 */
[----:B------:R-:W-:-:S02]  /*4310*/  FFMA.FTZ R167, R167, c[0x0][0x23c], -R140 ;  /* 0x00008f00a7a77a23 */ /* 0x000fc4000001088c */
[--C-:B------:R-:W-:Y:S02]  /*4320*/  FFMA.FTZ R168, R223, c[0x0][0x23c], -R166.reuse ;  /* 0x00008f00dfa87a23 */ /* 0x100fe400000108a6 */
[--C-:B------:R-:W-:Y:S02]  /*4330*/  FFMA.FTZ R171, R171, c[0x0][0x23c], -R166.reuse ;  /* 0x00008f00abab7a23 */ /* 0x100fe400000108a6 */
[--C-:B------:R-:W-:Y:S01]  /*4340*/  FFMA.FTZ R170, R221, c[0x0][0x23c], -R166.reuse ;  /* 0x00008f00ddaa7a23 */ /* 0x100fe200000108a6 */
[----:B------:R-:W4:Y:S01]  /*4350*/  MUFU.EX2 R163, R163 ;  /* 0x000000a300a37308 */ /* 0x000f220000000800 */
[----:B-1----:R-:W-:Y:S01]  /*4360*/  F2FP.BF16.PACK_AB R118, R152, R159 ;  /* 0x0000009f9876723e */ /* 0x002fe200000010ff */
        /* <DEDUP_REMOVED lines=8> */
[----:B------:R-:W1:Y:S01]  /*43f0*/  MUFU.EX2 R155, R155 ;  /* 0x0000009b009b7308 */ /* 0x000e620000000800 */
        /* <DEDUP_REMOVED lines=9> */
[----:B-1----:R-:W-:Y:S01]  /*4490*/  F2FP.BF16.PACK_AB R119, R155, R160 ;  /* 0x000000a09b77723e */ /* 0x002fe200000010ff */
        /* <DEDUP_REMOVED lines=46> */
[----:B------:R-:W3:Y:S06]  /*4780*/  MUFU.EX2 R166, R166 ;  /* 0x000000a600a67308 */ /* 0x000eec0000000800 */
[C---:B--2---:R-:W-:Y:S07]  /*4790*/  HMMA.16816.F32.BF16 R120, R116.reuse, R4, RZ ;  /* 0x000000047478723c */ /* 0x044fee00000418ff */
[----:B-1----:R-:W-:Y:S01]  /*47a0*/  F2FP.BF16.PACK_AB R4, R150, R157 ;  /* 0x0000009d9604723e */ /* 0x002fe200000010ff */
[----:B------:R-:W-:Y:S01]  /*47b0*/  HMMA.16816.F32.BF16 R116, R116, R6, RZ ;  /* 0x000000067474723c */ /* 0x000fe200000418ff */
[----:B----4-:R-:W-:Y:S01]  /*47c0*/  F2FP.BF16.PACK_AB R5, R149, R154 ;  /* 0x0000009a9505723e */ /* 0x010fe200000010ff */
        /* <DEDUP_REMOVED lines=13> */
[C---:B-----5:R-:W-:Y:S08]  /*48a0*/  HMMA.16816.F32.BF16 R80, R4.reuse, R16, R80 ;  /* 0x000000100450723c */ /* 0x060ff00000041850 */
        /* <DEDUP_REMOVED lines=122> */
[----:B------:R-:W-:Y:S01]  /*5050*/  IADD3 R205, R145, -0x2, RZ ;  /* 0xfffffffe91cd7810 */ /* 0x000fe20007ffe0ff */
[----:B------:R-:W-:Y:S06]  /*5060*/  BAR.SYNC.DEFER_BLOCKING 0x0 ;  /* 0x0000000000007b1d */ /* 0x000fec0000010000 */
[----:B------:R-:W-:Y:S05]  /*5070*/  @!P6 BRA `(.L_x_3260) ;  /* 0x000003a00000e947 */ /* 0x000fea0003800000 */
[----:B------:R-:W1:Y:S01]  /*5080*/  I2F.RP R4, R133 ;  /* 0x0000008500047306 */ /* 0x000e620000209400 */
[----:B------:R-:W-:-:S05]  /*5090*/  IMAD.SHL.U32 R0, R205, 0x40, RZ ;  /* 0x00000040cd007824 */ /* 0x000fca00078e00ff */
[----:B------:R-:W-:Y:S02]  /*50a0*/  IADD3 R10, R0, 0x40, RZ ;  /* 0x00000040000a7810 */ /* 0x000fe40007ffe0ff */
        /* <DEDUP_REMOVED lines=55> */
.L_x_3260:
[----:B------:R-:W-:-:S05]  /*5420*/  IMAD.MOV.U32 R9, RZ, RZ, c[0x0][0x1a0] ;  /* 0x00006800ff097624 */ /* 0x000fca00078e00ff */
[----:B------:R-:W-:-:S04]  /*5430*/  LEA R9, -R9, RZ, 0x6 ;  /* 0x000000ff09097211 */ /* 0x000fc800078e31ff */
[----:B------:R-:W-:Y:S02]  /*5440*/  SHF.R.S32.HI R6, RZ, 0x1f, R9 ;  /* 0x0000001fff067819 */ /* 0x000fe40000011409 */
.L_x_3261:
        /* <DEDUP_REMOVED lines=9> */
[----:B------:R-:W-:Y:S01]  /*54e0*/  IMAD.MOV.U32 R12, RZ, RZ, R202 ;  /* 0x000000ffff0c7224 */ /* 0x000fe200078e00ca */
[----:B------:R-:W-:Y:S01]  /*54f0*/  IADD3 R9, P0, R9, R146, RZ ;  /* 0x0000009209097210 */ /* 0x000fe20007f1e0ff */
[----:B------:R-:W-:Y:S01]  /*5500*/  IMAD.MOV.U32 R13, RZ, RZ, R201 ;  /* 0x000000ffff0d7224 */ /* 0x000fe200078e00c9 */
[C---:B------:R-:W-:Y:S01]  /*5510*/  LEA.HI.X R7, R0.reuse, R6, R7, 0x4, P1 ;  /* 0x0000000600077211 */ /* 0x040fe200008f2407 */
[----:B------:R-:W-:Y:S01]  /*5520*/  IMAD R212, R205, 0x40, R212 ;  /* 0x00000040cdd47824 */ /* 0x000fe200078e02d4 */
[----:B------:R-:W-:Y:S01]  /*5530*/  LEA.HI.X R11, R5, c[0x0][0x174], R4, 0x1, P2 ;  /* 0x00005d00050b7a11 */ /* 0x000fe200010f0c04 */
[C---:B------:R-:W-:Y:S01]  /*5540*/  IMAD.SHL.U32 R5, R0.reuse, 0x20, RZ ;  /* 0x0000002000057824 */ /* 0x040fe200078e00ff */
[----:B------:R-:W-:Y:S01]  /*5550*/  SHF.L.U64.HI R0, R0, R213, c[0x0][0x1a4] ;  /* 0x0000690000007619 */ /* 0x000fe200000102d5 */
[----:B------:R-:W-:Y:S01]  /*5560*/  IMAD.X R144, R7, 0x1, R144, P0 ;  /* 0x0000000107907824 */ /* 0x000fe200000e0690 */
[----:B------:R-:W-:Y:S01]  /*5570*/  LEA R6, P0, R9, c[0x0][0x170], 0x1 ;  /* 0x00005c0009067a11 */ /* 0x000fe200078008ff */
[----:B------:R-:W-:Y:S01]  /*5580*/  @!PT LDS RZ, [RZ] ;  /* 0x00000000fffff984 */ /* 0x000fe20000000800 */
[----:B------:R-:W-:Y:S01]  /*5590*/  @!PT LDS RZ, [RZ] ;  /* 0x00000000fffff984 */ /* 0x000fe20000000800 */
[----:B------:R-:W-:Y:S01]  /*55a0*/  @!PT LDS RZ, [RZ] ;  /* 0x00000000fffff984 */ /* 0x000fe20000000800 */
[----:B------:R1:W-:Y:S01]  /*55b0*/  LDGSTS.E.BYPASS.LTC128B.128 [R207+0xc000], [R12.64] ;  /* 0x0c0000000ccf7fae */ /* 0x0003e2000b901d44 */
[----:B------:R-:W-:-:S02]  /*55c0*/  IADD3 R8, P1, R5, R202, RZ ;  /* 0x000000ca05087210 */ /* 0x000fc40007f3e0ff */
[----:B------:R-:W-:Y:S01]  /*55d0*/  LEA.HI.X R7, R9, c[0x0][0x174], R144, 0x1, P0 ;  /* 0x00005d0009077a11 */ /* 0x000fe200000f0c90 */
[----:B------:R2:W-:Y:S01]  /*55e0*/  LDGSTS.E.BYPASS.LTC128B.128 [R207+0xe000], [R10.64+0x80] ;  /* 0x0e0000800acf7fae */ /* 0x0005e2000b901d44 */
[-C--:B------:R-:W-:Y:S01]  /*55f0*/  IADD3 R16, P0, R8, R5.reuse, RZ ;  /* 0x0000000508107210 */ /* 0x080fe20007f1e0ff */
[----:B------:R-:W-:Y:S01]  /*5600*/  IMAD.X R9, R0, 0x1, R201, P1 ;  /* 0x0000000100097824 */ /* 0x000fe200008e06c9 */
[-C--:B------:R-:W-:Y:S01]  /*5610*/  IADD3 R18, P2, R6, R5.reuse, RZ ;  /* 0x0000000506127210 */ /* 0x080fe20007f5e0ff */
[----:B------:R2:W-:Y:S01]  /*5620*/  LDGSTS.E.BYPASS.LTC128B.128 [R207+0x10000], [R10.64+0x100] ;  /* 0x100001000acf7fae */ /* 0x0005e2000b901d44 */
[-C--:B------:R-:W-:Y:S01]  /*5630*/  IADD3 R4, P1, R16, R5.reuse, RZ ;  /* 0x0000000510047210 */ /* 0x080fe20007f3e0ff */
[--C-:B------:R-:W-:Y:S01]  /*5640*/  IMAD.X R17, R9, 0x1, R0.reuse, P0 ;  /* 0x0000000109117824 */ /* 0x100fe200000e0600 */
[----:B------:R-:W-:Y:S01]  /*5650*/  IADD3 R28, P0, R18, R5, RZ ;  /* 0x00000005121c7210 */ /* 0x000fe20007f1e0ff */
[--C-:B------:R-:W-:Y:S01]  /*5660*/  IMAD.X R19, R7, 0x1, R0.reuse, P2 ;  /* 0x0000000107137824 */ /* 0x100fe200010e0600 */
[----:B------:R2:W-:Y:S01]  /*5670*/  LDGSTS.E.BYPASS.LTC128B.128 [R207+0xc800], [R8.64] ;  /* 0x0c80000008cf7fae */ /* 0x0005e2000b901d44 */
[----:B------:R-:W-:-:S02]  /*5680*/  IMAD.X R5, R17, 0x1, R0, P1 ;  /* 0x0000000111057824 */ /* 0x000fc400008e0600 */
[----:B------:R-:W-:Y:S01]  /*5690*/  IMAD.X R29, R19, 0x1, R0, P0 ;  /* 0x00000001131d7824 */ /* 0x000fe200000e0600 */
[----:B------:R3:W-:Y:S01]  /*56a0*/  LDGSTS.E.BYPASS.LTC128B.128 [R207+0xe800], [R6.64+0x80] ;  /* 0x0e80008006cf7fae */ /* 0x0007e2000b901d44 */
[C---:B------:R-:W-:Y:S02]  /*56b0*/  IADD3 R0, R212.reuse, 0x1, RZ ;  /* 0x00000001d4007810 */ /* 0x040fe40007ffe0ff */
[-C--:B------:R-:W-:Y:S01]  /*56c0*/  ISETP.GE.AND P0, PT, R212, R206.reuse, PT ;  /* 0x000000ced400720c */ /* 0x080fe20003f06270 */
[----:B------:R3:W-:Y:S01]  /*56d0*/  LDGSTS.E.BYPASS.LTC128B.128 [R207+0x10800], [R6.64+0x100] ;  /* 0x1080010006cf7fae */ /* 0x0007e2000b901d44 */
[C---:B------:R-:W-:Y:S02]  /*56e0*/  ISETP.GE.AND P5, PT, R0.reuse, R206, PT ;  /* 0x000000ce0000720c */ /* 0x040fe40003fa6270 */
[----:B------:R-:W-:Y:S01]  /*56f0*/  ISETP.GE.AND P2, PT, R0, R203, PT ;  /* 0x000000cb0000720c */ /* 0x000fe20003f46270 */
[----:B------:R4:W-:Y:S01]  /*5700*/  LDGSTS.E.BYPASS.LTC128B.128 [R207+0xd000], [R16.64] ;  /* 0x0d00000010cf7fae */ /* 0x0009e2000b901d44 */
[----:B------:R-:W-:-:S03]  /*5710*/  IADD3 R0, R212, 0x8, RZ ;  /* 0x00000008d4007810 */ /* 0x000fc60007ffe0ff */
[----:B------:R4:W-:Y:S01]  /*5720*/  LDGSTS.E.BYPASS.LTC128B.128 [R207+0xf000], [R18.64+0x80] ;  /* 0x0f00008012cf7fae */ /* 0x0009e2000b901d44 */
[C---:B------:R-:W-:Y:S02]  /*5730*/  ISETP.GE.AND P3, PT, R0.reuse, R206, PT ;  /* 0x000000ce0000720c */ /* 0x040fe40003f66270 */
[----:B------:R-:W-:Y:S01]  /*5740*/  ISETP.GE.AND P1, PT, R0, R203, PT ;  /* 0x000000cb0000720c */ /* 0x000fe20003f26270 */
[----:B------:R4:W-:Y:S04]  /*5750*/  LDGSTS.E.BYPASS.LTC128B.128 [R207+0x11000], [R18.64+0x100] ;  /* 0x1100010012cf7fae */ /* 0x0009e8000b901d44 */
[----:B------:R3:W-:Y:S04]  /*5760*/  LDGSTS.E.BYPASS.LTC128B.128 [R207+0xd800], [R4.64] ;  /* 0x0d80000004cf7fae */ /* 0x0007e8000b901d44 */
[----:B------:R5:W-:Y:S04]  /*5770*/  LDGSTS.E.BYPASS.LTC128B.128 [R207+0xf800], [R28.64+0x80] ;  /* 0x0f8000801ccf7fae */ /* 0x000be8000b901d44 */
[----:B------:R5:W-:Y:S04]  /*5780*/  LDGSTS.E.BYPASS.LTC128B.128 [R207+0x11800], [R28.64+0x100] ;  /* 0x118001001ccf7fae */ /* 0x000be8000b901d44 */
[----:B------:R-:W-:Y:S04]  /*5790*/  LDSM.16.M88.4 R148, [R198] ;  /* 0x00000000c694783b */ /* 0x000fe80000000200 */
[----:B------:R-:W4:Y:S04]  /*57a0*/  LDSM.16.M88.4 R20, [R197+0x6000] ;  /* 0x00600000c514783b */ /* 0x000f280000000200 */
[----:B-1----:R-:W1:Y:S04]  /*57b0*/  LDSM.16.M88.4 R12, [R197+0x6800] ;  /* 0x00680000c50c783b */ /* 0x002e680000000200 */
[----:B------:R-:W1:Y:S04]  /*57c0*/  LDSM.16.M88.4 R156, [R197+0x7000] ;  /* 0x00700000c59c783b */ /* 0x000e680000000200 */
[----:B------:R-:W1:Y:S04]  /*57d0*/  LDSM.16.M88.4 R164, [R197+0x7800] ;  /* 0x00780000c5a4783b */ /* 0x000e680000000200 */
[----:B--2---:R-:W-:Y:S04]  /*57e0*/  LDSM.16.M88.4 R8, [R196] ;  /* 0x00000000c408783b */ /* 0x004fe80000000200 */
[----:B------:R-:W2:Y:S04]  /*57f0*/  LDSM.16.M88.4 R144, [R195] ;  /* 0x00000000c390783b */ /* 0x000ea80000000200 */
[----:B------:R-:W2:Y:S04]  /*5800*/  LDSM.16.M88.4 R136, [R187] ;  /* 0x00000000bb88783b */ /* 0x000ea80000000200 */
[----:B---3--:R-:W3:Y:S04]  /*5810*/  LDSM.16.M88.4 R4, [R186] ;  /* 0x00000000ba04783b */ /* 0x008ee80000000200 */
[----:B------:R-:W2:Y:S04]  /*5820*/  LDSM.16.M88.4 R140, [R185] ;  /* 0x00000000b98c783b */ /* 0x000ea80000000200 */
[----:B------:R-:W-:Y:S01]  /*5830*/  LDSM.16.M88.4 R32, [R194] ;  /* 0x00000000c220783b */ /* 0x000fe20000000200 */
[C---:B----4-:R-:W-:Y:S03]  /*5840*/  HMMA.16816.F32.BF16 R24, R148.reuse, R20, RZ ;  /* 0x000000149418723c */ /* 0x050fe600000418ff */
[----:B-----5:R-:W4:Y:S04]  /*5850*/  LDSM.16.M88.4 R28, [R191+0x6000] ;  /* 0x00600000bf1c783b */ /* 0x020f280000000200 */
[----:B------:R-:W5:Y:S01]  /*5860*/  LDSM.16.M88.4 R168, [R191+0x6800] ;  /* 0x00680000bfa8783b */ /* 0x000f620000000200 */
[C---:B------:R-:W-:Y:S03]  /*5870*/  HMMA.16816.F32.BF16 R20, R148.reuse, R22, RZ ;  /* 0x000000169414723c */ /* 0x040fe600000418ff */
[----:B------:R-:W-:Y:S04]  /*5880*/  LDSM.16.M88.4 R172, [R194+0x2000] ;  /* 0x00200000c2ac783b */ /* 0x000fe80000000200 */
[----:B------:R-:W0:Y:S01]  /*5890*/  LDGDEPBAR ;  /* 0x00000000000079af */ /* 0x000e220000000000 */
[C---:B-1----:R-:W-:Y:S08]  /*58a0*/  HMMA.16816.F32.BF16 R16, R148.reuse, R12, RZ ;  /* 0x0000000c9410723c */ /* 0x042ff000000418ff */
[C---:B------:R-:W-:Y:S08]  /*58b0*/  HMMA.16816.F32.BF16 R160, R148.reuse, R156, RZ ;  /* 0x0000009c94a0723c */ /* 0x040ff000000418ff */
[C---:B------:R-:W-:Y:S08]  /*58c0*/  HMMA.16816.F32.BF16 R12, R148.reuse, R14, RZ ;  /* 0x0000000e940c723c */ /* 0x040ff000000418ff */
[C---:B------:R-:W-:Y:S08]  /*58d0*/  HMMA.16816.F32.BF16 R156, R148.reuse, R158, RZ ;  /* 0x0000009e949c723c */ /* 0x040ff000000418ff */
[C---:B------:R-:W-:Y:S08]  /*58e0*/  HMMA.16816.F32.BF16 R152, R148.reuse, R164, RZ ;  /* 0x000000a49498723c */ /* 0x040ff000000418ff */
[----:B------:R-:W-:Y:S01]  /*58f0*/  HMMA.16816.F32.BF16 R148, R148, R166, RZ ;  /* 0x000000a69494723c */ /* 0x000fe200000418ff */
[----:B------:R-:W1:Y:S07]  /*5900*/  LDSM.16.M88.4 R164, [R191+0x7000] ;  /* 0x00700000bfa4783b */ /* 0x000e6e0000000200 */
[C---:B--2---:R-:W-:Y:S08]  /*5910*/  HMMA.16816.F32.BF16 R24, R8.reuse, R144, R24 ;  /* 0x000000900818723c */ /* 0x044ff00000041818 */
[C---:B------:R-:W-:Y:S01]  /*5920*/  HMMA.16816.F32.BF16 R20, R8.reuse, R146, R20 ;  /* 0x000000920814723c */ /* 0x040fe20000041814 */
[----:B------:R-:W2:Y:S07]  /*5930*/  LDSM.16.M88.4 R144, [R191+0x7800] ;  /* 0x00780000bf90783b */ /* 0x000eae0000000200 */
[C---:B------:R-:W-:Y:S08]  /*5940*/  HMMA.16816.F32.BF16 R16, R8.reuse, R136, R16 ;  /* 0x000000880810723c */ /* 0x040ff00000041810 */
[C---:B------:R-:W-:Y:S01]  /*5950*/  HMMA.16816.F32.BF16 R12, R8.reuse, R138, R12 ;  /* 0x0000008a080c723c */ /* 0x040fe2000004180c */
[----:B------:R-:W-:Y:S07]  /*5960*/  LDSM.16.M88.4 R136, [R193] ;  /* 0x00000000c188783b */ /* 0x000fee0000000200 */
[C---:B---3--:R-:W-:Y:S08]  /*5970*/  HMMA.16816.F32.BF16 R160, R8.reuse, R4, R160 ;  /* 0x0000000408a0723c */ /* 0x048ff000000418a0 */
[C---:B------:R-:W-:Y:S01]  /*5980*/  HMMA.16816.F32.BF16 R156, R8.reuse, R6, R156 ;  /* 0x00000006089c723c */ /* 0x040fe2000004189c */
[----:B------:R-:W3:Y:S07]  /*5990*/  LDSM.16.M88.4 R4, [R184] ;  /* 0x00000000b804783b */ /* 0x000eee0000000200 */
[C---:B------:R-:W-:Y:S08]  /*59a0*/  HMMA.16816.F32.BF16 R152, R8.reuse, R140, R152 ;  /* 0x0000008c0898723c */ /* 0x040ff00000041898 */
[----:B------:R-:W-:Y:S01]  /*59b0*/  HMMA.16816.F32.BF16 R148, R8, R142, R148 ;  /* 0x0000008e0894723c */ /* 0x000fe20000041894 */
[----:B------:R-:W2:Y:S04]  /*59c0*/  LDSM.16.M88.4 R8, [R184+0x800] ;  /* 0x00080000b808783b */ /* 0x000ea80000000200 */
[----:B------:R-:W-:Y:S03]  /*59d0*/  LDSM.16.M88.4 R140, [R184+0x1800] ;  /* 0x00180000b88c783b */ /* 0x000fe60000000200 */
[C---:B----4-:R-:W-:Y:S08]  /*59e0*/  HMMA.16816.F32.BF16 R24, R32.reuse, R28, R24 ;  /* 0x0000001c2018723c */ /* 0x050ff00000041818 */
[C---:B------:R-:W-:Y:S01]  /*59f0*/  HMMA.16816.F32.BF16 R20, R32.reuse, R30, R20 ;  /* 0x0000001e2014723c */ /* 0x040fe20000041814 */
[----:B------:R-:W4:Y:S07]  /*5a00*/  LDSM.16.M88.4 R28, [R184+0x1000] ;  /* 0x00100000b81c783b */ /* 0x000f2e0000000200 */
[C---:B-----5:R-:W-:Y:S08]  /*5a10*/  HMMA.16816.F32.BF16 R16, R32.reuse, R168, R16 ;  /* 0x000000a82010723c */ /* 0x060ff00000041810 */
[C---:B------:R-:W-:Y:S01]  /*5a20*/  HMMA.16816.F32.BF16 R12, R32.reuse, R170, R12 ;  /* 0x000000aa200c723c */ /* 0x040fe2000004180c */
[----:B------:R-:W-:Y:S07]  /*5a30*/  LDSM.16.M88.4 R168, [R197+0x8000] ;  /* 0x00800000c5a8783b */ /* 0x000fee0000000200 */
[C---:B-1----:R-:W-:Y:S08]  /*5a40*/  HMMA.16816.F32.BF16 R160, R32.reuse, R164, R160 ;  /* 0x000000a420a0723c */ /* 0x042ff000000418a0 */
[C---:B------:R-:W-:Y:S01]  /*5a50*/  HMMA.16816.F32.BF16 R156, R32.reuse, R166, R156 ;  /* 0x000000a6209c723c */ /* 0x040fe2000004189c */
[----:B------:R-:W-:Y:S07]  /*5a60*/  LDSM.16.M88.4 R164, [R197+0x8800] ;  /* 0x00880000c5a4783b */ /* 0x000fee0000000200 */
[C---:B--2---:R-:W-:Y:S08]  /*5a70*/  HMMA.16816.F32.BF16 R152, R32.reuse, R144, R152 ;  /* 0x000000902098723c */ /* 0x044ff00000041898 */
[----:B------:R-:W-:Y:S01]  /*5a80*/  HMMA.16816.F32.BF16 R148, R32, R146, R148 ;  /* 0x000000922094723c */ /* 0x000fe20000041894 */
[----:B------:R-:W-:Y:S04]  /*5a90*/  LDSM.16.M88.4 R32, [R197+0x9000] ;  /* 0x00900000c520783b */ /* 0x000fe80000000200 */
[----:B------:R-:W-:Y:S03]  /*5aa0*/  LDSM.16.M88.4 R144, [R183] ;  /* 0x00000000b790783b */ /* 0x000fe60000000200 */
[C---:B---3--:R-:W-:Y:S08]  /*5ab0*/  HMMA.16816.F32.BF16 R24, R136.reuse, R4, R24 ;  /* 0x000000048818723c */ /* 0x048ff00000041818 */
[C---:B------:R-:W-:Y:S01]  /*5ac0*/  HMMA.16816.F32.BF16 R20, R136.reuse, R6, R20 ;  /* 0x000000068814723c */ /* 0x040fe20000041814 */
[----:B------:R-:W1:Y:S07]  /*5ad0*/  LDSM.16.M88.4 R4, [R198+0x2000] ;  /* 0x00200000c604783b */ /* 0x000e6e0000000200 */
[C---:B------:R-:W-:Y:S08]  /*5ae0*/  HMMA.16816.F32.BF16 R16, R136.reuse, R8, R16 ;  /* 0x000000088810723c */ /* 0x040ff00000041810 */
[C---:B------:R-:W-:Y:S01]  /*5af0*/  HMMA.16816.F32.BF16 R12, R136.reuse, R10, R12 ;  /* 0x0000000a880c723c */ /* 0x040fe2000004180c */
[----:B------:R-:W2:Y:S07]  /*5b00*/  LDSM.16.M88.4 R8, [R197+0x9800] ;  /* 0x00980000c508783b */ /* 0x000eae0000000200 */
[C---:B----4-:R-:W-:Y:S08]  /*5b10*/  HMMA.16816.F32.BF16 R160, R136.reuse, R28, R160 ;  /* 0x0000001c88a0723c */ /* 0x050ff000000418a0 */
[C---:B------:R-:W-:Y:S01]  /*5b20*/  HMMA.16816.F32.BF16 R156, R136.reuse, R30, R156 ;  /* 0x0000001e889c723c */ /* 0x040fe2000004189c */
[----:B------:R-:W3:Y:S07]  /*5b30*/  LDSM.16.M88.4 R28, [R196+0x2000] ;  /* 0x00200000c41c783b */ /* 0x000eee0000000200 */
[C---:B------:R-:W-:Y:S08]  /*5b40*/  HMMA.16816.F32.BF16 R152, R136.reuse, R140, R152 ;  /* 0x0000008c8898723c */ /* 0x040ff00000041898 */
[----:B------:R-:W-:Y:S01]  /*5b50*/  HMMA.16816.F32.BF16 R148, R136, R142, R148 ;  /* 0x0000008e8894723c */ /* 0x000fe20000041894 */
[----:B------:R-:W4:Y:S04]  /*5b60*/  LDSM.16.M88.4 R140, [R182] ;  /* 0x00000000b68c783b */ /* 0x000f280000000200 */
[----:B------:R-:W5:Y:S03]  /*5b70*/  LDSM.16.M88.4 R136, [R181] ;  /* 0x00000000b588783b */ /* 0x000f660000000200 */
        /* <DEDUP_REMOVED lines=8> */
[----:B------:R-:W1:Y:S07]  /*5c00*/  LDSM.16.M88.4 R32, [R180] ;  /* 0x00000000b420783b */ /* 0x000e6e0000000200 */
[C---:B--2---:R-:W-:Y:S08]  /*5c10*/  HMMA.16816.F32.BF16 R152, R4.reuse, R8, R152 ;  /* 0x000000080498723c */ /* 0x044ff00000041898 */
[----:B------:R-:W-:Y:S01]  /*5c20*/  HMMA.16816.F32.BF16 R148, R4, R10, R148 ;  /* 0x0000000a0494723c */ /* 0x000fe20000041894 */
[----:B------:R-:W2:Y:S04]  /*5c30*/  LDSM.16.M88.4 R8, [R191+0x8000] ;  /* 0x00800000bf08783b */ /* 0x000ea80000000200 */
[----:B------:R-:W1:Y:S03]  /*5c40*/  LDSM.16.M88.4 R4, [R191+0x8800] ;  /* 0x00880000bf04783b */ /* 0x000e660000000200 */
[C---:B---3--:R-:W-:Y:S08]  /*5c50*/  HMMA.16816.F32.BF16 R24, R28.reuse, R144, R24 ;  /* 0x000000901c18723c */ /* 0x048ff00000041818 */
[C---:B------:R-:W-:Y:S01]  /*5c60*/  HMMA.16816.F32.BF16 R20, R28.reuse, R146, R20 ;  /* 0x000000921c14723c */ /* 0x040fe20000041814 */
[----:B------:R-:W-:Y:S07]  /*5c70*/  LDSM.16.M88.4 R144, [R193+0x2000] ;  /* 0x00200000c190783b */ /* 0x000fee0000000200 */
[C---:B----4-:R-:W-:Y:S08]  /*5c80*/  HMMA.16816.F32.BF16 R16, R28.reuse, R140, R16 ;  /* 0x0000008c1c10723c */ /* 0x050ff00000041810 */
[C---:B------:R-:W-:Y:S01]  /*5c90*/  HMMA.16816.F32.BF16 R12, R28.reuse, R142, R12 ;  /* 0x0000008e1c0c723c */ /* 0x040fe2000004180c */
[----:B------:R-:W3:Y:S07]  /*5ca0*/  LDSM.16.M88.4 R140, [R184+0x2000] ;  /* 0x00200000b88c783b */ /* 0x000eee0000000200 */
[C---:B-----5:R-:W-:Y:S08]  /*5cb0*/  HMMA.16816.F32.BF16 R160, R28.reuse, R136, R160 ;  /* 0x000000881ca0723c */ /* 0x060ff000000418a0 */
[C---:B------:R-:W-:Y:S01]  /*5cc0*/  HMMA.16816.F32.BF16 R156, R28.reuse, R138, R156 ;  /* 0x0000008a1c9c723c */ /* 0x040fe2000004189c */
[----:B------:R-:W-:Y:S07]  /*5cd0*/  LDSM.16.M88.4 R136, [R184+0x2800] ;  /* 0x00280000b888783b */ /* 0x000fee0000000200 */
[C---:B-1----:R-:W-:Y:S08]  /*5ce0*/  HMMA.16816.F32.BF16 R152, R28.reuse, R32, R152 ;  /* 0x000000201c98723c */ /* 0x042ff00000041898 */
[----:B------:R-:W-:Y:S01]  /*5cf0*/  HMMA.16816.F32.BF16 R148, R28, R34, R148 ;  /* 0x000000221c94723c */ /* 0x000fe20000041894 */
[----:B------:R-:W1:Y:S04]  /*5d00*/  LDSM.16.M88.4 R32, [R184+0x3000] ;  /* 0x00300000b820783b */ /* 0x000e680000000200 */
[----:B------:R-:W-:Y:S03]  /*5d10*/  LDSM.16.M88.4 R28, [R184+0x3800] ;  /* 0x00380000b81c783b */ /* 0x000fe60000000200 */
[C---:B--2---:R-:W-:Y:S08]  /*5d20*/  HMMA.16816.F32.BF16 R24, R172.reuse, R8, R24 ;  /* 0x00000008ac18723c */ /* 0x044ff00000041818 */
[C---:B------:R-:W-:Y:S01]  /*5d30*/  HMMA.16816.F32.BF16 R20, R172.reuse, R10, R20 ;  /* 0x0000000aac14723c */ /* 0x040fe20000041814 */
[----:B------:R-:W-:Y:S07]  /*5d40*/  LDSM.16.M88.4 R8, [R198+0x4000] ;  /* 0x00400000c608783b */ /* 0x000fee0000000200 */
[C---:B------:R-:W-:Y:S08]  /*5d50*/  HMMA.16816.F32.BF16 R16, R172.reuse, R4, R16 ;  /* 0x00000004ac10723c */ /* 0x040ff00000041810 */
[C---:B------:R-:W-:Y:S01]  /*5d60*/  HMMA.16816.F32.BF16 R12, R172.reuse, R6, R12 ;  /* 0x00000006ac0c723c */ /* 0x040fe2000004180c */
[----:B------:R-:W2:Y:S07]  /*5d70*/  LDSM.16.M88.4 R4, [R197+0xa000] ;  /* 0x00a00000c504783b */ /* 0x000eae0000000200 */
[C---:B------:R-:W-:Y:S08]  /*5d80*/  HMMA.16816.F32.BF16 R160, R172.reuse, R168, R160 ;  /* 0x000000a8aca0723c */ /* 0x040ff000000418a0 */
[----:B------:R-:W-:Y:S01]  /*5d90*/  HMMA.16816.F32.BF16 R156, R172, R170, R156 ;  /* 0x000000aaac9c723c */ /* 0x000fe2000004189c */
[----:B------:R-:W4:Y:S07]  /*5da0*/  LDSM.16.M88.4 R168, [R197+0xb000] ;  /* 0x00b00000c5a8783b */ /* 0x000f2e0000000200 */
[C---:B---3--:R-:W-:Y:S08]  /*5db0*/  HMMA.16816.F32.BF16 R24, R144.reuse, R140, R24 ;  /* 0x0000008c9018723c */ /* 0x048ff00000041818 */
[----:B------:R-:W-:Y:S01]  /*5dc0*/  HMMA.16816.F32.BF16 R20, R144, R142, R20 ;  /* 0x0000008e9014723c */ /* 0x000fe20000041814 */
[----:B------:R-:W-:Y:S07]  /*5dd0*/  LDSM.16.M88.4 R140, [R197+0xb800] ;  /* 0x00b80000c58c783b */ /* 0x000fee0000000200 */
[C---:B------:R-:W-:Y:S08]  /*5de0*/  HMMA.16816.F32.BF16 R152, R172.reuse, R164, R152 ;  /* 0x000000a4ac98723c */ /* 0x040ff00000041898 */
[----:B------:R-:W-:Y:S01]  /*5df0*/  HMMA.16816.F32.BF16 R164, R172, R166, R148 ;  /* 0x000000a6aca4723c */ /* 0x000fe20000041894 */
[----:B------:R-:W3:Y:S07]  /*5e00*/  LDSM.16.M88.4 R148, [R197+0xa800] ;  /* 0x00a80000c594783b */ /* 0x000eee0000000200 */
[C---:B-1----:R-:W-:Y:S08]  /*5e10*/  HMMA.16816.F32.BF16 R160, R144.reuse, R32, R160 ;  /* 0x0000002090a0723c */ /* 0x042ff000000418a0 */
[----:B------:R-:W-:Y:S01]  /*5e20*/  HMMA.16816.F32.BF16 R156, R144, R34, R156 ;  /* 0x00000022909c723c */ /* 0x000fe2000004189c */
[----:B------:R-:W-:Y:S07]  /*5e30*/  LDSM.16.M88.4 R32, [R196+0x4000] ;  /* 0x00400000c420783b */ /* 0x000fee0000000200 */
[C---:B--2---:R-:W-:Y:S08]  /*5e40*/  HMMA.16816.F32.BF16 R24, R8.reuse, R4, R24 ;  /* 0x000000040818723c */ /* 0x044ff00000041818 */
[----:B------:R-:W-:Y:S01]  /*5e50*/  HMMA.16816.F32.BF16 R20, R8, R6, R20 ;  /* 0x000000060814723c */ /* 0x000fe20000041814 */
[----:B------:R-:W1:Y:S07]  /*5e60*/  LDSM.16.M88.4 R4, [R177] ;  /* 0x00000000b104783b */ /* 0x000e6e0000000200 */
[C---:B------:R-:W-:Y:S08]  /*5e70*/  HMMA.16816.F32.BF16 R16, R144.reuse, R136, R16 ;  /* 0x000000889010723c */ /* 0x040ff00000041810 */
[C---:B------:R-:W-:Y:S01]  /*5e80*/  HMMA.16816.F32.BF16 R12, R144.reuse, R138, R12 ;  /* 0x0000008a900c723c */ /* 0x040fe2000004180c */
[----:B------:R-:W-:Y:S07]  /*5e90*/  LDSM.16.M88.4 R136, [R178] ;  /* 0x00000000b288783b */ /* 0x000fee0000000200 */
[C---:B------:R-:W-:Y:S08]  /*5ea0*/  HMMA.16816.F32.BF16 R152, R144.reuse, R28, R152 ;  /* 0x0000001c9098723c */ /* 0x040ff00000041898 */
[----:B------:R-:W-:Y:S01]  /*5eb0*/  HMMA.16816.F32.BF16 R164, R144, R30, R164 ;  /* 0x0000001e90a4723c */ /* 0x000fe200000418a4 */
[----:B------:R-:W2:Y:S04]  /*5ec0*/  LDSM.16.M88.4 R28, [R179] ;  /* 0x00000000b31c783b */ /* 0x000ea80000000200 */
[----:B------:R-:W5:Y:S03]  /*5ed0*/  LDSM.16.M88.4 R144, [R176] ;  /* 0x00000000b090783b */ /* 0x000f660000000200 */
[C---:B----4-:R-:W-:Y:S08]  /*5ee0*/  HMMA.16816.F32.BF16 R160, R8.reuse, R168, R160 ;  /* 0x000000a808a0723c */ /* 0x050ff000000418a0 */
[C---:B------:R-:W-:Y:S08]  /*5ef0*/  HMMA.16816.F32.BF16 R156, R8.reuse, R170, R156 ;  /* 0x000000aa089c723c */ /* 0x040ff0000004189c */
[C---:B---3--:R-:W-:Y:S08]  /*5f00*/  HMMA.16816.F32.BF16 R16, R8.reuse, R148, R16 ;  /* 0x000000940810723c */ /* 0x048ff00000041810 */
[C---:B------:R-:W-:Y:S01]  /*5f10*/  HMMA.16816.F32.BF16 R12, R8.reuse, R150, R12 ;  /* 0x00000096080c723c */ /* 0x040fe2000004180c */
[----:B------:R-:W-:Y:S07]  /*5f20*/  LDSM.16.M88.4 R148, [R191+0xa000] ;  /* 0x00a00000bf94783b */ /* 0x000fee0000000200 */
[C---:B------:R-:W-:Y:S01]  /*5f30*/  HMMA.16816.F32.BF16 R168, R8.reuse, R140, R152 ;  /* 0x0000008c08a8723c */ /* 0x040fe20000041898 */
[----:B------:R-:W3:Y:S07]  /*5f40*/  LDSM.16.M88.4 R152, [R194+0x4000] ;  /* 0x00400000c298783b */ /* 0x000eee0000000200 */
[----:B------:R-:W-:Y:S01]  /*5f50*/  HMMA.16816.F32.BF16 R164, R8, R142, R164 ;  /* 0x0000008e08a4723c */ /* 0x000fe200000418a4 */
[----:B------:R-:W-:Y:S04]  /*5f60*/  LDSM.16.M88.4 R8, [R191+0xa800] ;  /* 0x00a80000bf08783b */ /* 0x000fe80000000200 */
[----:B------:R-:W-:Y:S03]  /*5f70*/  LDSM.16.M88.4 R140, [R184+0x4800] ;  /* 0x00480000b88c783b */ /* 0x000fe60000000200 */
[C---:B-1----:R-:W-:Y:S08]  /*5f80*/  HMMA.16816.F32.BF16 R160, R32.reuse, R4, R160 ;  /* 0x0000000420a0723c */ /* 0x042ff000000418a0 */
[C---:B------:R-:W-:Y:S01]  /*5f90*/  HMMA.16816.F32.BF16 R156, R32.reuse, R6, R156 ;  /* 0x00000006209c723c */ /* 0x040fe2000004189c */
[----:B------:R-:W1:Y:S07]  /*5fa0*/  LDSM.16.M88.4 R4, [R191+0xb000] ;  /* 0x00b00000bf04783b */ /* 0x000e6e0000000200 */
[C---:B--2---:R-:W-:Y:S08]  /*5fb0*/  HMMA.16816.F32.BF16 R24, R32.reuse, R28, R24 ;  /* 0x0000001c2018723c */ /* 0x044ff00000041818 */
[C---:B------:R-:W-:Y:S08]  /*5fc0*/  HMMA.16816.F32.BF16 R16, R32.reuse, R136, R16 ;  /* 0x000000882010723c */ /* 0x040ff00000041810 */
[C---:B------:R-:W-:Y:S01]  /*5fd0*/  HMMA.16816.F32.BF16 R12, R32.reuse, R138, R12 ;  /* 0x0000008a200c723c */ /* 0x040fe2000004180c */
[----:B------:R-:W2:Y:S07]  /*5fe0*/  LDSM.16.M88.4 R136, [R191+0xb800] ;  /* 0x00b80000bf88783b */ /* 0x000eae0000000200 */
[C---:B------:R-:W-:Y:S01]  /*5ff0*/  HMMA.16816.F32.BF16 R20, R32.reuse, R30, R20 ;  /* 0x0000001e2014723c */ /* 0x040fe20000041814 */
[----:B------:R-:W-:Y:S07]  /*6000*/  LDSM.16.M88.4 R28, [R184+0x4000] ;  /* 0x00400000b81c783b */ /* 0x000fee0000000200 */
[C---:B-----5:R-:W-:Y:S08]  /*6010*/  HMMA.16816.F32.BF16 R168, R32.reuse, R144, R168 ;  /* 0x0000009020a8723c */ /* 0x060ff000000418a8 */
[----:B------:R-:W-:Y:S01]  /*6020*/  HMMA.16816.F32.BF16 R164, R32, R146, R164 ;  /* 0x0000009220a4723c */ /* 0x000fe200000418a4 */
[----:B------:R-:W4:Y:S04]  /*6030*/  LDSM.16.M88.4 R32, [R193+0x4000] ;  /* 0x00400000c120783b */ /* 0x000f280000000200 */
[----:B------:R-:W5:Y:S03]  /*6040*/  LDSM.16.M88.4 R144, [R184+0x5000] ;  /* 0x00500000b890783b */ /* 0x000f660000000200 */
[C---:B---3--:R-:W-:Y:S08]  /*6050*/  HMMA.16816.F32.BF16 R24, R152.reuse, R148, R24 ;  /* 0x000000949818723c */ /* 0x048ff00000041818 */
[C---:B-1----:R-:W-:Y:S08]  /*6060*/  HMMA.16816.F32.BF16 R160, R152.reuse, R4, R160 ;  /* 0x0000000498a0723c */ /* 0x042ff000000418a0 */
[----:B------:R-:W-:Y:S01]  /*6070*/  HMMA.16816.F32.BF16 R156, R152, R6, R156 ;  /* 0x00000006989c723c */ /* 0x000fe2000004189c */
[----:B------:R-:W1:Y:S01]  /*6080*/  LDSM.16.M88.4 R4, [R184+0x5800] ;  /* 0x00580000b804783b */ /* 0x000e620000000200 */
[----:B------:R-:W-:-:S06]  /*6090*/  DEPBAR.LE SB0, 0x0 ;  /* 0x000080000000791a */ /* 0x000fcc0000000000 */
[C---:B------:R-:W-:Y:S08]  /*60a0*/  HMMA.16816.F32.BF16 R20, R152.reuse, R150, R20 ;  /* 0x000000969814723c */ /* 0x040ff00000041814 */
[C---:B------:R-:W-:Y:S07]  /*60b0*/  HMMA.16816.F32.BF16 R16, R152.reuse, R8, R16 ;  /* 0x000000089810723c */ /* 0x040fee0000041810 */
[C---:B------:R-:W-:Y:S01]  /*60c0*/  IADD3 R8, R212.reuse, 0x9, RZ ;  /* 0x00000009d4087810 */ /* 0x040fe20007ffe0ff */
[----:B------:R-:W-:Y:S01]  /*60d0*/  HMMA.16816.F32.BF16 R12, R152, R10, R12 ;  /* 0x0000000a980c723c */ /* 0x000fe2000004180c */
[----:B------:R-:W-:-:S02]  /*60e0*/  IADD3 R9, R212, 0x10, RZ ;  /* 0x00000010d4097810 */ /* 0x000fc40007ffe0ff */
[----:B------:R-:W-:-:S04]  /*60f0*/  ISETP.GE.AND P4, PT, R8, R206, PT ;  /* 0x000000ce0800720c */ /* 0x000fc80003f86270 */
[C---:B------:R-:W-:Y:S01]  /*6100*/  IADD3 R11, R212.reuse, 0x11, RZ ;  /* 0x00000011d40b7810 */ /* 0x040fe20007ffe0ff */
[----:B--2---:R-:W-:Y:S07]  /*6110*/  HMMA.16816.F32.BF16 R168, R152, R136, R168 ;  /* 0x0000008898a8723c */ /* 0x004fee00000418a8 */
[C---:B------:R-:W-:Y:S01]  /*6120*/  IADD3 R136, R212.reuse, 0x19, RZ ;  /* 0x00000019d4887810 */ /* 0x040fe20007ffe0ff */
[----:B----4-:R-:W-:Y:S01]  /*6130*/  HMMA.16816.F32.BF16 R24, R32, R28, R24 ;  /* 0x0000001c2018723c */ /* 0x010fe20000041818 */
[----:B------:R-:W-:-:S06]  /*6140*/  IADD3 R137, R212, 0x30, RZ ;  /* 0x00000030d4897810 */ /* 0x000fcc0007ffe0ff */
[C---:B------:R-:W-:Y:S01]  /*6150*/  IADD3 R29, R212.reuse, 0x38, RZ ;  /* 0x00000038d41d7810 */ /* 0x040fe20007ffe0ff */
[C---:B------:R-:W-:Y:S07]  /*6160*/  HMMA.16816.F32.BF16 R20, R32.reuse, R30, R20 ;  /* 0x0000001e2014723c */ /* 0x040fee0000041814 */
[----:B------:R-:W-:Y:S01]  /*6170*/  IADD3 R31, R212, 0x31, RZ ;  /* 0x00000031d41f7810 */ /* 0x000fe20007ffe0ff */
[C---:B------:R-:W-:Y:S08]  /*6180*/  HMMA.16816.F32.BF16 R16, R32.reuse, R140, R16 ;  /* 0x0000008c2010723c */ /* 0x040ff00000041810 */
[----:B------:R-:W-:Y:S01]  /*6190*/  HMMA.16816.F32.BF16 R12, R32, R142, R12 ;  /* 0x0000008e200c723c */ /* 0x000fe2000004180c */
[----:B------:R-:W-:-:S02]  /*61a0*/  FSEL R28, R25, -INF , !P5 ;  /* 0xff800000191c7808 */ /* 0x000fc40006800000 */
[-C--:B------:R-:W-:Y:S02]  /*61b0*/  ISETP.GE.AND P5, PT, R212, R203.reuse, PT ;  /* 0x000000cbd400720c */ /* 0x080fe40003fa6270 */
[----:B------:R-:W-:Y:S02]  /*61c0*/  FSEL R0, R24, -INF , !P0 ;  /* 0xff80000018007808 */ /* 0x000fe40004000000 */
[----:B------:R-:W-:Y:S01]  /*61d0*/  ISETP.GE.AND P0, PT, R8, R203, PT ;  /* 0x000000cb0800720c */ /* 0x000fe20003f06270 */
[----:B-----5:R-:W-:Y:S01]  /*61e0*/  HMMA.16816.F32.BF16 R160, R32, R144, R160 ;  /* 0x0000009020a0723c */ /* 0x020fe200000418a0 */
[----:B------:R-:W-:Y:S02]  /*61f0*/  FSEL R10, R20, -INF , !P3 ;  /* 0xff800000140a7808 */ /* 0x000fe40005800000 */
[----:B------:R-:W-:Y:S01]  /*6200*/  FSEL R8, R26, -INF , !P5 ;  /* 0xff8000001a087808 */ /* 0x000fe20006800000 */
[----:B------:R-:W-:Y:S01]  /*6210*/  BAR.SYNC.DEFER_BLOCKING 0x0 ;  /* 0x0000000000007b1d */ /* 0x000fe20000010000 */
[----:B------:R-:W-:-:S02]  /*6220*/  ISETP.GE.AND P3, PT, R9, R206, PT ;  /* 0x000000ce0900720c */ /* 0x000fc40003f66270 */
[-C--:B------:R-:W-:Y:S01]  /*6230*/  ISETP.GE.AND P5, PT, R9, R203.reuse, PT ;  /* 0x000000cb0900720c */ /* 0x080fe20003fa6270 */
[C---:B------:R-:W-:Y:S01]  /*6240*/  HMMA.16816.F32.BF16 R156, R32.reuse, R146, R156 ;  /* 0x00000092209c723c */ /* 0x040fe2000004189c */
[----:B------:R-:W-:Y:S02]  /*6250*/  FSEL R9, R27, -INF , !P2 ;  /* 0xff8000001b097808 */ /* 0x000fe40005000000 */
[----:B------:R-:W-:Y:S02]  /*6260*/  FSEL R30, R21, -INF , !P4 ;  /* 0xff800000151e7808 */ /* 0x000fe40006000000 */
[C---:B------:R-:W-:Y:S02]  /*6270*/  ISETP.GE.AND P4, PT, R11.reuse, R206, PT ;  /* 0x000000ce0b00720c */ /* 0x040fe40003f86270 */
[----:B------:R-:W-:Y:S01]  /*6280*/  ISETP.GE.AND P2, PT, R11, R203, PT ;  /* 0x000000cb0b00720c */ /* 0x000fe20003f46270 */
[----:B-1----:R-:W-:Y:S01]  /*6290*/  HMMA.16816.F32.BF16 R168, R32, R4, R168 ;  /* 0x0000000420a8723c */ /* 0x002fe200000418a8 */
[----:B------:R-:W-:-:S02]  /*62a0*/  FSEL R11, R22, -INF , !P1 ;  /* 0xff800000160b7808 */ /* 0x000fc40004800000 */
[----:B------:R-:W-:Y:S02]  /*62b0*/  IADD3 R27, R212, 0x20, RZ ;  /* 0x00000020d41b7810 */ /* 0x000fe40007ffe0ff */
[----:B------:R-:W-:Y:S02]  /*62c0*/  FSEL R26, R16, -INF , !P3 ;  /* 0xff800000101a7808 */ /* 0x000fe40005800000 */
[----:B------:R-:W-:Y:S01]  /*62d0*/  FSEL R5, R23, -INF , !P0 ;  /* 0xff80000017057808 */ /* 0x000fe20004000000 */
[----:B------:R-:W-:Y:S01]  /*62e0*/  HMMA.16816.F32.BF16 R164, R152, R138, R164 ;  /* 0x0000008a98a4723c */ /* 0x000fe200000418a4 */
[-C--:B------:R-:W-:Y:S02]  /*62f0*/  ISETP.GE.AND P0, PT, R136, R206.reuse, PT ;  /* 0x000000ce8800720c */ /* 0x080fe40003f06270 */
[----:B------:R-:W-:Y:S02]  /*6300*/  ISETP.GE.AND P3, PT, R27, R206, PT ;  /* 0x000000ce1b00720c */ /* 0x000fe40003f66270 */
[----:B------:R-:W-:-:S02]  /*6310*/  FSEL R20, R13, -INF , !P0 ;  /* 0xff8000000d147808 */ /* 0x000fc40004000000 */
[C---:B------:R-:W-:Y:S02]  /*6320*/  IADD3 R138, R212.reuse, 0x18, RZ ;  /* 0x00000018d48a7810 */ /* 0x040fe40007ffe0ff */
[----:B------:R-:W-:Y:S02]  /*6330*/  IADD3 R139, R212, 0x29, RZ ;  /* 0x00000029d48b7810 */ /* 0x000fe40007ffe0ff */
[-C--:B------:R-:W-:Y:S02]  /*6340*/  ISETP.GE.AND P1, PT, R138, R206.reuse, PT ;  /* 0x000000ce8a00720c */ /* 0x080fe40003f26270 */
[----:B------:R-:W-:Y:S02]  /*6350*/  IADD3 R25, R212, 0x21, RZ ;  /* 0x00000021d4197810 */ /* 0x000fe40007ffe0ff */
[----:B------:R-:W-:Y:S02]  /*6360*/  FSEL R22, R12, -INF , !P1 ;  /* 0xff8000000c167808 */ /* 0x000fe40004800000 */
[----:B------:R-:W-:-:S02]  /*6370*/  ISETP.GE.AND P1, PT, R139, R206, PT ;  /* 0x000000ce8b00720c */ /* 0x000fc40003f26270 */
[C---:B------:R-:W-:Y:S02]  /*6380*/  IADD3 R21, R212.reuse, 0x28, RZ ;  /* 0x00000028d4157810 */ /* 0x040fe40007ffe0ff */
[----:B------:R-:W-:Y:S02]  /*6390*/  IADD3 R4, R212, 0x39, RZ ;  /* 0x00000039d4047810 */ /* 0x000fe40007ffe0ff */
[-C--:B------:R-:W-:Y:S01]  /*63a0*/  ISETP.GE.AND P0, PT, R137, R206.reuse, PT ;  /* 0x000000ce8900720c */ /* 0x080fe20003f06270 */
[----:B------:R-:W-:Y:S01]  /*63b0*/  HMMA.16816.F32.BF16 R164, R32, R6, R164 ;  /* 0x0000000620a4723c */ /* 0x000fe200000418a4 */
[----:B------:R-:W-:Y:S02]  /*63c0*/  FSEL R212, R160, -INF , !P3 ;  /* 0xff800000a0d47808 */ /* 0x000fe40005800000 */
[----:B------:R-:W-:Y:S02]  /*63d0*/  ISETP.GE.AND P3, PT, R31, R206, PT ;  /* 0x000000ce1f00720c */ /* 0x000fe40003f66270 */
[----:B------:R-:W-:-:S02]  /*63e0*/  FSEL R172, R157, -INF , !P1 ;  /* 0xff8000009dac7808 */ /* 0x000fc40004800000 */
[-C--:B------:R-:W-:Y:S02]  /*63f0*/  ISETP.GE.AND P1, PT, R138, R203.reuse, PT ;  /* 0x000000cb8a00720c */ /* 0x080fe40003f26270 */
[----:B------:R-:W-:Y:S02]  /*6400*/  FSEL R138, R168, -INF , !P0 ;  /* 0xff800000a88a7808 */ /* 0x000fe40004000000 */
[-C--:B------:R-:W-:Y:S02]  /*6410*/  ISETP.GE.AND P0, PT, R136, R203.reuse, PT ;  /* 0x000000cb8800720c */ /* 0x080fe40003f06270 */
[----:B------:R-:W-:Y:S02]  /*6420*/  FSEL R136, R169, -INF , !P3 ;  /* 0xff800000a9887808 */ /* 0x000fe40005800000 */
[----:B------:R-:W-:Y:S02]  /*6430*/  ISETP.GE.AND P3, PT, R27, R203, PT ;  /* 0x000000cb1b00720c */ /* 0x000fe40003f66270 */
[----:B------:R-:W-:-:S02]  /*6440*/  FSEL R23, R18, -INF , !P5 ;  /* 0xff80000012177808 */ /* 0x000fc40006800000 */
[----:B------:R-:W-:Y:S02]  /*6450*/  FSEL R215, R162, -INF , !P3 ;  /* 0xff800000a2d77808 */ /* 0x000fe40005800000 */
[----:B------:R-:W-:Y:S02]  /*6460*/  ISETP.GE.AND P3, PT, R137, R203, PT ;  /* 0x000000cb8900720c */ /* 0x000fe40003f66270 */
[----:B------:R-:W-:Y:S02]  /*6470*/  FSEL R27, R19, -INF , !P2 ;  /* 0xff800000131b7808 */ /* 0x000fe40005000000 */
[----:B------:R-:W-:Y:S02]  /*6480*/  FSEL R153, R170, -INF , !P3 ;  /* 0xff800000aa997808 */ /* 0x000fe40005800000 */
[----:B------:R-:W-:Y:S02]  /*6490*/  ISETP.GT.AND P3, PT, R205, R200, PT ;  /* 0x000000c8cd00720c */ /* 0x000fe40003f64270 */
[----:B------:R-:W-:-:S02]  /*64a0*/  ISETP.GE.AND P5, PT, R25, R206, PT ;  /* 0x000000ce1900720c */ /* 0x000fc40003fa6270 */
[-C--:B------:R-:W-:Y:S02]  /*64b0*/  ISETP.GE.AND P2, PT, R25, R203.reuse, PT ;  /* 0x000000cb1900720c */ /* 0x080fe40003f46270 */
[----:B------:R-:W-:Y:S02]  /*64c0*/  FSEL R24, R17, -INF , !P4 ;  /* 0xff80000011187808 */ /* 0x000fe40006000000 */
[----:B------:R-:W-:Y:S02]  /*64d0*/  FSEL R25, R14, -INF , !P1 ;  /* 0xff8000000e197808 */ /* 0x000fe40004800000 */
[C---:B------:R-:W-:Y:S02]  /*64e0*/  ISETP.GE.AND P4, PT, R21.reuse, R206, PT ;  /* 0x000000ce1500720c */ /* 0x040fe40003f86270 */
[----:B------:R-:W-:Y:S02]  /*64f0*/  ISETP.GE.AND P1, PT, R21, R203, PT ;  /* 0x000000cb1500720c */ /* 0x000fe40003f26270 */
[----:B------:R-:W-:-:S02]  /*6500*/  FSEL R21, R15, -INF , !P0 ;  /* 0xff8000000f157808 */ /* 0x000fc40004000000 */
[----:B------:R-:W-:Y:S02]  /*6510*/  ISETP.GE.AND P0, PT, R139, R203, PT ;  /* 0x000000cb8b00720c */ /* 0x000fe40003f06270 */
[----:B------:R-:W-:Y:S02]  /*6520*/  FSEL R214, R161, -INF , !P5 ;  /* 0xff800000a1d67808 */ /* 0x000fe40006800000 */
[----:B------:R-:W-:Y:S02]  /*6530*/  FSEL R174, R156, -INF , !P4 ;  /* 0xff8000009cae7808 */ /* 0x000fe40006000000 */
[----:B------:R-:W-:Y:S02]  /*6540*/  FSEL R175, R163, -INF , !P2 ;  /* 0xff800000a3af7808 */ /* 0x000fe40005000000 */
[----:B------:R-:W-:Y:S02]  /*6550*/  FSEL R173, R158, -INF , !P1 ;  /* 0xff8000009ead7808 */ /* 0x000fe40004800000 */
[----:B------:R-:W-:-:S02]  /*6560*/  FSEL R169, R159, -INF , !P0 ;  /* 0xff8000009fa97808 */ /* 0x000fc40004000000 */
[-C--:B------:R-:W-:Y:S02]  /*6570*/  ISETP.GE.AND P5, PT, R29, R206.reuse, PT ;  /* 0x000000ce1d00720c */ /* 0x080fe40003fa6270 */
[C---:B------:R-:W-:Y:S02]  /*6580*/  ISETP.GE.AND P4, PT, R4.reuse, R206, PT ;  /* 0x000000ce0400720c */ /* 0x040fe40003f86270 */
[-C--:B------:R-:W-:Y:S02]  /*6590*/  ISETP.GE.AND P2, PT, R31, R203.reuse, PT ;  /* 0x000000cb1f00720c */ /* 0x080fe40003f46270 */
[-C--:B------:R-:W-:Y:S02]  /*65a0*/  ISETP.GE.AND P1, PT, R29, R203.reuse, PT ;  /* 0x000000cb1d00720c */ /* 0x080fe40003f26270 */
[----:B------:R-:W-:Y:S02]  /*65b0*/  ISETP.GE.AND P0, PT, R4, R203, PT ;  /* 0x000000cb0400720c */ /* 0x000fe40003f06270 */
[----:B------:R-:W-:-:S02]  /*65c0*/  FSEL R139, R171, -INF , !P2 ;  /* 0xff800000ab8b7808 */ /* 0x000fc40005000000 */
        /* <DEDUP_REMOVED lines=37> */
[----:B------:R-:W-:-:S05]  /*6820*/  ISETP.NE.AND P1, PT, RZ, c[0x0][0x2d0], PT ;  /* 0x0000b400ff007a0c */ /* 0x000fca0003f25270 */
        /* <DEDUP_REMOVED lines=25> */
.L_x_3263:
[----:B------:R-:W-:-:S04]  /*69c0*/  LEA R12, -R2, RZ, 0x6 ;  /* 0x000000ff020c7211 */ /* 0x000fc800078e31ff */
[----:B------:R-:W-:Y:S02]  /*69d0*/  SHF.R.S32.HI R4, RZ, 0x1f, R12 ;  /* 0x0000001fff047819 */ /* 0x000fe4000001140c */
.L_x_3264:
        /* <DEDUP_REMOVED lines=28> */
.L_x_3262:
        /* <DEDUP_REMOVED lines=36> */
[----:B-1----:R-:W-:-:S03]  /*6de0*/  FMNMX.FTZ R4, R13, R4, !PT ;  /* 0x000000040d047209 */ /* 0x002fc60007810000 */
[----:B------:R-:W-:Y:S01]  /*6df0*/  LDSM.16.MT88.4 R12, [R190+0xc000] ;  /* 0x00c00000be0c783b */ /* 0x000fe20000004200 */
        /* <DEDUP_REMOVED lines=19> */
[----:B------:R-:W-:Y:S01]  /*6f30*/  FFMA.FTZ R142, R30, c[0x0][0x23c], -R157 ;  /* 0x00008f001e8e7a23 */ /* 0x000fe2000001089d */
[----:B------:R-:W-:Y:S01]  /*6f40*/  MUFU.EX2 R145, R145 ;  /* 0x0000009100917308 */ /* 0x000fe20000000800 */
[--C-:B------:R-:W-:Y:S01]  /*6f50*/  FFMA.FTZ R141, R8, c[0x0][0x23c], -R152.reuse ;  /* 0x00008f00088d7a23 */ /* 0x100fe20000010898 */
[----:B------:R-:W-:Y:S01]  /*6f60*/  LDSM.16.MT88.4 R28, [R188+0xc800] ;  /* 0x00c80000bc1c783b */ /* 0x000fe20000004200 */
[--C-:B------:R-:W-:Y:S02]  /*6f70*/  FFMA.FTZ R140, R9, c[0x0][0x23c], -R152.reuse ;  /* 0x00008f00098c7a23 */ /* 0x100fe40000010898 */
[----:B------:R-:W-:-:S02]  /*6f80*/  FFMA.FTZ R0, R11, c[0x0][0x23c], -R152 ;  /* 0x00008f000b007a23 */ /* 0x000fc40000010898 */
[----:B------:R-:W-:Y:S01]  /*6f90*/  FFMA.FTZ R149, R5, c[0x0][0x23c], -R152 ;  /* 0x00008f0005957a23 */ /* 0x000fe20000010898 */
[----:B------:R-:W1:Y:S01]  /*6fa0*/  MUFU.EX2 R144, R144 ;  /* 0x0000009000907308 */ /* 0x000e620000000800 */
[----:B------:R-:W-:Y:S01]  /*6fb0*/  FMUL.FTZ R150, R4, c[0x0][0x23c] ;  /* 0x00008f0004967a20 */ /* 0x000fe20000410000 */
[----:B------:R-:W2:Y:S01]  /*6fc0*/  LDSM.16.MT88.4 R8, [R189+0xc000] ;  /* 0x00c00000bd08783b */ /* 0x000ea20000004200 */
        /* <DEDUP_REMOVED lines=9> */
[----:B-1----:R-:W-:Y:S01]  /*7060*/  F2FP.BF16.PACK_AB R4, R144, R145 ;  /* 0x000000919004723e */ /* 0x002fe200000010ff */
[--C-:B------:R-:W-:Y:S02]  /*7070*/  FFMA.FTZ R161, R25, c[0x0][0x23c], -R152.reuse ;  /* 0x00008f0019a17a23 */ /* 0x100fe40000010898 */
[----:B------:R-:W-:Y:S01]  /*7080*/  FFMA.FTZ R162, R21, c[0x0][0x23c], -R152 ;  /* 0x00008f0015a27a23 */ /* 0x000fe20000010898 */
[----:B------:R-:W-:Y:S01]  /*7090*/  LDSM.16.MT88.4 R24, [R192+0xe800] ;  /* 0x00e80000c018783b */ /* 0x000fe20000004200 */
[----:B------:R-:W-:-:S02]  /*70a0*/  FFMA.FTZ R164, R212, c[0x0][0x23c], -R157 ;  /* 0x00008f00d4a47a23 */ /* 0x000fc4000001089d */
[----:B------:R-:W-:Y:S01]  /*70b0*/  MUFU.EX2 R141, R141 ;  /* 0x0000008d008d7308 */ /* 0x000fe20000000800 */
[----:B------:R-:W-:Y:S01]  /*70c0*/  LDSM.16.MT88.4 R20, [R190+0xe800] ;  /* 0x00e80000be14783b */ /* 0x000fe20000004200 */
[--C-:B------:R-:W-:Y:S02]  /*70d0*/  FFMA.FTZ R167, R214, c[0x0][0x23c], -R157.reuse ;  /* 0x00008f00d6a77a23 */ /* 0x100fe4000001089d */
[--C-:B------:R-:W-:Y:S02]  /*70e0*/  FFMA.FTZ R165, R174, c[0x0][0x23c], -R157.reuse ;  /* 0x00008f00aea57a23 */ /* 0x100fe4000001089d */
[----:B------:R-:W-:Y:S02]  /*70f0*/  FFMA.FTZ R166, R172, c[0x0][0x23c], -R157 ;  /* 0x00008f00aca67a23 */ /* 0x000fe4000001089d */
[----:B------:R-:W1:Y:S01]  /*7100*/  MUFU.EX2 R140, R140 ;  /* 0x0000008c008c7308 */ /* 0x000e620000000800 */
[----:B---3--:R-:W-:Y:S01]  /*7110*/  F2FP.BF16.PACK_AB R6, R142, R143 ;  /* 0x0000008f8e06723e */ /* 0x008fe200000010ff */
[----:B------:R-:W-:-:S02]  /*7120*/  FFMA.FTZ R168, R215, c[0x0][0x23c], -R152 ;  /* 0x00008f00d7a87a23 */ /* 0x000fc40000010898 */
[--C-:B------:R-:W-:Y:S02]  /*7130*/  FFMA.FTZ R171, R175, c[0x0][0x23c], -R152.reuse ;  /* 0x00008f00afab7a23 */ /* 0x100fe40000010898 */
[--C-:B------:R-:W-:Y:S02]  /*7140*/  FFMA.FTZ R170, R173, c[0x0][0x23c], -R152.reuse ;  /* 0x00008f00adaa7a23 */ /* 0x100fe40000010898 */
[----:B------:R-:W-:Y:S01]  /*7150*/  MUFU.EX2 R0, R0 ;  /* 0x0000000000007308 */ /* 0x000fe20000000800 */
[----:B------:R-:W-:Y:S02]  /*7160*/  FFMA.FTZ R169, R169, c[0x0][0x23c], -R152 ;  /* 0x00008f00a9a97a23 */ /* 0x000fe40000010898 */
[--C-:B------:R-:W-:Y:S02]  /*7170*/  FFMA.FTZ R172, R138, c[0x0][0x23c], -R157.reuse ;  /* 0x00008f008aac7a23 */ /* 0x100fe4000001089d */
[--C-:B------:R-:W-:Y:S02]  /*7180*/  FFMA.FTZ R173, R136, c[0x0][0x23c], -R157.reuse ;  /* 0x00008f0088ad7a23 */ /* 0x100fe4000001089d */
[--C-:B------:R-:W-:Y:S01]  /*7190*/  FFMA.FTZ R155, R155, c[0x0][0x23c], -R157.reuse ;  /* 0x00008f009b9b7a23 */ /* 0x100fe2000001089d */
[----:B------:R-:W3:Y:S01]  /*71a0*/  MUFU.EX2 R149, R149 ;  /* 0x0000009500957308 */ /* 0x000ee20000000800 */
[----:B-1----:R-:W-:Y:S01]  /*71b0*/  F2FP.BF16.PACK_AB R5, R140, R141 ;  /* 0x0000008d8c05723e */ /* 0x002fe200000010ff */
[----:B------:R-:W-:-:S02]  /*71c0*/  FFMA.FTZ R154, R154, c[0x0][0x23c], -R157 ;  /* 0x00008f009a9a7a23 */ /* 0x000fc4000001089d */
[--C-:B------:R-:W-:Y:S02]  /*71d0*/  FFMA.FTZ R153, R153, c[0x0][0x23c], -R152.reuse ;  /* 0x00008f0099997a23 */ /* 0x100fe40000010898 */
[--C-:B------:R-:W-:Y:S02]  /*71e0*/  FFMA.FTZ R174, R139, c[0x0][0x23c], -R152.reuse ;  /* 0x00008f008bae7a23 */ /* 0x100fe40000010898 */
[----:B------:R-:W1:Y:S01]  /*71f0*/  MUFU.EX2 R150, R150 ;  /* 0x0000009600967308 */ /* 0x000e620000000800 */
[--C-:B------:R-:W-:Y:S02]  /*7200*/  FFMA.FTZ R157, R137, c[0x0][0x23c], -R152.reuse ;  /* 0x00008f00899d7a23 */ /* 0x100fe40000010898 */
[----:B------:R-:W-:Y:S01]  /*7210*/  FFMA.FTZ R152, R151, c[0x0][0x23c], -R152 ;  /* 0x00008f0097987a23 */ /* 0x000fe20000010898 */
[----:B------:R-:W-:Y:S04]  /*7220*/  LDSM.16.MT88.4 R136, [R190+0xd800] ;  /* 0x00d80000be88783b */ /* 0x000fe80000004200 */
[----:B------:R-:W4:Y:S01]  /*7230*/  MUFU.EX2 R148, R148 ;  /* 0x0000009400947308 */ /* 0x000f220000000800 */
[----:B---3--:R-:W-:Y:S01]  /*7240*/  F2FP.BF16.PACK_AB R7, R149, R0 ;  /* 0x000000009507723e */ /* 0x008fe200000010ff */
        /* <DEDUP_REMOVED lines=18> */
[----:B------:R-:W3:Y:S01]  /*7370*/  LDSM.16.MT88.4 R12, [R192+0xe000] ;  /* 0x00e00000c00c783b */ /* 0x000ee20000004200 */
        /* <DEDUP_REMOVED lines=28> */
[----:B------:R-:W1:Y:S01]  /*7540*/  MUFU.EX2 R162, R162 ;  /* 0x000000a200a27308 */ /* 0x000e620000000800 */
[----:B------:R-:W-:Y:S02]  /*7550*/  FMUL.FTZ R71, R71, R148 ;  /* 0x0000009447477220 */ /* 0x000fe40000410000 */
[C---:B---3--:R-:W-:Y:S01]  /*7560*/  HMMA.16816.F32.BF16 R64, R4.reuse, R12, R64 ;  /* 0x0000000c0440723c */ /* 0x048fe20000041840 */
[-C--:B------:R-:W-:Y:S02]  /*7570*/  FMUL.FTZ R56, R56, R150.reuse ;  /* 0x0000009638387220 */ /* 0x080fe40000410000 */
[----:B------:R-:W-:Y:S02]  /*7580*/  FMUL.FTZ R57, R57, R150 ;  /* 0x0000009639397220 */ /* 0x000fe40000410000 */
[-C--:B------:R-:W-:Y:S01]  /*7590*/  FMUL.FTZ R58, R58, R148.reuse ;  /* 0x000000943a3a7220 */ /* 0x080fe20000410000 */
[----:B------:R-:W-:Y:S01]  /*75a0*/  MUFU.EX2 R164, R164 ;  /* 0x000000a400a47308 */ /* 0x000fe20000000800 */
[----:B------:R-:W-:Y:S01]  /*75b0*/  FMUL.FTZ R59, R59, R148 ;  /* 0x000000943b3b7220 */ /* 0x000fe20000410000 */
[----:B------:R-:W-:Y:S01]  /*75c0*/  HMMA.16816.F32.BF16 R68, R4, R14, R68 ;  /* 0x0000000e0444723c */ /* 0x000fe20000041844 */
[----:B------:R-:W3:Y:S01]  /*75d0*/  LDSM.16.MT88.4 R12, [R188+0xe000] ;  /* 0x00e00000bc0c783b */ /* 0x000ee20000004200 */
        /* <DEDUP_REMOVED lines=29> */
[----:B------:R-:W1:Y:S01]  /*77b0*/  MUFU.EX2 R171, R171 ;  /* 0x000000ab00ab7308 */ /* 0x000e620000000800 */
[----:B------:R-:W-:-:S02]  /*77c0*/  FMUL.FTZ R95, R95, R148 ;  /* 0x000000945f5f7220 */ /* 0x000fc40000410000 */
        /* <DEDUP_REMOVED lines=72> */
[C---:B-1----:R-:W-:Y:S01]  /*7c50*/  F2FP.BF16.PACK_AB R4, R156.reuse, R3 ;  /* 0x000000039c04723e */ /* 0x042fe200000010ff */
[----:B------:R-:W-:Y:S01]  /*7c60*/  FADD.FTZ R3, R3, R142 ;  /* 0x0000008e03037221 */ /* 0x000fe20000010000 */
[----:B-----5:R-:W-:Y:S02]  /*7c70*/  F2FP.BF16.PACK_AB R5, R163, R160 ;  /* 0x000000a0a305723e */ /* 0x020fe400000010ff */
[----:B------:R-:W-:Y:S01]  /*7c80*/  F2FP.BF16.PACK_AB R6, R159, R158 ;  /* 0x0000009e9f06723e */ /* 0x000fe200000010ff */
[----:B------:R-:W-:Y:S01]  /*7c90*/  FADD.FTZ R3, R156, R3 ;  /* 0x000000039c037221 */ /* 0x000fe20000010000 */
[----:B------:R-:W-:-:S03]  /*7ca0*/  F2FP.BF16.PACK_AB R7, R162, R161 ;  /* 0x000000a1a207723e */ /* 0x000fc600000010ff */
[----:B------:R-:W-:-:S04]  /*7cb0*/  FADD.FTZ R158, R158, R3 ;  /* 0x000000039e9e7221 */ /* 0x000fc80000010000 */
[----:B---3--:R-:W-:Y:S01]  /*7cc0*/  HMMA.16816.F32.BF16 R128, R4, R12, R128 ;  /* 0x0000000c0480723c */ /* 0x008fe20000041880 */
        /* <DEDUP_REMOVED lines=92> */
[C---:B------:R-:W-:Y:S01]  /*8290*/  HMMA.16816.F32.BF16 R68, R4.reuse, R26, R68 ;  /* 0x0000001a0444723c */ /* 0x040fe20000041844 */
[----:B------:R-:W3:Y:S01]  /*82a0*/  LDSM.16.MT88.4 R24, [R189+0x11800] ;  /* 0x01180000bd18783b */ /* 0x000ee20000004200 */
[----:B------:R-:W-:Y:S02]  /*82b0*/  FADD.FTZ R0, R164, R159 ;  /* 0x0000009fa4007221 */ /* 0x000fe40000010000 */
[----:B------:R-:W-:Y:S02]  /*82c0*/  FADD.FTZ R3, R162, R3 ;  /* 0x00000003a2037221 */ /* 0x000fe40000010000 */
[----:B------:R-:W-:Y:S02]  /*82d0*/  FADD.FTZ R0, R167, R0 ;  /* 0x00000000a7007221 */ /* 0x000fe40000010000 */
[----:B-1----:R-:W-:Y:S01]  /*82e0*/  HMMA.16816.F32.BF16 R96, R4, R12, R96 ;  /* 0x0000000c0460723c */ /* 0x002fe20000041860 */
[----:B------:R-:W-:-:S02]  /*82f0*/  FADD.FTZ R168, R168, R3 ;  /* 0x00000003a8a87221 */ /* 0x000fc40000010000 */
[----:B------:R-:W-:Y:S02]  /*8300*/  FADD.FTZ R3, R165, R0 ;  /* 0x00000000a5037221 */ /* 0x000fe40000010000 */
[----:B------:R-:W-:Y:S02]  /*8310*/  FADD.FTZ R171, R171, R168 ;  /* 0x000000a8abab7221 */ /* 0x000fe40000010000 */
[----:B------:R-:W-:Y:S01]  /*8320*/  FADD.FTZ R3, R166, R3 ;  /* 0x00000003a6037221 */ /* 0x000fe20000010000 */
[----:B------:R-:W-:Y:S01]  /*8330*/  HMMA.16816.F32.BF16 R100, R4, R14, R100 ;  /* 0x0000000e0464723c */ /* 0x000fe20000041864 */
[----:B------:R-:W1:Y:S01]  /*8340*/  LDSM.16.MT88.4 R12, [R188+0x11800] ;  /* 0x01180000bc0c783b */ /* 0x000e620000004200 */
[----:B------:R-:W-:Y:S02]  /*8350*/  FADD.FTZ R0, R170, R171 ;  /* 0x000000abaa007221 */ /* 0x000fe40000010000 */
[----:B------:R-:W-:Y:S01]  /*8360*/  FADD.FTZ R172, R172, R3 ;  /* 0x00000003acac7221 */ /* 0x000fe20000010000 */
[----:B------:R-:W-:Y:S01]  /*8370*/  MOV R3, R146 ;  /* 0x0000009200037202 */ /* 0x000fe20000000f00 */
[----:B------:R-:W-:-:S02]  /*8380*/  FADD.FTZ R0, R169, R0 ;  /* 0x00000000a9007221 */ /* 0x000fc40000010000 */
[C---:B------:R-:W-:Y:S01]  /*8390*/  HMMA.16816.F32.BF16 R40, R4.reuse, R136, R40 ;  /* 0x000000880428723c */ /* 0x040fe20000041828 */
[----:B------:R-:W-:Y:S02]  /*83a0*/  FADD.FTZ R172, R173, R172 ;  /* 0x000000acadac7221 */ /* 0x000fe40000010000 */
[----:B------:R-:W-:Y:S02]  /*83b0*/  FADD.FTZ R153, R153, R0 ;  /* 0x0000000099997221 */ /* 0x000fe40000010000 */
[----:B------:R-:W-:Y:S02]  /*83c0*/  FADD.FTZ R155, R155, R172 ;  /* 0x000000ac9b9b7221 */ /* 0x000fe40000010000 */
[----:B------:R-:W-:Y:S01]  /*83d0*/  FADD.FTZ R174, R174, R153 ;  /* 0x00000099aeae7221 */ /* 0x000fe20000010000 */
[----:B------:R-:W-:Y:S01]  /*83e0*/  HMMA.16816.F32.BF16 R44, R4, R138, R44 ;  /* 0x0000008a042c723c */ /* 0x000fe2000004182c */
[----:B------:R-:W-:Y:S02]  /*83f0*/  FADD.FTZ R221, R154, R155 ;  /* 0x0000009b9add7221 */ /* 0x000fe40000010000 */
[----:B------:R-:W-:-:S04]  /*8400*/  FADD.FTZ R157, R157, R174 ;  /* 0x000000ae9d9d7221 */ /* 0x000fc80000010000 */
[----:B------:R-:W-:Y:S01]  /*8410*/  FADD.FTZ R219, R152, R157 ;  /* 0x0000009d98db7221 */ /* 0x000fe20000010000 */
        /* <DEDUP_REMOVED lines=17> */
.L_x_3259:
        /* <DEDUP_REMOVED lines=10> */
[----:B------:R-:W-:-:S02]  /*85d0*/  SHF.L.U32 R215, R215, 0x5, RZ ;  /* 0x00000005d7d77819 */ /* 0x000fc400000006ff */
[----:B------:R-:W-:Y:S02]  /*85e0*/  SHF.R.S32.HI R214, RZ, 0x1f, R216 ;  /* 0x0000001fffd67819 */ /* 0x000fe400000114d8 */
[----:B------:R-:W-:Y:S02]  /*85f0*/  SHF.R.S32.HI R217, RZ, 0x1f, R218 ;  /* 0x0000001fffd97819 */ /* 0x000fe400000114da */
.L_x_3269:
        /* <DEDUP_REMOVED lines=65> */
.L_x_3266:
[C---:B------:R-:W-:Y:S04]  /*8a10*/  LEA R202, P0, R6.reuse, R202, 0x1 ;  /* 0x000000ca06ca7211 */ /* 0x040fe800078008ff */
        /* <DEDUP_REMOVED lines=13> */
[----:B------:R-:W-:Y:S01]  /*8af0*/  IMAD.X R3, R212, 0x1, R135, P0 ;  /* 0x00000001d4037824 */ /* 0x000fe200000e0687 */
[----:B------:R-:W-:Y:S01]  /*8b00*/  ISETP.GT.AND P0, PT, R205, R200, PT ;  /* 0x000000c8cd00720c */ /* 0x000fe20003f04270 */
        /* <DEDUP_REMOVED lines=173> */
[----:B------:R-:W-:Y:S04]  /*95e0*/  IABS R2, c[0x0][0x2d0] ;  /* 0x0000b40000027a13 */ /* 0x000fe80000000000 */
[----:B------:R-:W1:Y:S10]  /*95f0*/  I2F.RP R135, R2 ;  /* 0x0000000200877306 */ /* 0x000e740000209400 */
[----:B-1----:R-:W1:Y:S02]  /*9600*/  MUFU.RCP R3, R135 ;  /* 0x0000008700037308 */ /* 0x002e640000001000 */
[----:B-1----:R-:W-:Y:S01]  /*9610*/  IADD3 R136, R3, 0xffffffe, RZ ;  /* 0x0ffffffe03887810 */ /* 0x002fe20007ffe0ff */
[----:B------:R-:W-:Y:S07]  /*9620*/  IMAD.SHL.U32 R3, R205, 0x40, RZ ;  /* 0x00000040cd037824 */ /* 0x000fee00078e00ff */
[----:B------:R-:W1:Y:S01]  /*9630*/  F2I.FTZ.U32.TRUNC.NTZ R137, R136 ;  /* 0x0000008800897305 */ /* 0x000e62000021f000 */
[C---:B------:R-:W-:Y:S02]  /*9640*/  IADD3 R138, R3.reuse, -0x40, RZ ;  /* 0xffffffc0038a7810 */ /* 0x040fe40007ffe0ff */
[----:B------:R-:W-:Y:S02]  /*9650*/  IABS R134, R3 ;  /* 0x0000000300867213 */ /* 0x000fe40000000000 */
[----:B------:R-:W-:Y:S02]  /*9660*/  IABS R132, R138 ;  /* 0x0000008a00847213 */ /* 0x000fe40000000000 */
[----:B------:R-:W-:Y:S02]  /*9670*/  LOP3.LUT R3, R3, c[0x0][0x2d0], RZ, 0x3c, !PT ;  /* 0x0000b40003037a12 */ /* 0x000fe400078e3cff */
        /* <DEDUP_REMOVED lines=30> */
[----:B------:R-:W-:Y:S01]  /*9860*/  LEA R140, P1, R3, R208, 0x2 ;  /* 0x000000d0038c7211 */ /* 0x000fe200078210ff */
[C---:B------:R-:W-:Y:S01]  /*9870*/  IMAD.IADD R2, R139.reuse, 0x1, -R3 ;  /* 0x000000018b027824 */ /* 0x040fe200078e0a03 */
[-C--:B------:R-:W-:Y:S02]  /*9880*/  LEA.HI.X.SX32 R135, R139, R209.reuse, 0x2, P0 ;  /* 0x000000d18b877211 */ /* 0x080fe400000f16ff */
[----:B------:R-:W-:Y:S01]  /*9890*/  LEA.HI.X.SX32 R141, R3, R209, 0x2, P1 ;  /* 0x000000d1038d7211 */ /* 0x000fe200008f16ff */
[----:B------:R-:W-:Y:S03]  /*98a0*/  IMAD.MOV.U32 R3, RZ, RZ, 0x40 ;  /* 0x00000040ff037424 */ /* 0x000fe600078e00ff */
[----:B------:R-:W2:Y:S01]  /*98b0*/  LDG.E R135, [R134.64] ;  /* 0x0000000486877981 */ /* 0x000ea2000c1e1900 */
[----:B------:R-:W-:Y:S03]  /*98c0*/  IMAD R3, R2, c[0x0][0x2d0], -R3 ;  /* 0x0000b40002037a24 */ /* 0x000fe600078e0a03 */
[----:B------:R-:W2:Y:S01]  /*98d0*/  LDG.E R132, [R140.64] ;  /* 0x000000048c847981 */ /* 0x000ea2000c1e1900 */
        /* <DEDUP_REMOVED lines=11> */
.L_x_3268:
        /* <DEDUP_REMOVED lines=24> */
.L_x_3267:
        /* <DEDUP_REMOVED lines=408> */
.L_x_3265:
[----:B------:R-:W1:Y:S01]  /*b490*/  SHFL.BFLY PT, R0, R219, 0x2, 0x1f ;  /* 0x0c401f00db007f89 */ /* 0x000e6200000e0000 */
[----:B------:R-:W-:Y:S01]  /*b4a0*/  MOV R7, 0x3f800000 ;  /* 0x3f80000000077802 */ /* 0x000fe20000000f00 */
[----:B------:R-:W-:Y:S01]  /*b4b0*/  BSSY B0, `(.L_x_3270) ;  /* 0x0000112000007945 */ /* 0x000fe20003800000 */
[----:B------:R-:W-:Y:S01]  /*b4c0*/  MOV R6, 0x3f800000 ;  /* 0x3f80000000067802 */ /* 0x000fe20000000f00 */
[----:B------:R-:W2:Y:S04]  /*b4d0*/  SHFL.BFLY PT, R2, R221, 0x2, 0x1f ;  /* 0x0c401f00dd027f89 */ /* 0x000ea800000e0000 */
        /* <DEDUP_REMOVED lines=17> */
[----:B------:R-:W-:Y:S02]  /*b5f0*/  LOP3.LUT R17, R8, 0x1ffffffc, RZ, 0xc0, !PT ;  /* 0x1ffffffc08117812 */ /* 0x000fe400078ec0ff */
[----:B------:R-:W-:Y:S02]  /*b600*/  IADD3 R5, R10, -R5, RZ ;  /* 0x800000050a057210 */ /* 0x000fe40007ffe0ff */
[----:B------:R-:W1:Y:S01]  /*b610*/  S2R R10, SR_TID.X ;  /* 0x00000000000a7919 */ /* 0x000e620000002100 */
[----:B------:R-:W-:Y:S01]  /*b620*/  IADD3 R14, -R17, R0, RZ ;  /* 0x00000000110e7210 */ /* 0x000fe20007ffe1ff */
[----:B------:R-:W2:Y:S01]  /*b630*/  @P3 MUFU.RCP R6, R2 ;  /* 0x0000000200063308 */ /* 0x000ea20000001000 */
[----:B------:R-:W-:-:S02]  /*b640*/  LOP3.LUT R16, R5, 0x1, RZ, 0xc0, !PT ;  /* 0x0000000105107812 */ /* 0x000fc400078ec0ff */
[----:B------:R-:W-:Y:S02]  /*b650*/  SHF.L.U32 R19, R5, 0x6, RZ ;  /* 0x0000000605137819 */ /* 0x000fe400000006ff */
[----:B------:R-:W-:Y:S02]  /*b660*/  ISETP.NE.U32.AND P0, PT, R16, 0x1, PT ;  /* 0x000000011000780c */ /* 0x000fe40003f05070 */
[----:B------:R-:W-:Y:S01]  /*b670*/  LOP3.LUT R19, R19, 0x1c0, RZ, 0xc0, !PT ;  /* 0x000001c013137812 */ /* 0x000fe200078ec0ff */
[----:B------:R-:W3:Y:S01]  /*b680*/  @P4 MUFU.RCP R7, R4 ;  /* 0x0000000400074308 */ /* 0x000ee20000001000 */
[----:B------:R-:W-:Y:S02]  /*b690*/  R2P PR, R5, 0x6 ;  /* 0x0000000605007804 */ /* 0x000fe40000000000 */
[----:B------:R-:W-:Y:S01]  /*b6a0*/  LEA.HI R19, R19, R19, RZ, 0x1d ;  /* 0x0000001313137211 */ /* 0x000fe200078fe8ff */
[----:B--2---:R-:W-:-:S04]  /*b6b0*/  FMUL.FTZ R131, R6, R131 ;  /* 0x0000008306837220 */ /* 0x004fc80000410000 */
[----:B------:R-:W2:Y:S01]  /*b6c0*/  @P4 MUFU.LG2 R4, R4 ;  /* 0x0000000400044308 */ /* 0x000ea20000000c00 */
[C---:B------:R-:W-:Y:S02]  /*b6d0*/  FMUL.FTZ R130, R6.reuse, R130 ;  /* 0x0000008206827220 */ /* 0x040fe40000410000 */
[C---:B------:R-:W-:Y:S01]  /*b6e0*/  FMUL.FTZ R39, R6.reuse, R39 ;  /* 0x0000002706277220 */ /* 0x040fe20000410000 */
[----:B-1----:R-:W-:Y:S01]  /*b6f0*/  SHF.R.S32.HI R11, RZ, 0x1f, R10 ;  /* 0x0000001fff0b7819 */ /* 0x002fe2000001140a */
[----:B------:R-:W-:Y:S02]  /*b700*/  FMUL.FTZ R38, R6, R38 ;  /* 0x0000002606267220 */ /* 0x000fe40000410000 */
[----:B---3--:R-:W-:Y:S01]  /*b710*/  FMUL.FTZ R128, R7, R128 ;  /* 0x0000008007807220 */ /* 0x008fe20000410000 */
[-C--:B------:R-:W-:Y:S01]  /*b720*/  LEA.HI R13, R11, R10.reuse, RZ, 0x4 ;  /* 0x0000000a0b0d7211 */ /* 0x080fe200078f20ff */
[----:B------:R-:W-:Y:S01]  /*b730*/  FMUL.FTZ R129, R7, R129 ;  /* 0x0000008107817220 */ /* 0x000fe20000410000 */
[----:B------:R-:W-:Y:S01]  /*b740*/  LEA.HI R11, R11, R10, RZ, 0x5 ;  /* 0x0000000a0b0b7211 */ /* 0x000fe200078f28ff */
[----:B------:R-:W-:Y:S01]  /*b750*/  FMUL.FTZ R36, R7, R36 ;  /* 0x0000002407247220 */ /* 0x000fe20000410000 */
[----:B------:R-:W-:Y:S01]  /*b760*/  LOP3.LUT R15, R13, 0xfffffff0, RZ, 0xc0, !PT ;  /* 0xfffffff00d0f7812 */ /* 0x000fe200078ec0ff */
[C---:B------:R-:W-:Y:S01]  /*b770*/  FMUL.FTZ R37, R7.reuse, R37 ;  /* 0x0000002507257220 */ /* 0x040fe20000410000 */
[----:B------:R-:W-:Y:S01]  /*b780*/  SHF.R.S32.HI R12, RZ, 0x4, R13 ;  /* 0x00000004ff0c7819 */ /* 0x000fe2000001140d */
[----:B------:R-:W-:Y:S01]  /*b790*/  FMUL.FTZ R40, R7, R40 ;  /* 0x0000002807287220 */ /* 0x000fe20000410000 */
[----:B------:R-:W-:Y:S01]  /*b7a0*/  IADD3 R8, -R15, R10, RZ ;  /* 0x0000000a0f087210 */ /* 0x000fe20007ffe1ff */
[----:B------:R-:W-:Y:S01]  /*b7b0*/  FMUL.FTZ R41, R7, R41 ;  /* 0x0000002907297220 */ /* 0x000fe20000410000 */
[----:B------:R-:W-:Y:S01]  /*b7c0*/  SHF.L.U32 R15, R12, 0x6, RZ ;  /* 0x000000060c0f7819 */ /* 0x000fe200000006ff */
[----:B------:R-:W-:Y:S01]  /*b7d0*/  FMUL.FTZ R43, R6, R43 ;  /* 0x0000002b062b7220 */ /* 0x000fe20000410000 */
[----:B------:R-:W-:Y:S01]  /*b7e0*/  LEA.HI R17, R8, R8, RZ, 0x1 ;  /* 0x0000000808117211 */ /* 0x000fe200078f08ff */
[C---:B------:R-:W-:Y:S01]  /*b7f0*/  FMUL.FTZ R42, R6.reuse, R42 ;  /* 0x0000002a062a7220 */ /* 0x040fe20000410000 */
[----:B------:R-:W-:Y:S01]  /*b800*/  LOP3.LUT R15, R15, 0x1c0, RZ, 0xc0, !PT ;  /* 0x000001c00f0f7812 */ /* 0x000fe200078ec0ff */
[----:B------:R-:W-:Y:S01]  /*b810*/  FMUL.FTZ R44, R7, R44 ;  /* 0x0000002c072c7220 */ /* 0x000fe20000410000 */
[----:B------:R-:W-:Y:S01]  /*b820*/  SHF.L.U32 R16, R17, 0x2, RZ ;  /* 0x0000000211107819 */ /* 0x000fe200000006ff */
[----:B------:R-:W-:Y:S01]  /*b830*/  FMUL.FTZ R45, R7, R45 ;  /* 0x0000002d072d7220 */ /* 0x000fe20000410000 */
[----:B------:R-:W-:Y:S01]  /*b840*/  SHF.R.S32.HI R13, RZ, 0x5, R9 ;  /* 0x00000005ff0d7819 */ /* 0x000fe20000011409 */
[C---:B------:R-:W-:Y:S01]  /*b850*/  FMUL.FTZ R47, R6.reuse, R47 ;  /* 0x0000002f062f7220 */ /* 0x040fe20000410000 */
[----:B------:R-:W-:Y:S01]  /*b860*/  LOP3.LUT R16, R15, 0x38, R16, 0xf8, !PT ;  /* 0x000000380f107812 */ /* 0x000fe200078ef810 */
[C---:B------:R-:W-:Y:S01]  /*b870*/  FMUL.FTZ R46, R6.reuse, R46 ;  /* 0x0000002e062e7220 */ /* 0x040fe20000410000 */
[----:B------:R-:W-:Y:S01]  /*b880*/  LEA R14, R13, R14, 0x9 ;  /* 0x0000000e0d0e7211 */ /* 0x000fe200078e48ff */
[C---:B------:R-:W-:Y:S01]  /*b890*/  FMUL.FTZ R48, R7.reuse, R48 ;  /* 0x0000003007307220 */ /* 0x040fe20000410000 */
[----:B------:R-:W-:Y:S01]  /*b8a0*/  SHF.R.U32.HI R15, RZ, 0x3, R15 ;  /* 0x00000003ff0f7819 */ /* 0x000fe2000001160f */
[----:B------:R-:W-:Y:S01]  /*b8b0*/  FMUL.FTZ R49, R7, R49 ;  /* 0x0000003107317220 */ /* 0x000fe20000410000 */
[----:B------:R-:W-:Y:S01]  /*b8c0*/  LOP3.LUT R17, R17, 0xffffffe, RZ, 0xc0, !PT ;  /* 0x0ffffffe11117812 */ /* 0x000fe200078ec0ff */
[----:B------:R-:W-:Y:S01]  /*b8d0*/  FMUL.FTZ R51, R6, R51 ;  /* 0x0000003306337220 */ /* 0x000fe20000410000 */
[----:B------:R-:W-:Y:S01]  /*b8e0*/  LEA R14, R14, R19, 0x1 ;  /* 0x000000130e0e7211 */ /* 0x000fe200078e08ff */
[----:B------:R-:W-:Y:S01]  /*b8f0*/  FMUL.FTZ R50, R6, R50 ;  /* 0x0000003206327220 */ /* 0x000fe20000410000 */
[----:B------:R-:W-:Y:S01]  /*b900*/  LOP3.LUT R15, R16, R15, RZ, 0x3c, !PT ;  /* 0x0000000f100f7212 */ /* 0x000fe200078e3cff */
[C---:B------:R-:W-:Y:S01]  /*b910*/  FMUL.FTZ R52, R7.reuse, R52 ;  /* 0x0000003407347220 */ /* 0x040fe20000410000 */
[----:B------:R-:W-:Y:S01]  /*b920*/  IADD3 R16, R8, -R17, RZ ;  /* 0x8000001108107210 */ /* 0x000fe20007ffe0ff */
[C---:B------:R-:W-:Y:S01]  /*b930*/  FMUL.FTZ R53, R7.reuse, R53 ;  /* 0x0000003507357220 */ /* 0x040fe20000410000 */
[----:B------:R-:W-:Y:S01]  /*b940*/  STS.64 [R14.X4], R128 ;  /* 0x000000800e007388 */ /* 0x000fe20000004a00 */
[----:B------:R-:W-:Y:S01]  /*b950*/  FMUL.FTZ R55, R6, R55 ;  /* 0x0000003706377220 */ /* 0x000fe20000410000 */
[----:B------:R-:W-:Y:S01]  /*b960*/  LEA R5, R16, R15, 0x2 ;  /* 0x0000000f10057211 */ /* 0x000fe200078e10ff */
[C---:B------:R-:W-:Y:S01]  /*b970*/  FMUL.FTZ R54, R6.reuse, R54 ;  /* 0x0000003606367220 */ /* 0x040fe20000410000 */
[----:B------:R-:W-:Y:S01]  /*b980*/  MOV R15, 0x80 ;  /* 0x00000080000f7802 */ /* 0x000fe20000000f00 */
[C---:B------:R-:W-:Y:S01]  /*b990*/  FMUL.FTZ R56, R7.reuse, R56 ;  /* 0x0000003807387220 */ /* 0x040fe20000410000 */
[----:B------:R-:W-:Y:S01]  /*b9a0*/  STS.64 [R14.X4+0x800], R130 ;  /* 0x000800820e007388 */ /* 0x000fe20000004a00 */
[----:B------:R-:W-:Y:S01]  /*b9b0*/  FMUL.FTZ R57, R7, R57 ;  /* 0x0000003907397220 */ /* 0x000fe20000410000 */
[----:B------:R-:W-:Y:S01]  /*b9c0*/  SEL R15, R15, 0xffffff80, !P2 ;  /* 0xffffff800f0f7807 */ /* 0x000fe20005000000 */
[C---:B------:R-:W-:Y:S01]  /*b9d0*/  FMUL.FTZ R59, R6.reuse, R59 ;  /* 0x0000003b063b7220 */ /* 0x040fe20000410000 */
[----:B------:R-:W-:Y:S01]  /*b9e0*/  LOP3.LUT R9, R9, 0xffffffe0, RZ, 0xc0, !PT ;  /* 0xffffffe009097812 */ /* 0x000fe200078ec0ff */
[----:B------:R-:W-:Y:S01]  /*b9f0*/  FMUL.FTZ R58, R6, R58 ;  /* 0x0000003a063a7220 */ /* 0x000fe20000410000 */
[----:B------:R-:W-:Y:S01]  /*ba00*/  LOP3.LUT R11, R11, 0xffffffe0, RZ, 0xc0, !PT ;  /* 0xffffffe00b0b7812 */ /* 0x000fe200078ec0ff */
[C---:B------:R-:W-:Y:S01]  /*ba10*/  FMUL.FTZ R60, R7.reuse, R60 ;  /* 0x0000003c073c7220 */ /* 0x040fe20000410000 */
[----:B------:R-:W1:Y:S01]  /*ba20*/  @P3 MUFU.LG2 R2, R2 ;  /* 0x0000000200023308 */ /* 0x000e620000000c00 */
[----:B------:R-:W-:Y:S01]  /*ba30*/  FMUL.FTZ R61, R7, R61 ;  /* 0x0000003d073d7220 */ /* 0x000fe20000410000 */
[----:B------:R-:W-:Y:S01]  /*ba40*/  IADD3 R9, R0, -R9, RZ ;  /* 0x8000000900097210 */ /* 0x000fe20007ffe0ff */
[----:B------:R-:W-:Y:S01]  /*ba50*/  FMUL.FTZ R63, R6, R63 ;  /* 0x0000003f063f7220 */ /* 0x000fe20000410000 */
[----:B------:R-:W-:Y:S01]  /*ba60*/  IADD3 R11, R10, -R11, RZ ;  /* 0x8000000b0a0b7210 */ /* 0x000fe20007ffe0ff */
[----:B------:R-:W-:-:S02]  /*ba70*/  FMUL.FTZ R62, R6, R62 ;  /* 0x0000003e063e7220 */ /* 0x000fc40000410000 */
[C---:B------:R-:W-:Y:S01]  /*ba80*/  FMUL.FTZ R64, R7.reuse, R64 ;  /* 0x0000004007407220 */ /* 0x040fe20000410000 */
[----:B------:R-:W-:Y:S01]  /*ba90*/  SHF.R.S32.HI R0, RZ, 0x1f, R11 ;  /* 0x0000001fff007819 */ /* 0x000fe2000001140b */
[C---:B------:R-:W-:Y:S02]  /*baa0*/  FMUL.FTZ R65, R7.reuse, R65 ;  /* 0x0000004107417220 */ /* 0x040fe40000410000 */
[----:B------:R-:W-:Y:S01]  /*bab0*/  FMUL.FTZ R67, R6, R67 ;  /* 0x0000004306437220 */ /* 0x000fe20000410000 */
[----:B------:R-:W-:Y:S01]  /*bac0*/  LEA.HI R0, R0, R11, RZ, 0x2 ;  /* 0x0000000b00007211 */ /* 0x000fe200078f10ff */
[----:B------:R-:W-:Y:S02]  /*bad0*/  FMUL.FTZ R66, R6, R66 ;  /* 0x0000004206427220 */ /* 0x000fe40000410000 */
[C---:B------:R-:W-:Y:S02]  /*bae0*/  FMUL.FTZ R68, R7.reuse, R68 ;  /* 0x0000004407447220 */ /* 0x040fe40000410000 */
[----:B------:R-:W-:-:S02]  /*baf0*/  FMUL.FTZ R69, R7, R69 ;  /* 0x0000004507457220 */ /* 0x000fc40000410000 */
[C---:B------:R-:W-:Y:S02]  /*bb00*/  FMUL.FTZ R71, R6.reuse, R71 ;  /* 0x0000004706477220 */ /* 0x040fe40000410000 */
[C---:B------:R-:W-:Y:S02]  /*bb10*/  FMUL.FTZ R70, R6.reuse, R70 ;  /* 0x0000004606467220 */ /* 0x040fe40000410000 */
[C---:B------:R-:W-:Y:S02]  /*bb20*/  FMUL.FTZ R72, R7.reuse, R72 ;  /* 0x0000004807487220 */ /* 0x040fe40000410000 */
        /* <DEDUP_REMOVED lines=52> */
[----:B------:R-:W-:Y:S01]  /*be70*/  FMUL.FTZ R117, R7, R117 ;  /* 0x0000007507757220 */ /* 0x000fe20000410000 */
[----:B------:R-:W-:Y:S01]  /*be80*/  MOV R7, 0x40 ;  /* 0x0000004000077802 */ /* 0x000fe20000000f00 */
[C---:B------:R-:W-:Y:S02]  /*be90*/  FMUL.FTZ R119, R6.reuse, R119 ;  /* 0x0000007706777220 */ /* 0x040fe40000410000 */
[----:B------:R-:W-:Y:S01]  /*bea0*/  FMUL.FTZ R118, R6, R118 ;  /* 0x0000007606767220 */ /* 0x000fe20000410000 */
[----:B------:R-:W-:Y:S01]  /*beb0*/  SHF.L.U32 R6, R14, 0x2, RZ ;  /* 0x000000020e067819 */ /* 0x000fe200000006ff */
[----:B--2---:R-:W-:Y:S01]  /*bec0*/  @P4 FMUL.FTZ R11, R4, 0.69314718246459960938 ;  /* 0x3f317218040b4820 */ /* 0x004fe20000410000 */
[----:B------:R-:W-:Y:S01]  /*bed0*/  SEL R7, R7, 0xffffffc0, !P1 ;  /* 0xffffffc007077807 */ /* 0x000fe20004800000 */
[----:B-1----:R-:W-:Y:S01]  /*bee0*/  @P3 FMUL.FTZ R2, R2, 0.69314718246459960938 ;  /* 0x3f31721802023820 */ /* 0x002fe20000410000 */
[----:B------:R-:W-:-:S02]  /*bef0*/  IADD3 R17, R6, -0x20, RZ ;  /* 0xffffffe006117810 */ /* 0x000fc40007ffe0ff */
[C---:B------:R-:W-:Y:S02]  /*bf00*/  @P0 IADD3 R17, R6.reuse, 0x20, RZ ;  /* 0x0000002006110810 */ /* 0x040fe40007ffe0ff */
[C---:B------:R-:W-:Y:S02]  /*bf10*/  IADD3 R16, R6.reuse, R7, RZ ;  /* 0x0000000706107210 */ /* 0x040fe40007ffe0ff */
[----:B------:R-:W-:Y:S01]  /*bf20*/  IADD3 R18, R7, R17, RZ ;  /* 0x0000001107127210 */ /* 0x000fe20007ffe0ff */
[----:B------:R-:W-:Y:S01]  /*bf30*/  STS.64 [R17], R36 ;  /* 0x0000002411007388 */ /* 0x000fe20000000a00 */
[----:B------:R-:W-:Y:S02]  /*bf40*/  IADD3 R19, R6, R15, RZ ;  /* 0x0000000f06137210 */ /* 0x000fe40007ffe0ff */
[----:B------:R-:W-:Y:S01]  /*bf50*/  IADD3 R20, R15, R17, RZ ;  /* 0x000000110f147210 */ /* 0x000fe20007ffe0ff */
[----:B------:R-:W-:Y:S01]  /*bf60*/  STS.64 [R17+0x800], R38 ;  /* 0x0008002611007388 */ /* 0x000fe20000000a00 */
[----:B------:R-:W-:-:S02]  /*bf70*/  IADD3 R21, R16, R15, RZ ;  /* 0x0000000f10157210 */ /* 0x000fc40007ffe0ff */
[----:B------:R-:W-:Y:S01]  /*bf80*/  IADD3 R15, R18, R15, RZ ;  /* 0x0000000f120f7210 */ /* 0x000fe20007ffe0ff */
[----:B------:R-:W-:Y:S01]  /*bf90*/  STS.64 [R16], R40 ;  /* 0x0000002810007388 */ /* 0x000fe20000000a00 */
[----:B------:R-:W-:Y:S02]  /*bfa0*/  LOP3.LUT P0, RZ, R9, 0x3, RZ, 0xc0, !PT ;  /* 0x0000000309ff7812 */ /* 0x000fe4000780c0ff */
[----:B------:R-:W-:Y:S01]  /*bfb0*/  MOV R9, 0xff800000 ;  /* 0xff80000000097802 */ /* 0x000fe20000000f00 */
[----:B------:R-:W-:Y:S01]  /*bfc0*/  STS.64 [R16+0x800], R42 ;  /* 0x0008002a10007388 */ /* 0x000fe20000000a00 */
[----:B------:R-:W-:-:S03]  /*bfd0*/  @P3 FFMA.FTZ R9, R3, c[0x0][0x238], R2 ;  /* 0x00008e0003093a23 */ /* 0x000fc60000010002 */
        /* <DEDUP_REMOVED lines=28> */
[----:B------:R-:W2:Y:S04]  /*c1a0*/  S2R R6, SR_CTAID.Z ;  /* 0x0000000000067919 */ /* 0x000ea80000002700 */
[----:B------:R-:W3:Y:S04]  /*c1b0*/  S2R R7, SR_CTAID.Y ;  /* 0x0000000000077919 */ /* 0x000ee80000002600 */
[----:B------:R-:W-:Y:S04]  /*c1c0*/  STS.64 [R17+0x8000], R100 ;  /* 0x0080006411007388 */ /* 0x000fe80000000a00 */
[----:B------:R-:W-:Y:S04]  /*c1d0*/  STS.64 [R17+0x8800], R102 ;  /* 0x0088006611007388 */ /* 0x000fe80000000a00 */
[----:B------:R-:W-:Y:S04]  /*c1e0*/  STS.64 [R16+0x8000], R104 ;  /* 0x0080006810007388 */ /* 0x000fe80000000a00 */
[----:B------:R-:W-:Y:S04]  /*c1f0*/  STS.64 [R16+0x8800], R106 ;  /* 0x0088006a10007388 */ /* 0x000fe80000000a00 */
[----:B------:R-:W-:Y:S04]  /*c200*/  STS.64 [R18+0x8000], R124 ;  /* 0x0080007c12007388 */ /* 0x000fe80000000a00 */
[----:B------:R-:W-:Y:S01]  /*c210*/  STS.64 [R18+0x8800], R126 ;  /* 0x0088007e12007388 */ /* 0x000fe20000000a00 */
[----:B---3--:R-:W-:-:S03]  /*c220*/  IMAD R7, R7, c[0x0][0x210], R204 ;  /* 0x0000840007077a24 */ /* 0x008fc600078e02cc */
[----:B------:R-:W-:Y:S04]  /*c230*/  STS.64 [R19+0x8000], R108 ;  /* 0x0080006c13007388 */ /* 0x000fe80000000a00 */
[----:B------:R-:W-:Y:S04]  /*c240*/  STS.64 [R19+0x8800], R110 ;  /* 0x0088006e13007388 */ /* 0x000fe80000000a00 */
[----:B------:R3:W-:Y:S04]  /*c250*/  STS.64 [R20+0x8000], R112 ;  /* 0x0080007014007388 */ /* 0x0007e80000000a00 */
[----:B------:R-:W-:Y:S04]  /*c260*/  STS.64 [R20+0x8800], R114 ;  /* 0x0088007214007388 */ /* 0x000fe80000000a00 */
[----:B-1----:R-:W1:Y:S04]  /*c270*/  S2R R14, SR_CTAID.X ;  /* 0x00000000000e7919 */ /* 0x002e680000002500 */
[----:B------:R-:W-:Y:S04]  /*c280*/  STS.64 [R21+0x8000], R120 ;  /* 0x0080007815007388 */ /* 0x000fe80000000a00 */
[----:B------:R-:W-:Y:S04]  /*c290*/  STS.64 [R21+0x8800], R122 ;  /* 0x0088007a15007388 */ /* 0x000fe80000000a00 */
[----:B------:R-:W-:Y:S04]  /*c2a0*/  STS.64 [R15+0x8000], R116 ;  /* 0x008000740f007388 */ /* 0x000fe80000000a00 */
[----:B------:R4:W-:Y:S01]  /*c2b0*/  STS.64 [R15+0x8800], R118 ;  /* 0x008800760f007388 */ /* 0x0009e20000000a00 */
[----:B---3--:R-:W-:-:S03]  /*c2c0*/  SHF.R.S32.HI R112, RZ, 0x1f, R13 ;  /* 0x0000001fff707819 */ /* 0x008fc6000001140d */
[----:B------:R-:W-:Y:S01]  /*c2d0*/  BAR.SYNC.DEFER_BLOCKING 0x0 ;  /* 0x0000000000007b1d */ /* 0x000fe20000010000 */
[----:B------:R-:W-:-:S04]  /*c2e0*/  LEA.HI R112, R112, R13, RZ, 0x2 ;  /* 0x0000000d70707211 */ /* 0x000fc800078f10ff */
[----:B------:R-:W-:-:S04]  /*c2f0*/  LOP3.LUT R112, R112, 0xffffffc, RZ, 0xc0, !PT ;  /* 0x0ffffffc70707812 */ /* 0x000fc800078ec0ff */
[----:B------:R-:W-:Y:S02]  /*c300*/  IADD3 R112, R13, -R112, RZ ;  /* 0x800000700d707210 */ /* 0x000fe40007ffe0ff */
[----:B------:R-:W-:-:S04]  /*c310*/  SHF.R.S32.HI R13, RZ, 0x2, R0 ;  /* 0x00000002ff0d7819 */ /* 0x000fc80000011400 */
[----:B------:R-:W-:Y:S02]  /*c320*/  LEA R13, R112, R13, 0x4 ;  /* 0x0000000d700d7211 */ /* 0x000fe400078e20ff */
[----:B----4-:R-:W-:Y:S01]  /*c330*/  IADD3 R15, -R204, RZ, RZ ;  /* 0x000000ffcc0f7210 */ /* 0x010fe20007ffe1ff */
[----:B------:R-:W3:Y:S04]  /*c340*/  LDS.128 R104, [R5.X4] ;  /* 0x0000000005687984 */ /* 0x000ee80000004c00 */
[----:B--2---:R-:W-:Y:S01]  /*c350*/  IMAD R6, R15, c[0x0][0x1c0], R6 ;  /* 0x000070000f067a24 */ /* 0x004fe200078e0206 */
[----:B------:R-:W2:Y:S03]  /*c360*/  LDS.128 R100, [R5.X4+0x800] ;  /* 0x0008000005647984 */ /* 0x000ea60000004c00 */
[----:B------:R-:W-:Y:S01]  /*c370*/  IMAD R6, R7, c[0x0][0x1c0], R6 ;  /* 0x0000700007067a24 */ /* 0x000fe200078e0206 */
[----:B-1----:R-:W-:Y:S01]  /*c380*/  SHF.L.U32 R7, R14, 0x6, RZ ;  /* 0x000000060e077819 */ /* 0x002fe200000006ff */
[----:B------:R-:W1:Y:S04]  /*c390*/  LDS.128 R96, [R5.X4+0x1000] ;  /* 0x0010000005607984 */ /* 0x000e680000004c00 */
[----:B------:R-:W4:Y:S01]  /*c3a0*/  LDS.128 R92, [R5.X4+0x1800] ;  /* 0x00180000055c7984 */ /* 0x000f220000004c00 */
[----:B------:R-:W-:-:S03]  /*c3b0*/  IMAD R6, R6, c[0x0][0x214], R7 ;  /* 0x0000850006067a24 */ /* 0x000fc600078e0207 */
        /* <DEDUP_REMOVED lines=33> */
.L_x_3271:
[----:B--234-:R-:W-:Y:S05]  /*c5d0*/  BSYNC B0 ;  /* 0x0000000000007941 */ /* 0x01cfea0003800000 */
.L_x_3270:
[----:B------:R-:W-:Y:S01]  /*c5e0*/  IMAD.SHL.U32 R4, R8, 0x4, RZ ;  /* 0x0000000408047824 */ /* 0x000fe200078e00ff */
[----:B------:R-:W-:Y:S01]  /*c5f0*/  IADD3 R0, R12, 0x10, RZ ;  /* 0x000000100c007810 */ /* 0x000fe20007ffe0ff */
[----:B------:R-:W-:Y:S01]  /*c600*/  IMAD R6, R6, c[0x0][0x22c], RZ ;  /* 0x00008b0006067a24 */ /* 0x000fe200078e02ff */
[----:B------:R-:W-:Y:S02]  /*c610*/  IADD3 R2, R12, 0x8, RZ ;  /* 0x000000080c027810 */ /* 0x000fe40007ffe0ff */
[----:B------:R-:W-:Y:S02]  /*c620*/  SHF.R.S32.HI R5, RZ, 0x1f, R4 ;  /* 0x0000001fff057819 */ /* 0x000fe40000011404 */
[----:B------:R-:W-:-:S02]  /*c630*/  ISETP.GE.AND P4, PT, R0, R199, PT ;  /* 0x000000c70000720c */ /* 0x000fc40003f86270 */
[C---:B------:R-:W-:Y:S01]  /*c640*/  IADD3 R0, R12.reuse, 0x30, RZ ;  /* 0x000000300c007810 */ /* 0x040fe20007ffe0ff */
[----:B------:R-:W-:Y:S01]  /*c650*/  IMAD.WIDE R4, R12, 0xc0, R4 ;  /* 0x000000c00c047825 */ /* 0x000fe200078e0204 */
[-C--:B------:R-:W-:Y:S02]  /*c660*/  ISETP.GE.AND P5, PT, R2, R199.reuse, PT ;  /* 0x000000c70200720c */ /* 0x080fe40003fa6270 */
[----:B------:R-:W-:Y:S02]  /*c670*/  ISETP.GE.AND P6, PT, R12, R199, PT ;  /* 0x000000c70c00720c */ /* 0x000fe40003fc6270 */
[----:B------:R-:W-:Y:S02]  /*c680*/  IADD3 R3, P0, R6, R4, RZ ;  /* 0x0000000406037210 */ /* 0x000fe40007f1e0ff */
[----:B------:R-:W-:Y:S02]  /*c690*/  IADD3 R4, R12, 0x20, RZ ;  /* 0x000000200c047810 */ /* 0x000fe40007ffe0ff */
[----:B------:R-:W-:-:S02]  /*c6a0*/  LEA.HI.X.SX32 R6, R6, R5, 0x1, P0 ;  /* 0x0000000506067211 */ /* 0x000fc400000f0eff */
[C---:B------:R-:W-:Y:S02]  /*c6b0*/  LEA R8, P0, R3.reuse, c[0x0][0x1d8], 0x2 ;  /* 0x0000760003087a11 */ /* 0x040fe400078010ff */
[----:B------:R-:W-:Y:S02]  /*c6c0*/  IADD3 R2, R12, 0x28, RZ ;  /* 0x000000280c027810 */ /* 0x000fe40007ffe0ff */
[----:B------:R-:W-:Y:S02]  /*c6d0*/  LEA.HI.X R9, R3, c[0x0][0x1dc], R6, 0x2, P0 ;  /* 0x0000770003097a11 */ /* 0x000fe400000f1406 */
[----:B------:R-:W-:Y:S02]  /*c6e0*/  ISETP.GE.AND P0, PT, R0, R199, PT ;  /* 0x000000c70000720c */ /* 0x000fe40003f06270 */
[C---:B------:R-:W-:Y:S01]  /*c6f0*/  IADD3 R6, R12.reuse, 0x18, RZ ;  /* 0x000000180c067810 */ /* 0x040fe20007ffe0ff */
[----:B-1----:R1:W-:Y:S01]  /*c700*/  @!P6 STG.E.128 [R8.64+0x100], R72 ;  /* 0x000100480800e986 */ /* 0x0023e2000c101d04 */
[----:B------:R-:W-:-:S02]  /*c710*/  IADD3 R12, R12, 0x38, RZ ;  /* 0x000000380c0c7810 */ /* 0x000fc40007ffe0ff */
[-C--:B------:R-:W-:Y:S01]  /*c720*/  ISETP.GE.AND P3, PT, R6, R199.reuse, PT ;  /* 0x000000c70600720c */ /* 0x080fe20003f66270 */
[----:B------:R1:W-:Y:S01]  /*c730*/  @!P6 STG.E.128 [R8.64+0x200], R40 ;  /* 0x000200280800e986 */ /* 0x0003e2000c101d04 */
[-C--:B------:R-:W-:Y:S02]  /*c740*/  ISETP.GE.AND P2, PT, R4, R199.reuse, PT ;  /* 0x000000c70400720c */ /* 0x080fe40003f46270 */
[-C--:B------:R-:W-:Y:S01]  /*c750*/  ISETP.GE.AND P1, PT, R2, R199.reuse, PT ;  /* 0x000000c70200720c */ /* 0x080fe20003f26270 */
[----:B------:R1:W-:Y:S04]  /*c760*/  @!P5 STG.E.128 [R8.64+0x1800], R100 ;  /* 0x001800640800d986 */ /* 0x0003e8000c101d04 */
[----:B------:R1:W-:Y:S04]  /*c770*/  @!P0 STG.E.128 [R8.64+0x9000], R80 ;  /* 0x0090005008008986 */ /* 0x0003e8000c101d04 */
[----:B------:R1:W-:Y:S04]  /*c780*/  @!P0 STG.E.128 [R8.64+0x9100], R48 ;  /* 0x0091003008008986 */ /* 0x0003e8000c101d04 */
[----:B------:R1:W-:Y:S01]  /*c790*/  @!P0 STG.E.128 [R8.64+0x9200], R16 ;  /* 0x0092001008008986 */ /* 0x0003e2000c101d04 */
[----:B------:R-:W-:-:S03]  /*c7a0*/  ISETP.GE.AND P0, PT, R12, R199, PT ;  /* 0x000000c70c00720c */ /* 0x000fc60003f06270 */
[----:B------:R1:W-:Y:S04]  /*c7b0*/  @!P5 STG.E.128 [R8.64+0x1900], R68 ;  /* 0x001900440800d986 */ /* 0x0003e8000c101d04 */
        /* <DEDUP_REMOVED lines=13> */
[----:B------:R1:W-:Y:S04]  /*c890*/  @!P6 STG.E.64 [R8.64], R104 ;  /* 0x000000680800e986 */ /* 0x0003e8000c101b04 */
[----:B------:R1:W-:Y:S01]  /*c8a0*/  @!P6 STG.E.64 [R8.64+0x8], R106 ;  /* 0x0000086a0800e986 */ /* 0x0003e2000c101b04 */
[----:B------:R-:W-:Y:S05]  /*c8b0*/  @P0 EXIT ;  /* 0x000000000000094d */ /* 0x000fea0003800000 */
[----:B------:R-:W-:Y:S04]  /*c8c0*/  STG.E.128 [R8.64+0xa800], R76 ;  /* 0x00a8004c08007986 */ /* 0x000fe8000c101d04 */
[----:B------:R-:W-:Y:S04]  /*c8d0*/  STG.E.128 [R8.64+0xa900], R44 ;  /* 0x00a9002c08007986 */ /* 0x000fe8000c101d04 */
[----:B------:R-:W-:Y:S01]  /*c8e0*/  STG.E.128 [R8.64+0xaa00], R108 ;  /* 0x00aa006c08007986 */ /* 0x000fe2000c101d04 */
[----:B------:R-:W-:Y:S05]  /*c8f0*/  EXIT ;  /* 0x000000000000794d */ /* 0x000fea0003800000 */
.L_x_3272:
        /* <DEDUP_REMOVED lines=16> */
.L_x_4436:


//--------------------- .text._ZN5flash24flash_fwd_splitkv_kernelI23Flash_fwd_kernel_traitsILi192ELi64ELi64ELi4ELb0ELb0EN7cutlass10bfloat16_tE19Flash_kernel_traitsILi192ELi64ELi64ELi4ES3_EELb1ELb0ELb0ELb0ELb1ELb1ELb1ELb0EEEvNS_16Flash_fwd_paramsE --------------------------
	.section	.text._ZN5flash24flash_fwd_splitkv_kernelI23Flash_fwd_kernel_traitsILi192ELi64ELi64ELi4ELb0ELb0EN7cutlass10bfloat16_tE19Flash_kernel_traitsILi192ELi64ELi64ELi4ES3_EELb1ELb0ELb0ELb0ELb1ELb1ELb1ELb0EEEvNS_16Flash_fwd_paramsE,"ax",@progbits
	.sectioninfo	@"SHI_REGISTERS=255"
	.align	128
        .global         _ZN5flash24flash_fwd_splitkv_kernelI23Flash_fwd_kernel_traitsILi192ELi64ELi64ELi4ELb0ELb0EN7cutlass10bfloat16_tE19Flash_kernel_traitsILi192ELi64ELi64ELi4ES3_EELb1ELb0ELb0ELb0ELb1ELb1ELb1ELb0EEEvNS_16Flash_fwd_paramsE
        .type           _ZN5flash24flash_fwd_splitkv_kernelI23Flash_fwd_kernel_traitsILi192ELi64ELi64ELi4ELb0ELb0EN7cutlass10bfloat16_tE19Flash_kernel_traitsILi192ELi64ELi64ELi4ES3_EELb1ELb0ELb0ELb0ELb1ELb1ELb1ELb0EEEvNS_16Flash_fwd_paramsE,@function
        .size           _ZN5flash24flash_fwd_splitkv_kernelI23Flash_fwd_kernel_traitsILi192ELi64ELi64ELi4ELb0ELb0EN7cutlass10bfloat16_tE19Flash_kernel_traitsILi192ELi64ELi64ELi4ES3_EELb1ELb0ELb0ELb0ELb1ELb1ELb1ELb0EEEvNS_16Flash_fwd_paramsE,(.L_x_4437 - _ZN5flash24flash_fwd_splitkv_kernelI23Flash_fwd_kernel_traitsILi192ELi64ELi64ELi4ELb0ELb0EN7cutlass10bfloat16_tE19Flash_kernel_traitsILi192ELi64ELi64ELi4ES3_EELb1ELb0ELb0ELb0ELb1ELb1ELb1ELb0EEEvNS_16Flash_fwd_paramsE)
        .other          _ZN5flash24flash_fwd_splitkv_kernelI23Flash_fwd_kernel_traitsILi192ELi64ELi64ELi4ELb0ELb0EN7cutlass10bfloat16_tE19Flash_kernel_traitsILi192ELi64ELi64ELi4ES3_EELb1ELb0ELb0ELb0ELb1ELb1ELb1ELb0EEEvNS_16Flash_fwd_paramsE,@"STO_CUDA_ENTRY STV_DEFAULT"
_ZN5flash24flash_fwd_splitkv_kernelI23Flash_fwd_kernel_traitsILi192ELi64ELi64ELi4ELb0ELb0EN7cutlass10bfloat16_tE19Flash_kernel_traitsILi192ELi64ELi64ELi4ES3_EELb1ELb0ELb0ELb0ELb1ELb1ELb1ELb0EEEvNS_16Flash_fwd_paramsE:
.text._ZN5flash24flash_fwd_splitkv_kernelI23Flash_fwd_kernel_traitsILi192ELi64ELi64ELi4ELb0ELb0EN7cutlass10bfloat16_tE19Flash_kernel_traitsILi192ELi64ELi64ELi4ES3_EELb1ELb0ELb0ELb0ELb1ELb1ELb1ELb0EEEvNS_16Flash_fwd_paramsE:
[----:B------:R-:W-:Y:S02]  /*0000*/  MOV R1, c[0x0][0x28] ;  /* 0x00000a0000017a02 */ /* 0x000fe40000000f00 */
[----:B------:R-:W1:Y:S01]  /*0010*/  I2F.U32.RP R4, c[0x0][0x1c0] ;  /* 0x0000700000047b06 */ /* 0x000e620000209000 */
[----:B------:R-:W2:Y:S01]  /*0020*/  S2R R11, SR_CTAID.Z ;  /* 0x00000000000b7919 */ /* 0x000ea20000002700 */
[----:B------:R-:W-:Y:S01]  /*0030*/  IMAD.MOV.U32 R2, RZ, RZ, RZ ;  /* 0x000000ffff027224 */ /* 0x000fe200078e00ff */
[----:B------:R-:W-:Y:S01]  /*0040*/  ISETP.NE.U32.AND P1, PT, RZ, c[0x0][0x1c0], PT ;  /* 0x00007000ff007a0c */ /* 0x000fe20003f25070 */
[----:B------:R-:W-:Y:S01]  /*0050*/  IMAD.MOV.U32 R12, RZ, RZ, -0x1 ;  /* 0xffffffffff0c7424 */ /* 0x000fe200078e00ff */
[----:B------:R-:W-:-:S03]  /*0060*/  ULDC.64 UR4, c[0x0][0x118] ;  /* 0x0000460000047ab9 */ /* 0x000fc60000000a00 */
[----:B-1----:R-:W1:Y:S02]  /*0070*/  MUFU.RCP R3, R4 ;  /* 0x0000000400037308 */ /* 0x002e640000001000 */
[----:B-1----:R-:W-:-:S06]  /*0080*/  IADD3 R3, R3, 0xffffffe, RZ ;  /* 0x0ffffffe03037810 */ /* 0x002fcc0007ffe0ff */
[----:B------:R-:W1:Y:S02]  /*0090*/  F2I.FTZ.U32.TRUNC.NTZ R3, R3 ;  /* 0x0000000300037305 */ /* 0x000e64000021f000 */
[----:B-1----:R-:W-:-:S04]  /*00a0*/  IMAD.MOV R0, RZ, RZ, -R3 ;  /* 0x000000ffff007224 */ /* 0x002fc800078e0a03 */
[----:B------:R-:W-:Y:S02]  /*00b0*/  IMAD R5, R0, c[0x0][0x1c0], RZ ;  /* 0x0000700000057a24 */ /* 0x000fe400078e02ff */
[----:B------:R-:W1:Y:S02]  /*00c0*/  LDC.U8 R0, c[0x0][0x312] ;  /* 0x0000c480ff007b82 */ /* 0x000e640000000000 */
[----:B------:R-:W-:-:S04]  /*00d0*/  IMAD.HI.U32 R2, R3, R5, R2 ;  /* 0x0000000503027227 */ /* 0x000fc800078e0002 */
[----:B------:R-:W-:Y:S02]  /*00e0*/  IMAD.MOV.U32 R3, RZ, RZ, 0x4 ;  /* 0x00000004ff037424 */ /* 0x000fe400078e00ff */
        /* <DEDUP_REMOVED lines=39> */
.L_x_3273:
[----:B-1-34-:R-:W-:Y:S02]  /*0360*/  MOV R0, c[0x0][0x218] ;  /* 0x0000860000007a02 */ /* 0x01afe40000000f00 */
.L_x_3274:
        /* <DEDUP_REMOVED lines=145> */
.L_x_3275:
        /* <DEDUP_REMOVED lines=78> */
[----:B------:R-:W-:Y:S02]  /*1160*/  IMAD.MOV.U32 R20, RZ, RZ, R6 ;  /* 0x000000ffff147224 */ /* 0x000fe400078e0006 */
[----:B------:R-:W-:Y:S02]  /*1170*/  IMAD R2, R18, c[0x0][0x184], R13 ;  /* 0x0000610012027a24 */ /* 0x000fe400078e020d */
[----:B------:R-:W-:-:S03]  /*1180*/  IMAD R3, R3, c[0x0][0x188], RZ ;  /* 0x0000620003037a24 */ /* 0x000fc600078e02ff */
[----:B------:R-:W-:Y:S01]  /*1190*/  IADD3 R21, R7, R2, RZ ;  /* 0x0000000207157210 */ /* 0x000fe20007ffe0ff */
[C---:B------:R-:W-:Y:S02]  /*11a0*/  IMAD R7, R11.reuse, c[0x0][0x19c], R0 ;  /* 0x000067000b077a24 */ /* 0x040fe400078e0200 */
[----:B------:R-:W-:Y:S02]  /*11b0*/  IMAD R0, R8, c[0x0][0x1b0], RZ ;  /* 0x00006c0008007a24 */ /* 0x000fe400078e02ff */
[----:B------:R-:W-:-:S04]  /*11c0*/  IMAD.WIDE.U32 R20, R11, c[0x0][0x198], R20 ;  /* 0x000066000b147a25 */ /* 0x000fc800078e0014 */
[C---:B------:R-:W-:Y:S01]  /*11d0*/  IMAD R10, R18.reuse, c[0x0][0x18c], R3 ;  /* 0x00006300120a7a24 */ /* 0x040fe200078e0203 */
[----:B------:R-:W-:Y:S01]  /*11e0*/  IADD3 R21, R21, R7, RZ ;  /* 0x0000000715157210 */ /* 0x000fe20007ffe0ff */
[----:B------:R-:W-:Y:S02]  /*11f0*/  IMAD R7, R9, c[0x0][0x1b4], R0 ;  /* 0x00006d0009077a24 */ /* 0x000fe400078e0200 */
[----:B------:R-:W-:-:S04]  /*1200*/  IMAD.WIDE.U32 R18, R18, c[0x0][0x188], RZ ;  /* 0x0000620012127a25 */ /* 0x000fc800078e00ff */
[----:B------:R-:W-:-:S04]  /*1210*/  IMAD.WIDE.U32 R20, R9, c[0x0][0x1b0], R20 ;  /* 0x00006c0009147a25 */ /* 0x000fc800078e0014 */
[----:B------:R-:W-:Y:S01]  /*1220*/  IMAD.IADD R10, R19, 0x1, R10 ;  /* 0x00000001130a7824 */ /* 0x000fe200078e020a */
[----:B------:R-:W-:Y:S01]  /*1230*/  IADD3 R7, R21, R7, RZ ;  /* 0x0000000715077210 */ /* 0x000fe20007ffe0ff */
[----:B------:R-:W-:Y:S05]  /*1240*/  BRA `(.L_x_3277) ;  /* 0x0000042000007947 */ /* 0x000fea0003800000 */
.L_x_3276:
        /* <DEDUP_REMOVED lines=15> */
.L_x_3278:
[----:B------:R-:W-:Y:S01]  /*1340*/  IABS R9, c[0x0][0x1c8] ;  /* 0x0000720000097a13 */ /* 0x000fe20000000000 */
[----:B------:R-:W-:Y:S01]  /*1350*/  IMAD.MOV.U32 R14, RZ, RZ, R8 ;  /* 0x000000ffff0e7224 */ /* 0x000fe200078e0008 */
[----:B------:R-:W-:Y:S02]  /*1360*/  MOV R10, RZ ;  /* 0x000000ff000a7202 */ /* 0x000fe40000000f00 */
[----:B------:R-:W1:Y:S01]  /*1370*/  I2F.RP R13, R9 ;  /* 0x00000009000d7306 */ /* 0x000e620000209400 */
[----:B------:R-:W-:-:S07]  /*1380*/  MOV R15, R3 ;  /* 0x00000003000f7202 */ /* 0x000fce0000000f00 */
[----:B-1----:R-:W1:Y:S02]  /*1390*/  MUFU.RCP R11, R13 ;  /* 0x0000000d000b7308 */ /* 0x002e640000001000 */
[----:B-1----:R-:W-:-:S06]  /*13a0*/  IADD3 R11, R11, 0xffffffe, RZ ;  /* 0x0ffffffe0b0b7810 */ /* 0x002fcc0007ffe0ff */
[----:B------:R-:W1:Y:S02]  /*13b0*/  F2I.FTZ.U32.TRUNC.NTZ R11, R11 ;  /* 0x0000000b000b7305 */ /* 0x000e64000021f000 */
[----:B-1----:R-:W-:-:S04]  /*13c0*/  IMAD.MOV R5, RZ, RZ, -R11 ;  /* 0x000000ffff057224 */ /* 0x002fc800078e0a0b */
[----:B------:R-:W-:Y:S01]  /*13d0*/  IMAD R6, R5, R9, RZ ;  /* 0x0000000905067224 */ /* 0x000fe200078e02ff */
[----:B------:R-:W-:-:S03]  /*13e0*/  IABS R5, R26 ;  /* 0x0000001a00057213 */ /* 0x000fc60000000000 */
[----:B------:R-:W-:Y:S01]  /*13f0*/  IMAD.HI.U32 R6, R11, R6, R10 ;  /* 0x000000060b067227 */ /* 0x000fe200078e000a */
[----:B------:R-:W-:-:S05]  /*1400*/  LEA R11, R145, 0xffffffc0, 0x6 ;  /* 0xffffffc0910b7811 */ /* 0x000fca00078e30ff */
[----:B------:R-:W-:-:S04]  /*1410*/  IMAD.HI.U32 R6, R6, R5, RZ ;  /* 0x0000000506067227 */ /* 0x000fc800078e00ff */
[----:B------:R-:W-:Y:S02]  /*1420*/  IMAD.MOV R10, RZ, RZ, -R6 ;  /* 0x000000ffff0a7224 */ /* 0x000fe400078e0a06 */
[----:B------:R-:W-:-:S04]  /*1430*/  IMAD.WIDE.U32 R14, R11, c[0x0][0x198], R14 ;  /* 0x000066000b0e7a25 */ /* 0x000fc800078e000e */
[----:B------:R-:W-:Y:S01]  /*1440*/  IMAD R10, R9, R10, R5 ;  /* 0x0000000a090a7224 */ /* 0x000fe200078e0205 */
[----:B------:R-:W-:-:S04]  /*1450*/  LOP3.LUT R5, R26, c[0x0][0x1c8], RZ, 0x3c, !PT ;  /* 0x000072001a057a12 */ /* 0x000fc800078e3cff */
[----:B------:R-:W-:Y:S02]  /*1460*/  ISETP.GT.U32.AND P1, PT, R9, R10, PT ;  /* 0x0000000a0900720c */ /* 0x000fe40003f24070 */
[----:B------:R-:W-:Y:S02]  /*1470*/  ISETP.GE.AND P2, PT, R5, RZ, PT ;  /* 0x000000ff0500720c */ /* 0x000fe40003f46270 */
[----:B------:R-:W-:-:S09]  /*1480*/  SHF.R.S32.HI R5, RZ, 0x1f, R11 ;  /* 0x0000001fff057819 */ /* 0x000fd2000001140b */
[-C--:B------:R-:W-:Y:S02]  /*1490*/  @!P1 IADD3 R10, R10, -R9.reuse, RZ ;  /* 0x800000090a0a9210 */ /* 0x080fe40007ffe0ff */
[----:B------:R-:W-:Y:S02]  /*14a0*/  @!P1 IADD3 R6, R6, 0x1, RZ ;  /* 0x0000000106069810 */ /* 0x000fe40007ffe0ff */
[----:B------:R-:W-:Y:S01]  /*14b0*/  ISETP.GE.U32.AND P3, PT, R10, R9, PT ;  /* 0x000000090a00720c */ /* 0x000fe20003f66070 */
[----:B------:R-:W-:Y:S01]  /*14c0*/  @P4 IMAD.IADD R10, R2, 0x1, R7 ;  /* 0x00000001020a4824 */ /* 0x000fe200078e0207 */
[----:B------:R-:W-:-:S03]  /*14d0*/  ISETP.NE.AND P1, PT, RZ, c[0x0][0x1c8], PT ;  /* 0x00007200ff007a0c */ /* 0x000fc60003f25270 */
[----:B------:R-:W-:-:S04]  /*14e0*/  @P4 IMAD.WIDE.U32 R18, R10, c[0x0][0x1a0], RZ ;  /* 0x000068000a124a25 */ /* 0x000fc800078e00ff */
[----:B------:R-:W-:-:S04]  /*14f0*/  @P4 IMAD R10, R10, c[0x0][0x1a4], R19 ;  /* 0x000069000a0a4a24 */ /* 0x000fc800078e0213 */
[----:B------:R-:W-:-:S05]  /*1500*/  @P3 IADD3 R6, R6, 0x1, RZ ;  /* 0x0000000106063810 */ /* 0x000fca0007ffe0ff */
[----:B------:R-:W-:Y:S02]  /*1510*/  IMAD.MOV.U32 R9, RZ, RZ, R6 ;  /* 0x000000ffff097224 */ /* 0x000fe400078e0006 */
[----:B------:R-:W-:-:S03]  /*1520*/  IMAD R6, R5, c[0x0][0x198], RZ ;  /* 0x0000660005067a24 */ /* 0x000fc600078e02ff */
[----:B------:R-:W-:Y:S01]  /*1530*/  @!P2 IADD3 R9, -R9, RZ, RZ ;  /* 0x000000ff0909a210 */ /* 0x000fe20007ffe1ff */
[----:B------:R-:W-:Y:S01]  /*1540*/  IMAD R3, R11, c[0x0][0x19c], R6 ;  /* 0x000067000b037a24 */ /* 0x000fe200078e0206 */
[----:B------:R-:W-:-:S04]  /*1550*/  @!P1 LOP3.LUT R9, RZ, c[0x0][0x1c8], RZ, 0x33, !PT ;  /* 0x00007200ff099a12 */ /* 0x000fc800078e33ff */
[----:B------:R-:W-:Y:S02]  /*1560*/  SHF.R.S32.HI R8, RZ, 0x1f, R9 ;  /* 0x0000001fff087819 */ /* 0x000fe40000011409 */
[----:B------:R-:W-:-:S03]  /*1570*/  IADD3 R15, R15, R3, RZ ;  /* 0x000000030f0f7210 */ /* 0x000fc60007ffe0ff */
        /* <DEDUP_REMOVED lines=15> */
.L_x_3277:
[----:B------:R-:W-:Y:S01]  /*1670*/  ISETP.NE.AND P1, PT, R12, -0x1, PT ;  /* 0xffffffff0c00780c */ /* 0x000fe20003f25270 */
[----:B------:R-:W-:Y:S01]  /*1680*/  IMAD.IADD R207, R96, 0x1, -R97 ;  /* 0x0000000160cf7824 */ /* 0x000fe200078e0a61 */
[----:B------:R-:W-:Y:S01]  /*1690*/  SHF.R.S32.HI R95, RZ, 0x1f, R4 ;  /* 0x0000001fff5f7819 */ /* 0x000fe20000011404 */
[----:B------:R-:W-:Y:S01]  /*16a0*/  IMAD R8, R8, c[0x0][0x1b8], RZ ;  /* 0x00006e0008087a24 */ /* 0x000fe200078e02ff */
[----:B------:R-:W-:Y:S02]  /*16b0*/  IADD3 R213, R145, -0x1, RZ ;  /* 0xffffffff91d57810 */ /* 0x000fe40007ffe0ff */
[----:B------:R-:W-:-:S07]  /*16c0*/  LEA.HI R16, R95, R4, RZ, 0x3 ;  /* 0x000000045f107211 */ /* 0x000fce00078f18ff */
[----:B------:R-:W-:Y:S01]  /*16d0*/  @P1 IMAD.WIDE.U32 R2, R12, c[0x0][0x190], RZ ;  /* 0x000064000c021a25 */ /* 0x000fe200078e00ff */
[----:B------:R-:W-:-:S03]  /*16e0*/  @!P1 SHF.R.S32.HI R13, RZ, 0x1f, R212 ;  /* 0x0000001fff0d9819 */ /* 0x000fc600000114d4 */
[----:B------:R-:W-:Y:S01]  /*16f0*/  @P1 IMAD R12, R12, c[0x0][0x194], R3 ;  /* 0x000065000c0c1a24 */ /* 0x000fe200078e0203 */
[----:B------:R-:W-:Y:S01]  /*1700*/  LOP3.LUT R3, R16, 0xfffffff8, RZ, 0xc0, !PT ;  /* 0xfffffff810037812 */ /* 0x000fe200078ec0ff */
[----:B------:R-:W-:Y:S01]  /*1710*/  @!P1 IMAD R13, R13, c[0x0][0x178], RZ ;  /* 0x00005e000d0d9a24 */ /* 0x000fe200078e02ff */
[----:B------:R-:W-:Y:S01]  /*1720*/  SHF.R.S32.HI R16, RZ, 0x3, R16 ;  /* 0x00000003ff107819 */ /* 0x000fe20000011410 */
[----:B------:R-:W-:-:S03]  /*1730*/  @!P1 IMAD.WIDE.U32 R22, R212, c[0x0][0x178], RZ ;  /* 0x00005e00d4169a25 */ /* 0x000fc600078e00ff */
[----:B------:R-:W-:Y:S01]  /*1740*/  SHF.R.S32.HI R17, RZ, 0x1f, R16 ;  /* 0x0000001fff117819 */ /* 0x000fe20000011410 */
[----:B-----5:R-:W-:Y:S01]  /*1750*/  IMAD.IADD R0, R4, 0x1, -R3 ;  /* 0x0000000104007824 */ /* 0x020fe200078e0a03 */
[C---:B------:R-:W-:Y:S01]  /*1760*/  IADD3 R15, R16.reuse, 0x10, RZ ;  /* 0x00000010100f7810 */ /* 0x040fe20007ffe0ff */
[----:B------:R-:W-:Y:S01]  /*1770*/  IMAD.SHL.U32 R14, R16, 0x40, RZ ;  /* 0x00000040100e7824 */ /* 0x000fe200078e00ff */
[----:B------:R-:W-:Y:S01]  /*1780*/  SHF.R.S32.HI R3, RZ, 0x1f, R26 ;  /* 0x0000001fff037819 */ /* 0x000fe2000001141a */
[----:B------:R-:W-:Y:S02]  /*1790*/  @P1 IMAD.MOV.U32 R6, RZ, RZ, R2 ;  /* 0x000000ffff061224 */ /* 0x000fe400078e0002 */
[----:B------:R-:W-:Y:S01]  /*17a0*/  @!P1 IMAD R2, R212, c[0x0][0x17c], R13 ;  /* 0x00005f00d4029a24 */ /* 0x000fe200078e020d */
[----:B------:R-:W-:Y:S01]  /*17b0*/  SHF.L.U32 R13, R0, 0x3, RZ ;  /* 0x00000003000d7819 */ /* 0x000fe200000006ff */
[----:B------:R-:W-:Y:S01]  /*17c0*/  @!P1 IMAD.MOV.U32 R6, RZ, RZ, R22 ;  /* 0x000000ffff069224 */ /* 0x000fe200078e0016 */
[----:B------:R-:W-:Y:S01]  /*17d0*/  LOP3.LUT R14, R14, 0x1c0, RZ, 0xc0, !PT ;  /* 0x000001c00e0e7812 */ /* 0x000fe200078ec0ff */
[----:B------:R-:W-:Y:S01]  /*17e0*/  @!P1 IMAD.IADD R12, R23, 0x1, R2 ;  /* 0x00000001170c9824 */ /* 0x000fe200078e0202 */
[----:B------:R-:W-:Y:S01]  /*17f0*/  IADD3 R18, P2, R13, R18, RZ ;  /* 0x000000120d127210 */ /* 0x000fe20007f5e0ff */
[----:B------:R-:W-:Y:S01]  /*1800*/  IMAD.WIDE R32, R33, 0x40, R16 ;  /* 0x0000004021207825 */ /* 0x000fe200078e0210 */
[----:B------:R-:W-:-:S02]  /*1810*/  LOP3.LUT R2, R14, 0x38, R13, 0xf8, !PT ;  /* 0x000000380e027812 */ /* 0x000fc400078ef80d */
[----:B------:R-:W-:Y:S01]  /*1820*/  IADD3 R20, P3, R13, R20, RZ ;  /* 0x000000140d147210 */ /* 0x000fe20007f7e0ff */
[----:B------:R-:W-:Y:S01]  /*1830*/  IMAD R3, R3, c[0x0][0x1a8], RZ ;  /* 0x00006a0003037a24 */ /* 0x000fe200078e02ff */
[----:B------:R-:W-:Y:S01]  /*1840*/  IADD3 R6, P1, R13, R6, RZ ;  /* 0x000000060d067210 */ /* 0x000fe20007f3e0ff */
[----:B------:R-:W-:Y:S01]  /*1850*/  IMAD R135, R17, c[0x0][0x198], RZ ;  /* 0x0000660011877a24 */ /* 0x000fe200078e02ff */
[----:B------:R-:W-:Y:S01]  /*1860*/  SHF.R.S32.HI R13, RZ, 0x1f, R13 ;  /* 0x0000001fff0d7819 */ /* 0x000fe2000001140d */
[----:B------:R-:W-:Y:S01]  /*1870*/  IMAD R28, R26, c[0x0][0x1ac], R3 ;  /* 0x00006b001a1c7a24 */ /* 0x000fe200078e0203 */
[----:B------:R-:W-:Y:S01]  /*1880*/  SHF.R.U32.HI R215, RZ, 0x3, R14 ;  /* 0x00000003ffd77819 */ /* 0x000fe2000001160e */
[----:B------:R-:W-:Y:S01]  /*1890*/  IMAD R135, R16, c[0x0][0x19c], R135 ;  /* 0x0000670010877a24 */ /* 0x000fe200078e0287 */
[----:B------:R-:W-:Y:S01]  /*18a0*/  LEA.HI R14, R95, R4, RZ, 0x4 ;  /* 0x000000045f0e7211 */ /* 0x000fe200078f20ff */
[C---:B------:R-:W-:Y:S01]  /*18b0*/  IMAD.X R21, R13.reuse, 0x1, R7, P3 ;  /* 0x000000010d157824 */ /* 0x040fe200018e0607 */
[----:B------:R-:W-:Y:S01]  /*18c0*/  LOP3.LUT R215, R2, R215, RZ, 0x3c, !PT ;  /* 0x000000d702d77212 */ /* 0x000fe200078e3cff */
[C---:B------:R-:W-:Y:S01]  /*18d0*/  IMAD.X R7, R13.reuse, 0x1, R12, P1 ;  /* 0x000000010d077824 */ /* 0x040fe200008e060c */
[C---:B------:R-:W-:Y:S01]  /*18e0*/  IADD3 R146, P1, R16.reuse, R11, RZ ;  /* 0x0000000b10927210 */ /* 0x040fe20007f3e0ff */
[----:B------:R-:W-:Y:S01]  /*18f0*/  IMAD.X R19, R13, 0x1, R10, P2 ;  /* 0x000000010d137824 */ /* 0x000fe200010e060a */
[C---:B------:R-:W-:Y:S01]  /*1900*/  IADD3 R13, R16.reuse, 0x20, RZ ;  /* 0x00000020100d7810 */ /* 0x040fe20007ffe0ff */
[----:B------:R-:W-:Y:S01]  /*1910*/  IMAD.WIDE.U32 R20, R16, c[0x0][0x198], R20 ;  /* 0x0000660010147a25 */ /* 0x000fe200078e0014 */
[----:B------:R-:W-:-:S02]  /*1920*/  IADD3.X R5, R17, R5, RZ, P1, !PT ;  /* 0x0000000511057210 */ /* 0x000fc40000ffe4ff */
[-C--:B------:R-:W-:Y:S01]  /*1930*/  ISETP.GE.AND P1, PT, R15, R207.reuse, PT ;  /* 0x000000cf0f00720c */ /* 0x080fe20003f26270 */
[----:B------:R-:W-:Y:S01]  /*1940*/  IMAD.MOV.U32 R134, RZ, RZ, R20 ;  /* 0x000000ffff867224 */ /* 0x000fe200078e0014 */
[-C--:B------:R-:W-:Y:S01]  /*1950*/  ISETP.GE.AND P5, PT, R13, R207.reuse, PT ;  /* 0x000000cf0d00720c */ /* 0x080fe20003fa6270 */
[----:B------:R-:W-:Y:S01]  /*1960*/  IMAD.WIDE.U32 R26, R26, c[0x0][0x1a8], R6 ;  /* 0x00006a001a1a7a25 */ /* 0x000fe200078e0006 */
[C---:B------:R-:W-:Y:S02]  /*1970*/  IADD3 R11, R16.reuse, 0x30, RZ ;  /* 0x00000030100b7810 */ /* 0x040fe40007ffe0ff */
[-C--:B------:R-:W-:Y:S01]  /*1980*/  ISETP.GE.AND P2, PT, R16, R207.reuse, PT ;  /* 0x000000cf1000720c */ /* 0x080fe20003f46270 */
[----:B------:R-:W-:Y:S01]  /*1990*/  IMAD.IADD R135, R21, 0x1, R135 ;  /* 0x0000000115877824 */ /* 0x000fe200078e0287 */
[----:B------:R-:W-:Y:S01]  /*19a0*/  ISETP.GE.AND P4, PT, R11, R207, PT ;  /* 0x000000cf0b00720c */ /* 0x000fe20003f86270 */
[----:B------:R-:W-:Y:S01]  /*19b0*/  IMAD.IADD R29, R27, 0x1, R28 ;  /* 0x000000011b1d7824 */ /* 0x000fe200078e021c */
[-C--:B------:R-:W-:Y:S01]  /*19c0*/  LEA.HI R2, R95, R4.reuse, RZ, 0x6 ;  /* 0x000000045f027211 */ /* 0x080fe200078f30ff */
[----:B------:R-:W-:Y:S01]  /*19d0*/  IMAD.WIDE.U32 R18, R9, c[0x0][0x1b8], R18 ;  /* 0x00006e0009127a25 */ /* 0x000fe200078e0012 */
[----:B------:R-:W-:-:S02]  /*19e0*/  LEA.HI R95, R95, R4, RZ, 0x5 ;  /* 0x000000045f5f7211 */ /* 0x000fc400078f28ff */
[----:B------:R-:W-:Y:S01]  /*19f0*/  @!P1 IADD3 R22, P3, R32, 0x10, RZ ;  /* 0x0000001020169810 */ /* 0x000fe20007f7e0ff */
[----:B------:R-:W-:Y:S01]  /*1a00*/  IMAD.SHL.U32 R2, R2, 0x8, RZ ;  /* 0x0000000802027824 */ /* 0x000fe200078e00ff */
[C---:B------:R-:W-:Y:S01]  /*1a10*/  @!P5 IADD3 R20, P6, R32.reuse, 0x20, RZ ;  /* 0x000000202014d810 */ /* 0x040fe20007fde0ff */
[----:B------:R-:W-:Y:S01]  /*1a20*/  @!P1 IMAD.MOV.U32 R31, RZ, RZ, R29 ;  /* 0x000000ffff1f9224 */ /* 0x000fe200078e001d */
[----:B------:R-:W-:Y:S01]  /*1a30*/  SHF.R.S32.HI R94, RZ, 0x5, R95 ;  /* 0x00000005ff5e7819 */ /* 0x000fe2000001145f */
[--C-:B------:R-:W-:Y:S01]  /*1a40*/  @!P1 IMAD.X R21, RZ, RZ, R33.reuse, P3 ;  /* 0x000000ffff159224 */ /* 0x100fe200018e0621 */
[----:B------:R-:W-:Y:S01]  /*1a50*/  @!P2 MOV R28, R26 ;  /* 0x0000001a001ca202 */ /* 0x000fe20000000f00 */
[----:B------:R-:W-:Y:S01]  /*1a60*/  @!P5 IMAD.X R17, RZ, RZ, R33, P6 ;  /* 0x000000ffff11d224 */ /* 0x000fe200030e0621 */
[----:B------:R-:W-:Y:S01]  /*1a70*/  @!P4 IADD3 R6, P3, R32, 0x30, RZ ;  /* 0x000000302006c810 */ /* 0x000fe20007f7e0ff */
[----:B------:R-:W-:Y:S01]  /*1a80*/  @!P2 IMAD R3, R33, c[0x0][0x190], RZ ;  /* 0x000064002103aa24 */ /* 0x000fe200078e02ff */
[----:B------:R-:W-:Y:S01]  /*1a90*/  LOP3.LUT R215, R215, 0xfffffe00, R2, 0xf8, !PT ;  /* 0xfffffe00d7d77812 */ /* 0x000fe200078ef802 */
[--C-:B------:R-:W-:Y:S01]  /*1aa0*/  @!P5 IMAD.MOV.U32 R25, RZ, RZ, R29.reuse ;  /* 0x000000ffff19d224 */ /* 0x100fe200078e001d */
[----:B------:R-:W-:Y:S01]  /*1ab0*/  @!P4 IADD3.X R7, RZ, R33, RZ, P3, !PT ;  /* 0x00000021ff07c210 */ /* 0x000fe20001ffe4ff */
[----:B------:R-:W-:Y:S01]  /*1ac0*/  @!P4 IMAD.MOV.U32 R27, RZ, RZ, R29 ;  /* 0x000000ffff1bc224 */ /* 0x000fe200078e001d */
[----:B------:R-:W-:Y:S01]  /*1ad0*/  SHF.L.U32 R215, R215, 0x1, RZ ;  /* 0x00000001d7d77819 */ /* 0x000fe200000006ff */
[----:B------:R-:W-:Y:S01]  /*1ae0*/  @!P1 IMAD R21, R21, c[0x0][0x190], RZ ;  /* 0x0000640015159a24 */ /* 0x000fe200078e02ff */
[----:B------:R-:W-:Y:S01]  /*1af0*/  LOP3.LUT R95, R95, 0xffffffe0, RZ, 0xc0, !PT ;  /* 0xffffffe05f5f7812 */ /* 0x000fe200078ec0ff */
[----:B------:R-:W-:-:S02]  /*1b00*/  @!P5 IMAD R17, R17, c[0x0][0x190], RZ ;  /* 0x000064001111da24 */ /* 0x000fc400078e02ff */
[----:B------:R-:W-:Y:S02]  /*1b10*/  @!P5 IMAD.MOV.U32 R24, RZ, RZ, R26 ;  /* 0x000000ffff18d224 */ /* 0x000fe400078e001a */
[C---:B------:R-:W-:Y:S02]  /*1b20*/  @!P2 IMAD R3, R32.reuse, c[0x0][0x194], R3 ;  /* 0x000065002003aa24 */ /* 0x040fe400078e0203 */
[----:B------:R-:W-:-:S04]  /*1b30*/  @!P2 IMAD.WIDE.U32 R28, R32, c[0x0][0x190], R28 ;  /* 0x00006400201caa25 */ /* 0x000fc800078e001c */
[----:B------:R-:W-:Y:S02]  /*1b40*/  @!P1 IMAD R2, R22, c[0x0][0x194], R21 ;  /* 0x0000650016029a24 */ /* 0x000fe400078e0215 */
[C---:B------:R-:W-:Y:S02]  /*1b50*/  @!P5 IMAD R10, R20.reuse, c[0x0][0x194], R17 ;  /* 0x00006500140ada24 */ /* 0x040fe400078e0211 */
[----:B------:R-:W-:Y:S01]  /*1b60*/  @!P5 IMAD.WIDE.U32 R20, R20, c[0x0][0x190], R24 ;  /* 0x000064001414da25 */ /* 0x000fe200078e0018 */
[----:B------:R-:W-:-:S03]  /*1b70*/  @!P2 LEA R24, P3, R28, c[0x0][0x160], 0x1 ;  /* 0x000058001c18aa11 */ /* 0x000fc600078608ff */
[----:B------:R-:W-:Y:S02]  /*1b80*/  @!P2 IMAD.IADD R3, R29, 0x1, R3 ;  /* 0x000000011d03a824 */ /* 0x000fe400078e0203 */
[----:B------:R-:W-:Y:S02]  /*1b90*/  @!P1 IMAD.MOV.U32 R30, RZ, RZ, R26 ;  /* 0x000000ffff1e9224 */ /* 0x000fe400078e001a */
[----:B------:R-:W-:Y:S01]  /*1ba0*/  @!P4 IMAD R7, R7, c[0x0][0x190], RZ ;  /* 0x000064000707ca24 */ /* 0x000fe200078e02ff */
[----:B------:R-:W-:Y:S01]  /*1bb0*/  @!P2 LEA.HI.X R25, R28, c[0x0][0x164], R3, 0x1, P3 ;  /* 0x000059001c19aa11 */ /* 0x000fe200018f0c03 */
[----:B------:R-:W-:Y:S01]  /*1bc0*/  IMAD.SHL.U32 R3, R213, 0x40, RZ ;  /* 0x00000040d5037824 */ /* 0x000fe200078e00ff */
[----:B------:R-:W-:Y:S01]  /*1bd0*/  @!P5 LEA R28, P3, R20, c[0x0][0x160], 0x1 ;  /* 0x00005800141cda11 */ /* 0x000fe200078608ff */
[----:B------:R-:W-:Y:S02]  /*1be0*/  @!P1 IMAD.WIDE.U32 R22, R22, c[0x0][0x190], R30 ;  /* 0x0000640016169a25 */ /* 0x000fe400078e001e */
[----:B------:R-:W-:Y:S01]  /*1bf0*/  @!PT LDS RZ, [RZ] ;  /* 0x00000000fffff984 */ /* 0x000fe20000000800 */
[----:B------:R-:W-:Y:S01]  /*1c00*/  @!PT LDS RZ, [RZ] ;  /* 0x00000000fffff984 */ /* 0x000fe20000000800 */
[----:B------:R-:W-:Y:S01]  /*1c10*/  @!PT LDS RZ, [RZ] ;  /* 0x00000000fffff984 */ /* 0x000fe20000000800 */
[----:B------:R1:W-:Y:S02]  /*1c20*/  @!P2 LDGSTS.E.BYPASS.LTC128B.128 [R215], [R24.64] ;  /* 0x0000000018d7afae */ /* 0x0003e4000b901d44 */
[----:B------:R-:W-:Y:S01]  /*1c30*/  @!P4 IMAD R7, R6, c[0x0][0x194], R7 ;  /* 0x000065000607ca24 */ /* 0x000fe200078e0207 */
[----:B------:R-:W-:Y:S01]  /*1c40*/  @!P1 LEA R30, P6, R22, c[0x0][0x160], 0x1 ;  /* 0x00005800161e9a11 */ /* 0x000fe200078c08ff */
[----:B------:R-:W-:Y:S01]  /*1c50*/  @!P4 IMAD.WIDE.U32 R26, R6, c[0x0][0x190], R26 ;  /* 0x00006400061aca25 */ /* 0x000fe200078e001a */
[----:B------:R1:W-:Y:S03]  /*1c60*/  @!P2 LDGSTS.E.BYPASS.LTC128B.128 [R215+0x2000], [R24.64+0x80] ;  /* 0x0200008018d7afae */ /* 0x0003e6000b901d44 */
[----:B------:R-:W-:Y:S01]  /*1c70*/  @!P5 IMAD.IADD R10, R21, 0x1, R10 ;  /* 0x00000001150ad824 */ /* 0x000fe200078e020a */
[----:B------:R1:W-:Y:S01]  /*1c80*/  @!P2 LDGSTS.E.BYPASS.LTC128B.128 [R215+0x4000], [R24.64+0x100] ;  /* 0x0400010018d7afae */ /* 0x0003e2000b901d44 */
[----:B------:R-:W-:-:S02]  /*1c90*/  IMAD.IADD R6, R92, 0x1, -R3 ;  /* 0x000000015c067824 */ /* 0x000fc400078e0a03 */
[----:B------:R-:W-:Y:S01]  /*1ca0*/  @!P1 IMAD.IADD R2, R23, 0x1, R2 ;  /* 0x0000000117029824 */ /* 0x000fe200078e0202 */
[----:B------:R-:W-:Y:S01]  /*1cb0*/  @!P5 LEA.HI.X R29, R20, c[0x0][0x164], R10, 0x1, P3 ;  /* 0x00005900141dda11 */ /* 0x000fe200018f0c0a */
[----:B------:R-:W-:Y:S01]  /*1cc0*/  @!P4 IMAD.IADD R7, R27, 0x1, R7 ;  /* 0x000000011b07c824 */ /* 0x000fe200078e0207 */
[----:B------:R-:W-:Y:S01]  /*1cd0*/  ISETP.GE.AND P3, PT, R15, R6, PT ;  /* 0x000000060f00720c */ /* 0x000fe20003f66270 */
[----:B------:R-:W-:Y:S01]  /*1ce0*/  IMAD.MOV.U32 R10, RZ, RZ, c[0x0][0x19c] ;  /* 0x00006700ff0a7624 */ /* 0x000fe200078e00ff */
[----:B------:R-:W-:Y:S01]  /*1cf0*/  @!P1 LEA.HI.X R31, R22, c[0x0][0x164], R2, 0x1, P6 ;  /* 0x00005900161f9a11 */ /* 0x000fe200030f0c02 */
[----:B------:R-:W-:Y:S01]  /*1d00*/  IMAD.MOV.U32 R2, RZ, RZ, c[0x0][0x198] ;  /* 0x00006600ff027624 */ /* 0x000fe200078e00ff */
[C---:B------:R-:W-:Y:S01]  /*1d10*/  @!P4 LEA R20, P6, R26.reuse, c[0x0][0x160], 0x1 ;  /* 0x000058001a14ca11 */ /* 0x040fe200078c08ff */
[----:B------:R-:W-:Y:S02]  /*1d20*/  IMAD R5, R5, c[0x0][0x1a0], RZ ;  /* 0x0000680005057a24 */ /* 0x000fe400078e02ff */
[----:B------:R2:W-:Y:S01]  /*1d30*/  @!P1 LDGSTS.E.BYPASS.LTC128B.128 [R215+0x800], [R30.64] ;  /* 0x008000001ed79fae */ /* 0x0005e2000b901d44 */
[----:B------:R-:W-:-:S02]  /*1d40*/  @!P4 LEA.HI.X R21, R26, c[0x0][0x164], R7, 0x1, P6 ;  /* 0x000059001a15ca11 */ /* 0x000fc400030f0c07 */
[----:B------:R-:W-:Y:S01]  /*1d50*/  ISETP.GE.AND P6, PT, R16, R6, PT ;  /* 0x000000061000720c */ /* 0x000fe20003fc6270 */
[----:B------:R2:W-:Y:S02]  /*1d60*/  @!P1 LDGSTS.E.BYPASS.LTC128B.128 [R215+0x2800], [R30.64+0x80] ;  /* 0x028000801ed79fae */ /* 0x0005e4000b901d44 */
[C---:B------:R-:W-:Y:S02]  /*1d70*/  @!P3 LEA R12, P2, R2.reuse, R134, 0x4 ;  /* 0x00000086020cb211 */ /* 0x040fe400078420ff */
[----:B------:R2:W-:Y:S01]  /*1d80*/  @!P1 LDGSTS.E.BYPASS.LTC128B.128 [R215+0x4800], [R30.64+0x100] ;  /* 0x048001001ed79fae */ /* 0x0005e2000b901d44 */
[----:B------:R-:W-:Y:S02]  /*1d90*/  ISETP.GE.AND P1, PT, R13, R6, PT ;  /* 0x000000060d00720c */ /* 0x000fe40003f26270 */
[----:B------:R-:W-:Y:S01]  /*1da0*/  @!P3 LEA.HI.X R7, R2, R135, R10, 0x4, P2 ;  /* 0x000000870207b211 */ /* 0x000fe200010f240a */
[----:B------:R2:W-:Y:S01]  /*1db0*/  @!P5 LDGSTS.E.BYPASS.LTC128B.128 [R215+0x1000], [R28.64] ;  /* 0x010000001cd7dfae */ /* 0x0005e2000b901d44 */
[----:B------:R-:W-:Y:S01]  /*1dc0*/  @!P3 LEA R22, P2, R12, c[0x0][0x168], 0x1 ;  /* 0x00005a000c16ba11 */ /* 0x000fe200078408ff */
[----:B-1----:R-:W-:-:S02]  /*1dd0*/  IMAD.WIDE.U32 R24, R2, 0x20, RZ ;  /* 0x0000002002187825 */ /* 0x002fc400078e00ff */
[----:B------:R2:W-:Y:S01]  /*1de0*/  @!P5 LDGSTS.E.BYPASS.LTC128B.128 [R215+0x3000], [R28.64+0x80] ;  /* 0x030000801cd7dfae */ /* 0x0005e2000b901d44 */
[----:B------:R-:W-:Y:S01]  /*1df0*/  @!P3 LEA.HI.X R23, R12, c[0x0][0x16c], R7, 0x1, P2 ;  /* 0x00005b000c17ba11 */ /* 0x000fe200010f0c07 */
[----:B------:R-:W-:Y:S02]  /*1e00*/  IMAD.SHL.U32 R12, R10, 0x20, RZ ;  /* 0x000000200a0c7824 */ /* 0x000fe400078e00ff */
[----:B------:R2:W-:Y:S01]  /*1e10*/  @!P5 LDGSTS.E.BYPASS.LTC128B.128 [R215+0x5000], [R28.64+0x100] ;  /* 0x050001001cd7dfae */ /* 0x0005e2000b901d44 */
[C---:B------:R-:W-:Y:S02]  /*1e20*/  @!P6 LEA R26, P5, R134.reuse, c[0x0][0x168], 0x1 ;  /* 0x00005a00861aea11 */ /* 0x040fe400078a08ff */
[C---:B------:R-:W-:Y:S01]  /*1e30*/  @!P1 IADD3 R7, P2, R134.reuse, R24, RZ ;  /* 0x0000001886079210 */ /* 0x040fe20007f5e0ff */
[----:B------:R1:W-:Y:S01]  /*1e40*/  @!P4 LDGSTS.E.BYPASS.LTC128B.128 [R215+0x1800], [R20.64] ;  /* 0x0180000014d7cfae */ /* 0x0003e2000b901d44 */
[----:B------:R-:W-:Y:S02]  /*1e50*/  @!P6 LEA.HI.X R27, R134, c[0x0][0x16c], R135, 0x1, P5 ;  /* 0x00005b00861bea11 */ /* 0x000fe400028f0c87 */
[----:B------:R-:W-:Y:S01]  /*1e60*/  @!P1 IADD3.X R12, R135, R25, R12, P2, !PT ;  /* 0x00000019870c9210 */ /* 0x000fe200017fe40c */
[----:B------:R1:W-:Y:S01]  /*1e70*/  @!P4 LDGSTS.E.BYPASS.LTC128B.128 [R215+0x3800], [R20.64+0x80] ;  /* 0x0380008014d7cfae */ /* 0x0003e2000b901d44 */
[----:B------:R-:W-:-:S02]  /*1e80*/  @!P1 LEA R24, P2, R7, c[0x0][0x168], 0x1 ;  /* 0x00005a0007189a11 */ /* 0x000fc400078408ff */
[-C--:B------:R-:W-:Y:S01]  /*1e90*/  ISETP.GE.AND P5, PT, R15, R6.reuse, PT ;  /* 0x000000060f00720c */ /* 0x080fe20003fa6270 */
[----:B------:R1:W-:Y:S01]  /*1ea0*/  @!P4 LDGSTS.E.BYPASS.LTC128B.128 [R215+0x5800], [R20.64+0x100] ;  /* 0x0580010014d7cfae */ /* 0x0003e2000b901d44 */
[----:B------:R-:W-:Y:S02]  /*1eb0*/  @!P1 LEA.HI.X R25, R7, c[0x0][0x16c], R12, 0x1, P2 ;  /* 0x00005b0007199a11 */ /* 0x000fe400010f0c0c */
[----:B------:R-:W-:Y:S01]  /*1ec0*/  SHF.R.S32.HI R7, RZ, 0x4, R14 ;  /* 0x00000004ff077819 */ /* 0x000fe2000001140e */
[----:B------:R3:W-:Y:S01]  /*1ed0*/  @!P6 LDGSTS.E.BYPASS.LTC128B.128 [R215+0x6000], [R26.64] ;  /* 0x060000001ad7efae */ /* 0x0007e2000b901d44 */
[-C--:B------:R-:W-:Y:S02]  /*1ee0*/  ISETP.GE.AND P2, PT, R11, R6.reuse, PT ;  /* 0x000000060b00720c */ /* 0x080fe40003f46270 */
[----:B------:R-:W-:Y:S01]  /*1ef0*/  LEA.HI R12, R7, R7, RZ, 0x1 ;  /* 0x00000007070c7211 */ /* 0x000fe200078f08ff */
[----:B------:R3:W-:Y:S01]  /*1f00*/  @!P6 LDGSTS.E.BYPASS.LTC128B.128 [R215+0x8000], [R26.64+0x80] ;  /* 0x080000801ad7efae */ /* 0x0007e2000b901d44 */
[----:B------:R-:W-:-:S02]  /*1f10*/  ISETP.GE.AND P4, PT, R13, R6, PT ;  /* 0x000000060d00720c */ /* 0x000fc40003f86270 */
[----:B------:R-:W-:Y:S01]  /*1f20*/  LOP3.LUT R12, R12, 0xfffffffe, RZ, 0xc0, !PT ;  /* 0xfffffffe0c0c7812 */ /* 0x000fe200078ec0ff */
[----:B------:R3:W-:Y:S01]  /*1f30*/  @!P6 LDGSTS.E.BYPASS.LTC128B.128 [R215+0xa000], [R26.64+0x100] ;  /* 0x0a0001001ad7efae */ /* 0x0007e2000b901d44 */
[----:B------:R-:W-:-:S03]  /*1f40*/  ISETP.GE.AND P6, PT, R16, R6, PT ;  /* 0x000000061000720c */ /* 0x000fc60003fc6270 */
[----:B------:R4:W-:Y:S02]  /*1f50*/  @!P3 LDGSTS.E.BYPASS.LTC128B.128 [R215+0x6800], [R22.64] ;  /* 0x0680000016d7bfae */ /* 0x0009e4000b901d44 */
[----:B------:R-:W-:Y:S02]  /*1f60*/  @!P2 IMAD R13, R10, 0x30, RZ ;  /* 0x000000300a0da824 */ /* 0x000fe400078e02ff */
[----:B------:R4:W-:Y:S04]  /*1f70*/  @!P3 LDGSTS.E.BYPASS.LTC128B.128 [R215+0x8800], [R22.64+0x80] ;  /* 0x0880008016d7bfae */ /* 0x0009e8000b901d44 */
[----:B------:R4:W-:Y:S01]  /*1f80*/  @!P3 LDGSTS.E.BYPASS.LTC128B.128 [R215+0xa800], [R22.64+0x100] ;  /* 0x0a80010016d7bfae */ /* 0x0009e2000b901d44 */
[----:B------:R-:W-:Y:S02]  /*1f90*/  ISETP.GE.AND P3, PT, R11, R6, PT ;  /* 0x000000060b00720c */ /* 0x000fe40003f66270 */
[----:B------:R-:W-:Y:S01]  /*1fa0*/  IADD3 R6, R7, -R12, RZ ;  /* 0x8000000c07067210 */ /* 0x000fe20007ffe0ff */
[----:B------:R-:W-:Y:S01]  /*1fb0*/  IMAD.SHL.U32 R12, R0, 0x40, RZ ;  /* 0x00000040000c7824 */ /* 0x000fe200078e00ff */
[----:B------:R3:W-:Y:S01]  /*1fc0*/  @!P1 LDGSTS.E.BYPASS.LTC128B.128 [R215+0x7000], [R24.64] ;  /* 0x0700000018d79fae */ /* 0x0007e2000b901d44 */
[----:B------:R-:W-:Y:S01]  /*1fd0*/  IMAD R7, R9, c[0x0][0x1bc], R8 ;  /* 0x00006f0009077a24 */ /* 0x000fe200078e0208 */
[----:B------:R-:W-:Y:S01]  /*1fe0*/  LOP3.LUT R11, R14, 0xfffffff0, RZ, 0xc0, !PT ;  /* 0xfffffff00e0b7812 */ /* 0x000fe200078ec0ff */
[----:B------:R-:W-:Y:S01]  /*1ff0*/  IMAD.SHL.U32 R9, R16, 0x8, RZ ;  /* 0x0000000810097824 */ /* 0x000fe200078e00ff */
[----:B------:R-:W-:Y:S01]  /*2000*/  LOP3.LUT R12, R12, 0x1c0, RZ, 0xc0, !PT ;  /* 0x000001c00c0c7812 */ /* 0x000fe200078ec0ff */
[----:B------:R-:W-:Y:S01]  /*2010*/  @!P2 IMAD.WIDE.U32 R16, R2, 0x30, R134 ;  /* 0x000000300210a825 */ /* 0x000fe200078e0086 */
[----:B------:R3:W-:Y:S02]  /*2020*/  @!P1 LDGSTS.E.BYPASS.LTC128B.128 [R215+0x9000], [R24.64+0x80] ;  /* 0x0900008018d79fae */ /* 0x0007e4000b901d44 */
[----:B------:R-:W-:Y:S01]  /*2030*/  LOP3.LUT R10, R12, 0x8, R9, 0xf8, !PT ;  /* 0x000000080c0a7812 */ /* 0x000fe200078ef809 */
[----:B------:R-:W-:Y:S01]  /*2040*/  IMAD.IADD R11, R4, 0x1, -R11 ;  /* 0x00000001040b7824 */ /* 0x000fe200078e0a0b */
[----:B------:R3:W-:Y:S01]  /*2050*/  @!P1 LDGSTS.E.BYPASS.LTC128B.128 [R215+0xb000], [R24.64+0x100] ;  /* 0x0b00010018d79fae */ /* 0x0007e2000b901d44 */
[----:B------:R-:W-:Y:S01]  /*2060*/  SHF.R.U32.HI R9, RZ, 0x3, R12 ;  /* 0x00000003ff097819 */ /* 0x000fe2000001160c */
[----:B------:R-:W-:Y:S01]  /*2070*/  IMAD.IADD R19, R19, 0x1, R7 ;  /* 0x0000000113137824 */ /* 0x000fe200078e0207 */
[----:B------:R-:W-:-:S02]  /*2080*/  @!P2 IADD3 R12, R17, R13, RZ ;  /* 0x0000000d110ca210 */ /* 0x000fc40007ffe0ff */
[C---:B-1----:R-:W-:Y:S02]  /*2090*/  @!P2 LEA R20, P1, R16.reuse, c[0x0][0x168], 0x1 ;  /* 0x00005a001014aa11 */ /* 0x042fe400078208ff */
[----:B------:R-:W-:Y:S02]  /*20a0*/  SHF.R.S32.HI R8, RZ, 0x1f, R11 ;  /* 0x0000001fff087819 */ /* 0x000fe4000001140b */
[----:B------:R-:W-:Y:S02]  /*20b0*/  @!P2 LEA.HI.X R21, R16, c[0x0][0x16c], R12, 0x1, P1 ;  /* 0x00005b001015aa11 */ /* 0x000fe400008f0c0c */
[----:B------:R-:W-:Y:S02]  /*20c0*/  LEA.HI R8, R8, R11, RZ, 0x3 ;  /* 0x0000000b08087211 */ /* 0x000fe400078f18ff */
[----:B------:R-:W-:Y:S01]  /*20d0*/  LOP3.LUT R9, R10, R9, RZ, 0x3c, !PT ;  /* 0x000000090a097212 */ /* 0x000fe200078e3cff */
[----:B------:R4:W-:Y:S01]  /*20e0*/  @!P2 LDGSTS.E.BYPASS.LTC128B.128 [R215+0x7800], [R20.64] ;  /* 0x0780000014d7afae */ /* 0x0009e2000b901d44 */
[C---:B------:R-:W-:Y:S01]  /*20f0*/  LOP3.LUT R14, R8.reuse, 0xfffffff8, RZ, 0xc0, !PT ;  /* 0xfffffff8080e7812 */ /* 0x040fe200078ec0ff */
[----:B------:R-:W-:-:S02]  /*2100*/  IMAD.SHL.U32 R93, R8, 0x40, RZ ;  /* 0x00000040085d7824 */ /* 0x000fc400078e00ff */
[----:B------:R4:W-:Y:S01]  /*2110*/  @!P2 LDGSTS.E.BYPASS.LTC128B.128 [R215+0x9800], [R20.64+0x80] ;  /* 0x0980008014d7afae */ /* 0x0009e2000b901d44 */
[----:B------:R-:W-:Y:S02]  /*2120*/  IMAD R205, R6, 0x200, R9 ;  /* 0x0000020006cd7824 */ /* 0x000fe400078e0209 */
[----:B------:R-:W-:Y:S01]  /*2130*/  IMAD.IADD R7, R11, 0x1, -R14 ;  /* 0x000000010b077824 */ /* 0x000fe200078e0a0e */
[----:B------:R4:W-:Y:S01]  /*2140*/  @!P2 LDGSTS.E.BYPASS.LTC128B.128 [R215+0xb800], [R20.64+0x100] ;  /* 0x0b80010014d7afae */ /* 0x0009e2000b901d44 */
[C---:B------:R-:W-:Y:S01]  /*2150*/  IMAD R11, R146.reuse, c[0x0][0x1a4], R5 ;  /* 0x00006900920b7a24 */ /* 0x040fe200078e0205 */
[----:B------:R-:W-:Y:S01]  /*2160*/  LOP3.LUT R93, R93, 0xfffffe00, RZ, 0xc0, !PT ;  /* 0xfffffe005d5d7812 */ /* 0x000fe200078ec0ff */
[----:B------:R-:W-:Y:S01]  /*2170*/  IMAD.WIDE.U32 R146, R146, c[0x0][0x1a0], R18 ;  /* 0x0000680092927a25 */ /* 0x000fe200078e0012 */
[----:B------:R-:W0:Y:S03]  /*2180*/  LDGDEPBAR ;  /* 0x00000000000079af */ /* 0x000e260000000000 */
[----:B------:R-:W-:Y:S01]  /*2190*/  IMAD.SHL.U32 R5, R7, 0x40, RZ ;  /* 0x0000004007057824 */ /* 0x000fe200078e00ff */
[----:B------:R-:W-:Y:S01]  /*21a0*/  LEA R210, P1, R146, c[0x0][0x170], 0x1 ;  /* 0x00005c0092d27a11 */ /* 0x000fe200078208ff */
[----:B------:R-:W-:Y:S01]  /*21b0*/  IMAD.IADD R144, R147, 0x1, R11 ;  /* 0x0000000193907824 */ /* 0x000fe200078e020b */
[----:B------:R-:W-:Y:S01]  /*21c0*/  @!P4 MOV R11, c[0x0][0x1a0] ;  /* 0x00006800000bca02 */ /* 0x000fe20000000f00 */
[----:B------:R-:W-:Y:S01]  /*21d0*/  IMAD.SHL.U32 R9, R6, 0x8, RZ ;  /* 0x0000000806097824 */ /* 0x000fe200078e00ff */
[----:B------:R-:W-:Y:S01]  /*21e0*/  LOP3.LUT R6, R5, 0x1c0, RZ, 0xc0, !PT ;  /* 0x000001c005067812 */ /* 0x000fe200078ec0ff */
[----:B------:R-:W-:Y:S01]  /*21f0*/  @!P3 IMAD.MOV.U32 R18, RZ, RZ, c[0x0][0x1a0] ;  /* 0x00006800ff12b624 */ /* 0x000fe200078e00ff */
[----:B------:R-:W-:Y:S01]  /*2200*/  MOV R5, 0x20 ;  /* 0x0000002000057802 */ /* 0x000fe20000000f00 */
[----:B------:R-:W-:Y:S01]  /*2210*/  @!P4 IMAD.MOV.U32 R10, RZ, RZ, c[0x0][0x1a4] ;  /* 0x00006900ff0ac624 */ /* 0x000fe200078e00ff */
[----:B------:R-:W-:Y:S01]  /*2220*/  LEA.HI.X R209, R146, c[0x0][0x174], R144, 0x1, P1 ;  /* 0x00005d0092d17a11 */ /* 0x000fe200008f0c90 */
[----:B------:R-:W-:Y:S01]  /*2230*/  IMAD.SHL.U32 R205, R205, 0x2, RZ ;  /* 0x00000002cdcd7824 */ /* 0x000fe200078e00ff */
[----:B------:R-:W-:Y:S01]  /*2240*/  LOP3.LUT R9, R6, 0x8, R9, 0xf8, !PT ;  /* 0x0000000806097812 */ /* 0x000fe200078ef809 */
[----:B------:R-:W-:Y:S01]  /*2250*/  IMAD.WIDE.U32 R14, R5, c[0x0][0x1a0], RZ ;  /* 0x00006800050e7a25 */ /* 0x000fe200078e00ff */
[----:B------:R-:W-:-:S02]  /*2260*/  SHF.R.U32.HI R6, RZ, 0x3, R6 ;  /* 0x00000003ff067819 */ /* 0x000fc40000011606 */
[----:B------:R-:W-:Y:S01]  /*2270*/  IADD3 R203, R205, 0x6020, RZ ;  /* 0x00006020cdcb7810 */ /* 0x000fe20007ffe0ff */
[----:B------:R-:W-:Y:S01]  /*2280*/  @!P3 IMAD.MOV.U32 R211, RZ, RZ, R209 ;  /* 0x000000ffffd3b224 */ /* 0x000fe200078e00d1 */
[----:B------:R-:W-:Y:S01]  /*2290*/  @!P5 IADD3 R16, P2, R210, R14, RZ ;  /* 0x0000000ed210d210 */ /* 0x000fe20007f5e0ff */
[----:B------:R-:W-:Y:S01]  /*22a0*/  IMAD R12, R5, c[0x0][0x1a4], RZ ;  /* 0x00006900050c7a24 */ /* 0x000fe200078e02ff */
[----:B------:R-:W-:Y:S01]  /*22b0*/  @!P4 LEA R14, P1, R11, R210, 0x6 ;  /* 0x000000d20b0ec211 */ /* 0x000fe200078230ff */
[----:B------:R-:W-:Y:S01]  /*22c0*/  @!P3 IMAD.WIDE.U32 R18, R18, 0x60, R210 ;  /* 0x000000601212b825 */ /* 0x000fe200078e00d2 */
[----:B------:R-:W-:-:S04]  /*22d0*/  DEPBAR.LE SB0, 0x0 ;  /* 0x000080000000791a */ /* 0x000fc80000000000 */
[----:B------:R-:W-:Y:S01]  /*22e0*/  BAR.SYNC.DEFER_BLOCKING 0x0 ;  /* 0x0000000000007b1d */ /* 0x000fe20000010000 */
[----:B------:R-:W-:Y:S01]  /*22f0*/  @!P6 MOV R211, R209 ;  /* 0x000000d100d3e202 */ /* 0x000fe20000000f00 */
[----:B------:R-:W-:Y:S01]  /*2300*/  @!P3 IMAD.MOV.U32 R8, RZ, RZ, R18 ;  /* 0x000000ffff08b224 */ /* 0x000fe200078e0012 */
[----:B------:R-:W-:Y:S01]  /*2310*/  LOP3.LUT R6, R9, R6, RZ, 0x3c, !PT ;  /* 0x0000000609067212 */ /* 0x000fe200078e3cff */
[----:B------:R-:W-:Y:S01]  /*2320*/  @!P3 IMAD.MOV.U32 R9, RZ, RZ, c[0x0][0x1a4] ;  /* 0x00006900ff09b624 */ /* 0x000fe200078e00ff */
[----:B------:R-:W-:Y:S02]  /*2330*/  @!P5 IADD3.X R17, R209, R15, R12, P2, !PT ;  /* 0x0000000fd111d210 */ /* 0x000fe400017fe40c */
[----:B------:R-:W-:Y:S01]  /*2340*/  @!P4 LEA.HI.X R15, R11, R209, R10, 0x6, P1 ;  /* 0x000000d10b0fc211 */ /* 0x000fe200008f340a */
[----:B------:R-:W-:Y:S01]  /*2350*/  IMAD R11, R94, 0x400, R93 ;  /* 0x000004005e0b7824 */ /* 0x000fe200078e025d */
[----:B------:R-:W-:Y:S01]  /*2360*/  R2P PR, R7, 0x6 ;  /* 0x0000000607007804 */ /* 0x000fe20000000000 */
[----:B------:R-:W-:Y:S01]  /*2370*/  @!P3 IMAD R9, R9, 0x60, RZ ;  /* 0x000000600909b824 */ /* 0x000fe200078e02ff */
[----:B------:R-:W-:Y:S01]  /*2380*/  MOV R7, 0x10 ;  /* 0x0000001000077802 */ /* 0x000fe20000000f00 */
[C---:B------:R-:W-:Y:S01]  /*2390*/  IMAD.IADD R206, R6.reuse, 0x1, R11 ;  /* 0x0000000106ce7824 */ /* 0x040fe200078e020b */
[----:B------:R-:W-:Y:S01]  /*23a0*/  LOP3.LUT R200, R6, R93, RZ, 0xfc, !PT ;  /* 0x0000005d06c87212 */ /* 0x000fe200078efcff */
[----:B------:R-:W-:Y:S01]  /*23b0*/  @!P3 IMAD.IADD R9, R19, 0x1, R9 ;  /* 0x000000011309b824 */ /* 0x000fe200078e0209 */
[----:B------:R-:W-:Y:S01]  /*23c0*/  SEL R5, R5, 0xffffffe0, !P2 ;  /* 0xffffffe005057807 */ /* 0x000fe20005000000 */
[----:B------:R-:W-:Y:S01]  /*23d0*/  IMAD.SHL.U32 R206, R206, 0x2, RZ ;  /* 0x00000002cece7824 */ /* 0x000fe200078e00ff */
[----:B------:R-:W-:Y:S01]  /*23e0*/  SEL R7, R7, 0xfffffff0, !P1 ;  /* 0xfffffff007077807 */ /* 0x000fe20004800000 */
[----:B------:R-:W-:Y:S01]  /*23f0*/  IMAD R94, R94, 0x10, R97 ;  /* 0x000000105e5e7824 */ /* 0x000fe200078e0261 */
[----:B------:R-:W-:Y:S01]  /*2400*/  R2P PR, R0, 0x6 ;  /* 0x0000000600007804 */ /* 0x000fe20000000000 */
[--C-:B------:R-:W-:Y:S01]  /*2410*/  IMAD R202, R5, 0x2, R206.reuse ;  /* 0x0000000205ca7824 */ /* 0x100fe200078e02ce */
[----:B------:R-:W-:Y:S01]  /*2420*/  IADD3 R0, R205, 0x6000, RZ ;  /* 0x00006000cd007810 */ /* 0x000fe20007ffe0ff */
[----:B------:R-:W-:Y:S01]  /*2430*/  IMAD R204, R7, 0x2, R206 ;  /* 0x0000000207cc7824 */ /* 0x000fe200078e02ce */
[----:B------:R-:W-:Y:S04]  /*2440*/  @P6 STS.128 [R215+0xc000], RZ ;  /* 0x00c000ffd7006388 */ /* 0x000fe80000000c00 */
[----:B------:R-:W-:Y:S01]  /*2450*/  LEA R201, R5, R204, 0x1 ;  /* 0x000000cc05c97211 */ /* 0x000fe200078e08ff */
[----:B------:R-:W-:Y:S04]  /*2460*/  @P6 STS.128 [R215+0xe000], RZ ;  /* 0x00e000ffd7006388 */ /* 0x000fe80000000c00 */
[----:B------:R-:W-:Y:S01]  /*2470*/  @P6 STS.128 [R215+0x10000], RZ ;  /* 0x010000ffd7006388 */ /* 0x000fe20000000c00 */
[----:B------:R-:W-:Y:S01]  /*2480*/  @P1 IADD3 R203, R0, -0x20, RZ ;  /* 0xffffffe000cb1810 */ /* 0x000fe20007ffe0ff */
[----:B------:R-:W-:-:S02]  /*2490*/  IMAD.MOV.U32 R0, RZ, RZ, 0x40 ;  /* 0x00000040ff007424 */ /* 0x000fc400078e00ff */
[----:B------:R-:W-:Y:S01]  /*24a0*/  @!PT LDS RZ, [RZ] ;  /* 0x00000000fffff984 */ /* 0x000fe20000000800 */
[----:B------:R-:W-:Y:S01]  /*24b0*/  @!PT LDS RZ, [RZ] ;  /* 0x00000000fffff984 */ /* 0x000fe20000000800 */
[----:B------:R-:W-:Y:S01]  /*24c0*/  @!PT LDS RZ, [RZ] ;  /* 0x00000000fffff984 */ /* 0x000fe20000000800 */
[----:B------:R1:W-:Y:S01]  /*24d0*/  @!P6 LDGSTS.E.BYPASS.LTC128B.128 [R215+0xc000], [R210.64] ;  /* 0x0c000000d2d7efae */ /* 0x0003e2000b901d44 */
[----:B------:R-:W-:Y:S02]  /*24e0*/  IADD3 R195, R203, 0x800, RZ ;  /* 0x00000800cbc37810 */ /* 0x000fe40007ffe0ff */
[----:B------:R-:W-:Y:S01]  /*24f0*/  SEL R0, R0, 0xffffffc0, !P2 ;  /* 0xffffffc000007807 */ /* 0x000fe20005000000 */
[----:B------:R1:W-:Y:S01]  /*2500*/  @!P6 LDGSTS.E.BYPASS.LTC128B.128 [R215+0xe000], [R210.64+0x80] ;  /* 0x0e000080d2d7efae */ /* 0x0003e2000b901d44 */
[----:B------:R-:W-:Y:S02]  /*2510*/  ISETP.GT.AND P2, PT, R213, R208, PT ;  /* 0x000000d0d500720c */ /* 0x000fe40003f44270 */
[----:B------:R-:W-:Y:S01]  /*2520*/  IADD3 R194, R203, 0x1000, RZ ;  /* 0x00001000cbc27810 */ /* 0x000fe20007ffe0ff */
[----:B------:R1:W-:Y:S01]  /*2530*/  @!P6 LDGSTS.E.BYPASS.LTC128B.128 [R215+0x10000], [R210.64+0x100] ;  /* 0x10000100d2d7efae */ /* 0x0003e2000b901d44 */
[----:B------:R-:W-:Y:S01]  /*2540*/  IMAD.IADD R199, R205, 0x1, R0 ;  /* 0x00000001cdc77824 */ /* 0x000fe200078e0200 */
[C---:B------:R-:W-:Y:S01]  /*2550*/  IADD3 R193, R203.reuse, 0x1800, RZ ;  /* 0x00001800cbc17810 */ /* 0x040fe20007ffe0ff */
[----:B------:R-:W-:Y:S01]  /*2560*/  IMAD.IADD R192, R0, 0x1, R203 ;  /* 0x0000000100c07824 */ /* 0x000fe200078e02cb */
[----:B------:R-:W-:Y:S01]  /*2570*/  @P5 STS.128 [R215+0xc800], RZ ;  /* 0x00c800ffd7005388 */ /* 0x000fe20000000c00 */
[----:B------:R-:W-:Y:S01]  /*2580*/  IMAD.IADD R0, R4, 0x1, -R95 ;  /* 0x0000000104007824 */ /* 0x000fe200078e0a5f */
[----:B------:R-:W-:-:S02]  /*2590*/  IADD3 R191, R203, 0x2000, RZ ;  /* 0x00002000cbbf7810 */ /* 0x000fc40007ffe0ff */
[----:B------:R-:W-:Y:S01]  /*25a0*/  @P5 STS.128 [R215+0xe800], RZ ;  /* 0x00e800ffd7005388 */ /* 0x000fe20000000c00 */
[C---:B------:R-:W-:Y:S02]  /*25b0*/  IADD3 R190, R203.reuse, 0x2800, RZ ;  /* 0x00002800cbbe7810 */ /* 0x040fe40007ffe0ff */
[C---:B------:R-:W-:Y:S01]  /*25c0*/  @!P2 LEA R218, P1, R134.reuse, c[0x0][0x168], 0x1 ;  /* 0x00005a0086daaa11 */ /* 0x040fe200078208ff */
[----:B------:R-:W-:Y:S01]  /*25d0*/  @P5 STS.128 [R215+0x10800], RZ ;  /* 0x010800ffd7005388 */ /* 0x000fe20000000c00 */
[C---:B------:R-:W-:Y:S02]  /*25e0*/  IADD3 R189, R203.reuse, 0x3000, RZ ;  /* 0x00003000cbbd7810 */ /* 0x040fe40007ffe0ff */
[----:B------:R-:W-:Y:S01]  /*25f0*/  @!P2 LEA.HI.X R219, R134, c[0x0][0x16c], R135, 0x1, P1 ;  /* 0x00005b0086dbaa11 */ /* 0x000fe200008f0c87 */
        /* <DEDUP_REMOVED lines=29> */
[----:B------:R-:W-:Y:S04]  /*27d0*/  LDSM.16.M88.4 R56, [R206] ;  /* 0x00000000ce38783b */ /* 0x000fe80000000200 */
[----:B-1----:R-:W4:Y:S04]  /*27e0*/  LDSM.16.M88.4 R16, [R205+0x6000] ;  /* 0x00600000cd10783b */ /* 0x002f280000000200 */
[----:B------:R-:W1:Y:S04]  /*27f0*/  LDSM.16.M88.4 R44, [R205+0x6800] ;  /* 0x00680000cd2c783b */ /* 0x000e680000000200 */
[----:B------:R-:W1:Y:S04]  /*2800*/  LDSM.16.M88.4 R64, [R205+0x7000] ;  /* 0x00700000cd40783b */ /* 0x000e680000000200 */
[----:B------:R-:W-:Y:S04]  /*2810*/  LDSM.16.M88.4 R36, [R204] ;  /* 0x00000000cc24783b */ /* 0x000fe80000000200 */
[----:B------:R-:W1:Y:S04]  /*2820*/  LDSM.16.M88.4 R52, [R203] ;  /* 0x00000000cb34783b */ /* 0x000e680000000200 */
[----:B------:R-:W1:Y:S04]  /*2830*/  LDSM.16.M88.4 R72, [R205+0x7800] ;  /* 0x00780000cd48783b */ /* 0x000e680000000200 */
[----:B------:R-:W1:Y:S04]  /*2840*/  LDSM.16.M88.4 R12, [R203+0x800] ;  /* 0x00080000cb0c783b */ /* 0x000e680000000200 */
[----:B------:R-:W1:Y:S04]  /*2850*/  LDSM.16.M88.4 R48, [R203+0x1000] ;  /* 0x00100000cb30783b */ /* 0x000e680000000200 */
[----:B--2---:R-:W-:Y:S04]  /*2860*/  LDSM.16.M88.4 R8, [R202] ;  /* 0x00000000ca08783b */ /* 0x004fe80000000200 */
[----:B---3--:R-:W2:Y:S01]  /*2870*/  LDSM.16.M88.4 R24, [R199+0x6000] ;  /* 0x00600000c718783b */ /* 0x008ea20000000200 */
[C---:B----4-:R-:W-:Y:S03]  /*2880*/  HMMA.16816.F32.BF16 R20, R56.reuse, R16, RZ ;  /* 0x000000103814723c */ /* 0x050fe600000418ff */
[----:B------:R-:W3:Y:S04]  /*2890*/  LDSM.16.M88.4 R40, [R203+0x1800] ;  /* 0x00180000cb28783b */ /* 0x000ee80000000200 */
[----:B------:R-:W4:Y:S01]  /*28a0*/  LDSM.16.M88.4 R28, [R199+0x6800] ;  /* 0x00680000c71c783b */ /* 0x000f220000000200 */
[C---:B------:R-:W-:Y:S03]  /*28b0*/  HMMA.16816.F32.BF16 R16, R56.reuse, R18, RZ ;  /* 0x000000123810723c */ /* 0x040fe600000418ff */
[----:B------:R-:W-:Y:S04]  /*28c0*/  LDSM.16.M88.4 R76, [R203+0x2000] ;  /* 0x00200000cb4c783b */ /* 0x000fe80000000200 */
[----:B------:R-:W-:Y:S01]  /*28d0*/  LDSM.16.M88.4 R80, [R201+0x2000] ;  /* 0x00200000c950783b */ /* 0x000fe20000000200 */
[C---:B-1----:R-:W-:Y:S03]  /*28e0*/  HMMA.16816.F32.BF16 R32, R56.reuse, R44, RZ ;  /* 0x0000002c3820723c */ /* 0x042fe600000418ff */
[----:B------:R-:W-:Y:S04]  /*28f0*/  LDSM.16.M88.4 R88, [R192+0x2800] ;  /* 0x00280000c058783b */ /* 0x000fe80000000200 */
[----:B------:R-:W-:Y:S01]  /*2900*/  LDSM.16.M88.4 R84, [R205+0xa800] ;  /* 0x00a80000cd54783b */ /* 0x000fe20000000200 */
[C---:B------:R-:W-:Y:S03]  /*2910*/  HMMA.16816.F32.BF16 R44, R56.reuse, R46, RZ ;  /* 0x0000002e382c723c */ /* 0x040fe600000418ff */
[----:B------:R-:W0:Y:S05]  /*2920*/  LDGDEPBAR ;  /* 0x00000000000079af */ /* 0x000e2a0000000000 */
[C---:B------:R-:W-:Y:S08]  /*2930*/  HMMA.16816.F32.BF16 R68, R56.reuse, R64, RZ ;  /* 0x000000403844723c */ /* 0x040ff000000418ff */
[----:B------:R-:W-:Y:S08]  /*2940*/  HMMA.16816.F32.BF16 R64, R56, R66, RZ ;  /* 0x000000423840723c */ /* 0x000ff000000418ff */
[C---:B------:R-:W-:Y:S08]  /*2950*/  HMMA.16816.F32.BF16 R20, R36.reuse, R52, R20 ;  /* 0x000000342414723c */ /* 0x040ff00000041814 */
[----:B------:R-:W-:Y:S01]  /*2960*/  HMMA.16816.F32.BF16 R16, R36, R54, R16 ;  /* 0x000000362410723c */ /* 0x000fe20000041810 */
[----:B------:R-:W-:Y:S07]  /*2970*/  LDSM.16.M88.4 R52, [R192+0x800] ;  /* 0x00080000c034783b */ /* 0x000fee0000000200 */
[C---:B------:R-:W-:Y:S08]  /*2980*/  HMMA.16816.F32.BF16 R60, R56.reuse, R72, RZ ;  /* 0x00000048383c723c */ /* 0x040ff000000418ff */
[----:B------:R-:W-:Y:S01]  /*2990*/  HMMA.16816.F32.BF16 R56, R56, R74, RZ ;  /* 0x0000004a3838723c */ /* 0x000fe200000418ff */
[----:B------:R-:W-:Y:S07]  /*29a0*/  LDSM.16.M88.4 R72, [R192] ;  /* 0x00000000c048783b */ /* 0x000fee0000000200 */
[C---:B------:R-:W-:Y:S08]  /*29b0*/  HMMA.16816.F32.BF16 R32, R36.reuse, R12, R32 ;  /* 0x0000000c2420723c */ /* 0x040ff00000041820 */
[C---:B------:R-:W-:Y:S01]  /*29c0*/  HMMA.16816.F32.BF16 R44, R36.reuse, R14, R44 ;  /* 0x0000000e242c723c */ /* 0x040fe2000004182c */
[----:B------:R-:W1:Y:S07]  /*29d0*/  LDSM.16.M88.4 R12, [R199+0x7000] ;  /* 0x00700000c70c783b */ /* 0x000e6e0000000200 */
[C---:B------:R-:W-:Y:S08]  /*29e0*/  HMMA.16816.F32.BF16 R68, R36.reuse, R48, R68 ;  /* 0x000000302444723c */ /* 0x040ff00000041844 */
[----:B------:R-:W-:Y:S01]  /*29f0*/  HMMA.16816.F32.BF16 R64, R36, R50, R64 ;  /* 0x000000322440723c */ /* 0x000fe20000041840 */
[----:B------:R-:W1:Y:S07]  /*2a00*/  LDSM.16.M88.4 R48, [R199+0x7800] ;  /* 0x00780000c730783b */ /* 0x000e6e0000000200 */
[C---:B--2---:R-:W-:Y:S08]  /*2a10*/  HMMA.16816.F32.BF16 R20, R8.reuse, R24, R20 ;  /* 0x000000180814723c */ /* 0x044ff00000041814 */
[----:B------:R-:W-:Y:S01]  /*2a20*/  HMMA.16816.F32.BF16 R16, R8, R26, R16 ;  /* 0x0000001a0810723c */ /* 0x000fe20000041810 */
[----:B------:R-:W2:Y:S07]  /*2a30*/  LDSM.16.M88.4 R24, [R201] ;  /* 0x00000000c918783b */ /* 0x000eae0000000200 */
[C---:B---3--:R-:W-:Y:S08]  /*2a40*/  HMMA.16816.F32.BF16 R60, R36.reuse, R40, R60 ;  /* 0x00000028243c723c */ /* 0x048ff0000004183c */
[----:B------:R-:W-:Y:S01]  /*2a50*/  HMMA.16816.F32.BF16 R56, R36, R42, R56 ;  /* 0x0000002a2438723c */ /* 0x000fe20000041838 */
[----:B------:R-:W3:Y:S04]  /*2a60*/  LDSM.16.M88.4 R40, [R192+0x1000] ;  /* 0x00100000c028783b */ /* 0x000ee80000000200 */
[----:B------:R-:W-:Y:S03]  /*2a70*/  LDSM.16.M88.4 R36, [R206+0x2000] ;  /* 0x00200000ce24783b */ /* 0x000fe60000000200 */
        /* <DEDUP_REMOVED lines=9> */
[----:B------:R-:W-:Y:S03]  /*2b10*/  LDSM.16.M88.4 R48, [R205+0x9000] ;  /* 0x00900000cd30783b */ /* 0x000fe60000000200 */
[C---:B--2---:R-:W-:Y:S08]  /*2b20*/  HMMA.16816.F32.BF16 R20, R24.reuse, R72, R20 ;  /* 0x000000481814723c */ /* 0x044ff00000041814 */
[C---:B------:R-:W-:Y:S01]  /*2b30*/  HMMA.16816.F32.BF16 R16, R24.reuse, R74, R16 ;  /* 0x0000004a1810723c */ /* 0x040fe20000041810 */
[----:B------:R-:W-:Y:S07]  /*2b40*/  LDSM.16.M88.4 R72, [R192+0x2000] ;  /* 0x00200000c048783b */ /* 0x000fee0000000200 */
[C---:B------:R-:W-:Y:S08]  /*2b50*/  HMMA.16816.F32.BF16 R32, R24.reuse, R52, R32 ;  /* 0x000000341820723c */ /* 0x040ff00000041820 */
[C---:B------:R-:W-:Y:S01]  /*2b60*/  HMMA.16816.F32.BF16 R44, R24.reuse, R54, R44 ;  /* 0x00000036182c723c */ /* 0x040fe2000004182c */
[----:B------:R-:W-:Y:S07]  /*2b70*/  LDSM.16.M88.4 R52, [R205+0x9800] ;  /* 0x00980000cd34783b */ /* 0x000fee0000000200 */
[C---:B---3--:R-:W-:Y:S08]  /*2b80*/  HMMA.16816.F32.BF16 R68, R24.reuse, R40, R68 ;  /* 0x000000281844723c */ /* 0x048ff00000041844 */
[----:B------:R-:W-:Y:S01]  /*2b90*/  HMMA.16816.F32.BF16 R64, R24, R42, R64 ;  /* 0x0000002a1840723c */ /* 0x000fe20000041840 */
[----:B------:R-:W2:Y:S07]  /*2ba0*/  LDSM.16.M88.4 R40, [R204+0x2000] ;  /* 0x00200000cc28783b */ /* 0x000eae0000000200 */
[C---:B-1----:R-:W-:Y:S08]  /*2bb0*/  HMMA.16816.F32.BF16 R20, R36.reuse, R12, R20 ;  /* 0x0000000c2414723c */ /* 0x042ff00000041814 */
[C---:B------:R-:W-:Y:S01]  /*2bc0*/  HMMA.16816.F32.BF16 R16, R36.reuse, R14, R16 ;  /* 0x0000000e2410723c */ /* 0x040fe20000041810 */
[----:B------:R-:W-:Y:S07]  /*2bd0*/  LDSM.16.M88.4 R12, [R199+0x8000] ;  /* 0x00800000c70c783b */ /* 0x000fee0000000200 */
[C---:B----4-:R-:W-:Y:S08]  /*2be0*/  HMMA.16816.F32.BF16 R32, R36.reuse, R8, R32 ;  /* 0x000000082420723c */ /* 0x050ff00000041820 */
[----:B------:R-:W-:Y:S01]  /*2bf0*/  HMMA.16816.F32.BF16 R44, R36, R10, R44 ;  /* 0x0000000a242c723c */ /* 0x000fe2000004182c */
[----:B------:R-:W1:Y:S07]  /*2c00*/  LDSM.16.M88.4 R8, [R202+0x2000] ;  /* 0x00200000ca08783b */ /* 0x000e6e0000000200 */
[C---:B------:R-:W-:Y:S08]  /*2c10*/  HMMA.16816.F32.BF16 R60, R24.reuse, R28, R60 ;  /* 0x0000001c183c723c */ /* 0x040ff0000004183c */
[----:B------:R-:W-:Y:S01]  /*2c20*/  HMMA.16816.F32.BF16 R56, R24, R30, R56 ;  /* 0x0000001e1838723c */ /* 0x000fe20000041838 */
[----:B------:R-:W3:Y:S04]  /*2c30*/  LDSM.16.M88.4 R28, [R203+0x2800] ;  /* 0x00280000cb1c783b */ /* 0x000ee80000000200 */
[----:B------:R-:W4:Y:S03]  /*2c40*/  LDSM.16.M88.4 R24, [R203+0x3000] ;  /* 0x00300000cb18783b */ /* 0x000f260000000200 */
[C---:B--2---:R-:W-:Y:S08]  /*2c50*/  HMMA.16816.F32.BF16 R20, R40.reuse, R76, R20 ;  /* 0x0000004c2814723c */ /* 0x044ff00000041814 */
[----:B------:R-:W-:Y:S01]  /*2c60*/  HMMA.16816.F32.BF16 R16, R40, R78, R16 ;  /* 0x0000004e2810723c */ /* 0x000fe20000041810 */
[----:B------:R-:W-:Y:S07]  /*2c70*/  LDSM.16.M88.4 R76, [R192+0x3000] ;  /* 0x00300000c04c783b */ /* 0x000fee0000000200 */
[C---:B------:R-:W-:Y:S08]  /*2c80*/  HMMA.16816.F32.BF16 R68, R36.reuse, R48, R68 ;  /* 0x000000302444723c */ /* 0x040ff00000041844 */
[----:B------:R-:W-:Y:S01]  /*2c90*/  HMMA.16816.F32.BF16 R64, R36, R50, R64 ;  /* 0x000000322440723c */ /* 0x000fe20000041840 */
[----:B------:R-:W2:Y:S07]  /*2ca0*/  LDSM.16.M88.4 R48, [R203+0x3800] ;  /* 0x00380000cb30783b */ /* 0x000eae0000000200 */
        /* <DEDUP_REMOVED lines=16> */
[C---:B--2---:R-:W-:Y:S08]  /*2db0*/  HMMA.16816.F32.BF16 R60, R40.reuse, R48, R60 ;  /* 0x00000030283c723c */ /* 0x044ff0000004183c */
[----:B------:R-:W-:Y:S01]  /*2dc0*/  HMMA.16816.F32.BF16 R56, R40, R50, R56 ;  /* 0x000000322838723c */ /* 0x000fe20000041838 */
[----:B------:R-:W-:Y:S04]  /*2dd0*/  LDSM.16.M88.4 R40, [R204+0x4000] ;  /* 0x00400000cc28783b */ /* 0x000fe80000000200 */
[----:B------:R-:W2:Y:S03]  /*2de0*/  LDSM.16.M88.4 R48, [R203+0x4000] ;  /* 0x00400000cb30783b */ /* 0x000ea60000000200 */
[C---:B-1----:R-:W-:Y:S08]  /*2df0*/  HMMA.16816.F32.BF16 R20, R52.reuse, R36, R20 ;  /* 0x000000243414723c */ /* 0x042ff00000041814 */
[----:B------:R-:W-:Y:S01]  /*2e00*/  HMMA.16816.F32.BF16 R16, R52, R38, R16 ;  /* 0x000000263410723c */ /* 0x000fe20000041810 */
[----:B------:R-:W-:Y:S07]  /*2e10*/  LDSM.16.M88.4 R36, [R203+0x4800] ;  /* 0x00480000cb24783b */ /* 0x000fee0000000200 */
[C---:B---3--:R-:W-:Y:S08]  /*2e20*/  HMMA.16816.F32.BF16 R32, R8.reuse, R28, R32 ;  /* 0x0000001c0820723c */ /* 0x048ff00000041820 */
[C---:B------:R-:W-:Y:S01]  /*2e30*/  HMMA.16816.F32.BF16 R44, R8.reuse, R30, R44 ;  /* 0x0000001e082c723c */ /* 0x040fe2000004182c */
[----:B------:R-:W-:Y:S07]  /*2e40*/  LDSM.16.M88.4 R28, [R202+0x4000] ;  /* 0x00400000ca1c783b */ /* 0x000fee0000000200 */
[C---:B----4-:R-:W-:Y:S08]  /*2e50*/  HMMA.16816.F32.BF16 R68, R8.reuse, R24, R68 ;  /* 0x000000180844723c */ /* 0x050ff00000041844 */
[----:B------:R-:W-:Y:S01]  /*2e60*/  HMMA.16816.F32.BF16 R64, R8, R26, R64 ;  /* 0x0000001a0840723c */ /* 0x000fe20000041840 */
[----:B------:R-:W1:Y:S07]  /*2e70*/  LDSM.16.M88.4 R24, [R199+0xa000] ;  /* 0x00a00000c718783b */ /* 0x000e6e0000000200 */
[C---:B--2---:R-:W-:Y:S08]  /*2e80*/  HMMA.16816.F32.BF16 R20, R40.reuse, R48, R20 ;  /* 0x000000302814723c */ /* 0x044ff00000041814 */
        /* <DEDUP_REMOVED lines=21> */
[----:B------:R-:W-:-:S02]  /*2fe0*/  FMUL.FTZ R48, R20, c[0x0][0x2ec] ;  /* 0x0000bb0014307a20 */ /* 0x000fc40000410000 */
[----:B------:R-:W-:-:S04]  /*2ff0*/  FMUL.FTZ R49, R21, c[0x0][0x2ec] ;  /* 0x0000bb0015317a20 */ /* 0x000fc80000410000 */
[----:B------:R-:W2:Y:S01]  /*3000*/  MUFU.TANH R48, R48 ;  /* 0x0000003000307308 */ /* 0x000ea20000002400 */
[----:B-1----:R-:W-:Y:S07]  /*3010*/  HMMA.16816.F32.BF16 R88, R40, R24, R88 ;  /* 0x000000182858723c */ /* 0x002fee0000041858 */
[----:B------:R-:W-:Y:S01]  /*3020*/  FMUL.FTZ R24, R22, c[0x0][0x2ec] ;  /* 0x0000bb0016187a20 */ /* 0x000fe20000410000 */
[----:B------:R-:W-:Y:S01]  /*3030*/  HMMA.16816.F32.BF16 R16, R12, R10, R16 ;  /* 0x0000000a0c10723c */ /* 0x000fe20000041810 */
[----:B------:R-:W-:Y:S01]  /*3040*/  FMUL.FTZ R25, R23, c[0x0][0x2ec] ;  /* 0x0000bb0017197a20 */ /* 0x000fe20000410000 */
[----:B------:R-:W-:Y:S01]  /*3050*/  LDSM.16.M88.4 R8, [R199+0xb000] ;  /* 0x00b00000c708783b */ /* 0x000fe20000000200 */
[----:B------:R-:W1:Y:S03]  /*3060*/  MUFU.TANH R49, R49 ;  /* 0x0000003100317308 */ /* 0x000e660000002400 */
[----:B------:R-:W3:Y:S02]  /*3070*/  LDSM.16.M88.4 R20, [R203+0x5800] ;  /* 0x00580000cb14783b */ /* 0x000ee40000000200 */
[C---:B------:R-:W-:Y:S03]  /*3080*/  HMMA.16816.F32.BF16 R32, R52.reuse, R84, R32 ;  /* 0x000000543420723c */ /* 0x040fe60000041820 */
[----:B------:R-:W1:Y:S05]  /*3090*/  MUFU.TANH R24, R24 ;  /* 0x0000001800187308 */ /* 0x000e6a0000002400 */
[C---:B------:R-:W-:Y:S03]  /*30a0*/  HMMA.16816.F32.BF16 R44, R52.reuse, R86, R44 ;  /* 0x00000056342c723c */ /* 0x040fe6000004182c */
[----:B------:R-:W1:Y:S05]  /*30b0*/  MUFU.TANH R25, R25 ;  /* 0x0000001900197308 */ /* 0x000e6a0000002400 */
[----:B----4-:R-:W-:Y:S01]  /*30c0*/  HMMA.16816.F32.BF16 R60, R52, R76, R60 ;  /* 0x0000004c343c723c */ /* 0x010fe2000004183c */
[----:B------:R-:W-:-:S02]  /*30d0*/  FMUL.FTZ R50, R16, c[0x0][0x2ec] ;  /* 0x0000bb0010327a20 */ /* 0x000fc40000410000 */
[----:B------:R-:W-:-:S04]  /*30e0*/  FMUL.FTZ R51, R17, c[0x0][0x2ec] ;  /* 0x0000bb0011337a20 */ /* 0x000fc80000410000 */
[----:B------:R-:W4:Y:S01]  /*30f0*/  MUFU.TANH R50, R50 ;  /* 0x0000003200327308 */ /* 0x000f220000002400 */
[----:B------:R-:W-:Y:S07]  /*3100*/  HMMA.16816.F32.BF16 R72, R52, R78, R72 ;  /* 0x0000004e3448723c */ /* 0x000fee0000041848 */
[----:B------:R-:W1:Y:S01]  /*3110*/  MUFU.TANH R51, R51 ;  /* 0x0000003300337308 */ /* 0x000e620000002400 */
[C---:B------:R-:W-:Y:S07]  /*3120*/  HMMA.16816.F32.BF16 R64, R40.reuse, R26, R64 ;  /* 0x0000001a2840723c */ /* 0x040fee0000041840 */
[----:B------:R-:W-:Y:S01]  /*3130*/  FMUL.FTZ R26, R18, c[0x0][0x2ec] ;  /* 0x0000bb00121a7a20 */ /* 0x000fe20000410000 */
[----:B------:R-:W-:Y:S01]  /*3140*/  HMMA.16816.F32.BF16 R32, R40, R36, R32 ;  /* 0x000000242820723c */ /* 0x000fe20000041820 */
[----:B------:R-:W-:-:S02]  /*3150*/  FMUL.FTZ R27, R19, c[0x0][0x2ec] ;  /* 0x0000bb00131b7a20 */ /* 0x000fc40000410000 */
[----:B------:R-:W1:Y:S02]  /*3160*/  LDSM.16.M88.4 R16, [R199+0xb800] ;  /* 0x00b80000c710783b */ /* 0x000e640000000200 */
[----:B------:R-:W1:Y:S03]  /*3170*/  MUFU.TANH R26, R26 ;  /* 0x0000001a001a7308 */ /* 0x000e660000002400 */
[C---:B------:R-:W-:Y:S01]  /*3180*/  HMMA.16816.F32.BF16 R44, R40.reuse, R38, R44 ;  /* 0x00000026282c723c */ /* 0x040fe2000004182c */
[----:B------:R-:W1:Y:S04]  /*3190*/  LDSM.16.M88.4 R36, [R192+0x5000] ;  /* 0x00500000c024783b */ /* 0x000e680000000200 */
[----:B------:R-:W1:Y:S03]  /*31a0*/  MUFU.TANH R27, R27 ;  /* 0x0000001b001b7308 */ /* 0x000e660000002400 */
[C---:B---3--:R-:W-:Y:S08]  /*31b0*/  HMMA.16816.F32.BF16 R60, R40.reuse, R20, R60 ;  /* 0x00000014283c723c */ /* 0x048ff0000004183c */
[----:B------:R-:W-:Y:S08]  /*31c0*/  HMMA.16816.F32.BF16 R72, R40, R22, R72 ;  /* 0x000000162848723c */ /* 0x000ff00000041848 */
[C---:B------:R-:W-:Y:S08]  /*31d0*/  HMMA.16816.F32.BF16 R88, R28.reuse, R8, R88 ;  /* 0x000000081c58723c */ /* 0x040ff00000041858 */
[----:B------:R-:W-:Y:S01]  /*31e0*/  HMMA.16816.F32.BF16 R64, R28, R10, R64 ;  /* 0x0000000a1c40723c */ /* 0x000fe20000041840 */
[----:B------:R-:W3:Y:S01]  /*31f0*/  LDSM.16.M88.4 R8, [R192+0x5800] ;  /* 0x00580000c008783b */ /* 0x000ee20000000200 */
[----:B------:R-:W-:-:S06]  /*3200*/  DEPBAR.LE SB0, 0x0 ;  /* 0x000080000000791a */ /* 0x000fcc0000000000 */
[C---:B------:R-:W-:Y:S08]  /*3210*/  HMMA.16816.F32.BF16 R32, R28.reuse, R68, R32 ;  /* 0x000000441c20723c */ /* 0x040ff00000041820 */
[C---:B------:R-:W-:Y:S08]  /*3220*/  HMMA.16816.F32.BF16 R44, R28.reuse, R70, R44 ;  /* 0x000000461c2c723c */ /* 0x040ff0000004182c */
[C---:B-1----:R-:W-:Y:S08]  /*3230*/  HMMA.16816.F32.BF16 R60, R28.reuse, R16, R60 ;  /* 0x000000101c3c723c */ /* 0x042ff0000004183c */
[----:B------:R-:W-:Y:S08]  /*3240*/  HMMA.16816.F32.BF16 R72, R28, R18, R72 ;  /* 0x000000121c48723c */ /* 0x000ff00000041848 */
[C---:B------:R-:W-:Y:S08]  /*3250*/  HMMA.16816.F32.BF16 R32, R12.reuse, R56, R32 ;  /* 0x000000380c20723c */ /* 0x040ff00000041820 */
[C---:B------:R-:W-:Y:S08]  /*3260*/  HMMA.16816.F32.BF16 R44, R12.reuse, R58, R44 ;  /* 0x0000003a0c2c723c */ /* 0x040ff0000004182c */
[C---:B------:R-:W-:Y:S08]  /*3270*/  HMMA.16816.F32.BF16 R88, R12.reuse, R36, R88 ;  /* 0x000000240c58723c */ /* 0x040ff00000041858 */
[----:B------:R-:W-:Y:S01]  /*3280*/  HMMA.16816.F32.BF16 R64, R12, R38, R64 ;  /* 0x000000260c40723c */ /* 0x000fe20000041840 */
[----:B------:R-:W-:-:S02]  /*3290*/  FMUL.FTZ R20, R34, c[0x0][0x2ec] ;  /* 0x0000bb0022147a20 */ /* 0x000fc40000410000 */
[----:B------:R-:W-:Y:S02]  /*32a0*/  FMUL.FTZ R34, R35, c[0x0][0x2ec] ;  /* 0x0000bb0023227a20 */ /* 0x000fe40000410000 */
[----:B------:R-:W-:Y:S02]  /*32b0*/  FMUL.FTZ R32, R32, c[0x0][0x2ec] ;  /* 0x0000bb0020207a20 */ /* 0x000fe40000410000 */
[----:B------:R-:W-:Y:S01]  /*32c0*/  FMUL.FTZ R33, R33, c[0x0][0x2ec] ;  /* 0x0000bb0021217a20 */ /* 0x000fe20000410000 */
[----:B---3--:R-:W-:Y:S01]  /*32d0*/  HMMA.16816.F32.BF16 R60, R12, R8, R60 ;  /* 0x000000080c3c723c */ /* 0x008fe2000004183c */
[----:B------:R-:W-:Y:S01]  /*32e0*/  FMUL.FTZ R36, R44, c[0x0][0x2ec] ;  /* 0x0000bb002c247a20 */ /* 0x000fe20000410000 */
[----:B------:R-:W1:Y:S01]  /*32f0*/  MUFU.TANH R20, R20 ;  /* 0x0000001400147308 */ /* 0x000e620000002400 */
[----:B------:R-:W-:Y:S02]  /*3300*/  FMUL.FTZ R35, R45, c[0x0][0x2ec] ;  /* 0x0000bb002d237a20 */ /* 0x000fe40000410000 */
[----:B------:R-:W-:-:S02]  /*3310*/  FMUL.FTZ R16, R46, c[0x0][0x2ec] ;  /* 0x0000bb002e107a20 */ /* 0x000fc40000410000 */
[----:B------:R-:W-:Y:S01]  /*3320*/  SHF.R.S32.HI R9, RZ, 0x1f, R0 ;  /* 0x0000001fff097819 */ /* 0x000fe20000011400 */
[----:B------:R-:W-:Y:S01]  /*3330*/  HMMA.16816.F32.BF16 R72, R12, R10, R72 ;  /* 0x0000000a0c48723c */ /* 0x000fe20000041848 */
[----:B------:R-:W-:Y:S01]  /*3340*/  FMUL.FTZ R37, R47, c[0x0][0x2ec] ;  /* 0x0000bb002f257a20 */ /* 0x000fe20000410000 */
[----:B------:R-:W3:Y:S01]  /*3350*/  MUFU.TANH R32, R32 ;  /* 0x0000002000207308 */ /* 0x000ee20000002400 */
[----:B------:R-:W-:Y:S01]  /*3360*/  LEA.HI R9, R9, R0, RZ, 0x2 ;  /* 0x0000000009097211 */ /* 0x000fe200078f10ff */
[----:B------:R-:W-:Y:S02]  /*3370*/  FMUL.FTZ R88, R88, c[0x0][0x2ec] ;  /* 0x0000bb0058587a20 */ /* 0x000fe40000410000 */
[----:B------:R-:W-:Y:S01]  /*3380*/  FMUL.FTZ R89, R89, c[0x0][0x2ec] ;  /* 0x0000bb0059597a20 */ /* 0x000fe20000410000 */
[----:B------:R-:W-:Y:S01]  /*3390*/  SHF.R.S32.HI R9, RZ, 0x2, R9 ;  /* 0x00000002ff097819 */ /* 0x000fe20000011409 */
        /* <DEDUP_REMOVED lines=13> */
[CC--:B------:R-:W-:Y:S01]  /*3470*/  IMNMX R211, R9.reuse, R92.reuse, PT ;  /* 0x0000005c09d37217 */ /* 0x0c0fe20003800200 */
[----:B------:R-:W-:Y:S01]  /*3480*/  FMUL.FTZ R62, R62, c[0x0][0x2ec] ;  /* 0x0000bb003e3e7a20 */ /* 0x000fe20000410000 */
[----:B------:R-:W-:Y:S01]  /*3490*/  IADD3 R9, R9, 0x8, RZ ;  /* 0x0000000809097810 */ /* 0x000fe20007ffe0ff */
[----:B------:R-:W-:Y:S02]  /*34a0*/  FMUL.FTZ R63, R63, c[0x0][0x2ec] ;  /* 0x0000bb003f3f7a20 */ /* 0x000fe40000410000 */
[----:B------:R-:W-:Y:S01]  /*34b0*/  FMUL.FTZ R72, R72, c[0x0][0x2ec] ;  /* 0x0000bb0048487a20 */ /* 0x000fe20000410000 */
[----:B------:R-:W1:Y:S01]  /*34c0*/  MUFU.TANH R36, R36 ;  /* 0x0000002400247308 */ /* 0x000e620000002400 */
[----:B------:R-:W-:Y:S01]  /*34d0*/  FMUL.FTZ R73, R73, c[0x0][0x2ec] ;  /* 0x0000bb0049497a20 */ /* 0x000fe20000410000 */
[----:B------:R-:W-:Y:S01]  /*34e0*/  IMNMX R0, R9, R92, PT ;  /* 0x0000005c09007217 */ /* 0x000fe20003800200 */
[----:B------:R-:W-:-:S02]  /*34f0*/  FMUL.FTZ R74, R74, c[0x0][0x2ec] ;  /* 0x0000bb004a4a7a20 */ /* 0x000fc40000410000 */
        /* <DEDUP_REMOVED lines=27> */
[----:B------:R-:W-:-:S04]  /*36b0*/  LOP3.LUT R12, R12, c[0x0][0x2d0], RZ, 0x3c, !PT ;  /* 0x0000b4000c0c7a12 */ /* 0x000fc800078e3cff */
[----:B------:R-:W-:Y:S01]  /*36c0*/  ISETP.GE.AND P1, PT, R12, RZ, PT ;  /* 0x000000ff0c00720c */ /* 0x000fe20003f26270 */
        /* <DEDUP_REMOVED lines=51> */
.L_x_3280:
[----:B------:R-:W-:-:S04]  /*3a00*/  LEA R8, -R2, RZ, 0x6 ;  /* 0x000000ff02087211 */ /* 0x000fc800078e31ff */
[----:B------:R-:W-:Y:S02]  /*3a10*/  SHF.R.S32.HI R6, RZ, 0x1f, R8 ;  /* 0x0000001fff067819 */ /* 0x000fe40000011408 */
.L_x_3281:
        /* <DEDUP_REMOVED lines=29> */
.L_x_3279:
[----:B--234-:R-:W-:Y:S02]  /*3bf0*/  IMAD.SHL.U32 R214, R4, 0x2, RZ ;  /* 0x0000000204d67824 */ /* 0x01cfe400078e00ff */
        /* <DEDUP_REMOVED lines=26> */
[C---:B------:R-:W-:Y:S01]  /*3da0*/  ISETP.GE.AND P5, PT, R6.reuse, R211, PT ;  /* 0x000000d30600720c */ /* 0x040fe20003fa6270 */
[----:B------:R-:W-:Y:S01]  /*3db0*/  LDSM.16.MT88.4 R80, [R198+0x10000] ;  /* 0x01000000c650783b */ /* 0x000fe20000004200 */
[----:B------:R-:W-:Y:S02]  /*3dc0*/  ISETP.GE.AND P2, PT, R6, R0, PT ;  /* 0x000000000600720c */ /* 0x000fe40003f46270 */
[C---:B------:R-:W-:Y:S01]  /*3dd0*/  IADD3 R4, R3.reuse, 0x11, RZ ;  /* 0x0000001103047810 */ /* 0x040fe20007ffe0ff */
[----:B------:R-:W-:Y:S01]  /*3de0*/  LDSM.16.MT88.4 R88, [R197+0x10000] ;  /* 0x01000000c558783b */ /* 0x000fe20000004200 */
[----:B------:R-:W-:Y:S02]  /*3df0*/  IADD3 R6, R3, 0x18, RZ ;  /* 0x0000001803067810 */ /* 0x000fe40007ffe0ff */
[----:B------:R-:W-:Y:S01]  /*3e00*/  FSEL R31, R50, -INF , !P6 ;  /* 0xff800000321f7808 */ /* 0x000fe20007000000 */
[----:B------:R-:W-:Y:S01]  /*3e10*/  LDSM.16.MT88.4 R136, [R198+0xc800] ;  /* 0x00c80000c688783b */ /* 0x000fe20000004200 */
[----:B------:R-:W-:-:S02]  /*3e20*/  FSEL R25, R26, -INF , !P1 ;  /* 0xff8000001a197808 */ /* 0x000fc40004800000 */
[----:B------:R-:W-:Y:S02]  /*3e30*/  FSEL R51, R51, -INF , !P4 ;  /* 0xff80000033337808 */ /* 0x000fe40006000000 */
[----:B------:R-:W-:Y:S02]  /*3e40*/  FSEL R27, R27, -INF , !P3 ;  /* 0xff8000001b1b7808 */ /* 0x000fe40005800000 */
[CC--:B------:R-:W-:Y:S02]  /*3e50*/  ISETP.GE.AND P6, PT, R4.reuse, R211.reuse, PT ;  /* 0x000000d30400720c */ /* 0x0c0fe40003fc6270 */
[-C--:B------:R-:W-:Y:S02]  /*3e60*/  ISETP.GE.AND P1, PT, R4, R0.reuse, PT ;  /* 0x000000000400720c */ /* 0x080fe40003f26270 */
[C---:B------:R-:W-:Y:S02]  /*3e70*/  ISETP.GE.AND P4, PT, R6.reuse, R211, PT ;  /* 0x000000d30600720c */ /* 0x040fe40003f86270 */
        /* <DEDUP_REMOVED lines=8> */
[----:B------:R-:W-:Y:S02]  /*3f00*/  ISETP.GE.AND P1, PT, R3, R0, PT ;  /* 0x000000000300720c */ /* 0x000fe40003f26270 */
[----:B------:R-:W-:Y:S02]  /*3f10*/  FMNMX.FTZ R8, R48, R49, !PT ;  /* 0x0000003130087209 */ /* 0x000fe40007810000 */
[----:B------:R-:W-:Y:S02]  /*3f20*/  FSEL R24, R24, -INF , !P1 ;  /* 0xff80000018187808 */ /* 0x000fe40004800000 */
[----:B------:R-:W-:Y:S02]  /*3f30*/  FMNMX.FTZ R8, R31, R8, !PT ;  /* 0x000000081f087209 */ /* 0x000fe40007810000 */
[----:B------:R-:W-:-:S02]  /*3f40*/  FMNMX.FTZ R10, R24, R29, !PT ;  /* 0x0000001d180a7209 */ /* 0x000fc40007810000 */
[----:B------:R-:W-:Y:S02]  /*3f50*/  FSEL R23, R32, -INF , !P5 ;  /* 0xff80000020177808 */ /* 0x000fe40006800000 */
[----:B------:R-:W-:Y:S02]  /*3f60*/  FMNMX.FTZ R12, R51, R8, !PT ;  /* 0x00000008330c7209 */ /* 0x000fe40007810000 */
[----:B------:R-:W-:Y:S02]  /*3f70*/  FMNMX.FTZ R10, R25, R10, !PT ;  /* 0x0000000a190a7209 */ /* 0x000fe40007810000 */
[----:B------:R-:W-:Y:S02]  /*3f80*/  IADD3 R4, R3, 0x19, RZ ;  /* 0x0000001903047810 */ /* 0x000fe40007ffe0ff */
[----:B------:R-:W-:Y:S02]  /*3f90*/  FMNMX.FTZ R12, R23, R12, !PT ;  /* 0x0000000c170c7209 */ /* 0x000fe40007810000 */
[----:B------:R-:W-:-:S02]  /*3fa0*/  FSEL R15, R20, -INF , !P2 ;  /* 0xff800000140f7808 */ /* 0x000fc40005000000 */
[----:B------:R-:W-:Y:S02]  /*3fb0*/  FMNMX.FTZ R10, R27, R10, !PT ;  /* 0x0000000a1b0a7209 */ /* 0x000fe40007810000 */
[----:B------:R-:W-:Y:S02]  /*3fc0*/  ISETP.GE.AND P5, PT, R4, R211, PT ;  /* 0x000000d30400720c */ /* 0x000fe40003fa6270 */
[----:B------:R-:W-:Y:S02]  /*3fd0*/  FSEL R19, R36, -INF , !P4 ;  /* 0xff80000024137808 */ /* 0x000fe40006000000 */
[----:B------:R-:W-:Y:S02]  /*3fe0*/  FMNMX.FTZ R12, R21, R12, !PT ;  /* 0x0000000c150c7209 */ /* 0x000fe40007810000 */
[----:B------:R-:W-:Y:S02]  /*3ff0*/  FMNMX.FTZ R10, R15, R10, !PT ;  /* 0x0000000a0f0a7209 */ /* 0x000fe40007810000 */
[----:B------:R-:W-:-:S02]  /*4000*/  ISETP.GE.AND P2, PT, R4, R0, PT ;  /* 0x000000000400720c */ /* 0x000fc40003f46270 */
[----:B------:R-:W-:Y:S02]  /*4010*/  IADD3 R4, R3, 0x21, RZ ;  /* 0x0000002103047810 */ /* 0x000fe40007ffe0ff */
[----:B------:R-:W-:Y:S02]  /*4020*/  FSEL R17, R35, -INF , !P5 ;  /* 0xff80000023117808 */ /* 0x000fe40006800000 */
[----:B------:R-:W-:Y:S02]  /*4030*/  FMNMX.FTZ R12, R19, R12, !PT ;  /* 0x0000000c130c7209 */ /* 0x000fe40007810000 */
[----:B------:R-:W-:Y:S02]  /*4040*/  FSEL R11, R16, -INF , !P3 ;  /* 0xff800000100b7808 */ /* 0x000fe40005800000 */
[----:B------:R-:W-:Y:S02]  /*4050*/  FMNMX.FTZ R10, R13, R10, !PT ;  /* 0x0000000a0d0a7209 */ /* 0x000fe40007810000 */
[----:B------:R-:W-:-:S02]  /*4060*/  ISETP.GE.AND P4, PT, R6, R0, PT ;  /* 0x000000000600720c */ /* 0x000fc40003f86270 */
[----:B------:R-:W-:Y:S02]  /*4070*/  IADD3 R6, R3, 0x28, RZ ;  /* 0x0000002803067810 */ /* 0x000fe40007ffe0ff */
[C---:B------:R-:W-:Y:S02]  /*4080*/  ISETP.GE.AND P6, PT, R4.reuse, R211, PT ;  /* 0x000000d30400720c */ /* 0x040fe40003fc6270 */
        /* <DEDUP_REMOVED lines=8> */
[----:B------:R-:W-:Y:S02]  /*4110*/  FSEL R223, R223, -INF , !P4 ;  /* 0xff800000dfdf7808 */ /* 0x000fe40006000000 */
[----:B------:R-:W-:-:S02]  /*4120*/  FMNMX.FTZ R10, R9, R10, !PT ;  /* 0x0000000a090a7209 */ /* 0x000fc40007810000 */
[----:B------:R-:W-:Y:S02]  /*4130*/  ISETP.GE.AND P4, PT, R4, R211, PT ;  /* 0x000000d30400720c */ /* 0x000fe40003f86270 */
[----:B------:R-:W-:Y:S02]  /*4140*/  IADD3 R8, R3, 0x30, RZ ;  /* 0x0000003003087810 */ /* 0x000fe40007ffe0ff */
[----:B------:R-:W-:Y:S02]  /*4150*/  FSEL R165, R165, -INF , !P5 ;  /* 0xff800000a5a57808 */ /* 0x000fe40006800000 */
[----:B------:R-:W-:Y:S02]  /*4160*/  FMNMX.FTZ R12, R167, R12, !PT ;  /* 0x0000000ca70c7209 */ /* 0x000fe40007810000 */
[----:B------:R-:W-:Y:S02]  /*4170*/  ISETP.GE.AND P2, PT, R6, R0, PT ;  /* 0x000000000600720c */ /* 0x000fe40003f46270 */
[----:B------:R-:W-:-:S02]  /*4180*/  FSEL R171, R171, -INF , !P3 ;  /* 0xff800000abab7808 */ /* 0x000fc40005800000 */
[----:B------:R-:W-:Y:S02]  /*4190*/  FMNMX.FTZ R10, R223, R10, !PT ;  /* 0x0000000adf0a7209 */ /* 0x000fe40007810000 */
[----:B------:R-:W-:Y:S02]  /*41a0*/  IADD3 R6, R3, 0x31, RZ ;  /* 0x0000003103067810 */ /* 0x000fe40007ffe0ff */
[----:B------:R-:W-:Y:S02]  /*41b0*/  ISETP.GE.AND P6, PT, R8, R211, PT ;  /* 0x000000d30800720c */ /* 0x000fe40003fc6270 */
[----:B------:R-:W-:Y:S02]  /*41c0*/  FSEL R225, R225, -INF , !P4 ;  /* 0xff800000e1e17808 */ /* 0x000fe40006000000 */
[----:B------:R-:W-:Y:S02]  /*41d0*/  FMNMX.FTZ R12, R165, R12, !PT ;  /* 0x0000000ca50c7209 */ /* 0x000fe40007810000 */
[----:B------:R-:W-:-:S02]  /*41e0*/  ISETP.GE.AND P1, PT, R4, R0, PT ;  /* 0x000000000400720c */ /* 0x000fc40003f26270 */
[----:B------:R-:W-:Y:S02]  /*41f0*/  FSEL R221, R221, -INF , !P2 ;  /* 0xff800000dddd7808 */ /* 0x000fe40005000000 */
[----:B------:R-:W-:Y:S02]  /*4200*/  FMNMX.FTZ R10, R171, R10, !PT ;  /* 0x0000000aab0a7209 */ /* 0x000fe40007810000 */
[----:B------:R-:W-:Y:S02]  /*4210*/  IADD3 R4, R3, 0x38, RZ ;  /* 0x0000003803047810 */ /* 0x000fe40007ffe0ff */
[----:B------:R-:W-:Y:S02]  /*4220*/  ISETP.GE.AND P5, PT, R6, R211, PT ;  /* 0x000000d30600720c */ /* 0x000fe40003fa6270 */
[----:B------:R-:W-:Y:S02]  /*4230*/  FSEL R183, R183, -INF , !P6 ;  /* 0xff800000b7b77808 */ /* 0x000fe40007000000 */
[----:B------:R-:W-:-:S02]  /*4240*/  FMNMX.FTZ R12, R225, R12, !PT ;  /* 0x0000000ce10c7209 */ /* 0x000fc40007810000 */
[----:B------:R-:W-:Y:S02]  /*4250*/  ISETP.GE.AND P2, PT, R8, R0, PT ;  /* 0x000000000800720c */ /* 0x000fe40003f46270 */
[----:B------:R-:W-:Y:S02]  /*4260*/  FSEL R175, R175, -INF , !P1 ;  /* 0xff800000afaf7808 */ /* 0x000fe40004800000 */
[----:B------:R-:W-:Y:S02]  /*4270*/  FMNMX.FTZ R10, R221, R10, !PT ;  /* 0x0000000add0a7209 */ /* 0x000fe40007810000 */
[----:B------:R-:W-:Y:S02]  /*4280*/  IADD3 R3, R3, 0x39, RZ ;  /* 0x0000003903037810 */ /* 0x000fe40007ffe0ff */
[----:B------:R-:W-:Y:S02]  /*4290*/  ISETP.GE.AND P4, PT, R4, R211, PT ;  /* 0x000000d30400720c */ /* 0x000fe40003f86270 */
[----:B------:R-:W-:-:S02]  /*42a0*/  FSEL R181, R181, -INF , !P5 ;  /* 0xff800000b5b57808 */ /* 0x000fc40006800000 */
[----:B------:R-:W-:Y:S02]  /*42b0*/  FMNMX.FTZ R12, R183, R12, !PT ;  /* 0x0000000cb70c7209 */ /* 0x000fe40007810000 */
[----:B------:R-:W-:Y:S02]  /*42c0*/  ISETP.GE.AND P1, PT, R6, R0, PT ;  /* 0x000000000600720c */ /* 0x000fe40003f26270 */
[----:B------:R-:W-:Y:S02]  /*42d0*/  FSEL R173, R173, -INF , !P2 ;  /* 0xff800000adad7808 */ /* 0x000fe40005000000 */
[----:B------:R-:W-:Y:S02]  /*42e0*/  FMNMX.FTZ R10, R175, R10, !PT ;  /* 0x0000000aaf0a7209 */ /* 0x000fe40007810000 */
[----:B------:R-:W-:Y:S02]  /*42f0*/  ISETP.GE.AND P6, PT, R3, R211, PT ;  /* 0x000000d30300720c */ /* 0x000fe40003fc6270 */
[----:B------:R-:W-:-:S02]  /*4300*/  FSEL R179, R179, -INF , !P4 ;  /* 0xff800000b3b37808 */ /* 0x000fc40006000000 */
        /* <DEDUP_REMOVED lines=36> */
[----:B------:R-:W1:Y:S01]  /*4550*/  LDSM.16.MT88.4 R48, [R198+0xe000] ;  /* 0x00e00000c630783b */ /* 0x000e620000004200 */
[----:B------:R-:W-:-:S02]  /*4560*/  FFMA.FTZ R162, R29, c[0x0][0x23c], -R168 ;  /* 0x00008f001da27a23 */ /* 0x000fc400000108a8 */
[--C-:B------:R-:W-:Y:S01]  /*4570*/  FFMA.FTZ R163, R25, c[0x0][0x23c], -R168.reuse ;  /* 0x00008f0019a37a23 */ /* 0x100fe200000108a8 */
[----:B------:R-:W-:Y:S01]  /*4580*/  LDSM.16.MT88.4 R28, [R196+0xc800] ;  /* 0x00c80000c41c783b */ /* 0x000fe20000004200 */
[----:B------:R-:W-:Y:S01]  /*4590*/  FFMA.FTZ R154, R27, c[0x0][0x23c], -R168 ;  /* 0x00008f001b9a7a23 */ /* 0x000fe200000108a8 */
[----:B------:R-:W2:Y:S01]  /*45a0*/  MUFU.EX2 R159, R159 ;  /* 0x0000009f009f7308 */ /* 0x000ea20000000800 */
[--C-:B------:R-:W-:Y:S01]  /*45b0*/  FFMA.FTZ R152, R19, c[0x0][0x23c], -R140.reuse ;  /* 0x00008f0013987a23 */ /* 0x100fe2000001088c */
[----:B------:R-:W-:Y:S01]  /*45c0*/  LDSM.16.MT88.4 R24, [R198+0xe800] ;  /* 0x00e80000c618783b */ /* 0x000fe20000004200 */
[----:B------:R-:W-:Y:S02]  /*45d0*/  FFMA.FTZ R149, R17, c[0x0][0x23c], -R140 ;  /* 0x00008f0011957a23 */ /* 0x000fe4000001088c */
[--C-:B------:R-:W-:Y:S01]  /*45e0*/  FFMA.FTZ R155, R11, c[0x0][0x23c], -R168.reuse ;  /* 0x00008f000b9b7a23 */ /* 0x100fe200000108a8 */
[----:B------:R-:W-:Y:S01]  /*45f0*/  LDSM.16.MT88.4 R16, [R197+0xe800] ;  /* 0x00e80000c510783b */ /* 0x000fe20000004200 */
[----:B------:R-:W-:Y:S01]  /*4600*/  FFMA.FTZ R148, R9, c[0x0][0x23c], -R168 ;  /* 0x00008f0009947a23 */ /* 0x000fe200000108a8 */
[----:B------:R-:W-:Y:S01]  /*4610*/  MUFU.EX2 R158, R158 ;  /* 0x0000009e009e7308 */ /* 0x000fe20000000800 */
[--C-:B------:R-:W-:Y:S01]  /*4620*/  FFMA.FTZ R156, R23, c[0x0][0x23c], -R140.reuse ;  /* 0x00008f00179c7a23 */ /* 0x100fe2000001088c */
[----:B------:R-:W3:Y:S01]  /*4630*/  LDSM.16.MT88.4 R8, [R200+0xe800] ;  /* 0x00e80000c808783b */ /* 0x000ee20000004200 */
        /* <DEDUP_REMOVED lines=96> */
[----:B---3--:R-:W-:Y:S01]  /*4c40*/  HMMA.16816.F32.BF16 R36, R4, R8, R36 ;  /* 0x000000080424723c */ /* 0x008fe20000041824 */
[----:B------:R-:W-:-:S07]  /*4c50*/  FADD.FTZ R155, R148, R155 ;  /* 0x0000009b949b7221 */ /* 0x000fce0000010000 */
        /* <DEDUP_REMOVED lines=186> */
.L_x_3283:
[----:B------:R-:W-:-:S05]  /*5800*/  IMAD.MOV.U32 R9, RZ, RZ, c[0x0][0x1a0] ;  /* 0x00006800ff097624 */ /* 0x000fca00078e00ff */
[----:B------:R-:W-:-:S04]  /*5810*/  LEA R9, -R9, RZ, 0x6 ;  /* 0x000000ff09097211 */ /* 0x000fc800078e31ff */
[----:B------:R-:W-:Y:S02]  /*5820*/  SHF.R.S32.HI R8, RZ, 0x1f, R9 ;  /* 0x0000001fff087819 */ /* 0x000fe40000011409 */
.L_x_3284:
        /* <DEDUP_REMOVED lines=12> */
[----:B------:R-:W-:Y:S01]  /*58f0*/  LEA.HI.X R7, R4, R8, R7, 0x4, P2 ;  /* 0x0000000804077211 */ /* 0x000fe200010f2407 */
        /* <DEDUP_REMOVED lines=22> */
[--C-:B------:R-:W-:Y:S01]  /*5a60*/  IMAD.X R21, R17, 0x1, R4.reuse, P2 ;  /* 0x0000000111157824 */ /* 0x100fe200010e0604 */
[----:B------:R-:W-:Y:S01]  /*5a70*/  ISETP.GE.AND P3, PT, R214, R211, PT ;  /* 0x000000d3d600720c */ /* 0x000fe20003f66270 */
        /* <DEDUP_REMOVED lines=10> */
[----:B-1----:R-:W4:Y:S04]  /*5b20*/  LDSM.16.M88.4 R12, [R205+0x6000] ;  /* 0x00600000cd0c783b */ /* 0x002f280000000200 */
        /* <DEDUP_REMOVED lines=131> */
[----:B------:R-:W-:Y:S08]  /*6360*/  HMMA.16816.F32.BF16 R152, R176, R170, R152 ;  /* 0x000000aab098723c */ /* 0x000ff00000041898 */
[----:B--2---:R-:W-:Y:S01]  /*6370*/  HMMA.16816.F32.BF16 R180, R136, R20, R180 ;  /* 0x0000001488b4723c */ /* 0x004fe200000418b4 */
[----:B------:R-:W-:-:S02]  /*6380*/  FMUL.FTZ R12, R12, c[0x0][0x2ec] ;  /* 0x0000bb000c0c7a20 */ /* 0x000fc40000410000 */
[----:B------:R-:W-:Y:S02]  /*6390*/  FMUL.FTZ R13, R13, c[0x0][0x2ec] ;  /* 0x0000bb000d0d7a20 */ /* 0x000fe40000410000 */
[----:B------:R-:W-:Y:S01]  /*63a0*/  FMUL.FTZ R14, R14, c[0x0][0x2ec] ;  /* 0x0000bb000e0e7a20 */ /* 0x000fe20000410000 */
[----:B------:R-:W-:Y:S01]  /*63b0*/  MUFU.TANH R147, R12 ;  /* 0x0000000c00937308 */ /* 0x000fe20000002400 */
[----:B------:R-:W-:Y:S01]  /*63c0*/  FMUL.FTZ R165, R15, c[0x0][0x2ec] ;  /* 0x0000bb000fa57a20 */ /* 0x000fe20000410000 */
[----:B------:R-:W-:Y:S01]  /*63d0*/  HMMA.16816.F32.BF16 R160, R136, R22, R160 ;  /* 0x0000001688a0723c */ /* 0x000fe200000418a0 */
[----:B------:R-:W2:Y:S05]  /*63e0*/  LDSM.16.M88.4 R20, [R184] ;  /* 0x00000000b814783b */ /* 0x000eaa0000000200 */
[----:B------:R-:W-:Y:S02]  /*63f0*/  MUFU.TANH R164, R14 ;  /* 0x0000000e00a47308 */ /* 0x000fe40000002400 */
[----:B------:R-:W-:Y:S01]  /*6400*/  HMMA.16816.F32.BF16 R16, R8, R4, R16 ;  /* 0x000000040810723c */ /* 0x000fe20000041810 */
[----:B------:R-:W3:Y:S05]  /*6410*/  LDSM.16.M88.4 R4, [R199+0xb000] ;  /* 0x00b00000c704783b */ /* 0x000eea0000000200 */
[----:B------:R-:W-:Y:S02]  /*6420*/  MUFU.TANH R165, R165 ;  /* 0x000000a500a57308 */ /* 0x000fe40000002400 */
[----:B-1----:R-:W-:Y:S07]  /*6430*/  HMMA.16816.F32.BF16 R172, R148, R32, R172 ;  /* 0x0000002094ac723c */ /* 0x002fee00000418ac */
[----:B------:R-:W-:Y:S01]  /*6440*/  IADD3 R33, R214, 0x21, RZ ;  /* 0x00000021d6217810 */ /* 0x000fe20007ffe0ff */
[----:B----4-:R-:W-:Y:S01]  /*6450*/  HMMA.16816.F32.BF16 R28, R8, R156, R28 ;  /* 0x0000009c081c723c */ /* 0x010fe2000004181c */
[----:B------:R1:W-:Y:S07]  /*6460*/  MUFU.TANH R156, R13 ;  /* 0x0000000d009c7308 */ /* 0x0003ee0000002400 */
[----:B------:R-:W-:Y:S01]  /*6470*/  HMMA.16816.F32.BF16 R152, R148, R34, R152 ;  /* 0x000000229498723c */ /* 0x000fe20000041898 */
[----:B------:R-:W-:-:S02]  /*6480*/  FMUL.FTZ R16, R16, c[0x0][0x2ec] ;  /* 0x0000bb0010107a20 */ /* 0x000fc40000410000 */
[----:B------:R-:W-:Y:S02]  /*6490*/  FMUL.FTZ R17, R17, c[0x0][0x2ec] ;  /* 0x0000bb0011117a20 */ /* 0x000fe40000410000 */
[----:B------:R-:W4:Y:S01]  /*64a0*/  MUFU.TANH R144, R16 ;  /* 0x0000001000907308 */ /* 0x000f220000002400 */
[----:B------:R-:W-:Y:S01]  /*64b0*/  FMUL.FTZ R146, R18, c[0x0][0x2ec] ;  /* 0x0000bb0012927a20 */ /* 0x000fe20000410000 */
[C---:B------:R-:W-:Y:S01]  /*64c0*/  IADD3 R35, R214.reuse, 0x19, RZ ;  /* 0x00000019d6237810 */ /* 0x040fe20007ffe0ff */
[----:B------:R-:W-:Y:S01]  /*64d0*/  FMUL.FTZ R157, R19, c[0x0][0x2ec] ;  /* 0x0000bb00139d7a20 */ /* 0x000fe20000410000 */
[----:B-1----:R-:W1:Y:S01]  /*64e0*/  LDSM.16.M88.4 R12, [R199+0xb800] ;  /* 0x00b80000c70c783b */ /* 0x002e620000000200 */
[----:B--2---:R-:W-:Y:S01]  /*64f0*/  HMMA.16816.F32.BF16 R172, R136, R20, R172 ;  /* 0x0000001488ac723c */ /* 0x004fe200000418ac */
[----:B------:R-:W-:Y:S02]  /*6500*/  IADD3 R34, R214, 0x20, RZ ;  /* 0x00000020d6227810 */ /* 0x000fe40007ffe0ff */
[----:B------:R2:W-:Y:S03]  /*6510*/  MUFU.TANH R145, R17 ;  /* 0x0000001100917308 */ /* 0x0005e60000002400 */
[----:B------:R-:W-:-:S02]  /*6520*/  FMUL.FTZ R32, R29, c[0x0][0x2ec] ;  /* 0x0000bb001d207a20 */ /* 0x000fc40000410000 */
[----:B---3--:R-:W-:Y:S01]  /*6530*/  HMMA.16816.F32.BF16 R180, R24, R4, R180 ;  /* 0x0000000418b4723c */ /* 0x008fe200000418b4 */
[----:B------:R-:W-:Y:S01]  /*6540*/  FMUL.FTZ R28, R28, c[0x0][0x2ec] ;  /* 0x0000bb001c1c7a20 */ /* 0x000fe20000410000 */
[----:B----4-:R-:W-:Y:S01]  /*6550*/  FSEL R144, R144, -INF , !P3 ;  /* 0xff80000090907808 */ /* 0x010fe20005800000 */
[----:B------:R-:W-:Y:S01]  /*6560*/  MUFU.TANH R146, R146 ;  /* 0x0000009200927308 */ /* 0x000fe20000002400 */
[----:B------:R-:W-:Y:S02]  /*6570*/  FMUL.FTZ R30, R30, c[0x0][0x2ec] ;  /* 0x0000bb001e1e7a20 */ /* 0x000fe40000410000 */
[----:B------:R-:W-:Y:S02]  /*6580*/  FMUL.FTZ R29, R31, c[0x0][0x2ec] ;  /* 0x0000bb001f1d7a20 */ /* 0x000fe40000410000 */
[----:B------:R-:W-:Y:S01]  /*6590*/  HMMA.16816.F32.BF16 R152, R136, R22, R152 ;  /* 0x000000168898723c */ /* 0x000fe20000041898 */
[C---:B------:R-:W-:Y:S01]  /*65a0*/  IADD3 R31, R214.reuse, 0x30, RZ ;  /* 0x00000030d61f7810 */ /* 0x040fe20007ffe0ff */
[----:B--2---:R-:W2:Y:S01]  /*65b0*/  LDSM.16.M88.4 R16, [R192+0x5000] ;  /* 0x00500000c010783b */ /* 0x004ea20000000200 */
[----:B------:R-:W-:Y:S04]  /*65c0*/  MUFU.TANH R32, R32 ;  /* 0x0000002000207308 */ /* 0x000fe80000002400 */
[C---:B------:R-:W-:Y:S01]  /*65d0*/  IADD3 R136, R214.reuse, 0x18, RZ ;  /* 0x00000018d6887810 */ /* 0x040fe20007ffe0ff */
[----:B------:R-:W-:Y:S01]  /*65e0*/  HMMA.16816.F32.BF16 R160, R24, R6, R160 ;  /* 0x0000000618a0723c */ /* 0x000fe200000418a0 */
[----:B------:R-:W3:Y:S01]  /*65f0*/  LDSM.16.M88.4 R4, [R192+0x5800] ;  /* 0x00580000c004783b */ /* 0x000ee20000000200 */
[----:B------:R-:W-:Y:S01]  /*6600*/  IADD3 R23, R214, 0x29, RZ ;  /* 0x00000029d6177810 */ /* 0x000fe20007ffe0ff */
[----:B------:R-:W-:-:S04]  /*6610*/  DEPBAR.LE SB0, 0x0 ;  /* 0x000080000000791a */ /* 0x000fc80000000000 */
[----:B------:R-:W4:Y:S01]  /*6620*/  MUFU.TANH R157, R157 ;  /* 0x0000009d009d7308 */ /* 0x000f220000002400 */
[C---:B------:R-:W-:Y:S07]  /*6630*/  HMMA.16816.F32.BF16 R140, R24.reuse, R166, R140 ;  /* 0x000000a6188c723c */ /* 0x040fee000004188c */
[----:B------:R-:W-:Y:S01]  /*6640*/  MUFU.TANH R28, R28 ;  /* 0x0000001c001c7308 */ /* 0x000fe20000002400 */
[C---:B-1----:R-:W-:Y:S07]  /*6650*/  HMMA.16816.F32.BF16 R172, R24.reuse, R12, R172 ;  /* 0x0000000c18ac723c */ /* 0x042fee00000418ac */
[----:B------:R-:W-:Y:S01]  /*6660*/  IADD3 R13, R214, 0x1, RZ ;  /* 0x00000001d60d7810 */ /* 0x000fe20007ffe0ff */
[----:B------:R-:W-:Y:S01]  /*6670*/  HMMA.16816.F32.BF16 R152, R24, R14, R152 ;  /* 0x0000000e1898723c */ /* 0x000fe20000041898 */
[----:B------:R-:W-:Y:S02]  /*6680*/  MUFU.TANH R30, R30 ;  /* 0x0000001e001e7308 */ /* 0x000fe40000002400 */
[----:B------:R-:W-:-:S02]  /*6690*/  ISETP.GE.AND P4, PT, R13, R211, PT ;  /* 0x000000d30d00720c */ /* 0x000fc40003f86270 */
[----:B------:R-:W-:Y:S02]  /*66a0*/  ISETP.GE.AND P6, PT, R13, R0, PT ;  /* 0x000000000d00720c */ /* 0x000fe40003fc6270 */
[C---:B------:R-:W-:Y:S01]  /*66b0*/  IADD3 R27, R214.reuse, 0x28, RZ ;  /* 0x00000028d61b7810 */ /* 0x040fe20007ffe0ff */
[----:B------:R-:W-:Y:S01]  /*66c0*/  HMMA.16816.F32.BF16 R140, R8, R158, R140 ;  /* 0x0000009e088c723c */ /* 0x000fe2000004188c */
[----:B------:R-:W-:Y:S01]  /*66d0*/  IADD3 R15, R214, 0x38, RZ ;  /* 0x00000038d60f7810 */ /* 0x000fe20007ffe0ff */
[----:B------:R-:W-:Y:S01]  /*66e0*/  MUFU.TANH R29, R29 ;  /* 0x0000001d001d7308 */ /* 0x000fe20000002400 */
[----:B----4-:R-:W-:-:S05]  /*66f0*/  FSEL R157, R157, -INF , !P6 ;  /* 0xff8000009d9d7808 */ /* 0x010fca0007000000 */
[C---:B--2---:R-:W-:Y:S07]  /*6700*/  HMMA.16816.F32.BF16 R160, R8.reuse, R18, R160 ;  /* 0x0000001208a0723c */ /* 0x044fee00000418a0 */
[----:B------:R-:W-:Y:S01]  /*6710*/  FSEL R18, R145, -INF , !P4 ;  /* 0xff80000091127808 */ /* 0x000fe20006000000 */
[----:B---3--:R-:W-:Y:S01]  /*6720*/  HMMA.16816.F32.BF16 R172, R8, R4, R172 ;  /* 0x0000000408ac723c */ /* 0x008fe200000418ac */
[C---:B------:R-:W-:Y:S02]  /*6730*/  ISETP.GE.AND P4, PT, R214.reuse, R0, PT ;  /* 0x00000000d600720c */ /* 0x040fe40003f86270 */
[----:B------:R-:W-:-:S04]  /*6740*/  IADD3 R19, R214, 0x31, RZ ;  /* 0x00000031d6137810 */ /* 0x000fc80007ffe0ff */
[C---:B------:R-:W-:Y:S01]  /*6750*/  IADD3 R5, R214.reuse, 0x8, RZ ;  /* 0x00000008d6057810 */ /* 0x040fe20007ffe0ff */
[C---:B------:R-:W-:Y:S01]  /*6760*/  HMMA.16816.F32.BF16 R180, R8.reuse, R16, R180 ;  /* 0x0000001008b4723c */ /* 0x040fe200000418b4 */
[----:B------:R-:W-:Y:S01]  /*6770*/  IADD3 R4, R214, 0x9, RZ ;  /* 0x00000009d6047810 */ /* 0x000fe20007ffe0ff */
[----:B------:R-:W-:Y:S01]  /*6780*/  FMUL.FTZ R20, R141, c[0x0][0x2ec] ;  /* 0x0000bb008d147a20 */ /* 0x000fe20000410000 */
[-C--:B------:R-:W-:Y:S01]  /*6790*/  ISETP.GE.AND P2, PT, R5, R211.reuse, PT ;  /* 0x000000d30500720c */ /* 0x080fe20003f46270 */
[----:B------:R-:W-:Y:S01]  /*67a0*/  FMUL.FTZ R21, R143, c[0x0][0x2ec] ;  /* 0x0000bb008f157a20 */ /* 0x000fe20000410000 */
[-C--:B------:R-:W-:Y:S02]  /*67b0*/  ISETP.GE.AND P5, PT, R5, R0.reuse, PT ;  /* 0x000000000500720c */ /* 0x080fe40003fa6270 */
[----:B------:R-:W-:Y:S01]  /*67c0*/  ISETP.GE.AND P1, PT, R4, R211, PT ;  /* 0x000000d30400720c */ /* 0x000fe20003f26270 */
[----:B------:R-:W-:Y:S01]  /*67d0*/  FMUL.FTZ R17, R140, c[0x0][0x2ec] ;  /* 0x0000bb008c117a20 */ /* 0x000fe20000410000 */
[----:B------:R-:W-:Y:S01]  /*67e0*/  ISETP.GE.AND P3, PT, R4, R0, PT ;  /* 0x000000000400720c */ /* 0x000fe20003f66270 */
[----:B------:R-:W-:Y:S01]  /*67f0*/  FMUL.FTZ R160, R160, c[0x0][0x2ec] ;  /* 0x0000bb00a0a07a20 */ /* 0x000fe20000410000 */
[----:B------:R-:W-:Y:S01]  /*6800*/  HMMA.16816.F32.BF16 R4, R8, R6, R152 ;  /* 0x000000060804723c */ /* 0x000fe20000041898 */
[----:B------:R-:W-:Y:S01]  /*6810*/  FMUL.FTZ R161, R161, c[0x0][0x2ec] ;  /* 0x0000bb00a1a17a20 */ /* 0x000fe20000410000 */
[----:B------:R-:W-:Y:S01]  /*6820*/  FSEL R14, R147, -INF , !P2 ;  /* 0xff800000930e7808 */ /* 0x000fe20005000000 */
[----:B------:R-:W1:Y:S01]  /*6830*/  MUFU.TANH R17, R17 ;  /* 0x0000001100117308 */ /* 0x000e620000002400 */
[----:B------:R-:W-:-:S02]  /*6840*/  FMUL.FTZ R13, R162, c[0x0][0x2ec] ;  /* 0x0000bb00a20d7a20 */ /* 0x000fc40000410000 */
[----:B------:R-:W-:Y:S01]  /*6850*/  FMUL.FTZ R16, R142, c[0x0][0x2ec] ;  /* 0x0000bb008e107a20 */ /* 0x000fe20000410000 */
[C---:B------:R-:W-:Y:S01]  /*6860*/  IADD3 R8, R214.reuse, 0x10, RZ ;  /* 0x00000010d6087810 */ /* 0x040fe20007ffe0ff */
[----:B------:R-:W-:Y:S01]  /*6870*/  FMUL.FTZ R154, R173, c[0x0][0x2ec] ;  /* 0x0000bb00ad9a7a20 */ /* 0x000fe20000410000 */
[----:B------:R-:W-:Y:S01]  /*6880*/  IADD3 R9, R214, 0x11, RZ ;  /* 0x00000011d6097810 */ /* 0x000fe20007ffe0ff */
[----:B------:R-:W-:Y:S01]  /*6890*/  FMUL.FTZ R163, R163, c[0x0][0x2ec] ;  /* 0x0000bb00a3a37a20 */ /* 0x000fe20000410000 */
[----:B------:R-:W2:Y:S01]  /*68a0*/  MUFU.TANH R168, R160 ;  /* 0x000000a000a87308 */ /* 0x000ea20000002400 */
[----:B------:R-:W-:Y:S01]  /*68b0*/  FSEL R10, R156, -INF , !P1 ;  /* 0xff8000009c0a7808 */ /* 0x000fe20004800000 */
[----:B------:R-:W-:Y:S01]  /*68c0*/  FMUL.FTZ R170, R180, c[0x0][0x2ec] ;  /* 0x0000bb00b4aa7a20 */ /* 0x000fe20000410000 */
[CC--:B------:R-:W-:Y:S01]  /*68d0*/  ISETP.GE.AND P2, PT, R8.reuse, R211.reuse, PT ;  /* 0x000000d30800720c */ /* 0x0c0fe20003f46270 */
[----:B------:R-:W-:Y:S01]  /*68e0*/  FMUL.FTZ R12, R181, c[0x0][0x2ec] ;  /* 0x0000bb00b50c7a20 */ /* 0x000fe20000410000 */
[----:B------:R-:W-:Y:S01]  /*68f0*/  ISETP.GE.AND P1, PT, R8, R0, PT ;  /* 0x000000000800720c */ /* 0x000fe20003f26270 */
[----:B------:R-:W-:Y:S01]  /*6900*/  FMUL.FTZ R156, R172, c[0x0][0x2ec] ;  /* 0x0000bb00ac9c7a20 */ /* 0x000fe20000410000 */
[----:B------:R-:W-:Y:S01]  /*6910*/  FSEL R8, R146, -INF , !P4 ;  /* 0xff80000092087808 */ /* 0x000fe20006000000 */
[----:B------:R-:W3:Y:S01]  /*6920*/  MUFU.TANH R166, R161 ;  /* 0x000000a100a67308 */ /* 0x000ee20000002400 */
[-C--:B------:R-:W-:Y:S01]  /*6930*/  ISETP.GE.AND P4, PT, R9, R211.reuse, PT ;  /* 0x000000d30900720c */ /* 0x080fe20003f86270 */
[----:B------:R-:W-:Y:S01]  /*6940*/  FMUL.FTZ R169, R182, c[0x0][0x2ec] ;  /* 0x0000bb00b6a97a20 */ /* 0x000fe20000410000 */
[----:B------:R-:W-:Y:S01]  /*6950*/  FSEL R11, R164, -INF , !P5 ;  /* 0xff800000a40b7808 */ /* 0x000fe20006800000 */
[----:B------:R-:W-:Y:S01]  /*6960*/  FMUL.FTZ R167, R183, c[0x0][0x2ec] ;  /* 0x0000bb00b7a77a20 */ /* 0x000fe20000410000 */
[-C--:B------:R-:W-:Y:S01]  /*6970*/  ISETP.GE.AND P5, PT, R136, R211.reuse, PT ;  /* 0x000000d38800720c */ /* 0x080fe20003fa6270 */
[----:B------:R-:W-:Y:S01]  /*6980*/  FMUL.FTZ R138, R4, c[0x0][0x2ec] ;  /* 0x0000bb00048a7a20 */ /* 0x000fe20000410000 */
[----:B------:R-:W-:Y:S01]  /*6990*/  FSEL R24, R32, -INF , !P4 ;  /* 0xff80000020187808 */ /* 0x000fe20006000000 */
[----:B------:R-:W-:Y:S01]  /*69a0*/  FMUL.FTZ R4, R5, c[0x0][0x2ec] ;  /* 0x0000bb0005047a20 */ /* 0x000fe20000410000 */
[----:B------:R-:W-:Y:S01]  /*69b0*/  MUFU.TANH R13, R13 ;  /* 0x0000000d000d7308 */ /* 0x000fe20000002400 */
[-C--:B------:R-:W-:Y:S01]  /*69c0*/  ISETP.GE.AND P4, PT, R27, R211.reuse, PT ;  /* 0x000000d31b00720c */ /* 0x080fe20003f86270 */
[----:B------:R-:W-:Y:S01]  /*69d0*/  FMUL.FTZ R153, R174, c[0x0][0x2ec] ;  /* 0x0000bb00ae997a20 */ /* 0x000fe20000410000 */
[----:B------:R-:W-:Y:S01]  /*69e0*/  IADD3 R214, R214, 0x39, RZ ;  /* 0x00000039d6d67810 */ /* 0x000fe20007ffe0ff */
[----:B------:R-:W-:Y:S01]  /*69f0*/  FMUL.FTZ R139, R175, c[0x0][0x2ec] ;  /* 0x0000bb00af8b7a20 */ /* 0x000fe20000410000 */
[----:B-1----:R-:W-:Y:S01]  /*6a00*/  FSEL R22, R17, -INF , !P5 ;  /* 0xff80000011167808 */ /* 0x002fe20006800000 */
[----:B------:R-:W-:Y:S01]  /*6a10*/  FMUL.FTZ R6, R6, c[0x0][0x2ec] ;  /* 0x0000bb0006067a20 */ /* 0x000fe20000410000 */
[-C--:B------:R-:W-:Y:S01]  /*6a20*/  ISETP.GE.AND P5, PT, R23, R211.reuse, PT ;  /* 0x000000d31700720c */ /* 0x080fe20003fa6270 */
[----:B------:R-:W1:Y:S01]  /*6a30*/  MUFU.TANH R4, R4 ;  /* 0x0000000400047308 */ /* 0x000e620000002400 */
[----:B--2---:R-:W-:Y:S01]  /*6a40*/  FSEL R168, R168, -INF , !P4 ;  /* 0xff800000a8a87808 */ /* 0x004fe20006000000 */
[----:B------:R-:W-:Y:S01]  /*6a50*/  FMUL.FTZ R7, R7, c[0x0][0x2ec] ;  /* 0x0000bb0007077a20 */ /* 0x000fe20000410000 */
[----:B------:R-:W-:-:S02]  /*6a60*/  ISETP.GE.AND P4, PT, R214, R211, PT ;  /* 0x000000d3d600720c */ /* 0x000fc40003f86270 */
[----:B---3--:R-:W-:Y:S02]  /*6a70*/  FSEL R166, R166, -INF , !P5 ;  /* 0xff800000a6a67808 */ /* 0x008fe40006800000 */
[-C--:B------:R-:W-:Y:S01]  /*6a80*/  ISETP.GE.AND P5, PT, R136, R0.reuse, PT ;  /* 0x000000008800720c */ /* 0x080fe20003fa6270 */
[----:B------:R-:W2:Y:S01]  /*6a90*/  MUFU.TANH R20, R20 ;  /* 0x0000001400147308 */ /* 0x000ea20000002400 */
[----:B------:R-:W-:Y:S02]  /*6aa0*/  ISETP.GE.AND P6, PT, R9, R0, PT ;  /* 0x000000000900720c */ /* 0x000fe40003fc6270 */
[----:B------:R-:W-:Y:S02]  /*6ab0*/  FSEL R9, R165, -INF , !P3 ;  /* 0xff800000a5097808 */ /* 0x000fe40005800000 */
[----:B------:R-:W-:Y:S02]  /*6ac0*/  FSEL R26, R28, -INF , !P2 ;  /* 0xff8000001c1a7808 */ /* 0x000fe40005000000 */
[----:B------:R-:W-:Y:S01]  /*6ad0*/  FSEL R25, R30, -INF , !P1 ;  /* 0xff8000001e197808 */ /* 0x000fe20004800000 */
[----:B------:R-:W3:Y:S01]  /*6ae0*/  MUFU.TANH R170, R170 ;  /* 0x000000aa00aa7308 */ /* 0x000ee20000002400 */
[----:B-1----:R-:W-:-:S02]  /*6af0*/  FSEL R136, R4, -INF , !P4 ;  /* 0xff80000004887808 */ /* 0x002fc40006000000 */
[----:B------:R-:W-:Y:S02]  /*6b00*/  ISETP.GE.AND P4, PT, R27, R0, PT ;  /* 0x000000001b00720c */ /* 0x000fe40003f86270 */
[-C--:B------:R-:W-:Y:S02]  /*6b10*/  ISETP.GE.AND P3, PT, R35, R211.reuse, PT ;  /* 0x000000d32300720c */ /* 0x080fe40003f66270 */
[-C--:B------:R-:W-:Y:S01]  /*6b20*/  ISETP.GE.AND P2, PT, R34, R211.reuse, PT ;  /* 0x000000d32200720c */ /* 0x080fe20003f46270 */
[----:B------:R-:W1:Y:S01]  /*6b30*/  MUFU.TANH R12, R12 ;  /* 0x0000000c000c7308 */ /* 0x000e620000002400 */
[----:B------:R-:W-:Y:S02]  /*6b40*/  ISETP.GE.AND P1, PT, R33, R211, PT ;  /* 0x000000d32100720c */ /* 0x000fe40003f26270 */
[----:B------:R-:W-:Y:S02]  /*6b50*/  FSEL R165, R13, -INF , !P4 ;  /* 0xff8000000da57808 */ /* 0x000fe40006000000 */
[----:B--2---:R-:W-:-:S02]  /*6b60*/  FSEL R20, R20, -INF , !P3 ;  /* 0xff80000014147808 */ /* 0x004fc40005800000 */
[----:B------:R-:W-:Y:S01]  /*6b70*/  ISETP.GT.AND P4, PT, R213, R208, PT ;  /* 0x000000d0d500720c */ /* 0x000fe20003f84270 */
[----:B------:R-:W2:Y:S01]  /*6b80*/  MUFU.TANH R156, R156 ;  /* 0x0000009c009c7308 */ /* 0x000ea20000002400 */
[----:B---3--:R-:W-:Y:S02]  /*6b90*/  FSEL R170, R170, -INF , !P2 ;  /* 0xff800000aaaa7808 */ /* 0x008fe40005000000 */
[-C--:B------:R-:W-:Y:S02]  /*6ba0*/  ISETP.GE.AND P3, PT, R31, R211.reuse, PT ;  /* 0x000000d31f00720c */ /* 0x080fe40003f66270 */
[----:B------:R-:W-:Y:S02]  /*6bb0*/  ISETP.GE.AND P2, PT, R19, R211, PT ;  /* 0x000000d31300720c */ /* 0x000fe40003f46270 */
[----:B------:R-:W-:Y:S01]  /*6bc0*/  FSEL R27, R29, -INF , !P6 ;  /* 0xff8000001d1b7808 */ /* 0x000fe20007000000 */
[----:B------:R-:W3:Y:S01]  /*6bd0*/  MUFU.TANH R154, R154 ;  /* 0x0000009a009a7308 */ /* 0x000ee20000002400 */
[----:B-1----:R-:W-:-:S02]  /*6be0*/  FSEL R172, R12, -INF , !P1 ;  /* 0xff8000000cac7808 */ /* 0x002fc40004800000 */
[----:B------:R-:W-:Y:S02]  /*6bf0*/  ISETP.GE.AND P1, PT, R15, R211, PT ;  /* 0x000000d30f00720c */ /* 0x000fe40003f26270 */
[----:B------:R-:W-:-:S03]  /*6c00*/  ISETP.GE.AND P6, PT, R23, R0, PT ;  /* 0x000000001700720c */ /* 0x000fc60003fc6270 */
[----:B------:R-:W1:Y:S01]  /*6c10*/  MUFU.TANH R138, R138 ;  /* 0x0000008a008a7308 */ /* 0x000e620000002400 */
[----:B--2---:R-:W-:Y:S02]  /*6c20*/  FSEL R156, R156, -INF , !P3 ;  /* 0xff8000009c9c7808 */ /* 0x004fe40005800000 */
[----:B------:R-:W-:-:S05]  /*6c30*/  ISETP.GE.AND P3, PT, R35, R0, PT ;  /* 0x000000002300720c */ /* 0x000fca0003f66270 */
[----:B------:R-:W2:Y:S01]  /*6c40*/  MUFU.TANH R16, R16 ;  /* 0x0000001000107308 */ /* 0x000ea20000002400 */
[----:B---3--:R-:W-:Y:S02]  /*6c50*/  FSEL R154, R154, -INF , !P2 ;  /* 0xff8000009a9a7808 */ /* 0x008fe40005000000 */
[----:B------:R-:W-:-:S05]  /*6c60*/  ISETP.GE.AND P2, PT, R34, R0, PT ;  /* 0x000000002200720c */ /* 0x000fca0003f46270 */
[----:B------:R-:W3:Y:S01]  /*6c70*/  MUFU.TANH R21, R21 ;  /* 0x0000001500157308 */ /* 0x000ee20000002400 */
[----:B-1----:R-:W-:Y:S02]  /*6c80*/  FSEL R138, R138, -INF , !P1 ;  /* 0xff8000008a8a7808 */ /* 0x002fe40004800000 */
[----:B------:R-:W-:-:S05]  /*6c90*/  ISETP.GE.AND P1, PT, R33, R0, PT ;  /* 0x000000002100720c */ /* 0x000fca0003f26270 */
[----:B------:R-:W1:Y:S01]  /*6ca0*/  MUFU.TANH R169, R169 ;  /* 0x000000a900a97308 */ /* 0x000e620000002400 */
[----:B--2---:R-:W-:Y:S02]  /*6cb0*/  FSEL R23, R16, -INF , !P5 ;  /* 0xff80000010177808 */ /* 0x004fe40006800000 */
[----:B------:R-:W-:-:S05]  /*6cc0*/  ISETP.GE.AND P5, PT, R31, R0, PT ;  /* 0x000000001f00720c */ /* 0x000fca0003fa6270 */
[----:B------:R-:W2:Y:S01]  /*6cd0*/  MUFU.TANH R167, R167 ;  /* 0x000000a700a77308 */ /* 0x000ea20000002400 */
[----:B---3--:R-:W-:Y:S02]  /*6ce0*/  FSEL R21, R21, -INF , !P3 ;  /* 0xff80000015157808 */ /* 0x008fe40005800000 */
[----:B------:R-:W-:-:S05]  /*6cf0*/  ISETP.GE.AND P3, PT, R19, R0, PT ;  /* 0x000000001300720c */ /* 0x000fca0003f66270 */
[----:B------:R-:W3:Y:S01]  /*6d00*/  MUFU.TANH R163, R163 ;  /* 0x000000a300a37308 */ /* 0x000ee20000002400 */
[----:B-1----:R-:W-:Y:S01]  /*6d10*/  FSEL R169, R169, -INF , !P2 ;  /* 0xff800000a9a97808 */ /* 0x002fe20005000000 */
[----:B------:R-:W-:Y:S01]  /*6d20*/  BAR.SYNC.DEFER_BLOCKING 0x0 ;  /* 0x0000000000007b1d */ /* 0x000fe20000010000 */
[----:B------:R-:W-:-:S05]  /*6d30*/  ISETP.GE.AND P2, PT, R15, R0, PT ;  /* 0x000000000f00720c */ /* 0x000fca0003f46270 */
[----:B------:R-:W1:Y:S01]  /*6d40*/  MUFU.TANH R153, R153 ;  /* 0x0000009900997308 */ /* 0x000e620000002400 */
[----:B--2---:R-:W-:Y:S02]  /*6d50*/  FSEL R167, R167, -INF , !P1 ;  /* 0xff800000a7a77808 */ /* 0x004fe40004800000 */
[----:B------:R-:W-:-:S05]  /*6d60*/  ISETP.GE.AND P1, PT, R214, R0, PT ;  /* 0x00000000d600720c */ /* 0x000fca0003f26270 */
[----:B------:R-:W2:Y:S01]  /*6d70*/  MUFU.TANH R139, R139 ;  /* 0x0000008b008b7308 */ /* 0x000ea20000002400 */
[----:B---3--:R-:W-:-:S07]  /*6d80*/  FSEL R163, R163, -INF , !P6 ;  /* 0xff800000a3a37808 */ /* 0x008fce0007000000 */
[----:B------:R-:W3:Y:S01]  /*6d90*/  MUFU.TANH R137, R6 ;  /* 0x0000000600897308 */ /* 0x000ee20000002400 */
[----:B-1----:R-:W-:-:S07]  /*6da0*/  FSEL R153, R153, -INF , !P5 ;  /* 0xff80000099997808 */ /* 0x002fce0006800000 */
[----:B------:R-:W1:Y:S01]  /*6db0*/  MUFU.TANH R151, R7 ;  /* 0x0000000700977308 */ /* 0x000e620000002400 */
[----:B--2---:R-:W-:Y:S02]  /*6dc0*/  FSEL R139, R139, -INF , !P3 ;  /* 0xff8000008b8b7808 */ /* 0x004fe40005800000 */
[----:B---3--:R-:W-:Y:S02]  /*6dd0*/  FSEL R137, R137, -INF , !P2 ;  /* 0xff80000089897808 */ /* 0x008fe40005000000 */
[----:B-1----:R-:W-:Y:S01]  /*6de0*/  FSEL R151, R151, -INF , !P1 ;  /* 0xff80000097977808 */ /* 0x002fe20004800000 */
        /* <DEDUP_REMOVED lines=59> */
.L_x_3286:
[----:B------:R-:W-:-:S04]  /*71a0*/  LEA R6, -R2, RZ, 0x6 ;  /* 0x000000ff02067211 */ /* 0x000fc800078e31ff */
[----:B------:R-:W-:Y:S02]  /*71b0*/  SHF.R.S32.HI R0, RZ, 0x1f, R6 ;  /* 0x0000001fff007819 */ /* 0x000fe40000011406 */
.L_x_3287:
        /* <DEDUP_REMOVED lines=28> */
.L_x_3285:
        /* <DEDUP_REMOVED lines=51> */
[----:B------:R-:W1:Y:S01]  /*76b0*/  LDSM.16.MT88.4 R12, [R198+0xc000] ;  /* 0x00c00000c60c783b */ /* 0x000e620000004200 */
[----:B------:R-:W-:Y:S01]  /*76c0*/  FSEL R152, R152, RZ, P1 ;  /* 0x000000ff98987208 */ /* 0x000fe20000800000 */
[----:B------:R-:W-:-:S02]  /*76d0*/  FFMA.FTZ R145, R144, c[0x0][0x23c], -R155 ;  /* 0x00008f0090917a23 */ /* 0x000fc4000001089b */
[----:B------:R-:W-:Y:S01]  /*76e0*/  FADD.FTZ R6, R3, -R6 ;  /* 0x8000000603067221 */ /* 0x000fe20000010000 */
[----:B------:R-:W-:Y:S01]  /*76f0*/  MUFU.EX2 R143, R143 ;  /* 0x0000008f008f7308 */ /* 0x000fe20000000800 */
[--C-:B------:R-:W-:Y:S01]  /*7700*/  FFMA.FTZ R144, R18, c[0x0][0x23c], -R155.reuse ;  /* 0x00008f0012907a23 */ /* 0x100fe2000001089b */
[----:B------:R-:W-:Y:S01]  /*7710*/  LDSM.16.MT88.4 R132, [R198+0xc800] ;  /* 0x00c80000c684783b */ /* 0x000fe20000004200 */
[----:B------:R-:W-:Y:S02]  /*7720*/  FFMA.FTZ R142, R10, c[0x0][0x23c], -R155 ;  /* 0x00008f000a8e7a23 */ /* 0x000fe4000001089b */
[--C-:B------:R-:W-:Y:S01]  /*7730*/  FFMA.FTZ R141, R8, c[0x0][0x23c], -R152.reuse ;  /* 0x00008f00088d7a23 */ /* 0x100fe20000010898 */
[----:B------:R-:W2:Y:S01]  /*7740*/  LDSM.16.MT88.4 R16, [R200+0xc000] ;  /* 0x00c00000c810783b */ /* 0x000ea20000004200 */
[--C-:B------:R-:W-:Y:S01]  /*7750*/  FFMA.FTZ R140, R157, c[0x0][0x23c], -R152.reuse ;  /* 0x00008f009d8c7a23 */ /* 0x100fe20000010898 */
[----:B------:R-:W-:Y:S01]  /*7760*/  MUFU.EX2 R145, R145 ;  /* 0x0000009100917308 */ /* 0x000fe20000000800 */
[----:B------:R-:W-:-:S02]  /*7770*/  FFMA.FTZ R0, R11, c[0x0][0x23c], -R152 ;  /* 0x00008f000b007a23 */ /* 0x000fc40000010898 */
[----:B------:R-:W-:Y:S02]  /*7780*/  FFMA.FTZ R149, R9, c[0x0][0x23c], -R152 ;  /* 0x00008f0009957a23 */ /* 0x000fe40000010898 */
[----:B------:R-:W-:Y:S01]  /*7790*/  FMUL.FTZ R150, R4, c[0x0][0x23c] ;  /* 0x00008f0004967a20 */ /* 0x000fe20000410000 */
[----:B------:R-:W3:Y:S01]  /*77a0*/  LDSM.16.MT88.4 R8, [R197+0xc000] ;  /* 0x00c00000c508783b */ /* 0x000ee20000004200 */
[----:B------:R-:W-:Y:S01]  /*77b0*/  FMUL.FTZ R148, R6, c[0x0][0x23c] ;  /* 0x00008f0006947a20 */ /* 0x000fe20000410000 */
[----:B------:R-:W4:Y:S01]  /*77c0*/  MUFU.EX2 R144, R144 ;  /* 0x0000009000907308 */ /* 0x000f220000000800 */
[--C-:B------:R-:W-:Y:S02]  /*77d0*/  FFMA.FTZ R3, R26, c[0x0][0x23c], -R155.reuse ;  /* 0x00008f001a037a23 */ /* 0x100fe4000001089b */
[--C-:B------:R-:W-:Y:S02]  /*77e0*/  FFMA.FTZ R158, R24, c[0x0][0x23c], -R155.reuse ;  /* 0x00008f00189e7a23 */ /* 0x100fe4000001089b */
[----:B------:R-:W-:-:S02]  /*77f0*/  FFMA.FTZ R157, R22, c[0x0][0x23c], -R155 ;  /* 0x00008f00169d7a23 */ /* 0x000fc4000001089b */
[--C-:B------:R-:W-:Y:S01]  /*7800*/  FFMA.FTZ R160, R20, c[0x0][0x23c], -R155.reuse ;  /* 0x00008f0014a07a23 */ /* 0x100fe2000001089b */
[----:B------:R-:W5:Y:S01]  /*7810*/  MUFU.EX2 R142, R142 ;  /* 0x0000008e008e7308 */ /* 0x000f620000000800 */
[--C-:B------:R-:W-:Y:S02]  /*7820*/  FFMA.FTZ R159, R25, c[0x0][0x23c], -R152.reuse ;  /* 0x00008f00199f7a23 */ /* 0x100fe40000010898 */
[--C-:B------:R-:W-:Y:S02]  /*7830*/  FFMA.FTZ R162, R27, c[0x0][0x23c], -R152.reuse ;  /* 0x00008f001ba27a23 */ /* 0x100fe40000010898 */
[--C-:B------:R-:W-:Y:S01]  /*7840*/  FFMA.FTZ R161, R23, c[0x0][0x23c], -R152.reuse ;  /* 0x00008f0017a17a23 */ /* 0x100fe20000010898 */
[----:B------:R-:W-:Y:S01]  /*7850*/  LDSM.16.MT88.4 R24, [R200+0xe800] ;  /* 0x00e80000c818783b */ /* 0x000fe20000004200 */
[----:B------:R-:W-:Y:S01]  /*7860*/  FFMA.FTZ R164, R21, c[0x0][0x23c], -R152 ;  /* 0x00008f0015a47a23 */ /* 0x000fe20000010898 */
[----:B------:R-:W-:Y:S01]  /*7870*/  MUFU.EX2 R141, R141 ;  /* 0x0000008d008d7308 */ /* 0x000fe20000000800 */
[----:B----4-:R-:W-:Y:S01]  /*7880*/  F2FP.BF16.PACK_AB R4, R144, R145 ;  /* 0x000000919004723e */ /* 0x010fe200000010ff */
[----:B------:R-:W-:Y:S01]  /*7890*/  LDSM.16.MT88.4 R20, [R198+0xe800] ;  /* 0x00e80000c614783b */ /* 0x000fe20000004200 */
[----:B------:R-:W-:-:S02]  /*78a0*/  FFMA.FTZ R171, R172, c[0x0][0x23c], -R155 ;  /* 0x00008f00acab7a23 */ /* 0x000fc4000001089b */
[--C-:B------:R-:W-:Y:S02]  /*78b0*/  FFMA.FTZ R173, R166, c[0x0][0x23c], -R155.reuse ;  /* 0x00008f00a6ad7a23 */ /* 0x100fe4000001089b */
[--C-:B------:R-:W-:Y:S01]  /*78c0*/  FFMA.FTZ R170, R170, c[0x0][0x23c], -R155.reuse ;  /* 0x00008f00aaaa7a23 */ /* 0x100fe2000001089b */
[----:B------:R-:W4:Y:S01]  /*78d0*/  MUFU.EX2 R140, R140 ;  /* 0x0000008c008c7308 */ /* 0x000f220000000800 */
[----:B-----5:R-:W-:Y:S01]  /*78e0*/  F2FP.BF16.PACK_AB R6, R142, R143 ;  /* 0x0000008f8e06723e */ /* 0x020fe200000010ff */
        /* <DEDUP_REMOVED lines=8> */
[----:B------:R-:W5:Y:S01]  /*7970*/  MUFU.EX2 R149, R149 ;  /* 0x0000009500957308 */ /* 0x000f620000000800 */
[----:B----4-:R-:W-:Y:S01]  /*7980*/  F2FP.BF16.PACK_AB R5, R140, R141 ;  /* 0x0000008d8c05723e */ /* 0x010fe200000010ff */
[----:B------:R-:W-:Y:S02]  /*7990*/  FFMA.FTZ R154, R138, c[0x0][0x23c], -R155 ;  /* 0x00008f008a9a7a23 */ /* 0x000fe4000001089b */
[--C-:B------:R-:W-:Y:S02]  /*79a0*/  FFMA.FTZ R153, R153, c[0x0][0x23c], -R152.reuse ;  /* 0x00008f0099997a23 */ /* 0x100fe40000010898 */
[----:B------:R-:W-:-:S02]  /*79b0*/  FFMA.FTZ R174, R139, c[0x0][0x23c], -R152 ;  /* 0x00008f008bae7a23 */ /* 0x000fc40000010898 */
[----:B------:R-:W4:Y:S01]  /*79c0*/  MUFU.EX2 R150, R150 ;  /* 0x0000009600967308 */ /* 0x000f220000000800 */
[--C-:B------:R-:W-:Y:S02]  /*79d0*/  FFMA.FTZ R169, R137, c[0x0][0x23c], -R152.reuse ;  /* 0x00008f0089a97a23 */ /* 0x100fe40000010898 */
[----:B------:R-:W-:Y:S02]  /*79e0*/  FFMA.FTZ R155, R136, c[0x0][0x23c], -R155 ;  /* 0x00008f00889b7a23 */ /* 0x000fe4000001089b */
[----:B------:R-:W-:Y:S01]  /*79f0*/  FFMA.FTZ R152, R151, c[0x0][0x23c], -R152 ;  /* 0x00008f0097987a23 */ /* 0x000fe20000010898 */
[----:B------:R-:W-:Y:S02]  /*7a00*/  LDSM.16.MT88.4 R136, [R198+0xd800] ;  /* 0x00d80000c688783b */ /* 0x000fe40000004200 */
[----:B------:R-:W1:Y:S01]  /*7a10*/  MUFU.EX2 R148, R148 ;  /* 0x0000009400947308 */ /* 0x000e620000000800 */
[----:B-----5:R-:W-:Y:S01]  /*7a20*/  F2FP.BF16.PACK_AB R7, R149, R0 ;  /* 0x000000009507723e */ /* 0x020fe200000010ff */
[----:B----4-:R-:W-:-:S06]  /*7a30*/  FMUL.FTZ R120, R120, R150 ;  /* 0x0000009678787220 */ /* 0x010fcc0000410000 */
[----:B------:R-:W-:Y:S01]  /*7a40*/  MUFU.EX2 R3, R3 ;  /* 0x0000000300037308 */ /* 0x000fe20000000800 */
[-C--:B------:R-:W-:Y:S02]  /*7a50*/  FMUL.FTZ R121, R121, R150.reuse ;  /* 0x0000009679797220 */ /* 0x080fe40000410000 */
[-C--:B------:R-:W-:Y:S02]  /*7a60*/  FMUL.FTZ R116, R116, R150.reuse ;  /* 0x0000009674747220 */ /* 0x080fe40000410000 */
[----:B------:R-:W-:Y:S02]  /*7a70*/  FMUL.FTZ R117, R117, R150 ;  /* 0x0000009675757220 */ /* 0x000fe40000410000 */
[-C--:B-1----:R-:W-:Y:S01]  /*7a80*/  FMUL.FTZ R122, R122, R148.reuse ;  /* 0x000000947a7a7220 */ /* 0x082fe20000410000 */
        /* <DEDUP_REMOVED lines=12> */
[----:B------:R-:W4:Y:S01]  /*7b50*/  LDSM.16.MT88.4 R12, [R200+0xe000] ;  /* 0x00e00000c80c783b */ /* 0x000f220000004200 */
[----:B------:R-:W-:Y:S01]  /*7b60*/  FMUL.FTZ R125, R125, R150 ;  /* 0x000000967d7d7220 */ /* 0x000fe20000410000 */
[----:B------:R-:W-:Y:S01]  /*7b70*/  MUFU.EX2 R160, R160 ;  /* 0x000000a000a07308 */ /* 0x000fe20000000800 */
[----:B------:R-:W-:-:S02]  /*7b80*/  FMUL.FTZ R126, R126, R148 ;  /* 0x000000947e7e7220 */ /* 0x000fc40000410000 */
[----:B------:R-:W-:Y:S02]  /*7b90*/  FMUL.FTZ R127, R127, R148 ;  /* 0x000000947f7f7220 */ /* 0x000fe40000410000 */
[-C--:B------:R-:W-:Y:S01]  /*7ba0*/  FMUL.FTZ R112, R112, R150.reuse ;  /* 0x0000009670707220 */ /* 0x080fe20000410000 */
[C---:B--2---:R-:W-:Y:S01]  /*7bb0*/  HMMA.16816.F32.BF16 R128, R4.reuse, R16, R128 ;  /* 0x000000100480723c */ /* 0x044fe20000041880 */
        /* <DEDUP_REMOVED lines=23> */
[----:B------:R-:W-:Y:S02]  /*7d30*/  FMUL.FTZ R43, R43, R148 ;  /* 0x000000942b2b7220 */ /* 0x000fe40000410000 */
[C---:B----4-:R-:W-:Y:S01]  /*7d40*/  HMMA.16816.F32.BF16 R36, R4.reuse, R12, R36 ;  /* 0x0000000c0424723c */ /* 0x050fe20000041824 */
[-C--:B------:R-:W-:Y:S02]  /*7d50*/  FMUL.FTZ R104, R104, R150.reuse ;  /* 0x0000009668687220 */ /* 0x080fe40000410000 */
[----:B------:R-:W-:Y:S02]  /*7d60*/  FMUL.FTZ R105, R105, R150 ;  /* 0x0000009669697220 */ /* 0x000fe40000410000 */
[-C--:B------:R-:W-:Y:S01]  /*7d70*/  FMUL.FTZ R106, R106, R148.reuse ;  /* 0x000000946a6a7220 */ /* 0x080fe20000410000 */
[----:B------:R-:W-:Y:S01]  /*7d80*/  MUFU.EX2 R170, R170 ;  /* 0x000000aa00aa7308 */ /* 0x000fe20000000800 */
[----:B------:R-:W-:Y:S01]  /*7d90*/  FMUL.FTZ R107, R107, R148 ;  /* 0x000000946b6b7220 */ /* 0x000fe20000410000 */
[----:B------:R-:W-:Y:S01]  /*7da0*/  HMMA.16816.F32.BF16 R40, R4, R14, R40 ;  /* 0x0000000e0428723c */ /* 0x000fe20000041828 */
[----:B------:R-:W4:Y:S01]  /*7db0*/  LDSM.16.MT88.4 R12, [R196+0xe000] ;  /* 0x00e00000c40c783b */ /* 0x000f220000004200 */
[----:B------:R-:W-:-:S02]  /*7dc0*/  FMUL.FTZ R100, R100, R150 ;  /* 0x0000009664647220 */ /* 0x000fc40000410000 */
[----:B------:R-:W-:Y:S02]  /*7dd0*/  FMUL.FTZ R101, R101, R150 ;  /* 0x0000009665657220 */ /* 0x000fe40000410000 */
[-C--:B------:R-:W-:Y:S01]  /*7de0*/  FMUL.FTZ R102, R102, R148.reuse ;  /* 0x0000009466667220 */ /* 0x080fe20000410000 */
[----:B------:R-:W1:Y:S01]  /*7df0*/  MUFU.EX2 R171, R171 ;  /* 0x000000ab00ab7308 */ /* 0x000e620000000800 */
        /* <DEDUP_REMOVED lines=25> */
[----:B------:R-:W1:Y:S01]  /*7f90*/  MUFU.EX2 R167, R167 ;  /* 0x000000a700a77308 */ /* 0x000e620000000800 */
[----:B------:R-:W-:-:S02]  /*7fa0*/  FMUL.FTZ R67, R67, R148 ;  /* 0x0000009443437220 */ /* 0x000fc40000410000 */
        /* <DEDUP_REMOVED lines=72> */
[----:B-1----:R-:W-:Y:S01]  /*8430*/  F2FP.BF16.PACK_AB R4, R158, R3 ;  /* 0x000000039e04723e */ /* 0x002fe200000010ff */
[----:B------:R-:W-:Y:S01]  /*8440*/  FADD.FTZ R3, R3, R142 ;  /* 0x0000008e03037221 */ /* 0x000fe20000010000 */
[----:B-----5:R-:W-:Y:S02]  /*8450*/  F2FP.BF16.PACK_AB R5, R162, R159 ;  /* 0x0000009fa205723e */ /* 0x020fe400000010ff */
[----:B------:R-:W-:Y:S01]  /*8460*/  F2FP.BF16.PACK_AB R6, R160, R157 ;  /* 0x0000009da006723e */ /* 0x000fe200000010ff */
[----:B------:R-:W-:Y:S01]  /*8470*/  FADD.FTZ R158, R158, R3 ;  /* 0x000000039e9e7221 */ /* 0x000fe20000010000 */
[----:B------:R-:W-:-:S03]  /*8480*/  F2FP.BF16.PACK_AB R7, R164, R161 ;  /* 0x000000a1a407723e */ /* 0x000fc600000010ff */
[----:B------:R-:W-:-:S04]  /*8490*/  FADD.FTZ R3, R157, R158 ;  /* 0x0000009e9d037221 */ /* 0x000fc80000010000 */
        /* <DEDUP_REMOVED lines=42> */
[----:B------:R-:W-:Y:S02]  /*8740*/  F2FP.BF16.PACK_AB R7, R172, R165 ;  /* 0x000000a5ac07723e */ /* 0x000fe400000010ff */
[----:B------:R-:W-:Y:S01]  /*8750*/  MOV R3, R146 ;  /* 0x0000009200037202 */ /* 0x000fe20000000f00 */
[----:B------:R-:W-:-:S04]  /*8760*/  FADD.FTZ R168, R168, R171 ;  /* 0x000000aba8a87221 */ /* 0x000fc80000010000 */
[----:B-1----:R-:W-:Y:S01]  /*8770*/  HMMA.16816.F32.BF16 R128, R4, R12, R128 ;  /* 0x0000000c0480723c */ /* 0x002fe20000041880 */
[----:B------:R-:W-:-:S07]  /*8780*/  FADD.FTZ R173, R173, R168 ;  /* 0x000000a8adad7221 */ /* 0x000fce0000010000 */
[C---:B------:R-:W-:Y:S01]  /*8790*/  HMMA.16816.F32.BF16 R124, R4.reuse, R14, R124 ;  /* 0x0000000e047c723c */ /* 0x040fe2000004187c */
[----:B------:R-:W1:Y:S07]  /*87a0*/  LDSM.16.MT88.4 R12, [R196+0xf000] ;  /* 0x00f00000c40c783b */ /* 0x000e6e0000004200 */
[C---:B-----5:R-:W-:Y:S08]  /*87b0*/  HMMA.16816.F32.BF16 R120, R4.reuse, R8, R120 ;  /* 0x000000080478723c */ /* 0x060ff00000041878 */
[C---:B------:R-:W-:Y:S01]  /*87c0*/  HMMA.16816.F32.BF16 R116, R4.reuse, R10, R116 ;  /* 0x0000000a0474723c */ /* 0x040fe20000041874 */
[----:B------:R-:W3:Y:S07]  /*87d0*/  LDSM.16.MT88.4 R8, [R200+0x11000] ;  /* 0x01100000c808783b */ /* 0x000eee0000004200 */
[C---:B--2---:R-:W-:Y:S08]  /*87e0*/  HMMA.16816.F32.BF16 R52, R4.reuse, R16, R52 ;  /* 0x000000100434723c */ /* 0x044ff00000041834 */
        /* <DEDUP_REMOVED lines=29> */
[----:B------:R-:W-:Y:S01]  /*89c0*/  F2FP.BF16.PACK_AB R4, R163, R156 ;  /* 0x0000009ca304723e */ /* 0x000fe200000010ff */
[----:B------:R-:W-:Y:S01]  /*89d0*/  FADD.FTZ R156, R156, R173 ;  /* 0x000000ad9c9c7221 */ /* 0x000fe20000010000 */
[----:B------:R-:W-:-:S02]  /*89e0*/  F2FP.BF16.PACK_AB R5, R174, R153 ;  /* 0x00000099ae05723e */ /* 0x000fc400000010ff */
        /* <DEDUP_REMOVED lines=8> */
[C---:B--2---:R-:W-:Y:S07]  /*8a70*/  HMMA.16816.F32.BF16 R60, R4.reuse, R16, R60 ;  /* 0x00000010043c723c */ /* 0x044fee000004183c */
[----:B------:R-:W-:Y:S01]  /*8a80*/  FFMA.FTZ R17, R227, R148, R141 ;  /* 0x00000094e3117223 */ /* 0x000fe2000001008d */
[----:B----4-:R-:W-:Y:S03]  /*8a90*/  HMMA.16816.F32.BF16 R36, R4, R24, R36 ;  /* 0x000000180424723c */ /* 0x010fe60000041824 */
[----:B------:R-:W-:-:S04]  /*8aa0*/  FADD.FTZ R17, R140, R17 ;  /* 0x000000118c117221 */ /* 0x000fc80000010000 */
[----:B------:R-:W-:Y:S01]  /*8ab0*/  FADD.FTZ R0, R0, R17 ;  /* 0x0000001100007221 */ /* 0x000fe20000010000 */
[----:B------:R-:W-:Y:S01]  /*8ac0*/  HMMA.16816.F32.BF16 R40, R4, R26, R40 ;  /* 0x0000001a0428723c */ /* 0x000fe20000041828 */
[----:B------:R-:W2:Y:S02]  /*8ad0*/  LDSM.16.MT88.4 R24, [R197+0x11800] ;  /* 0x01180000c518783b */ /* 0x000ea40000004200 */
[----:B------:R-:W-:-:S04]  /*8ae0*/  FADD.FTZ R0, R149, R0 ;  /* 0x0000000095007221 */ /* 0x000fc80000010000 */
[----:B------:R-:W-:Y:S01]  /*8af0*/  FADD.FTZ R159, R159, R0 ;  /* 0x000000009f9f7221 */ /* 0x000fe20000010000 */
[----:B-1----:R-:W-:Y:S03]  /*8b00*/  HMMA.16816.F32.BF16 R68, R4, R12, R68 ;  /* 0x0000000c0444723c */ /* 0x002fe60000041844 */
[----:B------:R-:W-:-:S05]  /*8b10*/  FADD.FTZ R162, R162, R159 ;  /* 0x0000009fa2a27221 */ /* 0x000fca0000010000 */
[C---:B------:R-:W-:Y:S01]  /*8b20*/  HMMA.16816.F32.BF16 R72, R4.reuse, R14, R72 ;  /* 0x0000000e0448723c */ /* 0x040fe20000041848 */
[----:B------:R-:W1:Y:S07]  /*8b30*/  LDSM.16.MT88.4 R12, [R196+0x11800] ;  /* 0x01180000c40c783b */ /* 0x000e6e0000004200 */
        /* <DEDUP_REMOVED lines=29> */
.L_x_3282:
        /* <DEDUP_REMOVED lines=13> */
.L_x_3292:
        /* <DEDUP_REMOVED lines=65> */
.L_x_3289:
[C---:B------:R-:W-:Y:S04]  /*91f0*/  LEA R210, P1, R6.reuse, R210, 0x1 ;  /* 0x000000d206d27211 */ /* 0x040fe800078208ff */
[----:B------:R-:W-:Y:S02]  /*9200*/  LEA.HI.X R209, R6, R209, R3, 0x1, P1 ;  /* 0x000000d106d17211 */ /* 0x000fe400008f0c03 */
[C---:B------:R-:W-:Y:S02]  /*9210*/  IADD3 R230, P1, R223.reuse, R210, RZ ;  /* 0x000000d2dfe67210 */ /* 0x040fe40007f3e0ff */
[-C--:B------:R-:W-:Y:S02]  /*9220*/  MOV R211, R209.reuse ;  /* 0x000000d100d37202 */ /* 0x080fe40000000f00 */
[C---:B------:R-:W-:Y:S02]  /*9230*/  IADD3.X R231, R220.reuse, R209, RZ, P1, !PT ;  /* 0x000000d1dce77210 */ /* 0x040fe40000ffe4ff */
[C---:B------:R-:W-:Y:S01]  /*9240*/  IADD3 R132, P1, R223.reuse, R230, RZ ;  /* 0x000000e6df847210 */ /* 0x040fe20007f3e0ff */
[----:B------:R-:W-:Y:S01]  /*9250*/  @!PT LDS RZ, [RZ] ;  /* 0x00000000fffff984 */ /* 0x000fe20000000800 */
[----:B------:R-:W-:Y:S01]  /*9260*/  @!PT LDS RZ, [RZ] ;  /* 0x00000000fffff984 */ /* 0x000fe20000000800 */
[----:B------:R-:W-:Y:S01]  /*9270*/  @!PT LDS RZ, [RZ] ;  /* 0x00000000fffff984 */ /* 0x000fe20000000800 */
[----:B------:R1:W-:Y:S03]  /*9280*/  LDGSTS.E.BYPASS.LTC128B.128 [R215+0xc000], [R210.64] ;  /* 0x0c000000d2d77fae */ /* 0x0003e6000b901d44 */
[C---:B------:R-:W-:Y:S02]  /*9290*/  IADD3.X R133, R220.reuse, R231, RZ, P1, !PT ;  /* 0x000000e7dc857210 */ /* 0x040fe40000ffe4ff */
[----:B------:R-:W-:Y:S01]  /*92a0*/  IADD3 R2, P1, R223, R132, RZ ;  /* 0x00000084df027210 */ /* 0x000fe20007f3e0ff */
[----:B------:R1:W-:Y:S03]  /*92b0*/  LDGSTS.E.BYPASS.LTC128B.128 [R215+0xe000], [R210.64+0x80] ;  /* 0x0e000080d2d77fae */ /* 0x0003e6000b901d44 */
[----:B------:R-:W-:Y:S02]  /*92c0*/  IADD3.X R3, R220, R133, RZ, P1, !PT ;  /* 0x00000085dc037210 */ /* 0x000fe40000ffe4ff */
[----:B------:R-:W-:Y:S01]  /*92d0*/  ISETP.GT.AND P1, PT, R213, R208, PT ;  /* 0x000000d0d500720c */ /* 0x000fe20003f24270 */
[----:B------:R1:W-:Y:S06]  /*92e0*/  LDGSTS.E.BYPASS.LTC128B.128 [R215+0x10000], [R210.64+0x100] ;  /* 0x10000100d2d77fae */ /* 0x0003ec000b901d44 */
        /* <DEDUP_REMOVED lines=205> */
[----:B--2---:R-:W-:Y:S02]  /*9fc0*/  FMUL.FTZ R3, R10, c[0x0][0x2ec] ;  /* 0x0000bb000a037a20 */ /* 0x004fe40000410000 */
[----:B----4-:R-:W-:Y:S02]  /*9fd0*/  FMUL.FTZ R2, R11, c[0x0][0x2ec] ;  /* 0x0000bb000b027a20 */ /* 0x010fe40000410000 */
[----:B------:R-:W-:Y:S03]  /*9fe0*/  FMUL.FTZ R35, R35, c[0x0][0x2ec] ;  /* 0x0000bb0023237a20 */ /* 0x000fe60000410000 */
[----:B------:R2:W4:Y:S10]  /*9ff0*/  MUFU.TANH R174, R132 ;  /* 0x0000008400ae7308 */ /* 0x0005340000002400 */
        /* <DEDUP_REMOVED lines=27> */
[----:B------:R-:W-:Y:S04]  /*a1b0*/  IABS R2, c[0x0][0x2d0] ;  /* 0x0000b40000027a13 */ /* 0x000fe80000000000 */
[----:B------:R-:W2:Y:S10]  /*a1c0*/  I2F.RP R7, R2 ;  /* 0x0000000200077306 */ /* 0x000eb40000209400 */
[----:B--2---:R-:W2:Y:S02]  /*a1d0*/  MUFU.RCP R3, R7 ;  /* 0x0000000700037308 */ /* 0x004ea40000001000 */
[----:B--2---:R-:W-:Y:S01]  /*a1e0*/  IADD3 R10, R3, 0xffffffe, RZ ;  /* 0x0ffffffe030a7810 */ /* 0x004fe20007ffe0ff */
[----:B------:R-:W-:Y:S07]  /*a1f0*/  IMAD.SHL.U32 R3, R213, 0x40, RZ ;  /* 0x00000040d5037824 */ /* 0x000fee00078e00ff */
[----:B------:R-:W2:Y:S01]  /*a200*/  F2I.FTZ.U32.TRUNC.NTZ R11, R10 ;  /* 0x0000000a000b7305 */ /* 0x000ea2000021f000 */
[----:B------:R-:W-:Y:S02]  /*a210*/  IADD3 R9, R3, -0x40, RZ ;  /* 0xffffffc003097810 */ /* 0x000fe40007ffe0ff */
[----:B------:R-:W-:Y:S02]  /*a220*/  IABS R6, R3 ;  /* 0x0000000300067213 */ /* 0x000fe40000000000 */
[----:B------:R-:W-:Y:S02]  /*a230*/  IABS R4, R9 ;  /* 0x0000000900047213 */ /* 0x000fe40000000000 */
[----:B------:R-:W-:Y:S02]  /*a240*/  LOP3.LUT R9, R9, c[0x0][0x2d0], RZ, 0x3c, !PT ;  /* 0x0000b40009097a12 */ /* 0x000fe400078e3cff */
[----:B------:R-:W-:Y:S02]  /*a250*/  LOP3.LUT R3, R3, c[0x0][0x2d0], RZ, 0x3c, !PT ;  /* 0x0000b40003037a12 */ /* 0x000fe400078e3cff */
[----:B------:R-:W-:Y:S02]  /*a260*/  ISETP.GE.AND P1, PT, R9, RZ, PT ;  /* 0x000000ff0900720c */ /* 0x000fe40003f26270 */
[----:B------:R-:W-:Y:S02]  /*a270*/  ISETP.GE.AND P3, PT, R3, RZ, PT ;  /* 0x000000ff0300720c */ /* 0x000fe40003f66270 */
[----:B------:R-:W-:Y:S01]  /*a280*/  LOP3.LUT R3, RZ, c[0x0][0x2d0], RZ, 0x33, !PT ;  /* 0x0000b400ff037a12 */ /* 0x000fe200078e33ff */
        /* <DEDUP_REMOVED lines=45> */
.L_x_3291:
        /* <DEDUP_REMOVED lines=24> */
.L_x_3290:
[----:B--234-:R-:W-:Y:S01]  /*a6e0*/  FMNMX.FTZ R3, R170, R135, !PT ;  /* 0x00000087aa037209 */ /* 0x01cfe20007810000 */
[----:B------:R-:W-:Y:S01]  /*a6f0*/  LDSM.16.MT88.4 R12, [R200+0xc000] ;  /* 0x00c00000c80c783b */ /* 0x000fe20000004200 */
[----:B------:R-:W-:Y:S02]  /*a700*/  FMNMX.FTZ R4, R169, R0, !PT ;  /* 0x00000000a9047209 */ /* 0x000fe40007810000 */
        /* <DEDUP_REMOVED lines=34> */
[----:B------:R-:W-:Y:S02]  /*a930*/  FMNMX.FTZ R5, R211, R2, !PT ;  /* 0x00000002d3057209 */ /* 0x000fe40007810000 */
[----:B------:R-:W-:Y:S03]  /*a940*/  FMNMX.FTZ R2, R134, R3, !PT ;  /* 0x0000000386027209 */ /* 0x000fe60007810000 */
[----:B------:R-:W1:Y:S01]  /*a950*/  SHFL.BFLY PT, R6, R5, 0x2, 0x1f ;  /* 0x0c401f0005067f89 */ /* 0x000e6200000e0000 */
[----:B------:R-:W-:Y:S07]  /*a960*/  FMNMX.FTZ R7, R133, R2, !PT ;  /* 0x0000000285077209 */ /* 0x000fee0007810000 */
        /* <DEDUP_REMOVED lines=354> */
[----:B------:R-:W-:Y:S01]  /*bf90*/  MOV R0, R3 ;  /* 0x0000000300007202 */ /* 0x000fe20000000f00 */
[C---:B-1----:R-:W-:Y:S03]  /*bfa0*/  HMMA.16816.F32.BF16 R92, R136.reuse, R12, R92 ;  /* 0x0000000c885c723c */ /* 0x042fe6000004185c */
        /* <DEDUP_REMOVED lines=11> */
.L_x_3288:
        /* <DEDUP_REMOVED lines=220> */
[----:B------:R-:W-:Y:S04]  /*ce20*/  STS.64 [R20+0x8000], R88 ;  /* 0x0080005814007388 */ /* 0x000fe80000000a00 */
[----:B------:R-:W-:Y:S04]  /*ce30*/  STS.64 [R20+0x8800], R90 ;  /* 0x0088005a14007388 */ /* 0x000fe80000000a00 */
[----:B-1----:R-:W1:Y:S04]  /*ce40*/  S2R R14, SR_CTAID.X ;  /* 0x00000000000e7919 */ /* 0x002e680000002500 */
[----:B------:R-:W-:Y:S04]  /*ce50*/  STS.64 [R21+0x8000], R92 ;  /* 0x0080005c15007388 */ /* 0x000fe80000000a00 */
[----:B------:R-:W-:Y:S04]  /*ce60*/  STS.64 [R21+0x8800], R94 ;  /* 0x0088005e15007388 */ /* 0x000fe80000000a00 */
[----:B------:R3:W-:Y:S04]  /*ce70*/  STS.64 [R15+0x8000], R96 ;  /* 0x008000600f007388 */ /* 0x0007e80000000a00 */
[----:B------:R4:W-:Y:S04]  /*ce80*/  STS.64 [R15+0x8800], R98 ;  /* 0x008800620f007388 */ /* 0x0009e80000000a00 */
[----:B------:R-:W-:Y:S01]  /*ce90*/  BAR.SYNC.DEFER_BLOCKING 0x0 ;  /* 0x0000000000007b1d */ /* 0x000fe20000010000 */
[----:B---3--:R-:W-:-:S02]  /*cea0*/  SHF.R.S32.HI R96, RZ, 0x1f, R13 ;  /* 0x0000001fff607819 */ /* 0x008fc4000001140d */
[----:B----4-:R-:W-:-:S03]  /*ceb0*/  IADD3 R15, -R212, RZ, RZ ;  /* 0x000000ffd40f7210 */ /* 0x010fc60007ffe1ff */
[----:B------:R-:W3:Y:S01]  /*cec0*/  LDS.128 R112, [R5.X4] ;  /* 0x0000000005707984 */ /* 0x000ee20000004c00 */
[----:B------:R-:W-:Y:S01]  /*ced0*/  LEA.HI R96, R96, R13, RZ, 0x2 ;  /* 0x0000000d60607211 */ /* 0x000fe200078f10ff */
[----:B--2---:R-:W-:-:S03]  /*cee0*/  IMAD R6, R15, c[0x0][0x1c0], R6 ;  /* 0x000070000f067a24 */ /* 0x004fc600078e0206 */
[----:B------:R-:W-:Y:S01]  /*cef0*/  LOP3.LUT R96, R96, 0xffffffc, RZ, 0xc0, !PT ;  /* 0x0ffffffc60607812 */ /* 0x000fe200078ec0ff */
[----:B------:R-:W2:Y:S01]  /*cf00*/  LDS.128 R108, [R5.X4+0x800] ;  /* 0x00080000056c7984 */ /* 0x000ea20000004c00 */
[----:B------:R-:W-:Y:S02]  /*cf10*/  IMAD R6, R7, c[0x0][0x1c0], R6 ;  /* 0x0000700007067a24 */ /* 0x000fe400078e0206 */
[----:B------:R-:W-:Y:S01]  /*cf20*/  IADD3 R96, R13, -R96, RZ ;  /* 0x800000600d607210 */ /* 0x000fe20007ffe0ff */
[----:B------:R-:W4:Y:S01]  /*cf30*/  LDS.128 R104, [R5.X4+0x1000] ;  /* 0x0010000005687984 */ /* 0x000f220000004c00 */
[----:B-1----:R-:W-:Y:S02]  /*cf40*/  SHF.L.U32 R7, R14, 0x6, RZ ;  /* 0x000000060e077819 */ /* 0x002fe400000006ff */
[----:B------:R-:W-:Y:S01]  /*cf50*/  SHF.R.S32.HI R13, RZ, 0x2, R0 ;  /* 0x00000002ff0d7819 */ /* 0x000fe20000011400 */
[----:B------:R-:W1:Y:S02]  /*cf60*/  LDS.128 R100, [R5.X4+0x1800] ;  /* 0x0018000005647984 */ /* 0x000e640000004c00 */
[----:B------:R-:W-:Y:S01]  /*cf70*/  IMAD R6, R6, c[0x0][0x214], R7 ;  /* 0x0000850006067a24 */ /* 0x000fe200078e0207 */
        /* <DEDUP_REMOVED lines=34> */
.L_x_3294:
[----:B--234-:R-:W-:Y:S05]  /*d1a0*/  BSYNC B0 ;  /* 0x0000000000007941 */ /* 0x01cfea0003800000 */
.L_x_3293:
        /* <DEDUP_REMOVED lines=50> */
.L_x_3295:
        /* <DEDUP_REMOVED lines=11> */
.L_x_4437:


//--------------------- .text._ZN5flash24flash_fwd_splitkv_kernelI23Flash_fwd_kernel_traitsILi192ELi64ELi64ELi4ELb0ELb0EN7cutlass10bfloat16_tE19Flash_kernel_traitsILi192ELi64ELi64ELi4ES3_EELb1ELb0ELb1ELb0ELb0ELb0ELb1ELb0EEEvNS_16Flash_fwd_paramsE --------------------------
	.section	.text._ZN5flash24flash_fwd_splitkv_kernelI23Flash_fwd_kernel_traitsILi192ELi64ELi64ELi4ELb0ELb0EN7cutlass10bfloat16_tE19Flash_kernel_traitsILi192ELi64ELi64ELi4ES3_EELb1ELb0ELb1ELb0ELb0ELb0ELb1ELb0EEEvNS_16Flash_fwd_paramsE,"ax",@progbits
	.sectioninfo	@"SHI_REGISTERS=238"
	.align	128
        .global         _ZN5flash24flash_fwd_splitkv_kernelI23Flash_fwd_kernel_traitsILi192ELi64ELi64ELi4ELb0ELb0EN7cutlass10bfloat16_tE19Flash_kernel_traitsILi192ELi64ELi64ELi4ES3_EELb1ELb0ELb1ELb0ELb0ELb0ELb1ELb0EEEvNS_16Flash_fwd_paramsE
        .type           _ZN5flash24flash_fwd_splitkv_kernelI23Flash_fwd_kernel_traitsILi192ELi64ELi64ELi4ELb0ELb0EN7cutlass10bfloat16_tE19Flash_kernel_traitsILi192ELi64ELi64ELi4ES3_EELb1ELb0ELb1ELb0ELb0ELb0ELb1ELb0EEEvNS_16Flash_fwd_paramsE,@function
        .size           _ZN5flash24flash_fwd_splitkv_kernelI23Flash_fwd_kernel_traitsILi192ELi64ELi64ELi4ELb0ELb0EN7cutlass10bfloat16_tE19Flash_kernel_traitsILi192ELi64ELi64ELi4ES3_EELb1ELb0ELb1ELb0ELb0ELb0ELb1ELb0EEEvNS_16Flash_fwd_paramsE,(.L_x_4438 - _ZN5flash24flash_fwd_splitkv_kernelI23Flash_fwd_kernel_traitsILi192ELi64ELi64ELi4ELb0ELb0EN7cutlass10bfloat16_tE19Flash_kernel_traitsILi192ELi64ELi64ELi4ES3_EELb1ELb0ELb1ELb0ELb0ELb0ELb1ELb0EEEvNS_16Flash_fwd_paramsE)
        .other          _ZN5flash24flash_fwd_splitkv_kernelI23Flash_fwd_kernel_traitsILi192ELi64ELi64ELi4ELb0ELb0EN7cutlass10bfloat16_tE19Flash_kernel_traitsILi192ELi64ELi64ELi4ES3_EELb1ELb0ELb1ELb0ELb0ELb0ELb1ELb0EEEvNS_16Flash_fwd_paramsE,@"STO_CUDA_ENTRY STV_DEFAULT"
_ZN5flash24flash_fwd_splitkv_kernelI23Flash_fwd_kernel_traitsILi192ELi64ELi64ELi4ELb0ELb0EN7cutlass10bfloat16_tE19Flash_kernel_traitsILi192ELi64ELi64ELi4ES3_EELb1ELb0ELb1ELb0ELb0ELb0ELb1ELb0EEEvNS_16Flash_fwd_paramsE:
.text._ZN5flash24flash_fwd_splitkv_kernelI23Flash_fwd_kernel_traitsILi192ELi64ELi64ELi4ELb0ELb0EN7cutlass10bfloat16_tE19Flash_kernel_traitsILi192ELi64ELi64ELi4ES3_EELb1ELb0ELb1ELb0ELb0ELb0ELb1ELb0EEEvNS_16Flash_fwd_paramsE:
        /* <DEDUP_REMOVED lines=53> */
.L_x_3296:
[----:B-1-34-:R-:W-:Y:S02]  /*0350*/  MOV R4, c[0x0][0x218] ;  /* 0x0000860000047a02 */ /* 0x01afe40000000f00 */
.L_x_3297:
        /* <DEDUP_REMOVED lines=21> */
[----:B------:R-:W-:-:S04]  /*04b0*/  IADD3 R6, R6, -0x1, RZ ;  /* 0xffffffff06067810 */ /* 0x000fc80007ffe0ff */
[----:B------:R-:W-:Y:S02]  /*04c0*/  IABS R3, R6 ;  /* 0x0000000600037213 */ /* 0x000fe40000000000 */
[----:B------:R-:W-:-:S04]  /*04d0*/  LOP3.LUT R6, R6, c[0x0][0x10], RZ, 0x3c, !PT ;  /* 0x0000040006067a12 */ /* 0x000fc800078e3cff */
[----:B------:R-:W-:Y:S02]  /*04e0*/  ISETP.GE.AND P0, PT, R6, RZ, PT ;  /* 0x000000ff0600720c */ /* 0x000fe40003f06270 */
[----:B------:R-:W-:Y:S02]  /*04f0*/  IADD3 R6, -R17, 0x7f, R16 ;  /* 0x0000007f11067810 */ /* 0x000fe40007ffe110 */
[----:B--2---:R-:W-:Y:S02]  /*0500*/  IADD3 R8, R8, 0xffffffe, RZ ;  /* 0x0ffffffe08087810 */ /* 0x004fe40007ffe0ff */
[----:B------:R-:W-:Y:S02]  /*0510*/  IADD3 R6, R6, c[0x0][0x2e8], R95 ;  /* 0x0000ba0006067a10 */ /* 0x000fe40007ffe05f */
[----:B------:R-:W2:Y:S02]  /*0520*/  F2I.FTZ.U32.TRUNC.NTZ R9, R8 ;  /* 0x0000000800097305 */ /* 0x000ea4000021f000 */
[----:B------:R-:W-:-:S04]  /*0530*/  SHF.R.S32.HI R145, RZ, 0x1f, R6 ;  /* 0x0000001fff917819 */ /* 0x000fc80000011406 */
[----:B------:R-:W-:-:S04]  /*0540*/  LEA.HI R145, R145, R6, RZ, 0x6 ;  /* 0x0000000691917211 */ /* 0x000fc800078f30ff */
[----:B------:R-:W-:Y:S01]  /*0550*/  SHF.R.S32.HI R145, RZ, 0x6, R145 ;  /* 0x00000006ff917819 */ /* 0x000fe20000011491 */
[----:B--2---:R-:W-:Y:S02]  /*0560*/  IMAD.MOV R4, RZ, RZ, -R9 ;  /* 0x000000ffff047224 */ /* 0x004fe400078e0a09 */
        /* <DEDUP_REMOVED lines=16> */
[----:B------:R-:W-:-:S04]  /*0670*/  IMAD.MOV.U32 R3, RZ, RZ, R7 ;  /* 0x000000ffff037224 */ /* 0x000fc800078e0007 */
        /* <DEDUP_REMOVED lines=36> */
.L_x_3300:
[----:B------:R-:W-:Y:S05]  /*08c0*/  BSYNC B0 ;  /* 0x0000000000007941 */ /* 0x000fea0003800000 */
.L_x_3299:
        /* <DEDUP_REMOVED lines=10> */
.L_x_3302:
[----:B------:R-:W-:Y:S05]  /*0970*/  BSYNC B0 ;  /* 0x0000000000007941 */ /* 0x000fea0003800000 */
.L_x_3301:
        /* <DEDUP_REMOVED lines=10> */
.L_x_3304:
[----:B------:R-:W-:Y:S05]  /*0a20*/  BSYNC B0 ;  /* 0x0000000000007941 */ /* 0x000fea0003800000 */
.L_x_3303:
        /* <DEDUP_REMOVED lines=10> */
.L_x_3306:
[----:B------:R-:W-:Y:S05]  /*0ad0*/  BSYNC B0 ;  /* 0x0000000000007941 */ /* 0x000fea0003800000 */
.L_x_3305:
        /* <DEDUP_REMOVED lines=10> */
.L_x_3308:
[----:B------:R-:W-:Y:S05]  /*0b80*/  BSYNC B0 ;  /* 0x0000000000007941 */ /* 0x000fea0003800000 */
.L_x_3307:
        /* <DEDUP_REMOVED lines=10> */
.L_x_3310:
[----:B------:R-:W-:Y:S05]  /*0c30*/  BSYNC B0 ;  /* 0x0000000000007941 */ /* 0x000fea0003800000 */
.L_x_3309:
        /* <DEDUP_REMOVED lines=10> */
.L_x_3312:
[----:B------:R-:W-:Y:S05]  /*0ce0*/  BSYNC B0 ;  /* 0x0000000000007941 */ /* 0x000fea0003800000 */
.L_x_3311:
        /* <DEDUP_REMOVED lines=10> */
.L_x_3314:
[----:B------:R-:W-:Y:S05]  /*0d90*/  BSYNC B0 ;  /* 0x0000000000007941 */ /* 0x000fea0003800000 */
.L_x_3313:
        /* <DEDUP_REMOVED lines=12> */
[----:B-1234-:R-:W-:Y:S01]  /*0e60*/  @!P5 IMAD.MOV.U32 R19, RZ, RZ, -0x800000 ;  /* 0xff800000ff13d424 */ /* 0x01efe200078e00ff */
        /* <DEDUP_REMOVED lines=19> */
.L_x_3298:
        /* <DEDUP_REMOVED lines=64> */
[----:B------:R-:W-:Y:S01]  /*13a0*/  ISETP.GE.U32.AND P2, PT, R5, R2, PT ;  /* 0x000000020500720c */ /* 0x000fe20003f46070 */
[----:B------:R-:W-:Y:S01]  /*13b0*/  IMAD.MOV R2, RZ, RZ, -R3 ;  /* 0x000000ffff027224 */ /* 0x000fe200078e0a03 */
[----:B------:R-:W-:-:S03]  /*13c0*/  LOP3.LUT R5, R22, c[0x0][0x1c8], RZ, 0x3c, !PT ;  /* 0x0000720016057a12 */ /* 0x000fc600078e3cff */
[----:B------:R-:W-:Y:S01]  /*13d0*/  IMAD R7, R2, c[0x0][0x2d0], R7 ;  /* 0x0000b40002077a24 */ /* 0x000fe200078e0207 */
[----:B------:R-:W-:-:S04]  /*13e0*/  ISETP.GE.AND P1, PT, R5, RZ, PT ;  /* 0x000000ff0500720c */ /* 0x000fc80003f26270 */
[----:B------:R-:W-:-:S03]  /*13f0*/  SHF.R.S32.HI R3, RZ, 0x1f, R7 ;  /* 0x0000001fff037819 */ /* 0x000fc60000011407 */
[----:B------:R-:W-:Y:S02]  /*1400*/  @P2 IADD3 R4, R4, 0x1, RZ ;  /* 0x0000000104042810 */ /* 0x000fe40007ffe0ff */
[----:B------:R-:W-:Y:S01]  /*1410*/  ISETP.NE.AND P2, PT, RZ, c[0x0][0x1c8], PT ;  /* 0x00007200ff007a0c */ /* 0x000fe20003f45270 */
[----:B------:R-:W-:-:S03]  /*1420*/  IMAD R2, R3, c[0x0][0x198], RZ ;  /* 0x0000660003027a24 */ /* 0x000fc600078e02ff */
[----:B------:R-:W-:Y:S01]  /*1430*/  @!P1 IADD3 R4, -R4, RZ, RZ ;  /* 0x000000ff04049210 */ /* 0x000fe20007ffe1ff */
[----:B------:R-:W-:-:S08]  /*1440*/  IMAD R2, R7, c[0x0][0x19c], R2 ;  /* 0x0000670007027a24 */ /* 0x000fd000078e0202 */
[----:B------:R-:W-:-:S04]  /*1450*/  @!P2 LOP3.LUT R4, RZ, c[0x0][0x1c8], RZ, 0x33, !PT ;  /* 0x00007200ff04aa12 */ /* 0x000fc800078e33ff */
[----:B------:R-:W-:Y:S02]  /*1460*/  SHF.R.S32.HI R6, RZ, 0x1f, R4 ;  /* 0x0000001fff067819 */ /* 0x000fe40000011404 */
[----:B--2---:R-:W-:Y:S01]  /*1470*/  SHF.R.S32.HI R9, RZ, 0x1f, R0 ;  /* 0x0000001fff097819 */ /* 0x004fe20000011400 */
[----:B------:R-:W-:-:S04]  /*1480*/  IMAD.WIDE.U32 R14, R0, c[0x0][0x180], RZ ;  /* 0x00006000000e7a25 */ /* 0x000fc800078e00ff */
[C---:B------:R-:W-:Y:S02]  /*1490*/  IMAD R5, R9.reuse, c[0x0][0x180], RZ ;  /* 0x0000600009057a24 */ /* 0x040fe400078e02ff */
[----:B------:R-:W-:Y:S02]  /*14a0*/  IMAD R9, R9, c[0x0][0x188], RZ ;  /* 0x0000620009097a24 */ /* 0x000fe400078e02ff */
[C---:B------:R-:W-:Y:S02]  /*14b0*/  IMAD R5, R0.reuse, c[0x0][0x184], R5 ;  /* 0x0000610000057a24 */ /* 0x040fe400078e0205 */
[----:B------:R-:W-:Y:S02]  /*14c0*/  IMAD R10, R0, c[0x0][0x18c], R9 ;  /* 0x00006300000a7a24 */ /* 0x000fe400078e0209 */
[----:B------:R-:W-:Y:S02]  /*14d0*/  IMAD.IADD R15, R15, 0x1, R5 ;  /* 0x000000010f0f7824 */ /* 0x000fe400078e0205 */
[----:B------:R-:W-:-:S02]  /*14e0*/  IMAD R5, R6, c[0x0][0x1b0], RZ ;  /* 0x00006c0006057a24 */ /* 0x000fc400078e02ff */
[----:B------:R-:W-:-:S04]  /*14f0*/  IMAD.WIDE.U32 R14, R7, c[0x0][0x198], R14 ;  /* 0x00006600070e7a25 */ /* 0x000fc800078e000e */
[----:B------:R-:W-:Y:S01]  /*1500*/  IMAD R5, R4, c[0x0][0x1b4], R5 ;  /* 0x00006d0004057a24 */ /* 0x000fe200078e0205 */
[----:B------:R-:W-:Y:S01]  /*1510*/  IADD3 R15, R15, R2, RZ ;  /* 0x000000020f0f7210 */ /* 0x000fe20007ffe0ff */
[----:B------:R-:W-:-:S04]  /*1520*/  IMAD.WIDE.U32 R24, R0, c[0x0][0x188], RZ ;  /* 0x0000620000187a25 */ /* 0x000fc800078e00ff */
[----:B------:R-:W-:-:S04]  /*1530*/  IMAD.WIDE.U32 R28, R4, c[0x0][0x1b0], R14 ;  /* 0x00006c00041c7a25 */ /* 0x000fc800078e000e */
[----:B------:R-:W-:Y:S01]  /*1540*/  IMAD.IADD R10, R25, 0x1, R10 ;  /* 0x00000001190a7824 */ /* 0x000fe200078e020a */
[----:B------:R-:W-:Y:S01]  /*1550*/  IADD3 R9, R29, R5, RZ ;  /* 0x000000051d097210 */ /* 0x000fe20007ffe0ff */
[----:B------:R-:W-:Y:S05]  /*1560*/  BRA `(.L_x_3316) ;  /* 0x0000042000007947 */ /* 0x000fea0003800000 */
.L_x_3315:
        /* <DEDUP_REMOVED lines=15> */
.L_x_3317:
[----:B------:R-:W-:Y:S02]  /*1660*/  IABS R6, c[0x0][0x1c8] ;  /* 0x0000720000067a13 */ /* 0x000fe40000000000 */
[----:B------:R-:W-:Y:S02]  /*1670*/  @P4 IADD3 R10, R2, R13, RZ ;  /* 0x0000000d020a4210 */ /* 0x000fe40007ffe0ff */
[----:B------:R-:W1:Y:S03]  /*1680*/  I2F.RP R9, R6 ;  /* 0x0000000600097306 */ /* 0x000e660000209400 */
[----:B------:R-:W-:-:S04]  /*1690*/  @P4 IMAD.WIDE.U32 R24, R10, c[0x0][0x1a0], RZ ;  /* 0x000068000a184a25 */ /* 0x000fc800078e00ff */
[----:B------:R-:W-:Y:S01]  /*16a0*/  @P4 IMAD R10, R10, c[0x0][0x1a4], R25 ;  /* 0x000069000a0a4a24 */ /* 0x000fe200078e0219 */
[----:B-1----:R-:W1:Y:S02]  /*16b0*/  MUFU.RCP R14, R9 ;  /* 0x00000009000e7308 */ /* 0x002e640000001000 */
[----:B-1----:R-:W-:Y:S01]  /*16c0*/  IADD3 R14, R14, 0xffffffe, RZ ;  /* 0x0ffffffe0e0e7810 */ /* 0x002fe20007ffe0ff */
[----:B------:R-:W-:-:S05]  /*16d0*/  IMAD.MOV.U32 R9, RZ, RZ, R5 ;  /* 0x000000ffff097224 */ /* 0x000fca00078e0005 */
        /* <DEDUP_REMOVED lines=9> */
[----:B------:R-:W-:Y:S01]  /*1770*/  IMAD R3, R6, R3, R7 ;  /* 0x0000000306037224 */ /* 0x000fe200078e0207 */
[----:B------:R-:W-:-:S04]  /*1780*/  LEA R7, R145, 0xffffffc0, 0x6 ;  /* 0xffffffc091077811 */ /* 0x000fc800078e30ff */
[----:B------:R-:W-:Y:S01]  /*1790*/  ISETP.GT.U32.AND P1, PT, R6, R3, PT ;  /* 0x000000030600720c */ /* 0x000fe20003f24070 */
[----:B------:R-:W-:-:S05]  /*17a0*/  IMAD.WIDE.U32 R8, R7, c[0x0][0x198], R8 ;  /* 0x0000660007087a25 */ /* 0x000fca00078e0008 */
[----:B------:R-:W-:-:S07]  /*17b0*/  MOV R28, R8 ;  /* 0x00000008001c7202 */ /* 0x000fce0000000f00 */
[----:B------:R-:W-:Y:S01]  /*17c0*/  @!P1 IMAD.IADD R3, R3, 0x1, -R6 ;  /* 0x0000000103039824 */ /* 0x000fe200078e0a06 */
[----:B------:R-:W-:Y:S02]  /*17d0*/  @!P1 IADD3 R4, R4, 0x1, RZ ;  /* 0x0000000104049810 */ /* 0x000fe40007ffe0ff */
[----:B------:R-:W-:Y:S02]  /*17e0*/  ISETP.NE.AND P1, PT, RZ, c[0x0][0x1c8], PT ;  /* 0x00007200ff007a0c */ /* 0x000fe40003f25270 */
[----:B------:R-:W-:Y:S02]  /*17f0*/  ISETP.GE.U32.AND P3, PT, R3, R6, PT ;  /* 0x000000060300720c */ /* 0x000fe40003f66070 */
[----:B------:R-:W-:-:S04]  /*1800*/  LOP3.LUT R3, R22, c[0x0][0x1c8], RZ, 0x3c, !PT ;  /* 0x0000720016037a12 */ /* 0x000fc800078e3cff */
[----:B------:R-:W-:Y:S02]  /*1810*/  ISETP.GE.AND P2, PT, R3, RZ, PT ;  /* 0x000000ff0300720c */ /* 0x000fe40003f46270 */
[----:B------:R-:W-:-:S05]  /*1820*/  SHF.R.S32.HI R3, RZ, 0x1f, R7 ;  /* 0x0000001fff037819 */ /* 0x000fca0000011407 */
[----:B------:R-:W-:Y:S01]  /*1830*/  @P3 IADD3 R4, R4, 0x1, RZ ;  /* 0x0000000104043810 */ /* 0x000fe20007ffe0ff */
[----:B------:R-:W-:-:S04]  /*1840*/  IMAD R6, R3, c[0x0][0x198], RZ ;  /* 0x0000660003067a24 */ /* 0x000fc800078e02ff */
[----:B------:R-:W-:Y:S01]  /*1850*/  IMAD R5, R7, c[0x0][0x19c], R6 ;  /* 0x0000670007057a24 */ /* 0x000fe200078e0206 */
[----:B------:R-:W-:Y:S02]  /*1860*/  @!P2 IADD3 R4, -R4, RZ, RZ ;  /* 0x000000ff0404a210 */ /* 0x000fe40007ffe1ff */
[----:B------:R-:W-:Y:S01]  /*1870*/  @!P1 LOP3.LUT R4, RZ, c[0x0][0x1c8], RZ, 0x33, !PT ;  /* 0x00007200ff049a12 */ /* 0x000fe200078e33ff */
[----:B------:R-:W-:-:S03]  /*1880*/  IMAD.IADD R29, R9, 0x1, R5 ;  /* 0x00000001091d7824 */ /* 0x000fc600078e0205 */
        /* <DEDUP_REMOVED lines=16> */
.L_x_3316:
[----:B------:R-:W-:Y:S01]  /*1990*/  ISETP.NE.AND P1, PT, R12, -0x1, PT ;  /* 0xffffffff0c00780c */ /* 0x000fe20003f25270 */
[----:B------:R-:W-:Y:S01]  /*19a0*/  BSSY B0, `(.L_x_3318) ;  /* 0x0000074000007945 */ /* 0x000fe20003800000 */
[----:B-----5:R-:W-:Y:S02]  /*19b0*/  SHF.R.S32.HI R0, RZ, 0x1f, R11 ;  /* 0x0000001fff007819 */ /* 0x020fe4000001140b */
[----:B------:R-:W-:Y:S02]  /*19c0*/  IADD3 R199, -R16, R17, RZ ;  /* 0x0000001110c77210 */ /* 0x000fe40007ffe1ff */
[CC--:B------:R-:W-:Y:S02]  /*19d0*/  LEA.HI R2, R0.reuse, R11.reuse, RZ, 0x4 ;  /* 0x0000000b00027211 */ /* 0x0c0fe400078f20ff */
[----:B------:R-:W-:Y:S02]  /*19e0*/  LEA.HI R8, R0, R11, RZ, 0x3 ;  /* 0x0000000b00087211 */ /* 0x000fe400078f18ff */
[----:B------:R-:W-:-:S02]  /*19f0*/  SHF.R.S32.HI R197, RZ, 0x4, R2 ;  /* 0x00000004ffc57819 */ /* 0x000fc40000011402 */
[----:B------:R-:W-:Y:S01]  /*1a00*/  SHF.R.S32.HI R20, RZ, 0x3, R8 ;  /* 0x00000003ff147819 */ /* 0x000fe20000011408 */
[----:B------:R-:W-:Y:S01]  /*1a10*/  @P1 IMAD.WIDE.U32 R18, R12, c[0x0][0x190], RZ ;  /* 0x000064000c121a25 */ /* 0x000fe200078e00ff */
[----:B------:R-:W-:Y:S02]  /*1a20*/  @!P1 SHF.R.S32.HI R14, RZ, 0x1f, R207 ;  /* 0x0000001fff0e9819 */ /* 0x000fe400000114cf */
[----:B------:R-:W-:Y:S01]  /*1a30*/  LOP3.LUT R8, R8, 0xfffffff8, RZ, 0xc0, !PT ;  /* 0xfffffff808087812 */ /* 0x000fe200078ec0ff */
[C---:B------:R-:W-:Y:S01]  /*1a40*/  @!P1 IMAD.WIDE.U32 R30, R207.reuse, c[0x0][0x178], RZ ;  /* 0x00005e00cf1e9a25 */ /* 0x040fe200078e00ff */
[C---:B------:R-:W-:Y:S02]  /*1a50*/  LEA.HI R13, R2.reuse, R197, RZ, 0x1 ;  /* 0x000000c5020d7211 */ /* 0x040fe400078f08ff */
[----:B------:R-:W-:Y:S01]  /*1a60*/  LOP3.LUT R2, R2, 0xfffffff0, RZ, 0xc0, !PT ;  /* 0xfffffff002027812 */ /* 0x000fe200078ec0ff */
[----:B------:R-:W-:Y:S01]  /*1a70*/  @!P1 IMAD R14, R14, c[0x0][0x178], RZ ;  /* 0x00005e000e0e9a24 */ /* 0x000fe200078e02ff */
[----:B------:R-:W-:Y:S01]  /*1a80*/  SHF.R.S32.HI R21, RZ, 0x1f, R20 ;  /* 0x0000001fff157819 */ /* 0x000fe20000011414 */
[----:B------:R-:W-:Y:S01]  /*1a90*/  @P1 IMAD R12, R12, c[0x0][0x194], R19 ;  /* 0x000065000c0c1a24 */ /* 0x000fe200078e0213 */
[----:B------:R-:W-:Y:S01]  /*1aa0*/  LEA.HI R15, R0, R11, RZ, 0x6 ;  /* 0x0000000b000f7211 */ /* 0x000fe200078f30ff */
[----:B------:R-:W-:Y:S01]  /*1ab0*/  @!P1 IMAD R5, R207, c[0x0][0x17c], R14 ;  /* 0x00005f00cf059a24 */ /* 0x000fe200078e020e */
[----:B------:R-:W-:Y:S01]  /*1ac0*/  LOP3.LUT R14, R13, 0xfffffffe, RZ, 0xc0, !PT ;  /* 0xfffffffe0d0e7812 */ /* 0x000fe200078ec0ff */
[----:B------:R-:W-:-:S02]  /*1ad0*/  IMAD.IADD R8, R11, 0x1, -R8 ;  /* 0x000000010b087824 */ /* 0x000fc400078e0a08 */
[----:B------:R-:W-:Y:S02]  /*1ae0*/  @!P1 IMAD.IADD R12, R31, 0x1, R5 ;  /* 0x000000011f0c9824 */ /* 0x000fe400078e0205 */
[----:B------:R-:W-:Y:S02]  /*1af0*/  IMAD.IADD R5, R11, 0x1, -R2 ;  /* 0x000000010b057824 */ /* 0x000fe400078e0a02 */
[----:B------:R-:W-:Y:S02]  /*1b00*/  IMAD.SHL.U32 R206, R8, 0x8, RZ ;  /* 0x0000000808ce7824 */ /* 0x000fe400078e00ff */
[----:B------:R-:W-:Y:S01]  /*1b10*/  @!P1 IMAD.MOV.U32 R18, RZ, RZ, R30 ;  /* 0x000000ffff129224 */ /* 0x000fe200078e001e */
[----:B------:R-:W-:Y:S01]  /*1b20*/  SHF.R.S32.HI R2, RZ, 0x1f, R5 ;  /* 0x0000001fff027819 */ /* 0x000fe20000011405 */
[----:B------:R-:W-:Y:S01]  /*1b30*/  IMAD.SHL.U32 R19, R20, 0x40, RZ ;  /* 0x0000004014137824 */ /* 0x000fe200078e00ff */
[----:B------:R-:W-:Y:S01]  /*1b40*/  IADD3 R24, P2, R206, R24, RZ ;  /* 0x00000018ce187210 */ /* 0x000fe20007f5e0ff */
[----:B------:R-:W-:Y:S01]  /*1b50*/  IMAD.IADD R197, R197, 0x1, -R14 ;  /* 0x00000001c5c57824 */ /* 0x000fe200078e0a0e */
[----:B------:R-:W-:Y:S01]  /*1b60*/  SHF.R.S32.HI R13, RZ, 0x1f, R206 ;  /* 0x0000001fff0d7819 */ /* 0x000fe200000114ce */
[----:B------:R-:W-:Y:S01]  /*1b70*/  IMAD.SHL.U32 R15, R15, 0x8, RZ ;  /* 0x000000080f0f7824 */ /* 0x000fe200078e00ff */
[----:B------:R-:W-:Y:S01]  /*1b80*/  LEA.HI R2, R2, R5, RZ, 0x3 ;  /* 0x0000000502027211 */ /* 0x000fe200078f18ff */
[----:B------:R-:W-:Y:S01]  /*1b90*/  IMAD.WIDE R26, R27, 0x40, R20 ;  /* 0x000000401b1a7825 */ /* 0x000fe200078e0214 */
[----:B------:R-:W-:-:S02]  /*1ba0*/  LOP3.LUT R19, R19, 0x1c0, RZ, 0xc0, !PT ;  /* 0x000001c013137812 */ /* 0x000fc400078ec0ff */
[----:B------:R-:W-:Y:S01]  /*1bb0*/  IADD3 R18, P1, R206, R18, RZ ;  /* 0x00000012ce127210 */ /* 0x000fe20007f3e0ff */
[----:B------:R-:W-:Y:S01]  /*1bc0*/  IMAD.X R25, R13, 0x1, R10, P2 ;  /* 0x000000010d197824 */ /* 0x000fe200010e060a */
[----:B------:R-:W-:Y:S02]  /*1bd0*/  LOP3.LUT R10, R2, 0xfffffff8, RZ, 0xc0, !PT ;  /* 0xfffffff8020a7812 */ /* 0x000fe400078ec0ff */
[----:B------:R-:W-:Y:S01]  /*1be0*/  LOP3.LUT R23, R19, 0x38, R206, 0xf8, !PT ;  /* 0x0000003813177812 */ /* 0x000fe200078ef8ce */
[----:B------:R-:W-:Y:S01]  /*1bf0*/  IMAD.WIDE.U32 R24, R4, c[0x0][0x1b8], R24 ;  /* 0x00006e0004187a25 */ /* 0x000fe200078e0018 */
[----:B------:R-:W-:Y:S02]  /*1c00*/  SHF.R.U32.HI R14, RZ, 0x3, R19 ;  /* 0x00000003ff0e7819 */ /* 0x000fe40000011613 */
[----:B------:R-:W-:Y:S01]  /*1c10*/  IADD3 R28, P3, R206, R28, RZ ;  /* 0x0000001cce1c7210 */ /* 0x000fe20007f7e0ff */
[----:B------:R-:W-:Y:S01]  /*1c20*/  IMAD.IADD R10, R5, 0x1, -R10 ;  /* 0x00000001050a7824 */ /* 0x000fe200078e0a0a */
[----:B------:R-:W-:Y:S01]  /*1c30*/  LOP3.LUT R14, R23, R14, RZ, 0x3c, !PT ;  /* 0x0000000e170e7212 */ /* 0x000fe200078e3cff */
[----:B------:R-:W-:Y:S01]  /*1c40*/  IMAD R5, R6, c[0x0][0x1b8], RZ ;  /* 0x00006e0006057a24 */ /* 0x000fe200078e02ff */
[C---:B------:R-:W-:Y:S01]  /*1c50*/  IADD3.X R29, R13.reuse, R9, RZ, P3, !PT ;  /* 0x000000090d1d7210 */ /* 0x040fe20001ffe4ff */
[----:B------:R-:W-:Y:S01]  /*1c60*/  IMAD.X R19, R13, 0x1, R12, P1 ;  /* 0x000000010d137824 */ /* 0x000fe200008e060c */
[----:B------:R-:W-:Y:S01]  /*1c70*/  IADD3 R146, P1, R20, R7, RZ ;  /* 0x0000000714927210 */ /* 0x000fe20007f3e0ff */
[----:B------:R-:W-:Y:S01]  /*1c80*/  IMAD R5, R4, c[0x0][0x1bc], R5 ;  /* 0x00006f0004057a24 */ /* 0x000fe200078e0205 */
[----:B------:R-:W-:Y:S01]  /*1c90*/  SHF.R.S32.HI R23, RZ, 0x1f, R22 ;  /* 0x0000001fff177819 */ /* 0x000fe20000011416 */
[----:B------:R-:W-:Y:S01]  /*1ca0*/  IMAD.SHL.U32 R4, R10, 0x40, RZ ;  /* 0x000000400a047824 */ /* 0x000fe200078e00ff */
[----:B------:R-:W-:Y:S01]  /*1cb0*/  LEA.HI R13, R0, R11, RZ, 0x5 ;  /* 0x0000000b000d7211 */ /* 0x000fe200078f28ff */
[----:B------:R-:W-:Y:S01]  /*1cc0*/  IMAD.SHL.U32 R6, R197, 0x8, RZ ;  /* 0x00000008c5067824 */ /* 0x000fe200078e00ff */
[----:B------:R-:W-:Y:S01]  /*1cd0*/  IADD3 R25, R25, R5, RZ ;  /* 0x0000000519197210 */ /* 0x000fe20007ffe0ff */
[C---:B------:R-:W-:Y:S01]  /*1ce0*/  IMAD R7, R21.reuse, c[0x0][0x198], RZ ;  /* 0x0000660015077a24 */ /* 0x040fe200078e02ff */
[----:B------:R-:W-:Y:S01]  /*1cf0*/  LOP3.LUT R9, R4, 0x1c0, RZ, 0xc0, !PT ;  /* 0x000001c004097812 */ /* 0x000fe200078ec0ff */
[----:B------:R-:W-:Y:S01]  /*1d00*/  IMAD.X R3, R21, 0x1, R3, P1 ;  /* 0x0000000115037824 */ /* 0x000fe200008e0603 */
[----:B------:R-:W-:Y:S01]  /*1d10*/  R2P PR, R10, 0x6 ;  /* 0x000000060a007804 */ /* 0x000fe20000000000 */
[C---:B------:R-:W-:Y:S01]  /*1d20*/  IMAD R7, R20.reuse, c[0x0][0x19c], R7 ;  /* 0x0000670014077a24 */ /* 0x040fe200078e0207 */
[----:B------:R-:W-:Y:S01]  /*1d30*/  LOP3.LUT R6, R9, 0x8, R6, 0xf8, !PT ;  /* 0x0000000809067812 */ /* 0x000fe200078ef806 */
[C---:B------:R-:W-:Y:S01]  /*1d40*/  IMAD.WIDE.U32 R28, R20.reuse, c[0x0][0x198], R28 ;  /* 0x00006600141c7a25 */ /* 0x040fe200078e001c */
[----:B------:R-:W-:-:S02]  /*1d50*/  ISETP.GE.AND P3, PT, R20, R199, PT ;  /* 0x000000c71400720c */ /* 0x000fc40003f66270 */
[----:B------:R-:W-:Y:S01]  /*1d60*/  SHF.R.U32.HI R9, RZ, 0x3, R9 ;  /* 0x00000003ff097819 */ /* 0x000fe20000011609 */
[----:B------:R-:W-:Y:S01]  /*1d70*/  IMAD R3, R3, c[0x0][0x1a0], RZ ;  /* 0x0000680003037a24 */ /* 0x000fe200078e02ff */
[----:B------:R-:W-:Y:S01]  /*1d80*/  LOP3.LUT R204, R14, 0xfffffe00, R15, 0xf8, !PT ;  /* 0xfffffe000ecc7812 */ /* 0x000fe200078ef80f */
[----:B------:R-:W-:Y:S01]  /*1d90*/  IMAD.IADD R134, R29, 0x1, R7 ;  /* 0x000000011d867824 */ /* 0x000fe200078e0207 */
[----:B------:R-:W-:Y:S01]  /*1da0*/  LOP3.LUT R6, R6, R9, RZ, 0x3c, !PT ;  /* 0x0000000906067212 */ /* 0x000fe200078e3cff */
[----:B------:R-:W-:Y:S01]  /*1db0*/  IMAD.SHL.U32 R5, R2, 0x40, RZ ;  /* 0x0000004002057824 */ /* 0x000fe200078e00ff */
[----:B------:R-:W-:Y:S01]  /*1dc0*/  LOP3.LUT R0, R13, 0xffffffe0, RZ, 0xc0, !PT ;  /* 0xffffffe00d007812 */ /* 0x000fe200078ec0ff */
[C---:B------:R-:W-:Y:S01]  /*1dd0*/  IMAD R7, R146.reuse, c[0x0][0x1a4], R3 ;  /* 0x0000690092077a24 */ /* 0x040fe200078e0203 */
[----:B------:R-:W-:Y:S01]  /*1de0*/  SHF.R.S32.HI R13, RZ, 0x5, R13 ;  /* 0x00000005ff0d7819 */ /* 0x000fe2000001140d */
[----:B------:R-:W-:Y:S01]  /*1df0*/  IMAD.WIDE.U32 R146, R146, c[0x0][0x1a0], R24 ;  /* 0x0000680092927a25 */ /* 0x000fe200078e0018 */
[----:B------:R-:W-:-:S02]  /*1e00*/  LOP3.LUT R2, R6, 0xfffffe00, R5, 0xf8, !PT ;  /* 0xfffffe0006027812 */ /* 0x000fc400078ef805 */
[C---:B------:R-:W-:Y:S01]  /*1e10*/  IADD3 R94, R206.reuse, 0x40, RZ ;  /* 0x00000040ce5e7810 */ /* 0x040fe20007ffe0ff */
[----:B------:R-:W-:Y:S01]  /*1e20*/  IMAD R25, R23, c[0x0][0x1a8], RZ ;  /* 0x00006a0017197a24 */ /* 0x000fe200078e02ff */
[----:B------:R-:W-:Y:S01]  /*1e30*/  IADD3 R93, R206, 0x80, RZ ;  /* 0x00000080ce5d7810 */ /* 0x000fe20007ffe0ff */
[----:B------:R-:W-:Y:S02]  /*1e40*/  IMAD.MOV.U32 R5, RZ, RZ, 0x10 ;  /* 0x00000010ff057424 */ /* 0x000fe400078e00ff */
[----:B------:R-:W-:Y:S02]  /*1e50*/  IMAD.MOV.U32 R4, RZ, RZ, 0x20 ;  /* 0x00000020ff047424 */ /* 0x000fe400078e00ff */
[C---:B------:R-:W-:Y:S01]  /*1e60*/  IMAD R25, R22.reuse, c[0x0][0x1ac], R25 ;  /* 0x00006b0016197a24 */ /* 0x040fe200078e0219 */
[----:B------:R-:W-:Y:S01]  /*1e70*/  SEL R5, R5, 0xfffffff0, !P1 ;  /* 0xfffffff005057807 */ /* 0x000fe20004800000 */
[----:B------:R-:W-:Y:S01]  /*1e80*/  IMAD.WIDE.U32 R18, R22, c[0x0][0x1a8], R18 ;  /* 0x00006a0016127a25 */ /* 0x000fe200078e0012 */
[----:B------:R-:W-:-:S03]  /*1e90*/  SEL R3, R4, 0xffffffe0, !P2 ;  /* 0xffffffe004037807 */ /* 0x000fc60005000000 */
[----:B------:R-:W-:Y:S02]  /*1ea0*/  IMAD.MOV.U32 R135, RZ, RZ, R28 ;  /* 0x000000ffff877224 */ /* 0x000fe400078e001c */
        /* <DEDUP_REMOVED lines=35> */
.L_x_3319:
[----:B------:R-:W-:Y:S05]  /*20e0*/  BSYNC B0 ;  /* 0x0000000000007941 */ /* 0x000fea0003800000 */
.L_x_3318:
        /* <DEDUP_REMOVED lines=37> */
.L_x_3321:
[----:B------:R-:W-:Y:S05]  /*2340*/  BSYNC B0 ;  /* 0x0000000000007941 */ /* 0x000fea0003800000 */
.L_x_3320:
        /* <DEDUP_REMOVED lines=37> */
.L_x_3323:
[----:B------:R-:W-:Y:S05]  /*25a0*/  BSYNC B0 ;  /* 0x0000000000007941 */ /* 0x000fea0003800000 */
.L_x_3322:
        /* <DEDUP_REMOVED lines=36> */
.L_x_3325:
[----:B------:R-:W-:Y:S05]  /*27f0*/  BSYNC B0 ;  /* 0x0000000000007941 */ /* 0x000fea0003800000 */
.L_x_3324:
        /* <DEDUP_REMOVED lines=31> */
.L_x_3327:
[----:B------:R-:W-:Y:S05]  /*29f0*/  BSYNC B0 ;  /* 0x0000000000007941 */ /* 0x000fea0003800000 */
.L_x_3326:
        /* <DEDUP_REMOVED lines=8> */
[----:B-1----:R-:W-:Y:S02]  /*2a80*/  IADD3 R19, P2, R202, R135, RZ ;  /* 0x00000087ca137210 */ /* 0x002fe40007f5e0ff */
        /* <DEDUP_REMOVED lines=18> */
[----:B------:R-:W-:-:S04]  /*2bb0*/  LEA R18, P1, R19, c[0x0][0x168], 0x1 ;  /* 0x00005a0013127a11 */ /* 0x000fc800078208ff */
[----:B------:R-:W-:-:S05]  /*2bc0*/  LEA.HI.X R19, R19, c[0x0][0x16c], R0, 0x1, P1 ;  /* 0x00005b0013137a11 */ /* 0x000fca00008f0c00 */
[----:B------:R-:W-:Y:S01]  /*2bd0*/  @!PT LDS RZ, [RZ] ;  /* 0x00000000fffff984 */ /* 0x000fe20000000800 */
[----:B------:R-:W-:Y:S01]  /*2be0*/  @!PT LDS RZ, [RZ] ;  /* 0x00000000fffff984 */ /* 0x000fe20000000800 */
[----:B------:R-:W-:Y:S01]  /*2bf0*/  @!PT LDS RZ, [RZ] ;  /* 0x00000000fffff984 */ /* 0x000fe20000000800 */
[----:B------:R2:W-:Y:S04]  /*2c00*/  LDGSTS.E.BYPASS.LTC128B.128 [R204+0xa800], [R18.64+0x100] ;  /* 0x0a80010012cc7fae */ /* 0x0005e8000b901d46 */
.L_x_3329:
[----:B------:R-:W-:Y:S05]  /*2c10*/  BSYNC B0 ;  /* 0x0000000000007941 */ /* 0x000fea0003800000 */
.L_x_3328:
[----:B------:R-:W-:Y:S01]  /*2c20*/  ISETP.GE.AND P1, PT, R12, R9, PT ;  /* 0x000000090c00720c */ /* 0x000fe20003f26270 */
[----:B------:R-:W-:-:S12]  /*2c30*/  BSSY B0, `(.L_x_3330) ;  /* 0x000001e000007945 */ /* 0x000fd80003800000 */
[----:B------:R-:W-:Y:S05]  /*2c40*/  @P1 BRA `(.L_x_3331) ;  /* 0x000001c000001947 */ /* 0x000fea0003800000 */
[----:B------:R-:W-:Y:S01]  /*2c50*/  ISETP.GE.AND P4, PT, R206, c[0x0][0x220], PT ;  /* 0x00008800ce007a0c */ /* 0x000fe20003f86270 */
[----:B------:R-:W-:Y:S01]  /*2c60*/  IMAD.MOV.U32 R0, RZ, RZ, c[0x0][0x19c] ;  /* 0x00006700ff007624 */ /* 0x000fe200078e00ff */
[----:B------:R-:W-:Y:S02]  /*2c70*/  ISETP.GE.AND P3, PT, R94, c[0x0][0x220], PT ;  /* 0x000088005e007a0c */ /* 0x000fe40003f66270 */
[----:B-12---:R-:W-:Y:S02]  /*2c80*/  LEA R19, P2, R7, R135, 0x5 ;  /* 0x0000008707137211 */ /* 0x006fe400078428ff */
        /* <DEDUP_REMOVED lines=24> */
.L_x_3331:
[----:B------:R-:W-:Y:S05]  /*2e10*/  BSYNC B0 ;  /* 0x0000000000007941 */ /* 0x000fea0003800000 */
.L_x_3330:
[----:B------:R-:W-:Y:S01]  /*2e20*/  ISETP.GE.AND P1, PT, R10, R9, PT ;  /* 0x000000090a00720c */ /* 0x000fe20003f26270 */
[----:B------:R-:W-:-:S12]  /*2e30*/  BSSY B0, `(.L_x_3332) ;  /* 0x0000020000007945 */ /* 0x000fd80003800000 */
[----:B------:R-:W-:Y:S05]  /*2e40*/  @P1 BRA `(.L_x_3333) ;  /* 0x000001e000001947 */ /* 0x000fea0003800000 */
[----:B------:R-:W-:Y:S01]  /*2e50*/  ISETP.GE.AND P5, PT, R206, c[0x0][0x220], PT ;  /* 0x00008800ce007a0c */ /* 0x000fe20003fa6270 */
[----:B-12---:R-:W-:Y:S01]  /*2e60*/  IMAD.MOV.U32 R18, RZ, RZ, R135 ;  /* 0x000000ffff127224 */ /* 0x006fe200078e0087 */
[----:B------:R-:W-:Y:S01]  /*2e70*/  ISETP.GE.AND P4, PT, R94, c[0x0][0x220], PT ;  /* 0x000088005e007a0c */ /* 0x000fe20003f86270 */
[----:B------:R-:W-:Y:S01]  /*2e80*/  IMAD.MOV.U32 R19, RZ, RZ, R134 ;  /* 0x000000ffff137224 */ /* 0x000fe200078e0086 */
[----:B------:R-:W-:Y:S01]  /*2e90*/  ISETP.GE.AND P2, PT, R93, c[0x0][0x220], PT ;  /* 0x000088005d007a0c */ /* 0x000fe20003f46270 */
[----:B------:R-:W-:Y:S02]  /*2ea0*/  ULDC UR4, c[0x0][0x19c] ;  /* 0x0000670000047ab9 */ /* 0x000fe40000000800 */
[----:B------:R-:W-:Y:S01]  /*2eb0*/  UIMAD UR4, UR4, 0x30, URZ ;  /* 0x00000030040478a4 */ /* 0x000fe2000f8e023f */
[----:B------:R-:W-:-:S05]  /*2ec0*/  IMAD.WIDE.U32 R26, R7, 0x30, R18 ;  /* 0x00000030071a7825 */ /* 0x000fca00078e0012 */
[----:B------:R-:W-:Y:S01]  /*2ed0*/  IADD3 R0, R27, UR4, RZ ;  /* 0x000000041b007c10 */ /* 0x000fe2000fffe0ff */
[----:B------:R1:W-:Y:S01]  /*2ee0*/  @P5 STS.128 [R204+0x7800], RZ ;  /* 0x007800ffcc005388 */ /* 0x0003e20000000c00 */
[C---:B------:R-:W-:Y:S02]  /*2ef0*/  @!P5 LEA R28, P6, R26.reuse, c[0x0][0x168], 0x1 ;  /* 0x00005a001a1cda11 */ /* 0x040fe400078c08ff */
[C---:B------:R-:W-:Y:S02]  /*2f00*/  @!P4 LEA R24, P3, R26.reuse, c[0x0][0x168], 0x1 ;  /* 0x00005a001a18ca11 */ /* 0x040fe400078608ff */
        /* <DEDUP_REMOVED lines=18> */
.L_x_3333:
[----:B------:R-:W-:Y:S05]  /*3030*/  BSYNC B0 ;  /* 0x0000000000007941 */ /* 0x000fea0003800000 */
.L_x_3332:
[----:B------:R-:W-:Y:S01]  /*3040*/  SHF.R.S32.HI R0, RZ, 0x1f, R207 ;  /* 0x0000001fff007819 */ /* 0x000fe200000114cf */
[----:B------:R-:W-:Y:S01]  /*3050*/  IMAD.WIDE.U32 R22, R207, c[0x0][0x320], R22 ;  /* 0x0000c800cf167a25 */ /* 0x000fe200078e0016 */
[----:B------:R-:W0:Y:S03]  /*3060*/  LDGDEPBAR ;  /* 0x00000000000079af */ /* 0x000e260000000000 */
[----:B------:R-:W-:Y:S01]  /*3070*/  IMAD R0, R0, c[0x0][0x320], RZ ;  /* 0x0000c80000007a24 */ /* 0x000fe200078e02ff */
[----:B-1----:R-:W-:-:S03]  /*3080*/  LEA R24, P1, R22, c[0x0][0x318], 0x2 ;  /* 0x0000c60016187a11 */ /* 0x002fc600078210ff */
[----:B------:R-:W-:-:S04]  /*3090*/  IMAD R0, R207, c[0x0][0x324], R0 ;  /* 0x0000c900cf007a24 */ /* 0x000fc800078e0200 */
[----:B------:R-:W-:-:S05]  /*30a0*/  IMAD.IADD R0, R23, 0x1, R0 ;  /* 0x0000000117007824 */ /* 0x000fca00078e0200 */
[----:B------:R-:W-:-:S05]  /*30b0*/  LEA.HI.X R25, R22, c[0x0][0x31c], R0, 0x2, P1 ;  /* 0x0000c70016197a11 */ /* 0x000fca00008f1400 */
[----:B------:R-:W3:Y:S01]  /*30c0*/  LDG.E R0, [R24.64] ;  /* 0x0000000618007981 */ /* 0x000ee2000c1e1900 */
[----:B------:R-:W-:Y:S01]  /*30d0*/  ISETP.GE.AND P2, PT, R20, R9, PT ;  /* 0x000000091400720c */ /* 0x000fe20003f46270 */
[----:B--2---:R-:W-:Y:S01]  /*30e0*/  IMAD.SHL.U32 R19, R8, 0x40, RZ ;  /* 0x0000004008137824 */ /* 0x004fe200078e00ff */
[----:B------:R-:W-:-:S04]  /*30f0*/  DEPBAR.LE SB0, 0x0 ;  /* 0x000080000000791a */ /* 0x000fc80000000000 */
[----:B------:R-:W-:Y:S01]  /*3100*/  BAR.SYNC.DEFER_BLOCKING 0x0 ;  /* 0x0000000000007b1d */ /* 0x000fe20000010000 */
[----:B------:R-:W-:Y:S01]  /*3110*/  SHF.R.S32.HI R18, RZ, 0x1f, R15 ;  /* 0x0000001fff127819 */ /* 0x000fe2000001140f */
[----:B------:R-:W-:Y:S01]  /*3120*/  IMAD.SHL.U32 R20, R20, 0x8, RZ ;  /* 0x0000000814147824 */ /* 0x000fe200078e00ff */
[----:B------:R-:W-:Y:S01]  /*3130*/  LOP3.LUT R19, R19, 0x1c0, RZ, 0xc0, !PT ;  /* 0x000001c013137812 */ /* 0x000fe200078ec0ff */
[----:B------:R-:W-:Y:S01]  /*3140*/  IMAD R16, R13, 0x10, R16 ;  /* 0x000000100d107824 */ /* 0x000fe200078e0210 */
[----:B------:R-:W-:Y:S01]  /*3150*/  LEA.HI R18, R18, R15, RZ, 0x2 ;  /* 0x0000000f12127211 */ /* 0x000fe200078f10ff */
[----:B------:R-:W-:Y:S01]  /*3160*/  IMAD.SHL.U32 R203, R11, 0x2, RZ ;  /* 0x000000020bcb7824 */ /* 0x000fe200078e00ff */
[----:B------:R-:W3:Y:S01]  /*3170*/  MUFU.RCP R15, c[0x0][0x238] ;  /* 0x00008e00000f7b08 */ /* 0x000ee20000001000 */
[----:B------:R-:W-:Y:S01]  /*3180*/  LOP3.LUT R20, R19, 0x8, R20, 0xf8, !PT ;  /* 0x0000000813147812 */ /* 0x000fe200078ef814 */
[----:B------:R-:W-:Y:S01]  /*3190*/  IMAD R198, R13, 0x400, R2 ;  /* 0x000004000dc67824 */ /* 0x000fe200078e0202 */
[----:B------:R-:W-:Y:S01]  /*31a0*/  SHF.R.S32.HI R21, RZ, 0x2, R18 ;  /* 0x00000002ff157819 */ /* 0x000fe20000011412 */
[----:B------:R-:W-:Y:S01]  /*31b0*/  BSSY B0, `(.L_x_3334) ;  /* 0x0000027000007945 */ /* 0x000fe20003800000 */
[----:B------:R-:W-:Y:S01]  /*31c0*/  SHF.R.U32.HI R19, RZ, 0x3, R19 ;  /* 0x00000003ff137819 */ /* 0x000fe20000011613 */
[----:B------:R-:W-:Y:S01]  /*31d0*/  IMAD.SHL.U32 R198, R198, 0x2, RZ ;  /* 0x00000002c6c67824 */ /* 0x000fe200078e00ff */
[----:B------:R-:W-:-:S02]  /*31e0*/  IADD3 R16, R16, 0x1, R21 ;  /* 0x0000000110107810 */ /* 0x000fc40007ffe015 */
[----:B------:R-:W-:Y:S02]  /*31f0*/  LOP3.LUT R20, R20, R19, RZ, 0x3c, !PT ;  /* 0x0000001314147212 */ /* 0x000fe400078e3cff */
[----:B------:R-:W-:Y:S02]  /*3200*/  IADD3 R96, R95, R16, -R17 ;  /* 0x000000105f607210 */ /* 0x000fe40007ffe811 */
[----:B------:R-:W-:Y:S01]  /*3210*/  LOP3.LUT P3, RZ, R8, 0x4, RZ, 0xc0, !PT ;  /* 0x0000000408ff7812 */ /* 0x000fe2000786c0ff */
[----:B------:R-:W-:Y:S01]  /*3220*/  IMAD R197, R197, 0x200, R20 ;  /* 0x00000200c5c57824 */ /* 0x000fe200078e0214 */
[----:B------:R-:W-:Y:S01]  /*3230*/  LEA R218, P1, R146, c[0x0][0x170], 0x1 ;  /* 0x00005c0092da7a11 */ /* 0x000fe200078208ff */
[----:B------:R1:W-:Y:S01]  /*3240*/  @P2 STS.128 [R204+0xc000], RZ ;  /* 0x00c000ffcc002388 */ /* 0x0003e20000000c00 */
[----:B------:R-:W-:Y:S02]  /*3250*/  SEL R4, R4, 0xffffffe0, !P3 ;  /* 0xffffffe004047807 */ /* 0x000fe40005800000 */
[----:B------:R-:W-:Y:S01]  /*3260*/  LOP3.LUT R203, R203, 0x6, RZ, 0xc0, !PT ;  /* 0x00000006cbcb7812 */ /* 0x000fe200078ec0ff */
[----:B------:R1:W-:Y:S01]  /*3270*/  @P2 STS.128 [R204+0xe000], RZ ;  /* 0x00e000ffcc002388 */ /* 0x0003e20000000c00 */
[----:B------:R-:W-:-:S02]  /*3280*/  LEA.HI.X R219, R146, c[0x0][0x174], R144, 0x1, P1 ;  /* 0x00005d0092db7a11 */ /* 0x000fc400008f0c90 */
[----:B------:R-:W-:Y:S01]  /*3290*/  IADD3 R96, R96, c[0x0][0x2e8], RZ ;  /* 0x0000ba0060607a10 */ /* 0x000fe20007ffe0ff */
[----:B------:R1:W-:Y:S01]  /*32a0*/  @P2 STS.128 [R204+0x10000], RZ ;  /* 0x010000ffcc002388 */ /* 0x0003e20000000c00 */
[----:B---3--:R-:W-:Y:S01]  /*32b0*/  FMUL.FTZ R0, R0, R15 ;  /* 0x0000000f00007220 */ /* 0x008fe20000410000 */
[----:B------:R-:W-:Y:S05]  /*32c0*/  @P2 BRA `(.L_x_3335) ;  /* 0x0000015000002947 */ /* 0x000fea0003800000 */
[----:B-1----:R-:W-:Y:S02]  /*32d0*/  ISETP.GE.AND P3, PT, R206, c[0x0][0x220], PT ;  /* 0x00008800ce007a0c */ /* 0x002fe40003f66270 */
[----:B------:R-:W-:Y:S02]  /*32e0*/  ISETP.GE.AND P2, PT, R94, c[0x0][0x220], PT ;  /* 0x000088005e007a0c */ /* 0x000fe40003f46270 */
        /* <DEDUP_REMOVED lines=19> */
.L_x_3335:
[----:B-1----:R-:W-:Y:S05]  /*3420*/  BSYNC B0 ;  /* 0x0000000000007941 */ /* 0x002fea0003800000 */
.L_x_3334:
        /* <DEDUP_REMOVED lines=28> */
[----:B---3--:R-:W-:-:S04]  /*35f0*/  LEA R14, P1, R211, R218, 0x1 ;  /* 0x000000dad30e7211 */ /* 0x008fc800078208ff */
[----:B------:R-:W-:-:S05]  /*3600*/  LEA.HI.X R15, R211, R219, R210, 0x1, P1 ;  /* 0x000000dbd30f7211 */ /* 0x000fca00008f0cd2 */
[----:B------:R-:W-:Y:S01]  /*3610*/  @!PT LDS RZ, [RZ] ;  /* 0x00000000fffff984 */ /* 0x000fe20000000800 */
[----:B------:R-:W-:Y:S01]  /*3620*/  @!PT LDS RZ, [RZ] ;  /* 0x00000000fffff984 */ /* 0x000fe20000000800 */
[----:B------:R-:W-:Y:S01]  /*3630*/  @!PT LDS RZ, [RZ] ;  /* 0x00000000fffff984 */ /* 0x000fe20000000800 */
[----:B------:R3:W-:Y:S04]  /*3640*/  LDGSTS.E.BYPASS.LTC128B.128 [R204+0x10800], [R14.64+0x100] ;  /* 0x108001000ecc7fae */ /* 0x0007e8000b901d46 */
.L_x_3337:
[----:B------:R-:W-:Y:S05]  /*3650*/  BSYNC B0 ;  /* 0x0000000000007941 */ /* 0x000fea0003800000 */
.L_x_3336:
        /* <DEDUP_REMOVED lines=12> */
[CC--:B---3--:R-:W-:Y:S01]  /*3720*/  @!P4 LEA R16, P5, R13.reuse, R218.reuse, 0x1 ;  /* 0x000000da0d10c211 */ /* 0x0c8fe200078a08ff */
        /* <DEDUP_REMOVED lines=21> */
.L_x_3339:
[----:B------:R-:W-:Y:S05]  /*3880*/  BSYNC B0 ;  /* 0x0000000000007941 */ /* 0x000fea0003800000 */
.L_x_3338:
        /* <DEDUP_REMOVED lines=12> */
[C---:B---3--:R-:W-:Y:S01]  /*3950*/  @!P2 IMAD.WIDE.U32 R14, R11.reuse, 0x60, R218 ;  /* 0x000000600b0ea825 */ /* 0x048fe200078e00da */
        /* <DEDUP_REMOVED lines=26> */
.L_x_3341:
[----:B------:R-:W-:Y:S05]  /*3b00*/  BSYNC B0 ;  /* 0x0000000000007941 */ /* 0x000fea0003800000 */
.L_x_3340:
[----:B------:R-:W-:Y:S01]  /*3b10*/  IMAD.SHL.U32 R197, R197, 0x2, RZ ;  /* 0x00000002c5c57824 */ /* 0x000fe200078e00ff */
[----:B------:R-:W-:Y:S01]  /*3b20*/  LDSM.16.M88.4 R68, [R198] ;  /* 0x00000000c644783b */ /* 0x000fe20000000200 */
[----:B------:R-:W-:Y:S01]  /*3b30*/  LOP3.LUT P1, RZ, R8, 0x2, RZ, 0xc0, !PT ;  /* 0x0000000208ff7812 */ /* 0x000fe2000782c0ff */
[--C-:B------:R-:W-:Y:S01]  /*3b40*/  IMAD R196, R5, 0x2, R198.reuse ;  /* 0x0000000205c47824 */ /* 0x100fe200078e02c6 */
[----:B------:R-:W-:Y:S01]  /*3b50*/  IMNMX R213, R96, R95, PT ;  /* 0x0000005f60d57217 */ /* 0x000fe20003800200 */
[----:B---3--:R-:W3:Y:S01]  /*3b60*/  LDSM.16.M88.4 R16, [R197+0x6000] ;  /* 0x00600000c510783b */ /* 0x008ee20000000200 */
[----:B------:R-:W-:Y:S01]  /*3b70*/  IADD3 R8, R197, 0x6000, RZ ;  /* 0x00006000c5087810 */ /* 0x000fe20007ffe0ff */
[----:B------:R-:W-:Y:S01]  /*3b80*/  IMAD R194, R3, 0x2, R198 ;  /* 0x0000000203c27824 */ /* 0x000fe200078e02c6 */
[----:B------:R-:W-:Y:S01]  /*3b90*/  IADD3 R195, R197, 0x6020, RZ ;  /* 0x00006020c5c37810 */ /* 0x000fe20007ffe0ff */
[----:B------:R-:W5:Y:S01]  /*3ba0*/  LDSM.16.M88.4 R56, [R197+0x6800] ;  /* 0x00680000c538783b */ /* 0x000f620000000200 */
[----:B------:R-:W-:Y:S01]  /*3bb0*/  IMAD R191, R4, 0x2, R197 ;  /* 0x0000000204bf7824 */ /* 0x000fe200078e02c5 */
[----:B------:R-:W-:Y:S01]  /*3bc0*/  IADD3 R212, R96, 0x8, RZ ;  /* 0x0000000860d47810 */ /* 0x000fe20007ffe0ff */
[----:B------:R-:W-:Y:S01]  /*3bd0*/  IMAD R193, R3, 0x2, R196 ;  /* 0x0000000203c17824 */ /* 0x000fe200078e02c4 */
[----:B------:R-:W-:Y:S02]  /*3be0*/  LDSM.16.M88.4 R28, [R196] ;  /* 0x00000000c41c783b */ /* 0x000fe40000000200 */
[----:B------:R-:W-:-:S02]  /*3bf0*/  @P1 IADD3 R195, R8, -0x20, RZ ;  /* 0xffffffe008c31810 */ /* 0x000fc40007ffe0ff */
[----:B------:R-:W-:Y:S01]  /*3c00*/  LDSM.16.M88.4 R48, [R197+0x7000] ;  /* 0x00700000c530783b */ /* 0x000fe20000000200 */
[----:B------:R-:W-:Y:S02]  /*3c10*/  IMNMX R212, R212, R95, PT ;  /* 0x0000005fd4d47217 */ /* 0x000fe40003800200 */
[----:B------:R-:W-:Y:S01]  /*3c20*/  IMAD R184, R4, 0x2, R195 ;  /* 0x0000000204b87824 */ /* 0x000fe200078e02c3 */
[----:B------:R-:W1:Y:S01]  /*3c30*/  LDSM.16.M88.4 R32, [R195] ;  /* 0x00000000c320783b */ /* 0x000e620000000200 */
[C---:B------:R-:W-:Y:S02]  /*3c40*/  IADD3 R187, R195.reuse, 0x800, RZ ;  /* 0x00000800c3bb7810 */ /* 0x040fe40007ffe0ff */
[C---:B------:R-:W-:Y:S01]  /*3c50*/  IADD3 R186, R195.reuse, 0x1000, RZ ;  /* 0x00001000c3ba7810 */ /* 0x040fe20007ffe0ff */
[----:B------:R-:W2:Y:S01]  /*3c60*/  LDSM.16.M88.4 R76, [R197+0x7800] ;  /* 0x00780000c54c783b */ /* 0x000ea20000000200 */
[C---:B------:R-:W-:Y:S02]  /*3c70*/  IADD3 R185, R195.reuse, 0x1800, RZ ;  /* 0x00001800c3b97810 */ /* 0x040fe40007ffe0ff */
[C---:B------:R-:W-:Y:S01]  /*3c80*/  IADD3 R183, R195.reuse, 0x2000, RZ ;  /* 0x00002000c3b77810 */ /* 0x040fe20007ffe0ff */
[----:B------:R-:W4:Y:S01]  /*3c90*/  LDSM.16.M88.4 R24, [R195+0x800] ;  /* 0x00080000c318783b */ /* 0x000f220000000200 */
[----:B------:R-:W-:-:S02]  /*3ca0*/  IADD3 R182, R195, 0x2800, RZ ;  /* 0x00002800c3b67810 */ /* 0x000fc40007ffe0ff */
[C---:B------:R-:W-:Y:S01]  /*3cb0*/  IADD3 R181, R195.reuse, 0x3000, RZ ;  /* 0x00003000c3b57810 */ /* 0x040fe20007ffe0ff */
[----:B------:R-:W-:Y:S01]  /*3cc0*/  LDSM.16.M88.4 R80, [R194] ;  /* 0x00000000c250783b */ /* 0x000fe20000000200 */
[C---:B------:R-:W-:Y:S02]  /*3cd0*/  IADD3 R180, R195.reuse, 0x3800, RZ ;  /* 0x00003800c3b47810 */ /* 0x040fe40007ffe0ff */
[C---:B------:R-:W-:Y:S01]  /*3ce0*/  IADD3 R179, R195.reuse, 0x4000, RZ ;  /* 0x00004000c3b37810 */ /* 0x040fe20007ffe0ff */
[----:B-1----:R-:W1:Y:S01]  /*3cf0*/  LDSM.16.M88.4 R8, [R191+0x6000] ;  /* 0x00600000bf08783b */ /* 0x002e620000000200 */
[C---:B------:R-:W-:Y:S02]  /*3d00*/  IADD3 R178, R195.reuse, 0x4800, RZ ;  /* 0x00004800c3b27810 */ /* 0x040fe40007ffe0ff */
[C---:B------:R-:W-:Y:S01]  /*3d10*/  IADD3 R177, R195.reuse, 0x5000, RZ ;  /* 0x00005000c3b17810 */ /* 0x040fe20007ffe0ff */
[----:B------:R-:W1:Y:S01]  /*3d20*/  LDSM.16.M88.4 R12, [R195+0x1000] ;  /* 0x00100000c30c783b */ /* 0x000e620000000200 */
[----:B------:R-:W-:Y:S01]  /*3d30*/  IADD3 R176, R195, 0x5800, RZ ;  /* 0x00005800c3b07810 */ /* 0x000fe20007ffe0ff */
[C---:B---3--:R-:W-:Y:S02]  /*3d40*/  HMMA.16816.F32.BF16 R20, R68.reuse, R16, RZ ;  /* 0x000000104414723c */ /* 0x048fe400000418ff */
[----:B------:R-:W3:Y:S04]  /*3d50*/  LDSM.16.M88.4 R88, [R195+0x1800] ;  /* 0x00180000c358783b */ /* 0x000ee80000000200 */
[----:B------:R-:W1:Y:S02]  /*3d60*/  LDSM.16.M88.4 R40, [R191+0x6800] ;  /* 0x00680000bf28783b */ /* 0x000e640000000200 */
[C---:B------:R-:W-:Y:S02]  /*3d70*/  HMMA.16816.F32.BF16 R16, R68.reuse, R18, RZ ;  /* 0x000000124410723c */ /* 0x040fe400000418ff */
[----:B------:R-:W-:Y:S04]  /*3d80*/  LDSM.16.M88.4 R64, [R193] ;  /* 0x00000000c140783b */ /* 0x000fe80000000200 */
[----:B------:R-:W-:Y:S02]  /*3d90*/  LDSM.16.M88.4 R36, [R191+0x7000] ;  /* 0x00700000bf24783b */ /* 0x000fe40000000200 */
[----:B-----5:R-:W-:Y:S02]  /*3da0*/  HMMA.16816.F32.BF16 R60, R68, R56, RZ ;  /* 0x00000038443c723c */ /* 0x020fe400000418ff */
[----:B------:R-:W-:Y:S04]  /*3db0*/  LDSM.16.M88.4 R72, [R191+0x7800] ;  /* 0x00780000bf48783b */ /* 0x000fe80000000200 */
[----:B------:R-:W-:Y:S02]  /*3dc0*/  LDSM.16.M88.4 R84, [R184+0x1800] ;  /* 0x00180000b854783b */ /* 0x000fe40000000200 */
[----:B------:R-:W-:Y:S02]  /*3dd0*/  HMMA.16816.F32.BF16 R20, R28, R32, R20 ;  /* 0x000000201c14723c */ /* 0x000fe40000041814 */
[----:B------:R-:W0:Y:S06]  /*3de0*/  LDGDEPBAR ;  /* 0x00000000000079af */ /* 0x000e2c0000000000 */
[C---:B------:R-:W-:Y:S08]  /*3df0*/  HMMA.16816.F32.BF16 R52, R68.reuse, R48, RZ ;  /* 0x000000304434723c */ /* 0x040ff000000418ff */
[C---:B------:R-:W-:Y:S08]  /*3e00*/  HMMA.16816.F32.BF16 R48, R68.reuse, R50, RZ ;  /* 0x000000324430723c */ /* 0x040ff000000418ff */
[----:B------:R-:W-:Y:S08]  /*3e10*/  HMMA.16816.F32.BF16 R56, R68, R58, RZ ;  /* 0x0000003a4438723c */ /* 0x000ff000000418ff */
[----:B------:R-:W-:Y:S01]  /*3e20*/  HMMA.16816.F32.BF16 R16, R28, R34, R16 ;  /* 0x000000221c10723c */ /* 0x000fe20000041810 */
[----:B------:R-:W5:Y:S07]  /*3e30*/  LDSM.16.M88.4 R32, [R184] ;  /* 0x00000000b820783b */ /* 0x000f6e0000000200 */
[C---:B--2---:R-:W-:Y:S08]  /*3e40*/  HMMA.16816.F32.BF16 R44, R68.reuse, R76, RZ ;  /* 0x0000004c442c723c */ /* 0x044ff000000418ff */
[----:B------:R-:W-:Y:S01]  /*3e50*/  HMMA.16816.F32.BF16 R68, R68, R78, RZ ;  /* 0x0000004e4444723c */ /* 0x000fe200000418ff */
[----:B------:R-:W-:Y:S07]  /*3e60*/  LDSM.16.M88.4 R76, [R198+0x2000] ;  /* 0x00200000c64c783b */ /* 0x000fee0000000200 */
[----:B----4-:R-:W-:Y:S08]  /*3e70*/  HMMA.16816.F32.BF16 R60, R28, R24, R60 ;  /* 0x000000181c3c723c */ /* 0x010ff0000004183c */
[----:B-1----:R-:W-:Y:S08]  /*3e80*/  HMMA.16816.F32.BF16 R20, R80, R8, R20 ;  /* 0x000000085014723c */ /* 0x002ff00000041814 */
[C---:B------:R-:W-:Y:S08]  /*3e90*/  HMMA.16816.F32.BF16 R52, R28.reuse, R12, R52 ;  /* 0x0000000c1c34723c */ /* 0x040ff00000041834 */
[C---:B------:R-:W-:Y:S01]  /*3ea0*/  HMMA.16816.F32.BF16 R48, R28.reuse, R14, R48 ;  /* 0x0000000e1c30723c */ /* 0x040fe20000041830 */
[----:B------:R-:W-:Y:S07]  /*3eb0*/  LDSM.16.M88.4 R12, [R184+0x1000] ;  /* 0x00100000b80c783b */ /* 0x000fee0000000200 */
[----:B------:R-:W-:Y:S01]  /*3ec0*/  HMMA.16816.F32.BF16 R56, R28, R26, R56 ;  /* 0x0000001a1c38723c */ /* 0x000fe20000041838 */
[----:B------:R-:W1:Y:S07]  /*3ed0*/  LDSM.16.M88.4 R24, [R184+0x800] ;  /* 0x00080000b818783b */ /* 0x000e6e0000000200 */
[----:B------:R-:W-:Y:S01]  /*3ee0*/  HMMA.16816.F32.BF16 R16, R80, R10, R16 ;  /* 0x0000000a5010723c */ /* 0x000fe20000041810 */
[----:B------:R-:W2:Y:S07]  /*3ef0*/  LDSM.16.M88.4 R8, [R197+0x8000] ;  /* 0x00800000c508783b */ /* 0x000eae0000000200 */
[C---:B---3--:R-:W-:Y:S08]  /*3f00*/  HMMA.16816.F32.BF16 R44, R28.reuse, R88, R44 ;  /* 0x000000581c2c723c */ /* 0x048ff0000004182c */
[----:B------:R-:W-:Y:S01]  /*3f10*/  HMMA.16816.F32.BF16 R28, R28, R90, R68 ;  /* 0x0000005a1c1c723c */ /* 0x000fe20000041844 */
[----:B------:R-:W-:Y:S04]  /*3f20*/  LDSM.16.M88.4 R68, [R196+0x2000] ;  /* 0x00200000c444783b */ /* 0x000fe80000000200 */
[----:B------:R-:W-:Y:S03]  /*3f30*/  LDSM.16.M88.4 R88, [R197+0x9800] ;  /* 0x00980000c558783b */ /* 0x000fe60000000200 */
[----:B------:R-:W-:Y:S08]  /*3f40*/  HMMA.16816.F32.BF16 R60, R80, R40, R60 ;  /* 0x00000028503c723c */ /* 0x000ff0000004183c */
[----:B-----5:R-:W-:Y:S08]  /*3f50*/  HMMA.16816.F32.BF16 R20, R64, R32, R20 ;  /* 0x000000204014723c */ /* 0x020ff00000041814 */
[C---:B------:R-:W-:Y:S08]  /*3f60*/  HMMA.16816.F32.BF16 R52, R80.reuse, R36, R52 ;  /* 0x000000245034723c */ /* 0x040ff00000041834 */
[C---:B------:R-:W-:Y:S01]  /*3f70*/  HMMA.16816.F32.BF16 R48, R80.reuse, R38, R48 ;  /* 0x000000265030723c */ /* 0x040fe20000041830 */
[----:B------:R-:W-:Y:S07]  /*3f80*/  LDSM.16.M88.4 R36, [R197+0x9000] ;  /* 0x00900000c524783b */ /* 0x000fee0000000200 */
[----:B------:R-:W-:Y:S01]  /*3f90*/  HMMA.16816.F32.BF16 R56, R80, R42, R56 ;  /* 0x0000002a5038723c */ /* 0x000fe20000041838 */
[----:B------:R-:W3:Y:S07]  /*3fa0*/  LDSM.16.M88.4 R40, [R197+0x8800] ;  /* 0x00880000c528783b */ /* 0x000eee0000000200 */
[----:B------:R-:W-:Y:S01]  /*3fb0*/  HMMA.16816.F32.BF16 R16, R64, R34, R16 ;  /* 0x000000224010723c */ /* 0x000fe20000041810 */
[----:B------:R-:W4:Y:S07]  /*3fc0*/  LDSM.16.M88.4 R32, [R195+0x2000] ;  /* 0x00200000c320783b */ /* 0x000f2e0000000200 */
[C---:B------:R-:W-:Y:S08]  /*3fd0*/  HMMA.16816.F32.BF16 R44, R80.reuse, R72, R44 ;  /* 0x00000048502c723c */ /* 0x040ff0000004182c */
[----:B------:R-:W-:Y:S01]  /*3fe0*/  HMMA.16816.F32.BF16 R80, R80, R74, R28 ;  /* 0x0000004a5050723c */ /* 0x000fe2000004181c */
[----:B------:R-:W-:Y:S04]  /*3ff0*/  LDSM.16.M88.4 R28, [R194+0x2000] ;  /* 0x00200000c21c783b */ /* 0x000fe80000000200 */
[----:B------:R-:W-:Y:S03]  /*4000*/  LDSM.16.M88.4 R72, [R195+0x3800] ;  /* 0x00380000c348783b */ /* 0x000fe60000000200 */
[----:B-1----:R-:W-:Y:S08]  /*4010*/  HMMA.16816.F32.BF16 R60, R64, R24, R60 ;  /* 0x00000018403c723c */ /* 0x002ff0000004183c */
[----:B--2---:R-:W-:Y:S08]  /*4020*/  HMMA.16816.F32.BF16 R20, R76, R8, R20 ;  /* 0x000000084c14723c */ /* 0x004ff00000041814 */
[C---:B------:R-:W-:Y:S08]  /*4030*/  HMMA.16816.F32.BF16 R52, R64.reuse, R12, R52 ;  /* 0x0000000c4034723c */ /* 0x040ff00000041834 */
[C---:B------:R-:W-:Y:S01]  /*4040*/  HMMA.16816.F32.BF16 R48, R64.reuse, R14, R48 ;  /* 0x0000000e4030723c */ /* 0x040fe20000041830 */
[----:B------:R-:W-:Y:S07]  /*4050*/  LDSM.16.M88.4 R12, [R195+0x3000] ;  /* 0x00300000c30c783b */ /* 0x000fee0000000200 */
[----:B------:R-:W-:Y:S01]  /*4060*/  HMMA.16816.F32.BF16 R56, R64, R26, R56 ;  /* 0x0000001a4038723c */ /* 0x000fe20000041838 */
[----:B------:R-:W1:Y:S07]  /*4070*/  LDSM.16.M88.4 R24, [R195+0x2800] ;  /* 0x00280000c318783b */ /* 0x000e6e0000000200 */
[----:B------:R-:W-:Y:S01]  /*4080*/  HMMA.16816.F32.BF16 R16, R76, R10, R16 ;  /* 0x0000000a4c10723c */ /* 0x000fe20000041810 */
[----:B------:R-:W2:Y:S07]  /*4090*/  LDSM.16.M88.4 R8, [R191+0x8000] ;  /* 0x00800000bf08783b */ /* 0x000eae0000000200 */
[C---:B------:R-:W-:Y:S08]  /*40a0*/  HMMA.16816.F32.BF16 R44, R64.reuse, R84, R44 ;  /* 0x00000054402c723c */ /* 0x040ff0000004182c */
[----:B------:R-:W-:Y:S01]  /*40b0*/  HMMA.16816.F32.BF16 R80, R64, R86, R80 ;  /* 0x000000564050723c */ /* 0x000fe20000041850 */
[----:B------:R-:W5:Y:S04]  /*40c0*/  LDSM.16.M88.4 R64, [R191+0x8800] ;  /* 0x00880000bf40783b */ /* 0x000f680000000200 */
[----:B------:R-:W-:Y:S03]  /*40d0*/  LDSM.16.M88.4 R84, [R193+0x2000] ;  /* 0x00200000c154783b */ /* 0x000fe60000000200 */
[----:B---3--:R-:W-:Y:S08]  /*40e0*/  HMMA.16816.F32.BF16 R60, R76, R40, R60 ;  /* 0x000000284c3c723c */ /* 0x008ff0000004183c */
[----:B----4-:R-:W-:Y:S08]  /*40f0*/  HMMA.16816.F32.BF16 R20, R68, R32, R20 ;  /* 0x000000204414723c */ /* 0x010ff00000041814 */
[C---:B------:R-:W-:Y:S08]  /*4100*/  HMMA.16816.F32.BF16 R52, R76.reuse, R36, R52 ;  /* 0x000000244c34723c */ /* 0x040ff00000041834 */
[C---:B------:R-:W-:Y:S01]  /*4110*/  HMMA.16816.F32.BF16 R48, R76.reuse, R38, R48 ;  /* 0x000000264c30723c */ /* 0x040fe20000041830 */
[----:B------:R-:W3:Y:S07]  /*4120*/  LDSM.16.M88.4 R36, [R184+0x2000] ;  /* 0x00200000b824783b */ /* 0x000eee0000000200 */
[----:B------:R-:W-:Y:S01]  /*4130*/  HMMA.16816.F32.BF16 R56, R76, R42, R56 ;  /* 0x0000002a4c38723c */ /* 0x000fe20000041838 */
[----:B------:R-:W4:Y:S07]  /*4140*/  LDSM.16.M88.4 R40, [R191+0x9000] ;  /* 0x00900000bf28783b */ /* 0x000f2e0000000200 */
[----:B------:R-:W-:Y:S01]  /*4150*/  HMMA.16816.F32.BF16 R16, R68, R34, R16 ;  /* 0x000000224410723c */ /* 0x000fe20000041810 */
[----:B------:R-:W3:Y:S07]  /*4160*/  LDSM.16.M88.4 R32, [R191+0x9800] ;  /* 0x00980000bf20783b */ /* 0x000eee0000000200 */
        /* <DEDUP_REMOVED lines=15> */
[----:B------:R-:W1:Y:S04]  /*4260*/  LDSM.16.M88.4 R72, [R197+0xa800] ;  /* 0x00a80000c548783b */ /* 0x000e680000000200 */
[----:B------:R-:W-:Y:S03]  /*4270*/  LDSM.16.M88.4 R68, [R197+0xb000] ;  /* 0x00b00000c544783b */ /* 0x000fe60000000200 */
[----:B-----5:R-:W-:Y:S08]  /*4280*/  HMMA.16816.F32.BF16 R60, R28, R64, R60 ;  /* 0x000000401c3c723c */ /* 0x020ff0000004183c */
[----:B---3--:R-:W-:Y:S08]  /*4290*/  HMMA.16816.F32.BF16 R20, R84, R36, R20 ;  /* 0x000000245414723c */ /* 0x008ff00000041814 */
[C---:B----4-:R-:W-:Y:S08]  /*42a0*/  HMMA.16816.F32.BF16 R52, R28.reuse, R40, R52 ;  /* 0x000000281c34723c */ /* 0x050ff00000041834 */
[C---:B------:R-:W-:Y:S01]  /*42b0*/  HMMA.16816.F32.BF16 R48, R28.reuse, R42, R48 ;  /* 0x0000002a1c30723c */ /* 0x040fe20000041830 */
[----:B------:R-:W-:Y:S07]  /*42c0*/  LDSM.16.M88.4 R40, [R196+0x4000] ;  /* 0x00400000c428783b */ /* 0x000fee0000000200 */
[----:B------:R-:W-:Y:S01]  /*42d0*/  HMMA.16816.F32.BF16 R56, R28, R66, R56 ;  /* 0x000000421c38723c */ /* 0x000fe20000041838 */
[----:B------:R-:W-:Y:S07]  /*42e0*/  LDSM.16.M88.4 R64, [R197+0xb800] ;  /* 0x00b80000c540783b */ /* 0x000fee0000000200 */
[----:B------:R-:W-:Y:S01]  /*42f0*/  HMMA.16816.F32.BF16 R16, R84, R38, R16 ;  /* 0x000000265410723c */ /* 0x000fe20000041810 */
[----:B------:R-:W3:Y:S07]  /*4300*/  LDSM.16.M88.4 R36, [R195+0x4000] ;  /* 0x00400000c324783b */ /* 0x000eee0000000200 */
[C---:B------:R-:W-:Y:S08]  /*4310*/  HMMA.16816.F32.BF16 R44, R28.reuse, R32, R44 ;  /* 0x000000201c2c723c */ /* 0x040ff0000004182c */
[----:B------:R-:W-:Y:S01]  /*4320*/  HMMA.16816.F32.BF16 R80, R28, R34, R80 ;  /* 0x000000221c50723c */ /* 0x000fe20000041850 */
[----:B------:R-:W4:Y:S04]  /*4330*/  LDSM.16.M88.4 R32, [R195+0x4800] ;  /* 0x00480000c320783b */ /* 0x000f280000000200 */
[----:B------:R-:W-:Y:S03]  /*4340*/  LDSM.16.M88.4 R28, [R195+0x5000] ;  /* 0x00500000c31c783b */ /* 0x000fe60000000200 */
[----:B-1----:R-:W-:Y:S08]  /*4350*/  HMMA.16816.F32.BF16 R60, R84, R24, R60 ;  /* 0x00000018543c723c */ /* 0x002ff0000004183c */
[----:B--2---:R-:W-:Y:S08]  /*4360*/  HMMA.16816.F32.BF16 R20, R76, R8, R20 ;  /* 0x000000084c14723c */ /* 0x004ff00000041814 */
[C---:B------:R-:W-:Y:S08]  /*4370*/  HMMA.16816.F32.BF16 R52, R84.reuse, R12, R52 ;  /* 0x0000000c5434723c */ /* 0x040ff00000041834 */
[C---:B------:R-:W-:Y:S01]  /*4380*/  HMMA.16816.F32.BF16 R48, R84.reuse, R14, R48 ;  /* 0x0000000e5430723c */ /* 0x040fe20000041830 */
[----:B------:R-:W-:Y:S07]  /*4390*/  LDSM.16.M88.4 R12, [R191+0xa000] ;  /* 0x00a00000bf0c783b */ /* 0x000fee0000000200 */
[----:B------:R-:W-:Y:S01]  /*43a0*/  HMMA.16816.F32.BF16 R56, R84, R26, R56 ;  /* 0x0000001a5438723c */ /* 0x000fe20000041838 */
[----:B------:R-:W-:Y:S07]  /*43b0*/  LDSM.16.M88.4 R24, [R195+0x5800] ;  /* 0x00580000c318783b */ /* 0x000fee0000000200 */
[----:B------:R-:W-:Y:S01]  /*43c0*/  HMMA.16816.F32.BF16 R16, R76, R10, R16 ;  /* 0x0000000a4c10723c */ /* 0x000fe20000041810 */
[----:B------:R-:W1:Y:S07]  /*43d0*/  LDSM.16.M88.4 R8, [R194+0x4000] ;  /* 0x00400000c208783b */ /* 0x000e6e0000000200 */
[C---:B------:R-:W-:Y:S08]  /*43e0*/  HMMA.16816.F32.BF16 R44, R84.reuse, R88, R44 ;  /* 0x00000058542c723c */ /* 0x040ff0000004182c */
[----:B------:R-:W-:Y:S08]  /*43f0*/  HMMA.16816.F32.BF16 R80, R84, R90, R80 ;  /* 0x0000005a5450723c */ /* 0x000ff00000041850 */
[----:B------:R-:W-:Y:S08]  /*4400*/  HMMA.16816.F32.BF16 R60, R76, R72, R60 ;  /* 0x000000484c3c723c */ /* 0x000ff0000004183c */
[----:B---3--:R-:W-:Y:S08]  /*4410*/  HMMA.16816.F32.BF16 R20, R40, R36, R20 ;  /* 0x000000242814723c */ /* 0x008ff00000041814 */
[C---:B------:R-:W-:Y:S08]  /*4420*/  HMMA.16816.F32.BF16 R52, R76.reuse, R68, R52 ;  /* 0x000000444c34723c */ /* 0x040ff00000041834 */
[C---:B------:R-:W-:Y:S08]  /*4430*/  HMMA.16816.F32.BF16 R48, R76.reuse, R70, R48 ;  /* 0x000000464c30723c */ /* 0x040ff00000041830 */
[----:B------:R-:W-:Y:S01]  /*4440*/  HMMA.16816.F32.BF16 R56, R76, R74, R56 ;  /* 0x0000004a4c38723c */ /* 0x000fe20000041838 */
[----:B------:R-:W2:Y:S07]  /*4450*/  LDSM.16.M88.4 R72, [R191+0xa800] ;  /* 0x00a80000bf48783b */ /* 0x000eae0000000200 */
[----:B------:R-:W-:Y:S01]  /*4460*/  HMMA.16816.F32.BF16 R68, R40, R38, R16 ;  /* 0x000000262844723c */ /* 0x000fe20000041810 */
[----:B------:R-:W-:Y:S04]  /*4470*/  LDSM.16.M88.4 R16, [R193+0x4000] ;  /* 0x00400000c110783b */ /* 0x000fe80000000200 */
[----:B------:R-:W3:Y:S03]  /*4480*/  LDSM.16.M88.4 R36, [R184+0x4000] ;  /* 0x00400000b824783b */ /* 0x000ee60000000200 */
[C---:B------:R-:W-:Y:S08]  /*4490*/  HMMA.16816.F32.BF16 R44, R76.reuse, R64, R44 ;  /* 0x000000404c2c723c */ /* 0x040ff0000004182c */
[----:B------:R-:W-:Y:S08]  /*44a0*/  HMMA.16816.F32.BF16 R80, R76, R66, R80 ;  /* 0x000000424c50723c */ /* 0x000ff00000041850 */
[----:B----4-:R-:W-:Y:S08]  /*44b0*/  HMMA.16816.F32.BF16 R60, R40, R32, R60 ;  /* 0x00000020283c723c */ /* 0x010ff0000004183c */
[C---:B-1----:R-:W-:Y:S08]  /*44c0*/  HMMA.16816.F32.BF16 R20, R8.reuse, R12, R20 ;  /* 0x0000000c0814723c */ /* 0x042ff00000041814 */
[----:B------:R-:W-:Y:S01]  /*44d0*/  HMMA.16816.F32.BF16 R68, R8, R14, R68 ;  /* 0x0000000e0844723c */ /* 0x000fe20000041844 */
[----:B------:R-:W1:Y:S07]  /*44e0*/  LDSM.16.M88.4 R12, [R184+0x4800] ;  /* 0x00480000b80c783b */ /* 0x000e6e0000000200 */
[C---:B------:R-:W-:Y:S08]  /*44f0*/  HMMA.16816.F32.BF16 R44, R40.reuse, R24, R44 ;  /* 0x00000018282c723c */ /* 0x040ff0000004182c */
[C---:B------:R-:W-:Y:S01]  /*4500*/  HMMA.16816.F32.BF16 R80, R40.reuse, R26, R80 ;  /* 0x0000001a2850723c */ /* 0x040fe20000041850 */
[----:B------:R-:W4:Y:S07]  /*4510*/  LDSM.16.M88.4 R24, [R191+0xb000] ;  /* 0x00b00000bf18783b */ /* 0x000f2e0000000200 */
[C---:B------:R-:W-:Y:S08]  /*4520*/  HMMA.16816.F32.BF16 R56, R40.reuse, R34, R56 ;  /* 0x000000222838723c */ /* 0x040ff00000041838 */
[C---:B------:R-:W-:Y:S08]  /*4530*/  HMMA.16816.F32.BF16 R52, R40.reuse, R28, R52 ;  /* 0x0000001c2834723c */ /* 0x040ff00000041834 */
[----:B------:R-:W-:Y:S01]  /*4540*/  HMMA.16816.F32.BF16 R48, R40, R30, R48 ;  /* 0x0000001e2830723c */ /* 0x000fe20000041830 */
[----:B------:R-:W5:Y:S06]  /*4550*/  LDSM.16.M88.4 R28, [R191+0xb800] ;  /* 0x00b80000bf1c783b */ /* 0x000f6c0000000200 */
[----:B------:R-:W-:Y:S01]  /*4560*/  IMAD.IADD R40, R6, 0x1, R203 ;  /* 0x0000000106287824 */ /* 0x000fe200078e02cb */
[----:B--2---:R-:W-:Y:S04]  /*4570*/  HMMA.16816.F32.BF16 R60, R8, R72, R60 ;  /* 0x00000048083c723c */ /* 0x004fe8000004183c */
[----:B------:R-:W-:-:S02]  /*4580*/  IADD3 R32, R40, 0x1, RZ ;  /* 0x0000000128207810 */ /* 0x000fc40007ffe0ff */
[----:B------:R-:W-:Y:S02]  /*4590*/  IADD3 R42, R40, 0x18, RZ ;  /* 0x00000018282a7810 */ /* 0x000fe40007ffe0ff */
[----:B---3--:R-:W-:Y:S01]  /*45a0*/  HMMA.16816.F32.BF16 R20, R16, R36, R20 ;  /* 0x000000241014723c */ /* 0x008fe20000041814 */
[----:B------:R2:W3:Y:S01]  /*45b0*/  I2F R4, R32 ;  /* 0x0000002000047306 */ /* 0x0004e20000201400 */
[C---:B------:R-:W-:Y:S02]  /*45c0*/  ISETP.GE.AND P4, PT, R32.reuse, R213, PT ;  /* 0x000000d52000720c */ /* 0x040fe40003f86270 */
[----:B------:R-:W-:-:S03]  /*45d0*/  ISETP.GE.AND P1, PT, R32, R212, PT ;  /* 0x000000d42000720c */ /* 0x000fc60003f26270 */
[----:B------:R-:W-:Y:S01]  /*45e0*/  IADD3 R36, R40, 0x8, RZ ;  /* 0x0000000828247810 */ /* 0x000fe20007ffe0ff */
[----:B------:R-:W-:Y:S01]  /*45f0*/  HMMA.16816.F32.BF16 R68, R16, R38, R68 ;  /* 0x000000261044723c */ /* 0x000fe20000041844 */
[----:B------:R-:W-:Y:S02]  /*4600*/  I2F R41, R42 ;  /* 0x0000002a00297306 */ /* 0x000fe40000201400 */
[CC--:B------:R-:W-:Y:S02]  /*4610*/  ISETP.GE.AND P6, PT, R36.reuse, R213.reuse, PT ;  /* 0x000000d52400720c */ /* 0x0c0fe40003fc6270 */
[----:B------:R-:W-:Y:S02]  /*4620*/  ISETP.GE.AND P2, PT, R36, R212, PT ;  /* 0x000000d42400720c */ /* 0x000fe40003f46270 */
[----:B------:R-:W-:Y:S01]  /*4630*/  IADD3 R38, R40, 0x9, RZ ;  /* 0x0000000928267810 */ /* 0x000fe20007ffe0ff */
[----:B------:R-:W-:Y:S01]  /*4640*/  HMMA.16816.F32.BF16 R56, R8, R74, R56 ;  /* 0x0000004a0838723c */ /* 0x000fe20000041838 */
[----:B------:R-:W4:Y:S01]  /*4650*/  I2F R39, R36 ;  /* 0x0000002400277306 */ /* 0x000f220000201400 */
[----:B--2---:R-:W2:Y:S01]  /*4660*/  LDSM.16.M88.4 R32, [R184+0x5000] ;  /* 0x00500000b820783b */ /* 0x004ea20000000200 */
[----:B------:R-:W-:-:S02]  /*4670*/  ISETP.GE.AND P5, PT, R38, R213, PT ;  /* 0x000000d52600720c */ /* 0x000fc40003fa6270 */
[----:B------:R-:W-:-:S03]  /*4680*/  ISETP.GE.AND P3, PT, R38, R212, PT ;  /* 0x000000d42600720c */ /* 0x000fc60003f66270 */
[----:B-1----:R-:W-:Y:S01]  /*4690*/  HMMA.16816.F32.BF16 R60, R16, R12, R60 ;  /* 0x0000000c103c723c */ /* 0x002fe2000004183c */
[----:B------:R1:W1:Y:S01]  /*46a0*/  I2F R12, R38 ;  /* 0x00000026000c7306 */ /* 0x0002620000201400 */
[----:B---3--:R-:W-:-:S05]  /*46b0*/  FFMA.FTZ R23, R0, R4, R23 ;  /* 0x0000000400177223 */ /* 0x008fca0000010017 */
[----:B------:R-:W-:Y:S01]  /*46c0*/  FFMA.FTZ R13, R0, R4, R21 ;  /* 0x00000004000d7223 */ /* 0x000fe20000010015 */
[----:B------:R-:W-:Y:S01]  /*46d0*/  IADD3 R21, R40, 0x10, RZ ;  /* 0x0000001028157810 */ /* 0x000fe20007ffe0ff */
[----:B----4-:R-:W-:Y:S01]  /*46e0*/  HMMA.16816.F32.BF16 R52, R8, R24, R52 ;  /* 0x000000180834723c */ /* 0x010fe20000041834 */
[CC--:B------:R-:W-:Y:S01]  /*46f0*/  FFMA.FTZ R68, R0.reuse, R39.reuse, R68 ;  /* 0x0000002700447223 */ /* 0x0c0fe20000010044 */
[----:B------:R-:W-:Y:S01]  /*4700*/  I2F R37, R40 ;  /* 0x0000002800257306 */ /* 0x000fe20000201400 */
[----:B------:R-:W-:-:S04]  /*4710*/  FFMA.FTZ R4, R0, R39, R70 ;  /* 0x0000002700047223 */ /* 0x000fc80000010046 */
[----:B------:R-:W-:Y:S01]  /*4720*/  FSEL R25, R13, -INF , !P4 ;  /* 0xff8000000d197808 */ /* 0x000fe20006000000 */
[----:B------:R-:W-:Y:S01]  /*4730*/  HMMA.16816.F32.BF16 R48, R8, R26, R48 ;  /* 0x0000001a0830723c */ /* 0x000fe20000041830 */
[----:B------:R-:W-:Y:S01]  /*4740*/  IADD3 R24, R40, 0x11, RZ ;  /* 0x0000001128187810 */ /* 0x000fe20007ffe0ff */
[----:B------:R-:W3:Y:S01]  /*4750*/  I2F R13, R21 ;  /* 0x00000015000d7306 */ /* 0x000ee20000201400 */
[----:B-1----:R-:W-:Y:S01]  /*4760*/  FSEL R38, R23, -INF , !P1 ;  /* 0xff80000017267808 */ /* 0x002fe20004800000 */
[-C--:B------:R-:W-:Y:S01]  /*4770*/  FFMA.FTZ R39, R0, R12.reuse, R69 ;  /* 0x0000000c00277223 */ /* 0x080fe20000010045 */
[----:B------:R-:W-:Y:S01]  /*4780*/  FSEL R4, R4, -INF , !P2 ;  /* 0xff80000004047808 */ /* 0x000fe20005000000 */
[----:B------:R-:W-:Y:S01]  /*4790*/  FFMA.FTZ R36, R0, R12, R71 ;  /* 0x0000000c00247223 */ /* 0x000fe20000010047 */
[----:B------:R-:W-:Y:S01]  /*47a0*/  FSEL R27, R68, -INF , !P6 ;  /* 0xff800000441b7808 */ /* 0x000fe20007000000 */
[----:B------:R-:W-:Y:S01]  /*47b0*/  HMMA.16816.F32.BF16 R56, R16, R14, R56 ;  /* 0x0000000e1038723c */ /* 0x000fe20000041838 */
[C---:B------:R-:W-:Y:S01]  /*47c0*/  ISETP.GE.AND P4, PT, R21.reuse, R213, PT ;  /* 0x000000d51500720c */ /* 0x040fe20003f86270 */
[----:B------:R1:W4:Y:S01]  /*47d0*/  I2F R23, R24 ;  /* 0x0000001800177306 */ /* 0x0003220000201400 */
[----:B------:R-:W-:-:S02]  /*47e0*/  ISETP.GE.AND P1, PT, R21, R212, PT ;  /* 0x000000d41500720c */ /* 0x000fc40003f26270 */
[C---:B------:R-:W-:Y:S02]  /*47f0*/  ISETP.GE.AND P6, PT, R24.reuse, R213, PT ;  /* 0x000000d51800720c */ /* 0x040fe40003fc6270 */
[-C--:B------:R-:W-:Y:S01]  /*4800*/  ISETP.GE.AND P2, PT, R24, R212.reuse, PT ;  /* 0x000000d41800720c */ /* 0x080fe20003f46270 */
[C---:B-----5:R-:W-:Y:S01]  /*4810*/  HMMA.16816.F32.BF16 R80, R8.reuse, R30, R80 ;  /* 0x0000001e0850723c */ /* 0x060fe20000041850 */
[----:B------:R-:W-:Y:S01]  /*4820*/  IADD3 R26, R40, 0x19, RZ ;  /* 0x00000019281a7810 */ /* 0x000fe20007ffe0ff */
[----:B---3--:R-:W-:Y:S01]  /*4830*/  FFMA.FTZ R21, R0, R13, R60 ;  /* 0x0000000d00157223 */ /* 0x008fe2000001003c */
[----:B------:R-:W-:Y:S02]  /*4840*/  FSEL R39, R39, -INF , !P5 ;  /* 0xff80000027277808 */ /* 0x000fe40006800000 */
[----:B------:R-:W-:Y:S02]  /*4850*/  FSEL R36, R36, -INF , !P3 ;  /* 0xff80000024247808 */ /* 0x000fe40005800000 */
[----:B------:R-:W-:Y:S01]  /*4860*/  ISETP.GE.AND P5, PT, R42, R213, PT ;  /* 0x000000d52a00720c */ /* 0x000fe20003fa6270 */
[----:B------:R-:W-:Y:S01]  /*4870*/  HMMA.16816.F32.BF16 R44, R8, R28, R44 ;  /* 0x0000001c082c723c */ /* 0x000fe2000004182c */
[----:B------:R-:W3:Y:S01]  /*4880*/  I2F R28, R26 ;  /* 0x0000001a001c7306 */ /* 0x000ee20000201400 */
[----:B-1----:R-:W-:Y:S01]  /*4890*/  FFMA.FTZ R24, R0, R13, R62 ;  /* 0x0000000d00187223 */ /* 0x002fe2000001003e */
[----:B------:R-:W-:Y:S01]  /*48a0*/  ISETP.GE.AND P3, PT, R42, R212, PT ;  /* 0x000000d42a00720c */ /* 0x000fe20003f66270 */
[----:B------:R-:W1:Y:S01]  /*48b0*/  LDSM.16.M88.4 R12, [R184+0x5800] ;  /* 0x00580000b80c783b */ /* 0x000e620000000200 */
[----:B------:R-:W-:Y:S01]  /*48c0*/  IADD3 R42, R40, 0x20, RZ ;  /* 0x00000020282a7810 */ /* 0x000fe20007ffe0ff */
[CC--:B----4-:R-:W-:Y:S01]  /*48d0*/  FFMA.FTZ R61, R0.reuse, R23.reuse, R61 ;  /* 0x00000017003d7223 */ /* 0x0d0fe2000001003d */
[----:B------:R-:W-:Y:S01]  /*48e0*/  FSEL R21, R21, -INF , !P4 ;  /* 0xff80000015157808 */ /* 0x000fe20006000000 */
[C---:B--2---:R-:W-:Y:S01]  /*48f0*/  HMMA.16816.F32.BF16 R52, R16.reuse, R32, R52 ;  /* 0x000000201034723c */ /* 0x044fe20000041834 */
[----:B------:R-:W2:Y:S01]  /*4900*/  I2F R29, R42 ;  /* 0x0000002a001d7306 */ /* 0x000ea20000201400 */
[C---:B------:R-:W-:Y:S01]  /*4910*/  FFMA.FTZ R63, R0.reuse, R23, R63 ;  /* 0x00000017003f7223 */ /* 0x040fe2000001003f */
[----:B------:R-:W-:Y:S01]  /*4920*/  FSEL R23, R61, -INF , !P6 ;  /* 0xff8000003d177808 */ /* 0x000fe20007000000 */
[----:B------:R-:W-:Y:S01]  /*4930*/  FFMA.FTZ R56, R0, R41, R56 ;  /* 0x0000002900387223 */ /* 0x000fe20000010038 */
[----:B------:R-:W-:Y:S01]  /*4940*/  ISETP.GE.AND P6, PT, R42, R213, PT ;  /* 0x000000d52a00720c */ /* 0x000fe20003fc6270 */
[----:B------:R-:W-:Y:S01]  /*4950*/  FFMA.FTZ R58, R0, R41, R58 ;  /* 0x00000029003a7223 */ /* 0x000fe2000001003a */
[----:B------:R-:W-:Y:S01]  /*4960*/  IADD3 R32, R40, 0x21, RZ ;  /* 0x0000002128207810 */ /* 0x000fe20007ffe0ff */
[----:B------:R-:W-:Y:S01]  /*4970*/  HMMA.16816.F32.BF16 R48, R16, R34, R48 ;  /* 0x000000221030723c */ /* 0x000fe20000041830 */
[-C--:B---3--:R-:W-:Y:S01]  /*4980*/  FFMA.FTZ R11, R0, R28.reuse, R57 ;  /* 0x0000001c000b7223 */ /* 0x088fe20000010039 */
[----:B------:R-:W-:Y:S01]  /*4990*/  IADD3 R33, R40, 0x28, RZ ;  /* 0x0000002828217810 */ /* 0x000fe20007ffe0ff */
[----:B------:R-:W-:Y:S01]  /*49a0*/  FFMA.FTZ R8, R0, R28, R59 ;  /* 0x0000001c00087223 */ /* 0x000fe2000001003b */
[----:B------:R-:W3:Y:S01]  /*49b0*/  I2F R30, R32 ;  /* 0x00000020001e7306 */ /* 0x000ee20000201400 */
[----:B------:R-:W-:Y:S01]  /*49c0*/  FSEL R24, R24, -INF , !P1 ;  /* 0xff80000018187808 */ /* 0x000fe20004800000 */
[----:B------:R-:W-:-:S04]  /*49d0*/  DEPBAR.LE SB0, 0x0 ;  /* 0x000080000000791a */ /* 0x000fc80000000000 */
[----:B------:R-:W-:Y:S02]  /*49e0*/  IADD3 R34, R40, 0x29, RZ ;  /* 0x0000002928227810 */ /* 0x000fe40007ffe0ff */
[----:B------:R-:W4:Y:S01]  /*49f0*/  I2F R31, R33 ;  /* 0x00000021001f7306 */ /* 0x000f220000201400 */
[C---:B------:R-:W-:Y:S02]  /*4a00*/  ISETP.GE.AND P4, PT, R26.reuse, R213, PT ;  /* 0x000000d51a00720c */ /* 0x040fe40003f86270 */
[----:B------:R-:W-:Y:S01]  /*4a10*/  ISETP.GE.AND P1, PT, R26, R212, PT ;  /* 0x000000d41a00720c */ /* 0x000fe20003f26270 */
[CC--:B--2---:R-:W-:Y:S01]  /*4a20*/  FFMA.FTZ R52, R0.reuse, R29.reuse, R52 ;  /* 0x0000001d00347223 */ /* 0x0c4fe20000010034 */
[----:B------:R-:W-:Y:S01]  /*4a30*/  FSEL R26, R63, -INF , !P2 ;  /* 0xff8000003f1a7808 */ /* 0x000fe20005000000 */
[----:B------:R-:W-:Y:S01]  /*4a40*/  FFMA.FTZ R54, R0, R29, R54 ;  /* 0x0000001d00367223 */ /* 0x000fe20000010036 */
[----:B------:R-:W-:Y:S01]  /*4a50*/  IADD3 R29, R40, 0x30, RZ ;  /* 0x00000030281d7810 */ /* 0x000fe20007ffe0ff */
[----:B------:R-:W2:Y:S01]  /*4a60*/  I2F R28, R34 ;  /* 0x00000022001c7306 */ /* 0x000ea20000201400 */
[----:B------:R-:W-:Y:S01]  /*4a70*/  FSEL R171, R52, -INF , !P6 ;  /* 0xff80000034ab7808 */ /* 0x000fe20007000000 */
[-C--:B---3--:R-:W-:Y:S01]  /*4a80*/  FFMA.FTZ R53, R0, R30.reuse, R53 ;  /* 0x0000001e00357223 */ /* 0x088fe20000010035 */
[----:B------:R-:W-:Y:S01]  /*4a90*/  ISETP.GE.AND P6, PT, R34, R213, PT ;  /* 0x000000d52200720c */ /* 0x000fe20003fc6270 */
[----:B------:R-:W-:Y:S01]  /*4aa0*/  FFMA.FTZ R55, R0, R30, R55 ;  /* 0x0000001e00377223 */ /* 0x000fe20000010037 */
[----:B------:R-:W-:-:S02]  /*4ab0*/  FSEL R9, R56, -INF , !P5 ;  /* 0xff80000038097808 */ /* 0x000fc40006800000 */
[----:B------:R-:W-:Y:S01]  /*4ac0*/  FSEL R10, R58, -INF , !P3 ;  /* 0xff8000003a0a7808 */ /* 0x000fe20005800000 */
[C---:B-1----:R-:W-:Y:S01]  /*4ad0*/  HMMA.16816.F32.BF16 R80, R16.reuse, R14, R80 ;  /* 0x0000000e1050723c */ /* 0x042fe20000041850 */
[----:B------:R-:W-:Y:S01]  /*4ae0*/  FSEL R11, R11, -INF , !P4 ;  /* 0xff8000000b0b7808 */ /* 0x000fe20006000000 */
[-C--:B----4-:R-:W-:Y:S01]  /*4af0*/  FFMA.FTZ R48, R0, R31.reuse, R48 ;  /* 0x0000001f00307223 */ /* 0x090fe20000010030 */
[----:B------:R-:W-:Y:S01]  /*4b00*/  FSEL R8, R8, -INF , !P1 ;  /* 0xff80000008087808 */ /* 0x000fe20004800000 */
[----:B------:R-:W-:Y:S01]  /*4b10*/  FFMA.FTZ R50, R0, R31, R50 ;  /* 0x0000001f00327223 */ /* 0x000fe20000010032 */
[----:B------:R-:W-:Y:S02]  /*4b20*/  ISETP.GE.AND P2, PT, R42, R212, PT ;  /* 0x000000d42a00720c */ /* 0x000fe40003f46270 */
[-C--:B------:R-:W-:Y:S01]  /*4b30*/  ISETP.GE.AND P5, PT, R32, R213.reuse, PT ;  /* 0x000000d52000720c */ /* 0x080fe20003fa6270 */
[----:B------:R-:W-:Y:S01]  /*4b40*/  HMMA.16816.F32.BF16 R44, R16, R12, R44 ;  /* 0x0000000c102c723c */ /* 0x000fe2000004182c */
[----:B------:R-:W1:Y:S01]  /*4b50*/  I2F R13, R29 ;  /* 0x0000001d000d7306 */ /* 0x000e620000201400 */
[----:B--2---:R-:W-:Y:S01]  /*4b60*/  FFMA.FTZ R49, R0, R28, R49 ;  /* 0x0000001c00317223 */ /* 0x004fe20000010031 */
[----:B------:R-:W-:Y:S01]  /*4b70*/  ISETP.GE.AND P3, PT, R32, R212, PT ;  /* 0x000000d42000720c */ /* 0x000fe20003f66270 */
[----:B------:R-:W-:Y:S01]  /*4b80*/  FFMA.FTZ R51, R0, R28, R51 ;  /* 0x0000001c00337223 */ /* 0x000fe20000010033 */
[----:B------:R-:W-:-:S02]  /*4b90*/  ISETP.GE.AND P4, PT, R33, R213, PT ;  /* 0x000000d52100720c */ /* 0x000fc40003f86270 */
[C---:B------:R-:W-:Y:S02]  /*4ba0*/  IADD3 R18, R40.reuse, 0x38, RZ ;  /* 0x0000003828127810 */ /* 0x040fe40007ffe0ff */
[C---:B------:R-:W-:Y:S02]  /*4bb0*/  IADD3 R12, R40.reuse, 0x31, RZ ;  /* 0x00000031280c7810 */ /* 0x040fe40007ffe0ff */
[----:B------:R-:W2:Y:S01]  /*4bc0*/  I2F R17, R18 ;  /* 0x0000001200117306 */ /* 0x000ea20000201400 */
[----:B------:R-:W-:Y:S02]  /*4bd0*/  IADD3 R16, R40, 0x39, RZ ;  /* 0x0000003928107810 */ /* 0x000fe40007ffe0ff */
[----:B------:R-:W-:Y:S02]  /*4be0*/  FSEL R169, R49, -INF , !P6 ;  /* 0xff80000031a97808 */ /* 0x000fe40007000000 */
[----:B------:R-:W-:Y:S02]  /*4bf0*/  ISETP.GE.AND P6, PT, R18, R213, PT ;  /* 0x000000d51200720c */ /* 0x000fe40003fc6270 */
[----:B------:R-:W-:Y:S01]  /*4c00*/  ISETP.GE.AND P1, PT, R33, R212, PT ;  /* 0x000000d42100720c */ /* 0x000fe20003f26270 */
[----:B------:R-:W3:Y:S01]  /*4c10*/  I2F R15, R12 ;  /* 0x0000000c000f7306 */ /* 0x000ee20000201400 */
[----:B------:R-:W-:-:S02]  /*4c20*/  FSEL R168, R54, -INF , !P2 ;  /* 0xff80000036a87808 */ /* 0x000fc40005000000 */
[----:B------:R-:W-:Y:S02]  /*4c30*/  FSEL R165, R53, -INF , !P5 ;  /* 0xff80000035a57808 */ /* 0x000fe40006800000 */
[----:B------:R-:W-:Y:S01]  /*4c40*/  FSEL R216, R55, -INF , !P3 ;  /* 0xff80000037d87808 */ /* 0x000fe20005800000 */
[----:B-1----:R-:W-:Y:S01]  /*4c50*/  FFMA.FTZ R44, R0, R13, R44 ;  /* 0x0000000d002c7223 */ /* 0x002fe2000001002c */
[----:B------:R-:W-:Y:S01]  /*4c60*/  FSEL R163, R48, -INF , !P4 ;  /* 0xff80000030a37808 */ /* 0x000fe20006000000 */
[----:B------:R-:W1:Y:S01]  /*4c70*/  I2F R14, R16 ;  /* 0x00000010000e7306 */ /* 0x000e620000201400 */
[----:B--2---:R-:W-:Y:S01]  /*4c80*/  FFMA.FTZ R80, R0, R17, R80 ;  /* 0x0000001100507223 */ /* 0x004fe20000010050 */
[----:B------:R-:W-:Y:S01]  /*4c90*/  FSEL R214, R50, -INF , !P1 ;  /* 0xff80000032d67808 */ /* 0x000fe20004800000 */
[----:B------:R-:W-:Y:S01]  /*4ca0*/  FFMA.FTZ R46, R0, R13, R46 ;  /* 0x0000000d002e7223 */ /* 0x000fe2000001002e */
[----:B------:R-:W-:Y:S01]  /*4cb0*/  ISETP.GE.AND P2, PT, R34, R212, PT ;  /* 0x000000d42200720c */ /* 0x000fe20003f46270 */
[----:B------:R-:W-:Y:S01]  /*4cc0*/  FFMA.FTZ R82, R0, R17, R82 ;  /* 0x0000001100527223 */ /* 0x000fe20000010052 */
[----:B------:R-:W-:Y:S01]  /*4cd0*/  FSEL R143, R80, -INF , !P6 ;  /* 0xff800000508f7808 */ /* 0x000fe20007000000 */
[C---:B------:R-:W-:Y:S01]  /*4ce0*/  FFMA.FTZ R13, R0.reuse, R37, R20 ;  /* 0x00000025000d7223 */ /* 0x040fe20000010014 */
[----:B------:R-:W-:Y:S01]  /*4cf0*/  ISETP.GT.AND P6, PT, R205, R200, PT ;  /* 0x000000c8cd00720c */ /* 0x000fe20003fc4270 */
[C---:B---3--:R-:W-:Y:S01]  /*4d00*/  FFMA.FTZ R45, R0.reuse, R15, R45 ;  /* 0x0000000f002d7223 */ /* 0x048fe2000001002d */
[C---:B------:R-:W-:Y:S01]  /*4d10*/  ISETP.GE.AND P5, PT, R29.reuse, R213, PT ;  /* 0x000000d51d00720c */ /* 0x040fe20003fa6270 */
[----:B------:R-:W-:Y:S01]  /*4d20*/  FFMA.FTZ R47, R0, R15, R47 ;  /* 0x0000000f002f7223 */ /* 0x000fe2000001002f */
[----:B------:R-:W-:Y:S01]  /*4d30*/  BAR.SYNC.DEFER_BLOCKING 0x0 ;  /* 0x0000000000007b1d */ /* 0x000fe20000010000 */
[----:B------:R-:W-:-:S02]  /*4d40*/  ISETP.GE.AND P3, PT, R29, R212, PT ;  /* 0x000000d41d00720c */ /* 0x000fc40003f66270 */
[----:B------:R-:W-:Y:S01]  /*4d50*/  ISETP.GE.AND P4, PT, R12, R213, PT ;  /* 0x000000d50c00720c */ /* 0x000fe20003f86270 */
[----:B-1----:R-:W-:Y:S01]  /*4d60*/  FFMA.FTZ R81, R0, R14, R81 ;  /* 0x0000000e00517223 */ /* 0x002fe20000010051 */
[----:B------:R-:W-:Y:S01]  /*4d70*/  ISETP.GE.AND P1, PT, R12, R212, PT ;  /* 0x000000d40c00720c */ /* 0x000fe20003f26270 */
[C---:B------:R-:W-:Y:S01]  /*4d80*/  FFMA.FTZ R12, R0.reuse, R37, R22 ;  /* 0x00000025000c7223 */ /* 0x040fe20000010016 */
[----:B------:R-:W-:Y:S01]  /*4d90*/  FSEL R174, R51, -INF , !P2 ;  /* 0xff80000033ae7808 */ /* 0x000fe20005000000 */
[----:B------:R-:W-:Y:S01]  /*4da0*/  FFMA.FTZ R83, R0, R14, R83 ;  /* 0x0000000e00537223 */ /* 0x000fe20000010053 */
[----:B------:R-:W-:Y:S02]  /*4db0*/  FSEL R175, R44, -INF , !P5 ;  /* 0xff8000002caf7808 */ /* 0x000fe40006800000 */
[----:B------:R-:W-:Y:S02]  /*4dc0*/  FSEL R170, R46, -INF , !P3 ;  /* 0xff8000002eaa7808 */ /* 0x000fe40005800000 */
[----:B------:R-:W-:-:S02]  /*4dd0*/  FSEL R173, R45, -INF , !P4 ;  /* 0xff8000002dad7808 */ /* 0x000fc40006000000 */
[----:B------:R-:W-:Y:S02]  /*4de0*/  FSEL R142, R47, -INF , !P1 ;  /* 0xff8000002f8e7808 */ /* 0x000fe40004800000 */
[-C--:B------:R-:W-:Y:S02]  /*4df0*/  ISETP.GE.AND P2, PT, R18, R212.reuse, PT ;  /* 0x000000d41200720c */ /* 0x080fe40003f46270 */
[CC--:B------:R-:W-:Y:S02]  /*4e00*/  ISETP.GE.AND P5, PT, R40.reuse, R213.reuse, PT ;  /* 0x000000d52800720c */ /* 0x0c0fe40003fa6270 */
[-C--:B------:R-:W-:Y:S02]  /*4e10*/  ISETP.GE.AND P3, PT, R40, R212.reuse, PT ;  /* 0x000000d42800720c */ /* 0x080fe40003f66270 */
[C---:B------:R-:W-:Y:S02]  /*4e20*/  ISETP.GE.AND P4, PT, R16.reuse, R213, PT ;  /* 0x000000d51000720c */ /* 0x040fe40003f86270 */
        /* <DEDUP_REMOVED lines=15> */
[----:B------:R-:W-:Y:S01]  /*4f20*/  LOP3.LUT R6, RZ, c[0x0][0x2d0], RZ, 0x33, !PT ;  /* 0x0000b400ff067a12 */ /* 0x000fe200078e33ff */
        /* <DEDUP_REMOVED lines=49> */
.L_x_3343:
[----:B------:R-:W-:-:S04]  /*5240*/  LEA R6, -R7, RZ, 0x6 ;  /* 0x000000ff07067211 */ /* 0x000fc800078e31ff */
[----:B------:R-:W-:Y:S02]  /*5250*/  SHF.R.S32.HI R7, RZ, 0x1f, R6 ;  /* 0x0000001fff077819 */ /* 0x000fe40000011406 */
.L_x_3344:
        /* <DEDUP_REMOVED lines=119> */
.L_x_3346:
[----:B------:R-:W-:Y:S05]  /*59d0*/  BSYNC B0 ;  /* 0x0000000000007941 */ /* 0x000fea0003800000 */
.L_x_3345:
[----:B------:R-:W0:Y:S01]  /*59e0*/  LDGDEPBAR ;  /* 0x00000000000079af */ /* 0x000e220000000000 */
[----:B------:R-:W-:-:S04]  /*59f0*/  IADD3 R135, P1, R6, R135, RZ ;  /* 0x0000008706877210 */ /* 0x000fc80007f3e0ff */
[----:B------:R-:W-:Y:S02]  /*5a00*/  IADD3.X R134, R7, R134, RZ, P1, !PT ;  /* 0x0000008607867210 */ /* 0x000fe40000ffe4ff */
.L_x_3342:
        /* <DEDUP_REMOVED lines=28> */
[----:B--2---:R-:W-:Y:S02]  /*5bd0*/  FMNMX.FTZ R15, R141, R6, !PT ;  /* 0x000000068d0f7209 */ /* 0x004fe40007810000 */
[----:B------:R-:W-:-:S02]  /*5be0*/  FMNMX.FTZ R14, R166, R7, !PT ;  /* 0x00000007a60e7209 */ /* 0x000fc40007810000 */
[----:B------:R-:W-:Y:S01]  /*5bf0*/  SHF.L.U32 R192, R2, 0x1, RZ ;  /* 0x0000000102c07819 */ /* 0x000fe200000006ff */
[----:B------:R-:W2:Y:S03]  /*5c00*/  SHFL.BFLY PT, R6, R15, 0x2, 0x1f ;  /* 0x0c401f000f067f89 */ /* 0x000ea600000e0000 */
[-C--:B------:R-:W-:Y:S01]  /*5c10*/  LEA R189, R3, R192.reuse, 0x1 ;  /* 0x000000c003bd7211 */ /* 0x080fe200078e08ff */
[----:B------:R-:W3:Y:S01]  /*5c20*/  SHFL.BFLY PT, R7, R14, 0x2, 0x1f ;  /* 0x0c401f000e077f89 */ /* 0x000ee200000e0000 */
[----:B------:R-:W-:-:S03]  /*5c30*/  LEA R190, R5, R192, 0x1 ;  /* 0x000000c005be7211 */ /* 0x000fc600078e08ff */
[----:B------:R-:W-:Y:S01]  /*5c40*/  LDSM.16.MT88.4 R64, [R192+0xe000] ;  /* 0x00e00000c040783b */ /* 0x000fe20000004200 */
[----:B------:R-:W-:-:S03]  /*5c50*/  LEA R188, R3, R190, 0x1 ;  /* 0x000000be03bc7211 */ /* 0x000fc600078e08ff */
[----:B------:R-:W-:Y:S04]  /*5c60*/  LDSM.16.MT88.4 R80, [R189+0xe000] ;  /* 0x00e00000bd50783b */ /* 0x000fe80000004200 */
[----:B------:R-:W-:Y:S04]  /*5c70*/  LDSM.16.MT88.4 R88, [R188+0xe000] ;  /* 0x00e00000bc58783b */ /* 0x000fe80000004200 */
[----:B------:R-:W-:Y:S01]  /*5c80*/  LDSM.16.MT88.4 R124, [R192+0xc000] ;  /* 0x00c00000c07c783b */ /* 0x000fe20000004200 */
[----:B--2---:R-:W-:-:S03]  /*5c90*/  FMNMX.FTZ R6, R15, R6, !PT ;  /* 0x000000060f067209 */ /* 0x004fc60007810000 */
[----:B-1----:R-:W-:Y:S01]  /*5ca0*/  LDSM.16.MT88.4 R40, [R190+0xc000] ;  /* 0x00c00000be28783b */ /* 0x002fe20000004200 */
        /* <DEDUP_REMOVED lines=13> */
[----:B------:R-:W-:Y:S01]  /*5d80*/  FMUL.FTZ R167, R132, c[0x0][0x23c] ;  /* 0x00008f0084a77a20 */ /* 0x000fe20000410000 */
        /* <DEDUP_REMOVED lines=32> */
[----:B------:R-:W-:Y:S01]  /*5f90*/  LDSM.16.MT88.4 R24, [R190+0xe800] ;  /* 0x00e80000be18783b */ /* 0x000fe20000004200 */
        /* <DEDUP_REMOVED lines=50> */
[C---:B----4-:R-:W-:Y:S02]  /*62c0*/  HMMA.16816.F32.BF16 R52, R112.reuse, R56, RZ ;  /* 0x000000387034723c */ /* 0x050fe400000418ff */
[----:B------:R-:W-:Y:S06]  /*62d0*/  MUFU.EX2 R164, R164 ;  /* 0x000000a400a47308 */ /* 0x000fec0000000800 */
[C---:B-----5:R-:W-:Y:S02]  /*62e0*/  HMMA.16816.F32.BF16 R68, R112.reuse, R72, RZ ;  /* 0x000000487044723c */ /* 0x060fe400000418ff */
[----:B------:R-:W-:Y:S06]  /*62f0*/  MUFU.EX2 R168, R168 ;  /* 0x000000a800a87308 */ /* 0x000fec0000000800 */
[C---:B------:R-:W-:Y:S02]  /*6300*/  HMMA.16816.F32.BF16 R92, R112.reuse, R96, RZ ;  /* 0x00000060705c723c */ /* 0x040fe400000418ff */
[----:B------:R-:W4:Y:S06]  /*6310*/  MUFU.EX2 R169, R169 ;  /* 0x000000a900a97308 */ /* 0x000f2c0000000800 */
        /* <DEDUP_REMOVED lines=23> */
[----:B---3--:R-:W-:Y:S01]  /*6490*/  F2FP.BF16.PACK_AB R5, R3, R150 ;  /* 0x000000960305723e */ /* 0x008fe200000010ff */
        /* <DEDUP_REMOVED lines=39> */
[C---:B----4-:R-:W-:Y:S08]  /*6710*/  HMMA.16816.F32.BF16 R92, R4.reuse, R20, R92 ;  /* 0x00000014045c723c */ /* 0x050ff0000004185c */
[----:B------:R-:W-:Y:S01]  /*6720*/  HMMA.16816.F32.BF16 R96, R4, R22, R96 ;  /* 0x000000160460723c */ /* 0x000fe20000041860 */
[----:B------:R-:W-:Y:S06]  /*6730*/  LDSM.16.MT88.4 R20, [R192+0x11000] ;  /* 0x01100000c014783b */ /* 0x000fec0000004200 */
[----:B------:R-:W-:-:S02]  /*6740*/  F2FP.BF16.PACK_AB R4, R165, R162 ;  /* 0x000000a2a504723e */ /* 0x000fc400000010ff */
[C---:B------:R-:W-:Y:S01]  /*6750*/  F2FP.BF16.PACK_AB R5, R169.reuse, R168 ;  /* 0x000000a8a905723e */ /* 0x040fe200000010ff */
        /* <DEDUP_REMOVED lines=39> */
[C---:B---3--:R-:W-:Y:S08]  /*69d0*/  HMMA.16816.F32.BF16 R116, R4.reuse, R16, R116 ;  /* 0x000000100474723c */ /* 0x048ff00000041874 */
[----:B------:R-:W-:Y:S01]  /*69e0*/  HMMA.16816.F32.BF16 R112, R4, R18, R112 ;  /* 0x000000120470723c */ /* 0x000fe20000041870 */
[----:B------:R-:W3:Y:S06]  /*69f0*/  LDSM.16.MT88.4 R16, [R192+0x11800] ;  /* 0x01180000c010783b */ /* 0x000eec0000004200 */
[----:B-----5:R-:W-:-:S02]  /*6a00*/  F2FP.BF16.PACK_AB R4, R214, R175 ;  /* 0x000000afd604723e */ /* 0x020fc400000010ff */
[----:B------:R-:W-:Y:S01]  /*6a10*/  F2FP.BF16.PACK_AB R5, R215, R170 ;  /* 0x000000aad705723e */ /* 0x000fe200000010ff */
[----:B------:R-:W-:Y:S01]  /*6a20*/  FADD.FTZ R170, R170, R171 ;  /* 0x000000abaaaa7221 */ /* 0x000fe20000010000 */
[----:B------:R-:W-:Y:S02]  /*6a30*/  F2FP.BF16.PACK_AB R6, R216, R173 ;  /* 0x000000add806723e */ /* 0x000fe400000010ff */
[----:B------:R-:W-:Y:S01]  /*6a40*/  F2FP.BF16.PACK_AB R7, R217, R172 ;  /* 0x000000acd907723e */ /* 0x000fe200000010ff */
[----:B------:R-:W-:-:S04]  /*6a50*/  FADD.FTZ R215, R215, R170 ;  /* 0x000000aad7d77221 */ /* 0x000fc80000010000 */
[----:B------:R-:W-:Y:S02]  /*6a60*/  FADD.FTZ R172, R172, R215 ;  /* 0x000000d7acac7221 */ /* 0x000fe40000010000 */
[----:B--2---:R-:W-:Y:S02]  /*6a70*/  HMMA.16816.F32.BF16 R128, R4, R12, R128 ;  /* 0x0000000c0480723c */ /* 0x004fe40000041880 */
[----:B------:R-:W-:-:S06]  /*6a80*/  FADD.FTZ R217, R217, R172 ;  /* 0x000000acd9d97221 */ /* 0x000fcc0000010000 */
        /* <DEDUP_REMOVED lines=26> */
[C---:B------:R-:W-:Y:S01]  /*6c30*/  LEA R214, P1, R135.reuse, c[0x0][0x168], 0x1 ;  /* 0x00005a0087d67a11 */ /* 0x040fe200078208ff */
[----:B------:R-:W-:Y:S02]  /*6c40*/  HMMA.16816.F32.BF16 R68, R4, R28, R68 ;  /* 0x0000001c0444723c */ /* 0x000fe40000041844 */
[----:B------:R-:W-:Y:S01]  /*6c50*/  FADD.FTZ R216, R216, R173 ;  /* 0x000000add8d87221 */ /* 0x000fe20000010000 */
[----:B------:R-:W-:-:S05]  /*6c60*/  LEA.HI.X R215, R135, c[0x0][0x16c], R134, 0x1, P1 ;  /* 0x00005b0087d77a11 */ /* 0x000fca00008f0c86 */
        /* <DEDUP_REMOVED lines=61> */
[----:B------:R-:W-:-:S04]  /*7040*/  IMAD.MOV.U32 R6, RZ, RZ, c[0x0][0x2d0] ;  /* 0x0000b400ff067624 */ /* 0x000fc800078e00ff */
[----:B------:R-:W-:-:S04]  /*7050*/  IMAD R6, R3, R6, -0x40 ;  /* 0xffffffc003067424 */ /* 0x000fc800078e0206 */
        /* <DEDUP_REMOVED lines=12> */
.L_x_3348:
[----:B------:R-:W-:-:S05]  /*7120*/  IMAD.MOV.U32 R8, RZ, RZ, c[0x0][0x1a0] ;  /* 0x00006800ff087624 */ /* 0x000fca00078e00ff */
[----:B------:R-:W-:-:S04]  /*7130*/  LEA R8, -R8, RZ, 0x6 ;  /* 0x000000ff08087211 */ /* 0x000fc800078e31ff */
[----:B------:R-:W-:Y:S02]  /*7140*/  SHF.R.S32.HI R5, RZ, 0x1f, R8 ;  /* 0x0000001fff057819 */ /* 0x000fe40000011408 */
.L_x_3349:
        /* <DEDUP_REMOVED lines=42> */
[--C-:B------:R-:W-:Y:S01]  /*73f0*/  @!P3 IMAD.X R3, R3, 0x1, R144.reuse, P1 ;  /* 0x000000010303b824 */ /* 0x100fe200008e0690 */
        /* <DEDUP_REMOVED lines=25> */
[C---:B------:R-:W-:Y:S01]  /*7590*/  @!P5 LEA R6, P6, R7.reuse, R218, 0x1 ;  /* 0x000000da0706d211 */ /* 0x040fe200078c08ff */
[----:B------:R-:W-:Y:S01]  /*75a0*/  @!PT LDS RZ, [RZ] ;  /* 0x00000000fffff984 */ /* 0x000fe20000000800 */
[----:B------:R-:W-:Y:S01]  /*75b0*/  @!PT LDS RZ, [RZ] ;  /* 0x00000000fffff984 */ /* 0x000fe20000000800 */
[----:B------:R-:W-:Y:S01]  /*75c0*/  @!PT LDS RZ, [RZ] ;  /* 0x00000000fffff984 */ /* 0x000fe20000000800 */
[----:B------:R3:W-:Y:S01]  /*75d0*/  @!P3 LDGSTS.E.BYPASS.LTC128B.128 [R204+0x10800], [R8.64+0x100] ;  /* 0x1080010008ccbfae */ /* 0x0007e2000b901d44 */
[----:B------:R-:W-:Y:S01]  /*75e0*/  @!P3 IADD3 R146, P1, R7, R146, RZ ;  /* 0x000000920792b210 */ /* 0x000fe20007f3e0ff */
[--C-:B------:R-:W-:Y:S01]  /*75f0*/  @!P4 IMAD.X R4, R5, 0x1, R144.reuse, P2 ;  /* 0x000000010504c824 */ /* 0x100fe200010e0690 */
[----:B------:R-:W-:Y:S01]  /*7600*/  @!P5 LEA.HI.X R7, R7, R219, R5, 0x1, P6 ;  /* 0x000000db0707d211 */ /* 0x000fe200030f0c05 */
[----:B------:R-:W-:Y:S01]  /*7610*/  @P5 STS.128 [R204+0xd000], RZ ;  /* 0x00d000ffcc005388 */ /* 0x000fe20000000c00 */
[----:B------:R-:W-:Y:S01]  /*7620*/  @!P4 LEA R26, P2, R3, c[0x0][0x170], 0x1 ;  /* 0x00005c00031aca11 */ /* 0x000fe200078408ff */
[----:B------:R-:W-:Y:S01]  /*7630*/  @!P3 IMAD.X R5, R5, 0x1, R144, P1 ;  /* 0x000000010505b824 */ /* 0x000fe200008e0690 */
[C---:B------:R-:W-:Y:S01]  /*7640*/  @!P3 LEA R24, P1, R146.reuse, c[0x0][0x170], 0x1 ;  /* 0x00005c009218ba11 */ /* 0x040fe200078208ff */
[----:B------:R-:W-:Y:S01]  /*7650*/  @!PT LDS RZ, [RZ] ;  /* 0x00000000fffff984 */ /* 0x000fe20000000800 */
[----:B------:R-:W-:Y:S01]  /*7660*/  @!PT LDS RZ, [RZ] ;  /* 0x00000000fffff984 */ /* 0x000fe20000000800 */
[----:B------:R-:W-:Y:S01]  /*7670*/  @!PT LDS RZ, [RZ] ;  /* 0x00000000fffff984 */ /* 0x000fe20000000800 */
[----:B------:R5:W-:Y:S01]  /*7680*/  @!P5 LDGSTS.E.BYPASS.LTC128B.128 [R204+0xd000], [R22.64] ;  /* 0x0d00000016ccdfae */ /* 0x000be2000b901d44 */
[----:B------:R-:W-:Y:S01]  /*7690*/  @!P4 LEA.HI.X R27, R3, c[0x0][0x174], R4, 0x1, P2 ;  /* 0x00005d00031bca11 */ /* 0x000fe200010f0c04 */
[----:B------:R-:W-:Y:S01]  /*76a0*/  IMAD R3, R205, 0x40, R203 ;  /* 0x00000040cd037824 */ /* 0x000fe200078e02cb */
[----:B------:R-:W-:Y:S01]  /*76b0*/  @!P3 LEA.HI.X R25, R146, c[0x0][0x174], R5, 0x1, P1 ;  /* 0x00005d009219ba11 */ /* 0x000fe200008f0c05 */
[----:B------:R-:W-:Y:S01]  /*76c0*/  @P4 STS.128 [R204+0xf000], RZ ;  /* 0x00f000ffcc004388 */ /* 0x000fe20000000c00 */
[----:B------:R-:W-:-:S02]  /*76d0*/  IMAD.MOV.U32 R218, RZ, RZ, R224 ;  /* 0x000000ffffda7224 */ /* 0x000fc400078e00e0 */
[----:B------:R-:W-:Y:S01]  /*76e0*/  IMAD.MOV.U32 R219, RZ, RZ, R225 ;  /* 0x000000ffffdb7224 */ /* 0x000fe200078e00e1 */
        /* <DEDUP_REMOVED lines=155> */
[----:B---3--:R-:W-:Y:S07]  /*80a0*/  HMMA.16816.F32.BF16 R160, R148, R136, R160 ;  /* 0x0000008894a0723c */ /* 0x008fee00000418a0 */
[----:B------:R-:W-:Y:S01]  /*80b0*/  IADD3 R136, R3, 0x1, RZ ;  /* 0x0000000103887810 */ /* 0x000fe20007ffe0ff */
[----:B------:R-:W-:Y:S01]  /*80c0*/  HMMA.16816.F32.BF16 R12, R8, R6, R12 ;  /* 0x00000006080c723c */ /* 0x000fe2000004180c */
[----:B------:R-:W1:Y:S02]  /*80d0*/  LDSM.16.M88.4 R4, [R184+0x4800] ;  /* 0x00480000b804783b */ /* 0x000e640000000200 */
[----:B------:R-:W-:-:S02]  /*80e0*/  ISETP.GE.AND P2, PT, R136, R213, PT ;  /* 0x000000d58800720c */ /* 0x000fc40003f46270 */
[----:B------:R-:W-:-:S03]  /*80f0*/  ISETP.GE.AND P1, PT, R136, R212, PT ;  /* 0x000000d48800720c */ /* 0x000fc60003f26270 */
[----:B------:R-:W-:Y:S08]  /*8100*/  HMMA.16816.F32.BF16 R156, R148, R138, R156 ;  /* 0x0000008a949c723c */ /* 0x000ff0000004189c */
[----:B--2---:R-:W-:Y:S01]  /*8110*/  HMMA.16816.F32.BF16 R16, R140, R28, R16 ;  /* 0x0000001c8c10723c */ /* 0x004fe20000041810 */
[----:B------:R2:W3:Y:S06]  /*8120*/  I2F R28, R136 ;  /* 0x00000088001c7306 */ /* 0x0004ec0000201400 */
[----:B------:R-:W-:Y:S01]  /*8130*/  IADD3 R29, R3, 0x8, RZ ;  /* 0x00000008031d7810 */ /* 0x000fe20007ffe0ff */
[----:B------:R-:W-:Y:S03]  /*8140*/  HMMA.16816.F32.BF16 R144, R148, R20, R144 ;  /* 0x000000149490723c */ /* 0x000fe60000041890 */
[----:B------:R-:W-:-:S05]  /*8150*/  ISETP.GE.AND P6, PT, R29, R213, PT ;  /* 0x000000d51d00720c */ /* 0x000fca0003fc6270 */
[----:B------:R-:W-:Y:S01]  /*8160*/  HMMA.16816.F32.BF16 R164, R148, R22, R164 ;  /* 0x0000001694a4723c */ /* 0x000fe200000418a4 */
[----:B------:R-:W5:Y:S01]  /*8170*/  LDSM.16.M88.4 R20, [R191+0xb000] ;  /* 0x00b00000bf14783b */ /* 0x000f620000000200 */
[----:B--2---:R-:W-:-:S06]  /*8180*/  IADD3 R136, R3, 0x19, RZ ;  /* 0x0000001903887810 */ /* 0x004fcc0007ffe0ff */
        /* <DEDUP_REMOVED lines=8> */
[----:B------:R-:W-:Y:S01]  /*8210*/  HMMA.16816.F32.BF16 R12, R140, R30, R12 ;  /* 0x0000001e8c0c723c */ /* 0x000fe2000004180c */
[----:B--2---:R-:W-:Y:S07]  /*8220*/  LDSM.16.M88.4 R28, [R191+0xb800] ;  /* 0x00b80000bf1c783b */ /* 0x004fee0000000200 */
[----:B------:R-:W-:Y:S01]  /*8230*/  HMMA.16816.F32.BF16 R168, R148, R26, R168 ;  /* 0x0000001a94a8723c */ /* 0x000fe200000418a8 */
[----:B------:R-:W2:Y:S07]  /*8240*/  LDSM.16.M88.4 R24, [R184+0x5000] ;  /* 0x00500000b818783b */ /* 0x000eae0000000200 */
[----:B------:R-:W-:Y:S08]  /*8250*/  HMMA.16816.F32.BF16 R156, R8, R34, R156 ;  /* 0x00000022089c723c */ /* 0x000ff0000004189c */
[----:B-1----:R-:W-:Y:S01]  /*8260*/  HMMA.16816.F32.BF16 R160, R140, R4, R160 ;  /* 0x000000048ca0723c */ /* 0x002fe200000418a0 */
[----:B------:R-:W1:Y:S01]  /*8270*/  I2F R4, R32 ;  /* 0x0000002000047306 */ /* 0x000e620000201400 */
[CC--:B---3--:R-:W-:Y:S01]  /*8280*/  FFMA.FTZ R34, R0.reuse, R33.reuse, R12 ;  /* 0x0000002100227223 */ /* 0x0c8fe2000001000c */
[----:B------:R-:W-:Y:S01]  /*8290*/  FSEL R12, R19, -INF , !P1 ;  /* 0xff800000130c7808 */ /* 0x000fe20004800000 */
[----:B------:R-:W-:Y:S01]  /*82a0*/  FFMA.FTZ R14, R0, R33, R14 ;  /* 0x00000021000e7223 */ /* 0x000fe2000001000e */
[----:B------:R-:W-:-:S02]  /*82b0*/  ISETP.GE.AND P1, PT, R32, R213, PT ;  /* 0x000000d52000720c */ /* 0x000fc40003f26270 */
[C---:B------:R-:W-:Y:S01]  /*82c0*/  IADD3 R5, R3.reuse, 0x10, RZ ;  /* 0x0000001003057810 */ /* 0x040fe20007ffe0ff */
[----:B-----5:R-:W-:Y:S01]  /*82d0*/  HMMA.16816.F32.BF16 R152, R8, R20, R152 ;  /* 0x000000140898723c */ /* 0x020fe20000041898 */
[----:B------:R-:W-:Y:S02]  /*82e0*/  FSEL R19, R34, -INF , !P6 ;  /* 0xff80000022137808 */ /* 0x000fe40007000000 */
[----:B------:R-:W3:Y:S01]  /*82f0*/  I2F R21, R5 ;  /* 0x0000000500157306 */ /* 0x000ee20000201400 */
[----:B------:R-:W-:Y:S02]  /*8300*/  ISETP.GE.AND P6, PT, R32, R212, PT ;  /* 0x000000d42000720c */ /* 0x000fe40003fc6270 */
[C---:B------:R-:W-:Y:S02]  /*8310*/  IADD3 R34, R3.reuse, 0x18, RZ ;  /* 0x0000001803227810 */ /* 0x040fe40007ffe0ff */
[----:B------:R-:W-:Y:S01]  /*8320*/  IADD3 R20, R3, 0x11, RZ ;  /* 0x0000001103147810 */ /* 0x000fe20007ffe0ff */
[----:B------:R-:W-:Y:S01]  /*8330*/  HMMA.16816.F32.BF16 R156, R140, R6, R156 ;  /* 0x000000068c9c723c */ /* 0x000fe2000004189c */
[-C--:B-1----:R-:W-:Y:S01]  /*8340*/  FFMA.FTZ R13, R0, R4.reuse, R13 ;  /* 0x00000004000d7223 */ /* 0x082fe2000001000d */
[----:B------:R-:W-:Y:S01]  /*8350*/  FSEL R14, R14, -INF , !P2 ;  /* 0xff8000000e0e7808 */ /* 0x000fe20005000000 */
[----:B------:R-:W-:Y:S01]  /*8360*/  FFMA.FTZ R15, R0, R4, R15 ;  /* 0x00000004000f7223 */ /* 0x000fe2000001000f */
[----:B------:R-:W1:Y:S01]  /*8370*/  I2F R35, R20 ;  /* 0x0000001400237306 */ /* 0x000e620000201400 */
[----:B------:R-:W-:-:S02]  /*8380*/  ISETP.GE.AND P2, PT, R5, R213, PT ;  /* 0x000000d50500720c */ /* 0x000fc40003f46270 */
[----:B------:R-:W-:Y:S01]  /*8390*/  FSEL R13, R13, -INF , !P1 ;  /* 0xff8000000d0d7808 */ /* 0x000fe20004800000 */
[----:B------:R-:W-:Y:S01]  /*83a0*/  HMMA.16816.F32.BF16 R168, R8, R22, R168 ;  /* 0x0000001608a8723c */ /* 0x000fe200000418a8 */
[-C--:B------:R-:W-:Y:S01]  /*83b0*/  ISETP.GE.AND P1, PT, R5, R212.reuse, PT ;  /* 0x000000d40500720c */ /* 0x080fe20003f26270 */
[----:B---3--:R-:W-:Y:S01]  /*83c0*/  FFMA.FTZ R33, R0, R21, R160 ;  /* 0x0000001500217223 */ /* 0x008fe200000100a0 */
[----:B------:R-:W-:Y:S01]  /*83d0*/  FSEL R32, R15, -INF , !P6 ;  /* 0xff8000000f207808 */ /* 0x000fe20007000000 */
[----:B------:R-:W3:Y:S01]  /*83e0*/  LDSM.16.M88.4 R4, [R184+0x5800] ;  /* 0x00580000b804783b */ /* 0x000ee20000000200 */
[----:B------:R-:W4:Y:S01]  /*83f0*/  I2F R137, R34 ;  /* 0x0000002200897306 */ /* 0x000f220000201400 */
[----:B------:R-:W-:Y:S01]  /*8400*/  ISETP.GE.AND P6, PT, R20, R213, PT ;  /* 0x000000d51400720c */ /* 0x000fe20003fc6270 */
[----:B------:R-:W-:Y:S01]  /*8410*/  FFMA.FTZ R22, R0, R21, R162 ;  /* 0x0000001500167223 */ /* 0x000fe200000100a2 */
[----:B------:R-:W-:Y:S01]  /*8420*/  FSEL R33, R33, -INF , !P2 ;  /* 0xff80000021217808 */ /* 0x000fe20005000000 */
[----:B--2---:R-:W-:Y:S01]  /*8430*/  HMMA.16816.F32.BF16 R152, R140, R24, R152 ;  /* 0x000000188c98723c */ /* 0x004fe20000041898 */
[----:B------:R-:W-:Y:S01]  /*8440*/  ISETP.GE.AND P2, PT, R20, R212, PT ;  /* 0x000000d41400720c */ /* 0x000fe20003f46270 */
[----:B------:R-:W-:-:S04]  /*8450*/  DEPBAR.LE SB0, 0x0 ;  /* 0x000080000000791a */ /* 0x000fc80000000000 */
[----:B------:R-:W2:Y:S01]  /*8460*/  I2F R15, R136 ;  /* 0x00000088000f7306 */ /* 0x000ea20000201400 */
[CC--:B-1----:R-:W-:Y:S01]  /*8470*/  FFMA.FTZ R161, R0.reuse, R35.reuse, R161 ;  /* 0x0000002300a17223 */ /* 0x0c2fe200000100a1 */
[----:B------:R-:W-:Y:S01]  /*8480*/  IADD3 R24, R3, 0x20, RZ ;  /* 0x0000002003187810 */ /* 0x000fe20007ffe0ff */
[----:B------:R-:W-:Y:S01]  /*8490*/  FFMA.FTZ R163, R0, R35, R163 ;  /* 0x0000002300a37223 */ /* 0x000fe200000100a3 */
[----:B------:R-:W-:Y:S01]  /*84a0*/  HMMA.16816.F32.BF16 R144, R8, R28, R144 ;  /* 0x0000001c0890723c */ /* 0x000fe20000041890 */
[----:B------:R-:W-:Y:S01]  /*84b0*/  FSEL R22, R22, -INF , !P1 ;  /* 0xff80000016167808 */ /* 0x000fe20004800000 */
[-C--:B----4-:R-:W-:Y:S01]  /*84c0*/  FFMA.FTZ R20, R0, R137.reuse, R158 ;  /* 0x0000008900147223 */ /* 0x090fe2000001009e */
[----:B------:R-:W-:Y:S01]  /*84d0*/  FSEL R25, R161, -INF , !P6 ;  /* 0xff800000a1197808 */ /* 0x000fe20007000000 */
[----:B------:R-:W1:Y:S01]  /*84e0*/  I2F R35, R24 ;  /* 0x0000001800237306 */ /* 0x000e620000201400 */
[----:B------:R-:W-:Y:S01]  /*84f0*/  ISETP.GE.AND P6, PT, R34, R212, PT ;  /* 0x000000d42200720c */ /* 0x000fe20003fc6270 */
[----:B------:R-:W-:Y:S01]  /*8500*/  FFMA.FTZ R23, R0, R137, R156 ;  /* 0x0000008900177223 */ /* 0x000fe2000001009c */
[----:B------:R-:W-:Y:S01]  /*8510*/  FSEL R28, R163, -INF , !P2 ;  /* 0xff800000a31c7808 */ /* 0x000fe20005000000 */
[----:B------:R-:W-:Y:S01]  /*8520*/  HMMA.16816.F32.BF16 R168, R140, R26, R168 ;  /* 0x0000001a8ca8723c */ /* 0x000fe200000418a8 */
[----:B------:R-:W-:-:S02]  /*8530*/  ISETP.GE.AND P2, PT, R136, R213, PT ;  /* 0x000000d58800720c */ /* 0x000fc40003f46270 */
[----:B------:R-:W-:Y:S01]  /*8540*/  ISETP.GE.AND P1, PT, R34, R213, PT ;  /* 0x000000d52200720c */ /* 0x000fe20003f26270 */
[----:B--2---:R-:W-:Y:S01]  /*8550*/  FFMA.FTZ R21, R0, R15, R157 ;  /* 0x0000000f00157223 */ /* 0x004fe2000001009d */
[C---:B------:R-:W-:Y:S02]  /*8560*/  IADD3 R34, R3.reuse, 0x21, RZ ;  /* 0x0000002103227810 */ /* 0x040fe40007ffe0ff */
[----:B------:R-:W-:Y:S01]  /*8570*/  IADD3 R26, R3, 0x28, RZ ;  /* 0x00000028031a7810 */ /* 0x000fe20007ffe0ff */
[----:B------:R-:W-:Y:S01]  /*8580*/  HMMA.16816.F32.BF16 R164, R8, R30, R164 ;  /* 0x0000001e08a4723c */ /* 0x000fe200000418a4 */
[----:B------:R-:W-:Y:S01]  /*8590*/  FSEL R20, R20, -INF , !P6 ;  /* 0xff80000014147808 */ /* 0x000fe20007000000 */
[----:B------:R-:W2:Y:S01]  /*85a0*/  I2F R29, R34 ;  /* 0x00000022001d7306 */ /* 0x000ea20000201400 */
[----:B------:R-:W-:Y:S01]  /*85b0*/  FSEL R21, R21, -INF , !P2 ;  /* 0xff80000015157808 */ /* 0x000fe20005000000 */
[----:B-1----:R-:W-:Y:S01]  /*85c0*/  FFMA.FTZ R152, R0, R35, R152 ;  /* 0x0000002300987223 */ /* 0x002fe20000010098 */
[----:B------:R-:W-:Y:S01]  /*85d0*/  ISETP.GE.AND P6, PT, R24, R213, PT ;  /* 0x000000d51800720c */ /* 0x000fe20003fc6270 */
[----:B------:R-:W-:Y:S01]  /*85e0*/  FFMA.FTZ R154, R0, R35, R154 ;  /* 0x00000023009a7223 */ /* 0x000fe2000001009a */
[----:B------:R-:W-:Y:S01]  /*85f0*/  ISETP.GE.AND P2, PT, R24, R212, PT ;  /* 0x000000d41800720c */ /* 0x000fe20003f46270 */
[----:B------:R-:W-:Y:S01]  /*8600*/  FFMA.FTZ R24, R0, R15, R159 ;  /* 0x0000000f00187223 */ /* 0x000fe2000001009f */
[----:B---3--:R-:W-:Y:S01]  /*8610*/  HMMA.16816.F32.BF16 R144, R140, R4, R144 ;  /* 0x000000048c90723c */ /* 0x008fe20000041890 */
[----:B------:R-:W1:Y:S01]  /*8620*/  I2F R15, R26 ;  /* 0x0000001a000f7306 */ /* 0x000e620000201400 */
[----:B------:R-:W-:-:S02]  /*8630*/  FSEL R173, R152, -INF , !P6 ;  /* 0xff80000098ad7808 */ /* 0x000fc40007000000 */
[----:B------:R-:W-:Y:S02]  /*8640*/  FSEL R174, R154, -INF , !P2 ;  /* 0xff8000009aae7808 */ /* 0x000fe40005000000 */
[C---:B------:R-:W-:Y:S02]  /*8650*/  IADD3 R9, R3.reuse, 0x29, RZ ;  /* 0x0000002903097810 */ /* 0x040fe40007ffe0ff */
[----:B------:R-:W-:Y:S01]  /*8660*/  ISETP.GE.AND P6, PT, R34, R212, PT ;  /* 0x000000d42200720c */ /* 0x000fe20003fc6270 */
[----:B--2---:R-:W-:Y:S01]  /*8670*/  FFMA.FTZ R155, R0, R29, R155 ;  /* 0x0000001d009b7223 */ /* 0x004fe2000001009b */
[----:B------:R-:W-:Y:S01]  /*8680*/  ISETP.GE.AND P2, PT, R26, R213, PT ;  /* 0x000000d51a00720c */ /* 0x000fe20003f46270 */
[----:B------:R-:W2:Y:S01]  /*8690*/  I2F R8, R9 ;  /* 0x0000000900087306 */ /* 0x000ea20000201400 */
[----:B------:R-:W-:Y:S01]  /*86a0*/  IADD3 R5, R3, 0x31, RZ ;  /* 0x0000003103057810 */ /* 0x000fe20007ffe0ff */
[C---:B------:R-:W-:Y:S01]  /*86b0*/  FFMA.FTZ R153, R0.reuse, R29, R153 ;  /* 0x0000001d00997223 */ /* 0x040fe20000010099 */
[----:B------:R-:W-:Y:S01]  /*86c0*/  FSEL R172, R155, -INF , !P6 ;  /* 0xff8000009bac7808 */ /* 0x000fe20007000000 */
[----:B------:R-:W-:Y:S01]  /*86d0*/  HMMA.16816.F32.BF16 R164, R140, R6, R164 ;  /* 0x000000068ca4723c */ /* 0x000fe200000418a4 */
[----:B------:R-:W-:Y:S01]  /*86e0*/  BAR.SYNC.DEFER_BLOCKING 0x0 ;  /* 0x0000000000007b1d */ /* 0x000fe20000010000 */
[C---:B-1----:R-:W-:Y:S01]  /*86f0*/  FFMA.FTZ R168, R0.reuse, R15, R168 ;  /* 0x0000000f00a87223 */ /* 0x042fe200000100a8 */
[----:B------:R-:W-:Y:S01]  /*8700*/  ISETP.GE.AND P6, PT, R9, R213, PT ;  /* 0x000000d50900720c */ /* 0x000fe20003fc6270 */
[----:B------:R-:W-:Y:S01]  /*8710*/  FFMA.FTZ R170, R0, R15, R170 ;  /* 0x0000000f00aa7223 */ /* 0x000fe200000100aa */
[----:B------:R-:W-:-:S02]  /*8720*/  IADD3 R4, R3, 0x30, RZ ;  /* 0x0000003003047810 */ /* 0x000fc40007ffe0ff */
[----:B------:R-:W-:Y:S02]  /*8730*/  FSEL R175, R168, -INF , !P2 ;  /* 0xff800000a8af7808 */ /* 0x000fe40005000000 */
[----:B------:R-:W-:Y:S01]  /*8740*/  ISETP.GE.AND P2, PT, R9, R212, PT ;  /* 0x000000d40900720c */ /* 0x000fe20003f46270 */
[----:B------:R-:W1:Y:S01]  /*8750*/  I2F R11, R4 ;  /* 0x00000004000b7306 */ /* 0x000e620000201400 */
[----:B------:R-:W-:Y:S01]  /*8760*/  FSEL R23, R23, -INF , !P1 ;  /* 0xff80000017177808 */ /* 0x000fe20004800000 */
[CC--:B--2---:R-:W-:Y:S01]  /*8770*/  FFMA.FTZ R169, R0.reuse, R8.reuse, R169 ;  /* 0x0000000800a97223 */ /* 0x0c4fe200000100a9 */
[----:B------:R-:W-:Y:S01]  /*8780*/  IADD3 R6, R3, 0x38, RZ ;  /* 0x0000003803067810 */ /* 0x000fe20007ffe0ff */
[----:B------:R-:W-:Y:S01]  /*8790*/  FFMA.FTZ R168, R0, R8, R171 ;  /* 0x0000000800a87223 */ /* 0x000fe200000100ab */
[----:B------:R-:W-:Y:S02]  /*87a0*/  ISETP.GE.AND P1, PT, R136, R212, PT ;  /* 0x000000d48800720c */ /* 0x000fe40003f26270 */
[----:B------:R-:W-:Y:S01]  /*87b0*/  FSEL R169, R169, -INF , !P6 ;  /* 0xff800000a9a97808 */ /* 0x000fe20007000000 */
[----:B------:R-:W2:Y:S01]  /*87c0*/  I2F R9, R5 ;  /* 0x0000000500097306 */ /* 0x000ea20000201400 */
[----:B------:R-:W-:-:S02]  /*87d0*/  FSEL R24, R24, -INF , !P1 ;  /* 0xff80000018187808 */ /* 0x000fc40004800000 */
[----:B------:R-:W-:Y:S02]  /*87e0*/  ISETP.GE.AND P1, PT, R34, R213, PT ;  /* 0x000000d52200720c */ /* 0x000fe40003f26270 */
[-C--:B------:R-:W-:Y:S02]  /*87f0*/  ISETP.GE.AND P6, PT, R4, R212.reuse, PT ;  /* 0x000000d40400720c */ /* 0x080fe40003fc6270 */
[----:B------:R-:W-:Y:S01]  /*8800*/  FSEL R221, R153, -INF , !P1 ;  /* 0xff80000099dd7808 */ /* 0x000fe20004800000 */
[----:B------:R-:W3:Y:S01]  /*8810*/  I2F R7, R6 ;  /* 0x0000000600077306 */ /* 0x000ee20000201400 */
[----:B------:R-:W-:Y:S01]  /*8820*/  ISETP.GE.AND P1, PT, R26, R212, PT ;  /* 0x000000d41a00720c */ /* 0x000fe20003f26270 */
[-C--:B-1----:R-:W-:Y:S01]  /*8830*/  FFMA.FTZ R144, R0, R11.reuse, R144 ;  /* 0x0000000b00907223 */ /* 0x082fe20000010090 */
[----:B------:R-:W-:Y:S01]  /*8840*/  FSEL R168, R168, -INF , !P2 ;  /* 0xff800000a8a87808 */ /* 0x000fe20005000000 */
[----:B------:R-:W-:Y:S01]  /*8850*/  FFMA.FTZ R146, R0, R11, R146 ;  /* 0x0000000b00927223 */ /* 0x000fe20000010092 */
[----:B------:R-:W-:-:S02]  /*8860*/  FSEL R170, R170, -INF , !P1 ;  /* 0xff800000aaaa7808 */ /* 0x000fc40004800000 */
[----:B------:R-:W-:Y:S01]  /*8870*/  ISETP.GE.AND P1, PT, R4, R213, PT ;  /* 0x000000d50400720c */ /* 0x000fe20003f26270 */
[-C--:B--2---:R-:W-:Y:S01]  /*8880*/  FFMA.FTZ R145, R0, R9.reuse, R145 ;  /* 0x0000000900917223 */ /* 0x084fe20000010091 */
[----:B------:R-:W-:Y:S01]  /*8890*/  FSEL R152, R146, -INF , !P6 ;  /* 0xff80000092987808 */ /* 0x000fe20007000000 */
[----:B------:R-:W-:Y:S01]  /*88a0*/  FFMA.FTZ R136, R0, R9, R147 ;  /* 0x0000000900887223 */ /* 0x000fe20000010093 */
[----:B------:R-:W-:Y:S01]  /*88b0*/  FSEL R155, R144, -INF , !P1 ;  /* 0xff800000909b7808 */ /* 0x000fe20004800000 */
[----:B------:R-:W1:Y:S01]  /*88c0*/  I2F R9, R3 ;  /* 0x0000000300097306 */ /* 0x000e620000201400 */
[C---:B------:R-:W-:Y:S02]  /*88d0*/  ISETP.GE.AND P2, PT, R5.reuse, R213, PT ;  /* 0x000000d50500720c */ /* 0x040fe40003f46270 */
[----:B------:R-:W-:Y:S01]  /*88e0*/  ISETP.GE.AND P1, PT, R5, R212, PT ;  /* 0x000000d40500720c */ /* 0x000fe20003f26270 */
[----:B---3--:R-:W-:Y:S01]  /*88f0*/  FFMA.FTZ R137, R0, R7, R164 ;  /* 0x0000000700897223 */ /* 0x008fe200000100a4 */
[----:B------:R-:W-:Y:S01]  /*8900*/  ISETP.GE.AND P6, PT, R6, R213, PT ;  /* 0x000000d50600720c */ /* 0x000fe20003fc6270 */
[----:B------:R-:W-:Y:S01]  /*8910*/  FFMA.FTZ R138, R0, R7, R166 ;  /* 0x00000007008a7223 */ /* 0x000fe200000100a6 */
[----:B------:R-:W-:-:S02]  /*8920*/  IADD3 R5, R3, 0x39, RZ ;  /* 0x0000003903057810 */ /* 0x000fc40007ffe0ff */
[----:B------:R-:W-:Y:S02]  /*8930*/  FSEL R153, R145, -INF , !P2 ;  /* 0xff80000091997808 */ /* 0x000fe40005000000 */
[----:B------:R-:W-:Y:S02]  /*8940*/  FSEL R136, R136, -INF , !P1 ;  /* 0xff80000088887808 */ /* 0x000fe40004800000 */
[----:B------:R-:W-:Y:S02]  /*8950*/  FSEL R137, R137, -INF , !P6 ;  /* 0xff80000089897808 */ /* 0x000fe40007000000 */
[-C--:B------:R-:W-:Y:S01]  /*8960*/  ISETP.GE.AND P2, PT, R6, R212.reuse, PT ;  /* 0x000000d40600720c */ /* 0x080fe20003f46270 */
[C---:B-1----:R-:W-:Y:S01]  /*8970*/  FFMA.FTZ R4, R0.reuse, R9, R16 ;  /* 0x0000000900047223 */ /* 0x042fe20000010010 */
[C---:B------:R-:W-:Y:S01]  /*8980*/  ISETP.GE.AND P1, PT, R3.reuse, R213, PT ;  /* 0x000000d50300720c */ /* 0x040fe20003f26270 */
[----:B------:R-:W1:Y:S01]  /*8990*/  I2F R6, R5 ;  /* 0x0000000500067306 */ /* 0x000e620000201400 */
[----:B------:R-:W-:Y:S01]  /*89a0*/  ISETP.GE.AND P6, PT, R3, R212, PT ;  /* 0x000000d40300720c */ /* 0x000fe20003fc6270 */
[----:B------:R-:W-:Y:S01]  /*89b0*/  FFMA.FTZ R3, R0, R9, R18 ;  /* 0x0000000900037223 */ /* 0x000fe20000010012 */
[----:B------:R-:W-:-:S02]  /*89c0*/  FSEL R138, R138, -INF , !P2 ;  /* 0xff8000008a8a7808 */ /* 0x000fc40005000000 */
[----:B------:R-:W-:Y:S02]  /*89d0*/  FSEL R4, R4, -INF , !P1 ;  /* 0xff80000004047808 */ /* 0x000fe40004800000 */
[----:B------:R-:W-:Y:S02]  /*89e0*/  FSEL R3, R3, -INF , !P6 ;  /* 0xff80000003037808 */ /* 0x000fe40007000000 */
[----:B------:R-:W-:Y:S02]  /*89f0*/  ISETP.GT.AND P6, PT, R205, R200, PT ;  /* 0x000000c8cd00720c */ /* 0x000fe40003fc4270 */
[C---:B------:R-:W-:Y:S02]  /*8a00*/  ISETP.GE.AND P2, PT, R5.reuse, R213, PT ;  /* 0x000000d50500720c */ /* 0x040fe40003f46270 */
[----:B------:R-:W-:Y:S01]  /*8a10*/  ISETP.GE.AND P1, PT, R5, R212, PT ;  /* 0x000000d40500720c */ /* 0x000fe20003f26270 */
[CC--:B-1----:R-:W-:Y:S02]  /*8a20*/  FFMA.FTZ R139, R0.reuse, R6.reuse, R165 ;  /* 0x00000006008b7223 */ /* 0x0c2fe400000100a5 */
[----:B------:R-:W-:-:S03]  /*8a30*/  FFMA.FTZ R150, R0, R6, R167 ;  /* 0x0000000600967223 */ /* 0x000fc600000100a7 */
[----:B------:R-:W-:Y:S02]  /*8a40*/  FSEL R139, R139, -INF , !P2 ;  /* 0xff8000008b8b7808 */ /* 0x000fe40005000000 */
[----:B------:R-:W-:Y:S01]  /*8a50*/  FSEL R150, R150, -INF , !P1 ;  /* 0xff80000096967808 */ /* 0x000fe20004800000 */
[----:B------:R-:W-:Y:S05]  /*8a60*/  @!P6 BRA `(.L_x_3350) ;  /* 0x00000ae00000e947 */ /* 0x000fea0003800000 */
[----:B------:R-:W-:Y:S05]  /*8a70*/  @!P0 BRA `(.L_x_3351) ;  /* 0x000003a000008947 */ /* 0x000fea0003800000 */
[----:B------:R-:W1:Y:S01]  /*8a80*/  I2F.RP R10, R2 ;  /* 0x00000002000a7306 */ /* 0x000e620000209400 */
[----:B------:R-:W-:Y:S02]  /*8a90*/  IMAD.SHL.U32 R7, R205, 0x40, RZ ;  /* 0x00000040cd077824 */ /* 0x000fe400078e00ff */
[----:B------:R-:W-:-:S03]  /*8aa0*/  IMAD.MOV.U32 R8, RZ, RZ, RZ ;  /* 0x000000ffff087224 */ /* 0x000fc600078e00ff */
[----:B------:R-:W-:Y:S02]  /*8ab0*/  IABS R11, R7 ;  /* 0x00000007000b7213 */ /* 0x000fe40000000000 */
[----:B-1----:R-:W1:Y:S02]  /*8ac0*/  MUFU.RCP R9, R10 ;  /* 0x0000000a00097308 */ /* 0x002e640000001000 */
[----:B-1----:R-:W-:-:S06]  /*8ad0*/  IADD3 R9, R9, 0xffffffe, RZ ;  /* 0x0ffffffe09097810 */ /* 0x002fcc0007ffe0ff */
[----:B------:R-:W1:Y:S02]  /*8ae0*/  F2I.FTZ.U32.TRUNC.NTZ R9, R9 ;  /* 0x0000000900097305 */ /* 0x000e64000021f000 */
[----:B-1----:R-:W-:-:S04]  /*8af0*/  IMAD.MOV R5, RZ, RZ, -R9 ;  /* 0x000000ffff057224 */ /* 0x002fc800078e0a09 */
[----:B------:R-:W-:-:S04]  /*8b00*/  IMAD R6, R5, R2, RZ ;  /* 0x0000000205067224 */ /* 0x000fc800078e02ff */
[----:B------:R-:W-:Y:S01]  /*8b10*/  IMAD.HI.U32 R6, R9, R6, R8 ;  /* 0x0000000609067227 */ /* 0x000fe200078e0008 */
[C---:B------:R-:W-:Y:S02]  /*8b20*/  IADD3 R8, R7.reuse, -0x40, RZ ;  /* 0xffffffc007087810 */ /* 0x040fe40007ffe0ff */
[----:B------:R-:W-:Y:S02]  /*8b30*/  LOP3.LUT R7, R7, c[0x0][0x2d0], RZ, 0x3c, !PT ;  /* 0x0000b40007077a12 */ /* 0x000fe400078e3cff */
[----:B------:R-:W-:Y:S01]  /*8b40*/  IABS R5, R8 ;  /* 0x0000000800057213 */ /* 0x000fe20000000000 */
[----:B------:R-:W-:Y:S01]  /*8b50*/  IMAD.HI.U32 R10, R6, R11, RZ ;  /* 0x0000000b060a7227 */ /* 0x000fe200078e00ff */
[----:B------:R-:W-:-:S04]  /*8b60*/  LOP3.LUT R8, R8, c[0x0][0x2d0], RZ, 0x3c, !PT ;  /* 0x0000b40008087a12 */ /* 0x000fc800078e3cff */
        /* <DEDUP_REMOVED lines=43> */
.L_x_3351:
[----:B------:R-:W-:-:S05]  /*8e20*/  IMAD.MOV.U32 R7, RZ, RZ, c[0x0][0x198] ;  /* 0x00006600ff077624 */ /* 0x000fca00078e00ff */
[----:B------:R-:W-:-:S04]  /*8e30*/  LEA R7, -R7, RZ, 0x6 ;  /* 0x000000ff07077211 */ /* 0x000fc800078e31ff */
[----:B------:R-:W-:Y:S02]  /*8e40*/  SHF.R.S32.HI R8, RZ, 0x1f, R7 ;  /* 0x0000001fff087819 */ /* 0x000fe40000011407 */
.L_x_3352:
        /* <DEDUP_REMOVED lines=108> */
.L_x_3354:
[----:B------:R-:W-:Y:S05]  /*9510*/  BSYNC B0 ;  /* 0x0000000000007941 */ /* 0x000fea0003800000 */
.L_x_3353:
[----:B------:R-:W0:Y:S01]  /*9520*/  LDGDEPBAR ;  /* 0x00000000000079af */ /* 0x000e220000000000 */
[----:B------:R-:W-:-:S04]  /*9530*/  LEA R214, P1, R7, R214, 0x1 ;  /* 0x000000d607d67211 */ /* 0x000fc800078208ff */
[----:B------:R-:W-:Y:S02]  /*9540*/  LEA.HI.X R215, R7, R215, R8, 0x1, P1 ;  /* 0x000000d707d77211 */ /* 0x000fe400008f0c08 */
.L_x_3350:
[----:B------:R-:W-:Y:S01]  /*9550*/  FMNMX.FTZ R7, R132, R3, !PT ;  /* 0x0000000384077209 */ /* 0x000fe20007810000 */
[----:B-1----:R-:W-:Y:S01]  /*9560*/  LDSM.16.MT88.4 R8, [R189+0xc000] ;  /* 0x00c00000bd08783b */ /* 0x002fe20000004200 */
        /* <DEDUP_REMOVED lines=43> */
[----:B------:R-:W-:Y:S02]  /*9820*/  FSEL R151, R151, RZ, P1 ;  /* 0x000000ff97977208 */ /* 0x000fe40000800000 */
[----:B------:R-:W-:Y:S02]  /*9830*/  FSEL R5, R145, RZ, P1 ;  /* 0x000000ff91057208 */ /* 0x000fe40000800000 */
[----:B------:R-:W-:Y:S01]  /*9840*/  FSEL R154, R154, RZ, P2 ;  /* 0x000000ff9a9a7208 */ /* 0x000fe20001000000 */
[----:B------:R-:W-:-:S02]  /*9850*/  FFMA.FTZ R140, R3, c[0x0][0x23c], -R151 ;  /* 0x00008f00038c7a23 */ /* 0x000fc40000010897 */
[--C-:B------:R-:W-:Y:S02]  /*9860*/  FFMA.FTZ R3, R12, c[0x0][0x23c], -R151.reuse ;  /* 0x00008f000c037a23 */ /* 0x100fe40000010897 */
[--C-:B------:R-:W-:Y:S02]  /*9870*/  FFMA.FTZ R141, R13, c[0x0][0x23c], -R154.reuse ;  /* 0x00008f000d8d7a23 */ /* 0x100fe4000001089a */
[----:B------:R-:W-:Y:S01]  /*9880*/  FFMA.FTZ R2, R14, c[0x0][0x23c], -R151 ;  /* 0x00008f000e027a23 */ /* 0x000fe20000010897 */
[----:B------:R-:W-:Y:S01]  /*9890*/  MUFU.EX2 R140, R140 ;  /* 0x0000008c008c7308 */ /* 0x000fe20000000800 */
[----:B------:R-:W1:Y:S01]  /*98a0*/  LDSM.16.MT88.4 R12, [R190+0xc000] ;  /* 0x00c00000be0c783b */ /* 0x000e620000004200 */
[--C-:B------:R-:W-:Y:S01]  /*98b0*/  FFMA.FTZ R144, R4, c[0x0][0x23c], -R154.reuse ;  /* 0x00008f0004907a23 */ /* 0x100fe2000001089a */
[----:B------:R-:W-:Y:S01]  /*98c0*/  FSEL R4, R146, RZ, P2 ;  /* 0x000000ff92047208 */ /* 0x000fe20001000000 */
[----:B------:R-:W-:Y:S02]  /*98d0*/  FADD.FTZ R5, R132, -R5 ;  /* 0x8000000584057221 */ /* 0x000fe40000010000 */
[----:B------:R-:W-:-:S02]  /*98e0*/  FFMA.FTZ R143, R17, c[0x0][0x23c], -R154 ;  /* 0x00008f00118f7a23 */ /* 0x000fc4000001089a */
[----:B------:R-:W-:Y:S01]  /*98f0*/  FADD.FTZ R4, R133, -R4 ;  /* 0x8000000485047221 */ /* 0x000fe20000010000 */
[----:B------:R-:W-:Y:S01]  /*9900*/  MUFU.EX2 R144, R144 ;  /* 0x0000009000907308 */ /* 0x000fe20000000800 */
[--C-:B------:R-:W-:Y:S01]  /*9910*/  FFMA.FTZ R142, R19, c[0x0][0x23c], -R154.reuse ;  /* 0x00008f00138e7a23 */ /* 0x100fe2000001089a */
[----:B------:R-:W-:Y:S01]  /*9920*/  LDSM.16.MT88.4 R132, [R190+0xc800] ;  /* 0x00c80000be84783b */ /* 0x000fe20000004200 */
[----:B------:R-:W-:Y:S02]  /*9930*/  FFMA.FTZ R147, R32, c[0x0][0x23c], -R151 ;  /* 0x00008f0020937a23 */ /* 0x000fe40000010897 */
[----:B------:R-:W-:Y:S01]  /*9940*/  FMUL.FTZ R149, R4, c[0x0][0x23c] ;  /* 0x00008f0004957a20 */ /* 0x000fe20000410000 */
[----:B------:R-:W2:Y:S01]  /*9950*/  LDSM.16.MT88.4 R16, [R192+0xc000] ;  /* 0x00c00000c010783b */ /* 0x000ea20000004200 */
[----:B------:R-:W-:Y:S01]  /*9960*/  FMUL.FTZ R148, R5, c[0x0][0x23c] ;  /* 0x00008f0005947a20 */ /* 0x000fe20000410000 */
[----:B------:R-:W3:Y:S01]  /*9970*/  MUFU.EX2 R143, R143 ;  /* 0x0000008f008f7308 */ /* 0x000ee20000000800 */
[----:B------:R-:W-:-:S02]  /*9980*/  FFMA.FTZ R156, R33, c[0x0][0x23c], -R154 ;  /* 0x00008f00219c7a23 */ /* 0x000fc4000001089a */
[--C-:B------:R-:W-:Y:S01]  /*9990*/  FFMA.FTZ R157, R25, c[0x0][0x23c], -R154.reuse ;  /* 0x00008f00199d7a23 */ /* 0x100fe2000001089a */
[----:B------:R-:W-:Y:S01]  /*99a0*/  LDSM.16.MT88.4 R32, [R189+0xc800] ;  /* 0x00c80000bd20783b */ /* 0x000fe20000004200 */
[--C-:B------:R-:W-:Y:S02]  /*99b0*/  FFMA.FTZ R158, R23, c[0x0][0x23c], -R154.reuse ;  /* 0x00008f00179e7a23 */ /* 0x100fe4000001089a */
[--C-:B------:R-:W-:Y:S01]  /*99c0*/  FFMA.FTZ R159, R21, c[0x0][0x23c], -R154.reuse ;  /* 0x00008f00159f7a23 */ /* 0x100fe2000001089a */
[----:B------:R-:W-:Y:S01]  /*99d0*/  MUFU.EX2 R142, R142 ;  /* 0x0000008e008e7308 */ /* 0x000fe20000000800 */
[--C-:B------:R-:W-:Y:S02]  /*99e0*/  FFMA.FTZ R160, R22, c[0x0][0x23c], -R151.reuse ;  /* 0x00008f0016a07a23 */ /* 0x100fe40000010897 */
[--C-:B------:R-:W-:Y:S02]  /*99f0*/  FFMA.FTZ R163, R28, c[0x0][0x23c], -R151.reuse ;  /* 0x00008f001ca37a23 */ /* 0x100fe40000010897 */
[--C-:B------:R-:W-:Y:S01]  /*9a00*/  FFMA.FTZ R161, R20, c[0x0][0x23c], -R151.reuse ;  /* 0x00008f0014a17a23 */ /* 0x100fe20000010897 */
[----:B------:R-:W-:Y:S01]  /*9a10*/  LDSM.16.MT88.4 R28, [R188+0xc800] ;  /* 0x00c80000bc1c783b */ /* 0x000fe20000004200 */
[----:B------:R-:W-:Y:S01]  /*9a20*/  FFMA.FTZ R162, R24, c[0x0][0x23c], -R151 ;  /* 0x00008f0018a27a23 */ /* 0x000fe20000010897 */
[----:B------:R-:W4:Y:S01]  /*9a30*/  MUFU.EX2 R141, R141 ;  /* 0x0000008d008d7308 */ /* 0x000f220000000800 */
[----:B---3--:R-:W-:Y:S01]  /*9a40*/  F2FP.BF16.PACK_AB R4, R143, R144 ;  /* 0x000000908f04723e */ /* 0x008fe200000010ff */
[----:B------:R-:W-:Y:S01]  /*9a50*/  LDSM.16.MT88.4 R24, [R192+0xe800] ;  /* 0x00e80000c018783b */ /* 0x000fe20000004200 */
[----:B------:R-:W-:-:S02]  /*9a60*/  FFMA.FTZ R166, R169, c[0x0][0x23c], -R154 ;  /* 0x00008f00a9a67a23 */ /* 0x000fc4000001089a */
[--C-:B------:R-:W-:Y:S01]  /*9a70*/  FFMA.FTZ R164, R173, c[0x0][0x23c], -R154.reuse ;  /* 0x00008f00ada47a23 */ /* 0x100fe2000001089a */
[----:B------:R-:W-:Y:S01]  /*9a80*/  LDSM.16.MT88.4 R20, [R190+0xe800] ;  /* 0x00e80000be14783b */ /* 0x000fe20000004200 */
[--C-:B------:R-:W-:Y:S01]  /*9a90*/  FFMA.FTZ R167, R221, c[0x0][0x23c], -R154.reuse ;  /* 0x00008f00dda77a23 */ /* 0x100fe2000001089a */
[----:B------:R-:W3:Y:S01]  /*9aa0*/  MUFU.EX2 R3, R3 ;  /* 0x0000000300037308 */ /* 0x000ee20000000800 */
[----:B------:R-:W-:Y:S02]  /*9ab0*/  FFMA.FTZ R165, R175, c[0x0][0x23c], -R154 ;  /* 0x00008f00afa57a23 */ /* 0x000fe4000001089a */
[--C-:B------:R-:W-:Y:S02]  /*9ac0*/  FFMA.FTZ R169, R174, c[0x0][0x23c], -R151.reuse ;  /* 0x00008f00aea97a23 */ /* 0x100fe40000010897 */
[--C-:B------:R-:W-:Y:S02]  /*9ad0*/  FFMA.FTZ R172, R172, c[0x0][0x23c], -R151.reuse ;  /* 0x00008f00acac7a23 */ /* 0x100fe40000010897 */
[--C-:B------:R-:W-:Y:S01]  /*9ae0*/  FFMA.FTZ R170, R170, c[0x0][0x23c], -R151.reuse ;  /* 0x00008f00aaaa7a23 */ /* 0x100fe20000010897 */
[----:B------:R-:W-:Y:S01]  /*9af0*/  MUFU.EX2 R2, R2 ;  /* 0x0000000200027308 */ /* 0x000fe20000000800 */
[----:B----4-:R-:W-:Y:S01]  /*9b00*/  F2FP.BF16.PACK_AB R6, R141, R142 ;  /* 0x0000008e8d06723e */ /* 0x010fe200000010ff */
[----:B------:R-:W-:-:S02]  /*9b10*/  FFMA.FTZ R171, R168, c[0x0][0x23c], -R151 ;  /* 0x00008f00a8ab7a23 */ /* 0x000fc40000010897 */
[--C-:B------:R-:W-:Y:S02]  /*9b20*/  FFMA.FTZ R168, R153, c[0x0][0x23c], -R154.reuse ;  /* 0x00008f0099a87a23 */ /* 0x100fe4000001089a */
[--C-:B------:R-:W-:Y:S02]  /*9b30*/  FFMA.FTZ R155, R155, c[0x0][0x23c], -R154.reuse ;  /* 0x00008f009b9b7a23 */ /* 0x100fe4000001089a */
        /* <DEDUP_REMOVED lines=131> */
[-C--:B------:R-:W-:Y:S02]  /*a370*/  FMUL.FTZ R111, R111, R148.reuse ;  /* 0x000000946f6f7220 */ /* 0x080fe40000410000 */
        /* <DEDUP_REMOVED lines=34> */
[----:B---3--:R-:W-:Y:S01]  /*a5a0*/  HMMA.16816.F32.BF16 R116, R4, R8, R116 ;  /* 0x000000080474723c */ /* 0x008fe20000041874 */
        /* <DEDUP_REMOVED lines=145> */
[----:B------:R-:W-:-:S10]  /*aec0*/  MOV R133, R146 ;  /* 0x0000009200857202 */ /* 0x000fd40000000f00 */
.L_x_3347:
        /* <DEDUP_REMOVED lines=12> */
.L_x_3359:
        /* <DEDUP_REMOVED lines=12> */
[C---:B------:R-:W-:Y:S02]  /*b050*/  IADD3 R11, R4.reuse, 0x40, RZ ;  /* 0x00000040040b7810 */ /* 0x040fe40007ffe0ff */
[----:B------:R-:W-:Y:S02]  /*b060*/  IABS R6, R4 ;  /* 0x0000000400067213 */ /* 0x000fe40000000000 */
        /* <DEDUP_REMOVED lines=36> */
[----:B------:R-:W-:Y:S02]  /*b2b0*/  IMAD.MOV.U32 R5, RZ, RZ, c[0x0][0x2d0] ;  /* 0x0000b400ff057624 */ /* 0x000fe400078e00ff */
[----:B------:R-:W2:Y:S02]  /*b2c0*/  LDG.E R4, [R14.64] ;  /* 0x000000080e047981 */ /* 0x000ea4000c1e1900 */
[----:B------:R-:W-:Y:S02]  /*b2d0*/  IMAD R5, R2, R5, -0x40 ;  /* 0xffffffc002057424 */ /* 0x000fe400078e0205 */
        /* <DEDUP_REMOVED lines=12> */
.L_x_3356:
[C---:B------:R-:W-:Y:S02]  /*b3a0*/  ISETP.GE.AND P5, PT, R206.reuse, c[0x0][0x220], PT ;  /* 0x00008800ce007a0c */ /* 0x040fe40003fa6270 */
[C---:B------:R-:W-:Y:S02]  /*b3b0*/  IADD3 R133, R206.reuse, 0x40, RZ ;  /* 0x00000040ce857810 */ /* 0x040fe40007ffe0ff */
[----:B------:R-:W-:Y:S02]  /*b3c0*/  IADD3 R132, R206, 0x80, RZ ;  /* 0x00000080ce847810 */ /* 0x000fe40007ffe0ff */
[----:B------:R-:W-:Y:S02]  /*b3d0*/  ISETP.GE.AND P4, PT, R133, c[0x0][0x220], PT ;  /* 0x0000880085007a0c */ /* 0x000fe40003f86270 */
[----:B------:R-:W-:Y:S02]  /*b3e0*/  ISETP.GE.AND P3, PT, R132, c[0x0][0x220], PT ;  /* 0x0000880084007a0c */ /* 0x000fe40003f66270 */
[C---:B------:R-:W-:Y:S02]  /*b3f0*/  LEA R132, P1, R220.reuse, R218, 0x1 ;  /* 0x000000dadc847211 */ /* 0x040fe400078208ff */
[----:B------:R-:W-:Y:S01]  /*b400*/  IADD3 R223, P2, R211, R220, RZ ;  /* 0x000000dcd3df7210 */ /* 0x000fe20007f5e0ff */
[----:B------:R-:W-:Y:S01]  /*b410*/  @P5 STS.128 [R204+0xc000], RZ ;  /* 0x00c000ffcc005388 */ /* 0x000fe20000000c00 */
[-CC-:B------:R-:W-:Y:S02]  /*b420*/  LEA.HI.X R133, R220, R219.reuse, R2.reuse, 0x1, P1 ;  /* 0x000000dbdc857211 */ /* 0x180fe400008f0c02 */
[CC--:B------:R-:W-:Y:S01]  /*b430*/  @!P5 LEA R226, P6, R223.reuse, R218.reuse, 0x1 ;  /* 0x000000dadfe2d211 */ /* 0x0c0fe200078c08ff */
[C---:B------:R-:W-:Y:S02]  /*b440*/  IMAD.X R134, R210.reuse, 0x1, R2, P2 ;  /* 0x00000001d2867824 */ /* 0x040fe400010e0602 */
        /* <DEDUP_REMOVED lines=8> */
[-C--:B------:R-:W-:Y:S01]  /*b4d0*/  @!P3 LEA R222, P1, R223, R218.reuse, 0x1 ;  /* 0x000000dadfdeb211 */ /* 0x080fe200078208ff */
        /* <DEDUP_REMOVED lines=241> */
[----:B------:R-:W-:Y:S04]  /*c3f0*/  IADD3 R136, R133, -0x40, RZ ;  /* 0xffffffc085887810 */ /* 0x000fe80007ffe0ff */
[----:B------:R-:W-:Y:S02]  /*c400*/  IABS R139, R136 ;  /* 0x00000088008b7213 */ /* 0x000fe40000000000 */
[----:B------:R-:W-:Y:S03]  /*c410*/  LOP3.LUT R136, R136, c[0x0][0x2d0], RZ, 0x3c, !PT ;  /* 0x0000b40088887a12 */ /* 0x000fe600078e3cff */
[----:B-1----:R-:W1:Y:S02]  /*c420*/  MUFU.RCP R2, R134 ;  /* 0x0000008600027308 */ /* 0x002e640000001000 */
[----:B-1----:R-:W-:Y:S08]  /*c430*/  IADD3 R140, R2, 0xffffffe, RZ ;  /* 0x0ffffffe028c7810 */ /* 0x002ff00007ffe0ff */
[----:B------:R-:W1:Y:S02]  /*c440*/  F2I.FTZ.U32.TRUNC.NTZ R141, R140 ;  /* 0x0000008c008d7305 */ /* 0x000e64000021f000 */
[--C-:B-1----:R-:W-:Y:S02]  /*c450*/  IMAD.MOV R137, RZ, RZ, -R141.reuse ;  /* 0x000000ffff897224 */ /* 0x102fe400078e0a8d */
        /* <DEDUP_REMOVED lines=19> */
[----:B------:R-:W-:Y:S07]  /*c590*/  ISETP.GE.U32.AND P1, PT, R141, R132, PT ;  /* 0x000000848d00720c */ /* 0x000fee0003f26070 */
[----:B------:R-:W-:Y:S02]  /*c5a0*/  @P6 IADD3 R134, R134, 0x1, RZ ;  /* 0x0000000186866810 */ /* 0x000fe40007ffe0ff */
[----:B------:R-:W-:Y:S02]  /*c5b0*/  ISETP.GE.AND P6, PT, R133, RZ, PT ;  /* 0x000000ff8500720c */ /* 0x000fe40003fc6270 */
[----:B------:R-:W-:Y:S02]  /*c5c0*/  @!P2 IADD3 R134, -R134, RZ, RZ ;  /* 0x000000ff8686a210 */ /* 0x000fe40007ffe1ff */
[----:B------:R-:W-:Y:S02]  /*c5d0*/  @P1 IADD3 R2, R2, 0x1, RZ ;  /* 0x0000000102021810 */ /* 0x000fe40007ffe0ff */
[----:B------:R-:W-:Y:S02]  /*c5e0*/  ISETP.NE.AND P1, PT, RZ, c[0x0][0x2d0], PT ;  /* 0x0000b400ff007a0c */ /* 0x000fe40003f25270 */
[----:B------:R-:W-:Y:S04]  /*c5f0*/  LOP3.LUT R133, RZ, c[0x0][0x2d0], RZ, 0x33, !PT ;  /* 0x0000b400ff857a12 */ /* 0x000fe800078e33ff */
[----:B------:R-:W-:Y:S01]  /*c600*/  SEL R139, R133, R134, !P1 ;  /* 0x00000086858b7207 */ /* 0x000fe20004800000 */
[----:B------:R-:W-:Y:S03]  /*c610*/  @!P6 IMAD.MOV R2, RZ, RZ, -R2 ;  /* 0x000000ffff02e224 */ /* 0x000fe600078e0a02 */
[----:B------:R-:W-:Y:S02]  /*c620*/  LEA R142, P2, R139, R208, 0x2 ;  /* 0x000000d08b8e7211 */ /* 0x000fe400078410ff */
        /* <DEDUP_REMOVED lines=21> */
.L_x_3358:
        /* <DEDUP_REMOVED lines=89> */
.L_x_3357:
[----:B------:R-:W-:Y:S01]  /*cd10*/  LEA R2, R205, R203, 0x6 ;  /* 0x000000cbcd027211 */ /* 0x000fe200078e30ff */
[----:B-1----:R-:W-:Y:S03]  /*cd20*/  LDSM.16.MT88.4 R148, [R192+0xe800] ;  /* 0x00e80000c094783b */ /* 0x002fe60000004200 */
[C---:B------:R-:W-:Y:S01]  /*cd30*/  IADD3 R142, R2.reuse, 0x1, RZ ;  /* 0x00000001028e7810 */ /* 0x040fe20007ffe0ff */
[----:B------:R-:W-:Y:S01]  /*cd40*/  I2F R147, R2 ;  /* 0x0000000200937306 */ /* 0x000fe20000201400 */
[C---:B------:R-:W-:Y:S02]  /*cd50*/  IADD3 R145, R2.reuse, 0x8, RZ ;  /* 0x0000000802917810 */ /* 0x040fe40007ffe0ff */
[C---:B------:R-:W-:Y:S01]  /*cd60*/  IADD3 R140, R2.reuse, 0x11, RZ ;  /* 0x00000011028c7810 */ /* 0x040fe20007ffe0ff */
[----:B------:R-:W-:Y:S01]  /*cd70*/  LDSM.16.MT88.4 R152, [R190+0xe800] ;  /* 0x00e80000be98783b */ /* 0x000fe20000004200 */
        /* <DEDUP_REMOVED lines=31> */
[-C--:B------:R-:W-:Y:S01]  /*cf70*/  FFMA.FTZ R15, R0, R140.reuse, R15 ;  /* 0x0000008c000f7223 */ /* 0x080fe2000001000f */
[----:B------:R-:W-:Y:S01]  /*cf80*/  FMNMX.FTZ R142, R4, R3, !PT ;  /* 0x00000003048e7209 */ /* 0x000fe20007810000 */
[----:B------:R-:W-:Y:S01]  /*cf90*/  FFMA.FTZ R13, R0, R140, R13 ;  /* 0x0000008c000d7223 */ /* 0x000fe2000001000d */
[----:B------:R-:W-:Y:S01]  /*cfa0*/  IADD3 R140, R2, 0x38, RZ ;  /* 0x00000038028c7810 */ /* 0x000fe20007ffe0ff */
[----:B------:R-:W-:Y:S01]  /*cfb0*/  FFMA.FTZ R18, R0, R139, R18 ;  /* 0x0000008b00127223 */ /* 0x000fe20000010012 */
[----:B------:R-:W-:Y:S01]  /*cfc0*/  FMNMX.FTZ R144, R10, R145, !PT ;  /* 0x000000910a907209 */ /* 0x000fe20007810000 */
[C---:B------:R-:W-:Y:S01]  /*cfd0*/  FFMA.FTZ R16, R0.reuse, R139, R16 ;  /* 0x0000008b00107223 */ /* 0x040fe20000010010 */
[----:B------:R-:W-:Y:S01]  /*cfe0*/  FMNMX.FTZ R145, R5, R142, !PT ;  /* 0x0000008e05917209 */ /* 0x000fe20007810000 */
[CC--:B------:R-:W-:Y:S01]  /*cff0*/  FFMA.FTZ R11, R0.reuse, R136.reuse, R11 ;  /* 0x00000088000b7223 */ /* 0x0c0fe2000001000b */
[----:B------:R1:W2:Y:S01]  /*d000*/  I2F R139, R140 ;  /* 0x0000008c008b7306 */ /* 0x0002a20000201400 */
[----:B------:R-:W-:Y:S01]  /*d010*/  FFMA.FTZ R9, R0, R136, R9 ;  /* 0x0000008800097223 */ /* 0x000fe20000010009 */
[----:B------:R-:W-:Y:S01]  /*d020*/  IADD3 R136, R2, 0x31, RZ ;  /* 0x0000003102887810 */ /* 0x000fe20007ffe0ff */
[-C--:B------:R-:W-:Y:S01]  /*d030*/  FFMA.FTZ R14, R0, R143.reuse, R14 ;  /* 0x0000008f000e7223 */ /* 0x080fe2000001000e */
[----:B------:R-:W-:Y:S01]  /*d040*/  IADD3 R2, R2, 0x39, RZ ;  /* 0x0000003902027810 */ /* 0x000fe20007ffe0ff */
[C---:B------:R-:W-:Y:S01]  /*d050*/  FFMA.FTZ R12, R0.reuse, R143, R12 ;  /* 0x0000008f000c7223 */ /* 0x040fe2000001000c */
[----:B------:R-:W-:Y:S01]  /*d060*/  FMNMX.FTZ R143, R11, R144, !PT ;  /* 0x000000900b8f7209 */ /* 0x000fe20007810000 */
[-C--:B------:R-:W-:Y:S01]  /*d070*/  FFMA.FTZ R19, R0, R138.reuse, R19 ;  /* 0x0000008a00137223 */ /* 0x080fe20000010013 */
        /* <DEDUP_REMOVED lines=13> */
[----:B------:R-:W4:Y:S01]  /*d150*/  I2F R2, R2 ;  /* 0x0000000200027306 */ /* 0x000f220000201400 */
[----:B------:R-:W-:Y:S01]  /*d160*/  FMNMX.FTZ R145, R19, R142, !PT ;  /* 0x0000008e13917209 */ /* 0x000fe20007810000 */
[----:B------:R-:W-:Y:S01]  /*d170*/  FFMA.FTZ R21, R0, R134, R21 ;  /* 0x0000008600157223 */ /* 0x000fe20000010015 */
[----:B------:R-:W-:Y:S01]  /*d180*/  FMNMX.FTZ R138, R16, R143, !PT ;  /* 0x0000008f108a7209 */ /* 0x000fe20007810000 */
[----:B------:R-:W-:Y:S01]  /*d190*/  FFMA.FTZ R27, R0, R132, R27 ;  /* 0x00000084001b7223 */ /* 0x000fe2000001001b */
[----:B-1----:R-:W-:Y:S01]  /*d1a0*/  FMNMX.FTZ R140, R22, R145, !PT ;  /* 0x00000091168c7209 */ /* 0x002fe20007810000 */
[C---:B------:R-:W-:Y:S01]  /*d1b0*/  FFMA.FTZ R24, R0.reuse, R137, R24 ;  /* 0x0000008900187223 */ /* 0x040fe20000010018 */
[----:B------:R-:W-:Y:S01]  /*d1c0*/  FMNMX.FTZ R141, R17, R138, !PT ;  /* 0x0000008a118d7209 */ /* 0x000fe20007810000 */
[C---:B------:R-:W-:Y:S01]  /*d1d0*/  FFMA.FTZ R25, R0.reuse, R132, R25 ;  /* 0x0000008400197223 */ /* 0x040fe20000010019 */
[----:B------:R-:W-:Y:S01]  /*d1e0*/  FMNMX.FTZ R143, R23, R140, !PT ;  /* 0x0000008c178f7209 */ /* 0x000fe20007810000 */
[----:B------:R-:W-:Y:S01]  /*d1f0*/  FFMA.FTZ R28, R0, R133, R28 ;  /* 0x00000085001c7223 */ /* 0x000fe2000001001c */
[----:B------:R-:W-:Y:S01]  /*d200*/  FMNMX.FTZ R134, R20, R141, !PT ;  /* 0x0000008d14867209 */ /* 0x000fe20007810000 */
[----:B--2---:R-:W-:Y:S01]  /*d210*/  FFMA.FTZ R34, R0, R139, R34 ;  /* 0x0000008b00227223 */ /* 0x004fe20000010022 */
[----:B------:R-:W-:Y:S01]  /*d220*/  FMNMX.FTZ R138, R26, R143, !PT ;  /* 0x0000008f1a8a7209 */ /* 0x000fe20007810000 */
[C---:B---3--:R-:W-:Y:S01]  /*d230*/  FFMA.FTZ R31, R0.reuse, R136, R31 ;  /* 0x00000088001f7223 */ /* 0x048fe2000001001f */
[----:B------:R-:W-:Y:S01]  /*d240*/  FMNMX.FTZ R137, R21, R134, !PT ;  /* 0x0000008615897209 */ /* 0x000fe20007810000 */
[C---:B------:R-:W-:Y:S01]  /*d250*/  FFMA.FTZ R29, R0.reuse, R136, R29 ;  /* 0x00000088001d7223 */ /* 0x040fe2000001001d */
[----:B------:R-:W-:Y:S01]  /*d260*/  FMNMX.FTZ R141, R27, R138, !PT ;  /* 0x0000008a1b8d7209 */ /* 0x000fe20007810000 */
[----:B------:R-:W-:Y:S01]  /*d270*/  FFMA.FTZ R32, R0, R139, R32 ;  /* 0x0000008b00207223 */ /* 0x000fe20000010020 */
[----:B------:R-:W-:Y:S01]  /*d280*/  FMNMX.FTZ R132, R24, R137, !PT ;  /* 0x0000008918847209 */ /* 0x000fe20007810000 */
[----:B------:R-:W-:Y:S01]  /*d290*/  LDSM.16.MT88.4 R144, [R189+0xc000] ;  /* 0x00c00000bd90783b */ /* 0x000fe20000004200 */
[----:B------:R-:W-:Y:S02]  /*d2a0*/  FMNMX.FTZ R134, R30, R141, !PT ;  /* 0x0000008d1e867209 */ /* 0x000fe40007810000 */
[----:B------:R-:W-:Y:S01]  /*d2b0*/  FMNMX.FTZ R137, R25, R132, !PT ;  /* 0x0000008419897209 */ /* 0x000fe20007810000 */
[C---:B----4-:R-:W-:Y:S01]  /*d2c0*/  FFMA.FTZ R35, R0.reuse, R2, R35 ;  /* 0x0000000200237223 */ /* 0x050fe20000010023 */
[----:B------:R-:W-:Y:S01]  /*d2d0*/  FMNMX.FTZ R133, R31, R134, !PT ;  /* 0x000000861f857209 */ /* 0x000fe20007810000 */
[----:B------:R-:W-:Y:S01]  /*d2e0*/  FFMA.FTZ R33, R0, R2, R33 ;  /* 0x0000000200217223 */ /* 0x000fe20000010021 */
[----:B------:R-:W-:Y:S01]  /*d2f0*/  FMNMX.FTZ R134, R28, R137, !PT ;  /* 0x000000891c867209 */ /* 0x000fe20007810000 */
[----:B------:R-:W-:Y:S01]  /*d300*/  LDSM.16.MT88.4 R140, [R190+0xc000] ;  /* 0x00c00000be8c783b */ /* 0x000fe20000004200 */
        /* <DEDUP_REMOVED lines=27> */
[----:B------:R-:W-:Y:S01]  /*d4c0*/  ISETP.GT.AND P1, PT, R205, R200, PT ;  /* 0x000000c8cd00720c */ /* 0x000fe20003f24270 */
        /* <DEDUP_REMOVED lines=13> */
[C---:B--2---:R-:W-:Y:S02]  /*d5a0*/  FMUL.FTZ R6, R2.reuse, R130 ;  /* 0x0000008202067220 */ /* 0x044fe40000410000 */
[C---:B------:R-:W-:Y:S02]  /*d5b0*/  FMUL.FTZ R7, R2.reuse, R131 ;  /* 0x0000008302077220 */ /* 0x040fe40000410000 */
[C---:B------:R-:W-:Y:S01]  /*d5c0*/  FMUL.FTZ R10, R2.reuse, R126 ;  /* 0x0000007e020a7220 */ /* 0x040fe20000410000 */
[----:B------:R-:W2:Y:S01]  /*d5d0*/  MUFU.EX2 R160, R160 ;  /* 0x000000a000a07308 */ /* 0x000ea20000000800 */
        /* <DEDUP_REMOVED lines=25> */
[C---:B------:R-:W-:Y:S02]  /*d770*/  FMUL.FTZ R45, R3.reuse, R45 ;  /* 0x0000002d032d7220 */ /* 0x040fe40000410000 */
[----:B------:R-:W-:Y:S01]  /*d780*/  FMUL.FTZ R50, R2, R50 ;  /* 0x0000003202327220 */ /* 0x000fe20000410000 */
        /* <DEDUP_REMOVED lines=44> */
[----:B------:R-:W3:Y:S03]  /*da50*/  LDSM.16.MT88.4 R140, [R190+0xe000] ;  /* 0x00e00000be8c783b */ /* 0x000ee60000004200 */
[C---:B------:R-:W-:Y:S02]  /*da60*/  FMUL.FTZ R76, R3.reuse, R76 ;  /* 0x0000004c034c7220 */ /* 0x040fe40000410000 */
[C---:B------:R-:W-:Y:S02]  /*da70*/  FMUL.FTZ R77, R3.reuse, R77 ;  /* 0x0000004d034d7220 */ /* 0x040fe40000410000 */
        /* <DEDUP_REMOVED lines=11> */
[----:B------:R-:W4:Y:S03]  /*db30*/  LDSM.16.MT88.4 R124, [R189+0xe000] ;  /* 0x00e00000bd7c783b */ /* 0x000f260000004200 */
        /* <DEDUP_REMOVED lines=9> */
[C---:B---3--:R-:W-:Y:S04]  /*dbd0*/  HMMA.16816.F32.BF16 R68, R128.reuse, R140, R68 ;  /* 0x0000008c8044723c */ /* 0x048fe80000041844 */
[C---:B------:R-:W-:Y:S02]  /*dbe0*/  FMUL.FTZ R94, R2.reuse, R94 ;  /* 0x0000005e025e7220 */ /* 0x040fe40000410000 */
[C---:B------:R-:W-:Y:S02]  /*dbf0*/  FMUL.FTZ R95, R2.reuse, R95 ;  /* 0x0000005f025f7220 */ /* 0x040fe40000410000 */
[C---:B------:R-:W-:Y:S01]  /*dc00*/  HMMA.16816.F32.BF16 R72, R128.reuse, R142, R72 ;  /* 0x0000008e8048723c */ /* 0x040fe20000041848 */
[----:B------:R-:W3:Y:S03]  /*dc10*/  LDSM.16.MT88.4 R140, [R192+0x10000] ;  /* 0x01000000c08c783b */ /* 0x000ee60000004200 */
[C---:B------:R-:W-:Y:S02]  /*dc20*/  FMUL.FTZ R92, R3.reuse, R92 ;  /* 0x0000005c035c7220 */ /* 0x040fe40000410000 */
[C---:B------:R-:W-:Y:S02]  /*dc30*/  FMUL.FTZ R93, R3.reuse, R93 ;  /* 0x0000005d035d7220 */ /* 0x040fe40000410000 */
[C---:B------:R-:W-:Y:S01]  /*dc40*/  FMUL.FTZ R98, R2.reuse, R98 ;  /* 0x0000006202627220 */ /* 0x040fe20000410000 */
[C---:B----4-:R-:W-:Y:S03]  /*dc50*/  HMMA.16816.F32.BF16 R76, R128.reuse, R124, R76 ;  /* 0x0000007c804c723c */ /* 0x050fe6000004184c */
[C---:B------:R-:W-:Y:S02]  /*dc60*/  FMUL.FTZ R99, R2.reuse, R99 ;  /* 0x0000006302637220 */ /* 0x040fe40000410000 */
[C---:B------:R-:W-:Y:S02]  /*dc70*/  FMUL.FTZ R96, R3.reuse, R96 ;  /* 0x0000006003607220 */ /* 0x040fe40000410000 */
[C---:B------:R-:W-:Y:S01]  /*dc80*/  FMUL.FTZ R97, R3.reuse, R97 ;  /* 0x0000006103617220 */ /* 0x040fe20000410000 */
        /* <DEDUP_REMOVED lines=13> */
[----:B------:R-:W-:Y:S02]  /*dd60*/  FMUL.FTZ R105, R3, R105 ;  /* 0x0000006903697220 */ /* 0x000fe40000410000 */
[C---:B------:R-:W-:Y:S01]  /*dd70*/  HMMA.16816.F32.BF16 R96, R128.reuse, R142, R96 ;  /* 0x0000008e8060723c */ /* 0x040fe20000041860 */
[----:B------:R-:W3:Y:S03]  /*dd80*/  LDSM.16.MT88.4 R140, [R188+0x10000] ;  /* 0x01000000bc8c783b */ /* 0x000ee60000004200 */
[--C-:B------:R-:W-:Y:S02]  /*dd90*/  FFMA.FTZ R173, R13, c[0x0][0x23c], -R166.reuse ;  /* 0x00008f000dad7a23 */ /* 0x100fe400000108a6 */
[C---:B------:R-:W-:Y:S02]  /*dda0*/  FMUL.FTZ R13, R3.reuse, R121 ;  /* 0x00000079030d7220 */ /* 0x040fe40000410000 */
[C---:B------:R-:W-:Y:S01]  /*ddb0*/  FMUL.FTZ R110, R2.reuse, R110 ;  /* 0x0000006e026e7220 */ /* 0x040fe20000410000 */
[C---:B----4-:R-:W-:Y:S01]  /*ddc0*/  HMMA.16816.F32.BF16 R100, R128.reuse, R124, R100 ;  /* 0x0000007c8064723c */ /* 0x050fe20000041864 */
[----:B------:R-:W4:Y:S01]  /*ddd0*/  LDSM.16.MT88.4 R120, [R192+0xc800] ;  /* 0x00c80000c078783b */ /* 0x000f220000004200 */
[----:B------:R-:W5:Y:S01]  /*dde0*/  MUFU.EX2 R173, R173 ;  /* 0x000000ad00ad7308 */ /* 0x000f620000000800 */
[----:B------:R-:W-:Y:S02]  /*ddf0*/  FMUL.FTZ R111, R2, R111 ;  /* 0x0000006f026f7220 */ /* 0x000fe40000410000 */
[C---:B------:R-:W-:Y:S02]  /*de00*/  FMUL.FTZ R108, R3.reuse, R108 ;  /* 0x0000006c036c7220 */ /* 0x040fe40000410000 */
[----:B------:R-:W-:Y:S01]  /*de10*/  FMUL.FTZ R109, R3, R109 ;  /* 0x0000006d036d7220 */ /* 0x000fe20000410000 */
[C---:B------:R-:W-:Y:S01]  /*de20*/  HMMA.16816.F32.BF16 R104, R128.reuse, R126, R104 ;  /* 0x0000007e8068723c */ /* 0x040fe20000041868 */
[----:B------:R-:W4:Y:S03]  /*de30*/  LDSM.16.MT88.4 R124, [R190+0xc800] ;  /* 0x00c80000be7c783b */ /* 0x000f260000004200 */
[--C-:B------:R-:W-:Y:S02]  /*de40*/  FFMA.FTZ R170, R18, c[0x0][0x23c], -R167.reuse ;  /* 0x00008f0012aa7a23 */ /* 0x100fe400000108a7 */
[----:B------:R-:W-:Y:S02]  /*de50*/  FFMA.FTZ R171, R19, c[0x0][0x23c], -R167 ;  /* 0x00008f0013ab7a23 */ /* 0x000fe400000108a7 */
[C---:B-1----:R-:W-:Y:S02]  /*de60*/  HMMA.16816.F32.BF16 R108, R128.reuse, R136, R108 ;  /* 0x00000088806c723c */ /* 0x042fe4000004186c */
[----:B------:R-:W-:Y:S02]  /*de70*/  MUFU.EX2 R170, R170 ;  /* 0x000000aa00aa7308 */ /* 0x000fe40000000800 */
[--C-:B------:R-:W-:Y:S02]  /*de80*/  FFMA.FTZ R174, R16, c[0x0][0x23c], -R166.reuse ;  /* 0x00008f0010ae7a23 */ /* 0x100fe400000108a6 */
[----:B------:R-:W-:Y:S02]  /*de90*/  FFMA.FTZ R175, R17, c[0x0][0x23c], -R166 ;  /* 0x00008f0011af7a23 */ /* 0x000fe400000108a6 */
[C---:B------:R-:W-:Y:S01]  /*dea0*/  HMMA.16816.F32.BF16 R12, R128.reuse, R138, R12 ;  /* 0x0000008a800c723c */ /* 0x040fe2000004180c */
[----:B------:R-:W1:Y:S03]  /*deb0*/  LDSM.16.MT88.4 R136, [R189+0xc800] ;  /* 0x00c80000bd88783b */ /* 0x000e660000004200 */
[----:B------:R-:W4:Y:S01]  /*dec0*/  MUFU.EX2 R171, R171 ;  /* 0x000000ab00ab7308 */ /* 0x000f220000000800 */
[C---:B------:R-:W-:Y:S02]  /*ded0*/  FMUL.FTZ R18, R2.reuse, R118 ;  /* 0x0000007602127220 */ /* 0x040fe40000410000 */
[C---:B------:R-:W-:Y:S02]  /*dee0*/  FMUL.FTZ R19, R2.reuse, R119 ;  /* 0x0000007702137220 */ /* 0x040fe40000410000 */
[C---:B------:R-:W-:Y:S03]  /*def0*/  FMUL.FTZ R16, R3.reuse, R116 ;  /* 0x0000007403107220 */ /* 0x040fe60000410000 */
[----:B------:R-:W-:Y:S01]  /*df00*/  FMUL.FTZ R17, R3, R117 ;  /* 0x0000007503117220 */ /* 0x000fe20000410000 */
[----:B--2---:R-:W-:Y:S01]  /*df10*/  F2FP.BF16.PACK_AB R117, R169, R168 ;  /* 0x000000a8a975723e */ /* 0x004fe200000010ff */
[----:B------:R-:W-:Y:S01]  /*df20*/  MUFU.EX2 R174, R174 ;  /* 0x000000ae00ae7308 */ /* 0x000fe20000000800 */
[----:B-----5:R-:W-:Y:S01]  /*df30*/  F2FP.BF16.PACK_AB R116, R173, R172 ;  /* 0x000000acad74723e */ /* 0x020fe200000010ff */
[C---:B------:R-:W-:Y:S02]  /*df40*/  FMUL.FTZ R114, R2.reuse, R114 ;  /* 0x0000007202727220 */ /* 0x040fe40000410000 */
[C---:B------:R-:W-:Y:S01]  /*df50*/  FMUL.FTZ R115, R2.reuse, R115 ;  /* 0x0000007302737220 */ /* 0x040fe20000410000 */
[C---:B---3--:R-:W-:Y:S03]  /*df60*/  HMMA.16816.F32.BF16 R16, R128.reuse, R140, R16 ;  /* 0x0000008c8010723c */ /* 0x048fe60000041810 */
[C---:B------:R-:W-:Y:S02]  /*df70*/  FMUL.FTZ R112, R3.reuse, R112 ;  /* 0x0000007003707220 */ /* 0x040fe40000410000 */
[----:B------:R-:W2:Y:S01]  /*df80*/  MUFU.EX2 R175, R175 ;  /* 0x000000af00af7308 */ /* 0x000ea20000000800 */
[----:B------:R-:W-:Y:S02]  /*df90*/  FMUL.FTZ R113, R3, R113 ;  /* 0x0000007103717220 */ /* 0x000fe40000410000 */
[----:B------:R-:W-:Y:S01]  /*dfa0*/  FFMA.FTZ R161, R2, R217, R161 ;  /* 0x000000d902a17223 */ /* 0x000fe200000100a1 */
[----:B----4-:R-:W-:Y:S03]  /*dfb0*/  F2FP.BF16.PACK_AB R119, R171, R170 ;  /* 0x000000aaab77723e */ /* 0x010fe600000010ff */
[----:B------:R-:W-:Y:S01]  /*dfc0*/  FFMA.FTZ R165, R3, R216, R165 ;  /* 0x000000d803a57223 */ /* 0x000fe200000100a5 */
[----:B------:R-:W-:Y:S01]  /*dfd0*/  HMMA.16816.F32.BF16 R112, R128, R142, R112 ;  /* 0x0000008e8070723c */ /* 0x000fe20000041870 */
[----:B------:R-:W3:Y:S02]  /*dfe0*/  LDSM.16.MT88.4 R128, [R188+0xe800] ;  /* 0x00e80000bc80783b */ /* 0x000ee40000004200 */
[----:B------:R-:W-:Y:S02]  /*dff0*/  FADD.FTZ R160, R160, R161 ;  /* 0x000000a1a0a07221 */ /* 0x000fe40000010000 */
[----:B------:R-:W-:Y:S02]  /*e000*/  FADD.FTZ R164, R164, R165 ;  /* 0x000000a5a4a47221 */ /* 0x000fe40000010000 */
[----:B------:R-:W-:Y:S01]  /*e010*/  FADD.FTZ R3, R135, R160 ;  /* 0x000000a087037221 */ /* 0x000fe20000010000 */
[----:B------:R-:W-:Y:S01]  /*e020*/  MOV R135, R132 ;  /* 0x0000008400877202 */ /* 0x000fe20000000f00 */
[----:B------:R-:W-:Y:S03]  /*e030*/  LDSM.16.MT88.4 R140, [R190+0xd000] ;  /* 0x00d00000be8c783b */ /* 0x000fe60000004200 */
[----:B------:R-:W-:Y:S01]  /*e040*/  FADD.FTZ R3, R134, R3 ;  /* 0x0000000386037221 */ /* 0x000fe20000010000 */
[----:B--2---:R-:W-:Y:S03]  /*e050*/  F2FP.BF16.PACK_AB R118, R175, R174 ;  /* 0x000000aeaf76723e */ /* 0x004fe600000010ff */
[----:B------:R-:W-:Y:S01]  /*e060*/  FADD.FTZ R168, R168, R3 ;  /* 0x00000003a8a87221 */ /* 0x000fe20000010000 */
[----:B------:R-:W-:Y:S03]  /*e070*/  MOV R3, R133 ;  /* 0x0000008500037202 */ /* 0x000fe60000000f00 */
[----:B------:R-:W-:Y:S01]  /*e080*/  FADD.FTZ R169, R169, R168 ;  /* 0x000000a8a9a97221 */ /* 0x000fe20000010000 */
[C---:B------:R-:W-:Y:S05]  /*e090*/  HMMA.16816.F32.BF16 R4, R116.reuse, R120, R4 ;  /* 0x000000787404723c */ /* 0x040fea0000041804 */
[----:B------:R-:W-:Y:S03]  /*e0a0*/  FADD.FTZ R170, R170, R169 ;  /* 0x000000a9aaaa7221 */ /* 0x000fe60000010000 */
[C---:B------:R-:W-:Y:S01]  /*e0b0*/  HMMA.16816.F32.BF16 R8, R116.reuse, R122, R8 ;  /* 0x0000007a7408723c */ /* 0x040fe20000041808 */
[----:B------:R-:W2:Y:S03]  /*e0c0*/  LDSM.16.MT88.4 R120, [R192+0x10800] ;  /* 0x01080000c078783b */ /* 0x000ea60000004200 */
[----:B------:R-:W-:Y:S04]  /*e0d0*/  FADD.FTZ R171, R171, R170 ;  /* 0x000000aaabab7221 */ /* 0x000fe80000010000 */
[C---:B------:R-:W-:Y:S08]  /*e0e0*/  HMMA.16816.F32.BF16 R36, R116.reuse, R124, R36 ;  /* 0x0000007c7424723c */ /* 0x040ff00000041824 */
[C---:B------:R-:W-:Y:S01]  /*e0f0*/  HMMA.16816.F32.BF16 R40, R116.reuse, R126, R40 ;  /* 0x0000007e7428723c */ /* 0x040fe20000041828 */
[----:B------:R-:W4:Y:S07]  /*e100*/  LDSM.16.MT88.4 R124, [R190+0x10800] ;  /* 0x01080000be7c783b */ /* 0x000f2e0000004200 */
[C---:B-1----:R-:W-:Y:S08]  /*e110*/  HMMA.16816.F32.BF16 R44, R116.reuse, R136, R44 ;  /* 0x00000088742c723c */ /* 0x042ff0000004182c */
        /* <DEDUP_REMOVED lines=12> */
[--C-:B------:R-:W-:Y:S03]  /*e1e0*/  FFMA.FTZ R151, R27, c[0x0][0x23c], -R167.reuse ;  /* 0x00008f001b977a23 */ /* 0x100fe600000108a7 */
        /* <DEDUP_REMOVED lines=12> */
[----:B------:R-:W5:Y:S02]  /*e2b0*/  MUFU.EX2 R151, R151 ;  /* 0x0000009700977308 */ /* 0x000f640000000800 */
[--C-:B------:R-:W-:Y:S01]  /*e2c0*/  FFMA.FTZ R158, R34, c[0x0][0x23c], -R167.reuse ;  /* 0x00008f00229e7a23 */ /* 0x100fe200000108a7 */
[C---:B---3--:R-:W-:Y:S04]  /*e2d0*/  HMMA.16816.F32.BF16 R84, R116.reuse, R128, R84 ;  /* 0x000000807454723c */ /* 0x048fe80000041854 */
[----:B------:R-:W-:Y:S01]  /*e2e0*/  FFMA.FTZ R167, R35, c[0x0][0x23c], -R167 ;  /* 0x00008f0023a77a23 */ /* 0x000fe200000108a7 */
[----:B-1----:R-:W-:Y:S01]  /*e2f0*/  F2FP.BF16.PACK_AB R21, R149, R148 ;  /* 0x000000949515723e */ /* 0x002fe200000010ff */
[--C-:B------:R-:W-:Y:S01]  /*e300*/  FFMA.FTZ R159, R28, c[0x0][0x23c], -R166.reuse ;  /* 0x00008f001c9f7a23 */ /* 0x100fe200000108a6 */
[----:B------:R-:W-:Y:S01]  /*e310*/  MUFU.EX2 R152, R152 ;  /* 0x0000009800987308 */ /* 0x000fe20000000800 */
[C---:B------:R-:W-:Y:S01]  /*e320*/  HMMA.16816.F32.BF16 R88, R116.reuse, R130, R88 ;  /* 0x000000827458723c */ /* 0x040fe20000041858 */
[----:B------:R-:W1:Y:S03]  /*e330*/  LDSM.16.MT88.4 R128, [R189+0x10800] ;  /* 0x01080000bd80783b */ /* 0x000e660000004200 */
[----:B------:R-:W-:Y:S02]  /*e340*/  FFMA.FTZ R166, R33, c[0x0][0x23c], -R166 ;  /* 0x00008f0021a67a23 */ /* 0x000fe400000108a6 */
[----:B------:R-:W-:Y:S02]  /*e350*/  FADD.FTZ R148, R148, R171 ;  /* 0x000000ab94947221 */ /* 0x000fe40000010000 */
[C---:B--2---:R-:W-:Y:S01]  /*e360*/  HMMA.16816.F32.BF16 R92, R116.reuse, R120, R92 ;  /* 0x00000078745c723c */ /* 0x044fe2000004185c */
[----:B------:R-:W-:Y:S01]  /*e370*/  LDSM.16.MT88.4 R28, [R190+0xd800] ;  /* 0x00d80000be1c783b */ /* 0x000fe20000004200 */
[----:B------:R-:W2:Y:S02]  /*e380*/  MUFU.EX2 R153, R153 ;  /* 0x0000009900997308 */ /* 0x000ea40000000800 */
[----:B------:R-:W-:Y:S01]  /*e390*/  FADD.FTZ R149, R149, R148 ;  /* 0x0000009495957221 */ /* 0x000fe20000010000 */
[C---:B-----5:R-:W-:Y:S03]  /*e3a0*/  F2FP.BF16.PACK_AB R23, R151.reuse, R150 ;  /* 0x000000969717723e */ /* 0x060fe600000010ff */
[C---:B------:R-:W-:Y:S01]  /*e3b0*/  HMMA.16816.F32.BF16 R96, R116.reuse, R122, R96 ;  /* 0x0000007a7460723c */ /* 0x040fe20000041860 */
[----:B------:R-:W3:Y:S03]  /*e3c0*/  LDSM.16.MT88.4 R120, [R192+0xd000] ;  /* 0x00d00000c078783b */ /* 0x000ee60000004200 */
[----:B------:R-:W-:Y:S01]  /*e3d0*/  MUFU.EX2 R154, R154 ;  /* 0x0000009a009a7308 */ /* 0x000fe20000000800 */
[----:B------:R-:W-:Y:S03]  /*e3e0*/  FADD.FTZ R150, R150, R149 ;  /* 0x0000009596967221 */ /* 0x000fe60000010000 */
[C---:B----4-:R-:W-:Y:S01]  /*e3f0*/  HMMA.16816.F32.BF16 R100, R116.reuse, R124, R100 ;  /* 0x0000007c7464723c */ /* 0x050fe20000041864 */
[----:B------:R-:W-:Y:S03]  /*e400*/  LDSM.16.MT88.4 R32, [R189+0xd800] ;  /* 0x00d80000bd20783b */ /* 0x000fe60000004200 */
[----:B------:R-:W-:Y:S02]  /*e410*/  FADD.FTZ R151, R151, R150 ;  /* 0x0000009697977221 */ /* 0x000fe40000010000 */
[----:B------:R-:W4:Y:S02]  /*e420*/  MUFU.EX2 R155, R155 ;  /* 0x0000009b009b7308 */ /* 0x000f240000000800 */
[C---:B------:R-:W-:Y:S01]  /*e430*/  HMMA.16816.F32.BF16 R104, R116.reuse, R126, R104 ;  /* 0x0000007e7468723c */ /* 0x040fe20000041868 */
[----:B------:R-:W5:Y:S03]  /*e440*/  LDSM.16.MT88.4 R124, [R189+0xd000] ;  /* 0x00d00000bd7c783b */ /* 0x000f660000004200 */
[----:B--2---:R-:W-:Y:S04]  /*e450*/  F2FP.BF16.PACK_AB R20, R153, R152 ;  /* 0x000000989914723e */ /* 0x004fe800000010ff */
[----:B------:R-:W-:Y:S01]  /*e460*/  MUFU.EX2 R156, R156 ;  /* 0x0000009c009c7308 */ /* 0x000fe20000000800 */
[C---:B-1----:R-:W-:Y:S08]  /*e470*/  HMMA.16816.F32.BF16 R108, R116.reuse, R128, R108 ;  /* 0x00000080746c723c */ /* 0x042ff0000004186c */
[C---:B------:R-:W-:Y:S01]  /*e480*/  HMMA.16816.F32.BF16 R12, R116.reuse, R130, R12 ;  /* 0x00000082740c723c */ /* 0x040fe2000004180c */
[----:B------:R-:W1:Y:S01]  /*e490*/  LDSM.16.MT88.4 R128, [R192+0xf000] ;  /* 0x00f00000c080783b */ /* 0x000e620000004200 */
[----:B------:R-:W2:Y:S02]  /*e4a0*/  MUFU.EX2 R157, R157 ;  /* 0x0000009d009d7308 */ /* 0x000ea40000000800 */
[----:B----4-:R-:W-:Y:S04]  /*e4b0*/  F2FP.BF16.PACK_AB R22, R155, R154 ;  /* 0x0000009a9b16723e */ /* 0x010fe800000010ff */
[C---:B------:R-:W-:Y:S04]  /*e4c0*/  HMMA.16816.F32.BF16 R16, R116.reuse, R136, R16 ;  /* 0x000000887410723c */ /* 0x040fe80000041810 */
[----:B------:R-:W-:Y:S04]  /*e4d0*/  MUFU.EX2 R158, R158 ;  /* 0x0000009e009e7308 */ /* 0x000fe80000000800 */
[----:B------:R-:W-:Y:S01]  /*e4e0*/  HMMA.16816.F32.BF16 R112, R116, R138, R112 ;  /* 0x0000008a7470723c */ /* 0x000fe20000041870 */
[----:B------:R-:W4:Y:S05]  /*e4f0*/  LDSM.16.MT88.4 R116, [R190+0xf000] ;  /* 0x00f00000be74783b */ /* 0x000f2a0000004200 */
[----:B------:R-:W1:Y:S02]  /*e500*/  MUFU.EX2 R167, R167 ;  /* 0x000000a700a77308 */ /* 0x000e640000000800 */
[C---:B---3--:R-:W-:Y:S01]  /*e510*/  HMMA.16816.F32.BF16 R4, R20.reuse, R120, R4 ;  /* 0x000000781404723c */ /* 0x048fe20000041804 */
[----:B------:R-:W-:Y:S07]  /*e520*/  LDSM.16.MT88.4 R136, [R189+0xf800] ;  /* 0x00f80000bd88783b */ /* 0x000fee0000004200 */
[C---:B------:R-:W-:Y:S01]  /*e530*/  HMMA.16816.F32.BF16 R8, R20.reuse, R122, R8 ;  /* 0x0000007a1408723c */ /* 0x040fe20000041808 */
[----:B------:R-:W3:Y:S01]  /*e540*/  LDSM.16.MT88.4 R120, [R189+0xf000] ;  /* 0x00f00000bd78783b */ /* 0x000ee20000004200 */
[----:B------:R-:W1:Y:S06]  /*e550*/  MUFU.EX2 R159, R159 ;  /* 0x0000009f009f7308 */ /* 0x000e6c0000000800 */
[C---:B------:R-:W-:Y:S04]  /*e560*/  HMMA.16816.F32.BF16 R36, R20.reuse, R140, R36 ;  /* 0x0000008c1424723c */ /* 0x040fe80000041824 */
[----:B------:R-:W1:Y:S04]  /*e570*/  MUFU.EX2 R166, R166 ;  /* 0x000000a600a67308 */ /* 0x000e680000000800 */
[C---:B------:R-:W-:Y:S01]  /*e580*/  HMMA.16816.F32.BF16 R40, R20.reuse, R142, R40 ;  /* 0x0000008e1428723c */ /* 0x040fe20000041828 */
[----:B------:R-:W-:Y:S07]  /*e590*/  LDSM.16.MT88.4 R140, [R188+0xf800] ;  /* 0x00f80000bc8c783b */ /* 0x000fee0000004200 */
[C---:B-----5:R-:W-:Y:S08]  /*e5a0*/  HMMA.16816.F32.BF16 R44, R20.reuse, R124, R44 ;  /* 0x0000007c142c723c */ /* 0x060ff0000004182c */
[C---:B------:R-:W-:Y:S01]  /*e5b0*/  HMMA.16816.F32.BF16 R48, R20.reuse, R126, R48 ;  /* 0x0000007e1430723c */ /* 0x040fe20000041830 */
[----:B------:R-:W-:Y:S07]  /*e5c0*/  LDSM.16.MT88.4 R124, [R192+0x11000] ;  /* 0x01100000c07c783b */ /* 0x000fee0000004200 */
[C---:B------:R-:W-:Y:S08]  /*e5d0*/  HMMA.16816.F32.BF16 R52, R20.reuse, R24, R52 ;  /* 0x000000181434723c */ /* 0x040ff00000041834 */
[C---:B------:R-:W-:Y:S01]  /*e5e0*/  HMMA.16816.F32.BF16 R56, R20.reuse, R26, R56 ;  /* 0x0000001a1438723c */ /* 0x040fe20000041838 */
[----:B------:R-:W5:Y:S07]  /*e5f0*/  LDSM.16.MT88.4 R24, [R188+0xf000] ;  /* 0x00f00000bc18783b */ /* 0x000f6e0000004200 */
[C---:B-1----:R-:W-:Y:S08]  /*e600*/  HMMA.16816.F32.BF16 R60, R20.reuse, R128, R60 ;  /* 0x00000080143c723c */ /* 0x042ff0000004183c */
[C---:B------:R-:W-:Y:S08]  /*e610*/  HMMA.16816.F32.BF16 R64, R20.reuse, R130, R64 ;  /* 0x000000821440723c */ /* 0x040ff00000041840 */
[C---:B----4-:R-:W-:Y:S08]  /*e620*/  HMMA.16816.F32.BF16 R68, R20.reuse, R116, R68 ;  /* 0x000000741444723c */ /* 0x050ff00000041844 */
[C---:B------:R-:W-:Y:S01]  /*e630*/  HMMA.16816.F32.BF16 R72, R20.reuse, R118, R72 ;  /* 0x000000761448723c */ /* 0x040fe20000041848 */
[----:B------:R-:W1:Y:S07]  /*e640*/  LDSM.16.MT88.4 R116, [R190+0x11000] ;  /* 0x01100000be74783b */ /* 0x000e6e0000004200 */
[C---:B---3--:R-:W-:Y:S08]  /*e650*/  HMMA.16816.F32.BF16 R76, R20.reuse, R120, R76 ;  /* 0x00000078144c723c */ /* 0x048ff0000004184c */
[C---:B------:R-:W-:Y:S01]  /*e660*/  HMMA.16816.F32.BF16 R80, R20.reuse, R122, R80 ;  /* 0x0000007a1450723c */ /* 0x040fe20000041850 */
[----:B------:R-:W3:Y:S07]  /*e670*/  LDSM.16.MT88.4 R120, [R189+0x11000] ;  /* 0x01100000bd78783b */ /* 0x000eee0000004200 */
[C---:B-----5:R-:W-:Y:S08]  /*e680*/  HMMA.16816.F32.BF16 R84, R20.reuse, R24, R84 ;  /* 0x000000181454723c */ /* 0x060ff00000041854 */
        /* <DEDUP_REMOVED lines=8> */
[C---:B---3--:R-:W-:Y:S08]  /*e710*/  HMMA.16816.F32.BF16 R108, R20.reuse, R120, R108 ;  /* 0x00000078146c723c */ /* 0x048ff0000004186c */
[C---:B------:R-:W-:Y:S01]  /*e720*/  HMMA.16816.F32.BF16 R12, R20.reuse, R122, R12 ;  /* 0x0000007a140c723c */ /* 0x040fe2000004180c */
[----:B------:R-:W3:Y:S07]  /*e730*/  LDSM.16.MT88.4 R120, [R192+0xf800] ;  /* 0x00f80000c078783b */ /* 0x000eee0000004200 */
[C---:B----4-:R-:W-:Y:S08]  /*e740*/  HMMA.16816.F32.BF16 R16, R20.reuse, R24, R16 ;  /* 0x000000181410723c */ /* 0x050ff00000041810 */
[----:B------:R-:W-:Y:S01]  /*e750*/  HMMA.16816.F32.BF16 R112, R20, R26, R112 ;  /* 0x0000001a1470723c */ /* 0x000fe20000041870 */
[----:B------:R-:W4:Y:S06]  /*e760*/  LDSM.16.MT88.4 R24, [R190+0xf800] ;  /* 0x00f80000be18783b */ /* 0x000f2c0000004200 */
[----:B--2---:R-:W-:Y:S01]  /*e770*/  F2FP.BF16.PACK_AB R21, R157, R156 ;  /* 0x0000009c9d15723e */ /* 0x004fe200000010ff */
[----:B------:R-:W-:Y:S01]  /*e780*/  FADD.FTZ R156, R156, R151 ;  /* 0x000000979c9c7221 */ /* 0x000fe20000010000 */
[----:B------:R-:W-:Y:S03]  /*e790*/  F2FP.BF16.PACK_AB R23, R167, R158 ;  /* 0x0000009ea717723e */ /* 0x000fe600000010ff */
[----:B------:R-:W-:Y:S01]  /*e7a0*/  F2FP.BF16.PACK_AB R20, R220, R159 ;  /* 0x0000009fdc14723e */ /* 0x000fe200000010ff */
[----:B------:R-:W-:Y:S01]  /*e7b0*/  FADD.FTZ R157, R157, R156 ;  /* 0x0000009c9d9d7221 */ /* 0x000fe20000010000 */
[----:B------:R-:W-:Y:S03]  /*e7c0*/  F2FP.BF16.PACK_AB R22, R166, R221 ;  /* 0x000000dda616723e */ /* 0x000fe600000010ff */
[----:B------:R-:W-:Y:S04]  /*e7d0*/  FADD.FTZ R158, R158, R157 ;  /* 0x0000009d9e9e7221 */ /* 0x000fe80000010000 */
[C---:B-----5:R-:W-:Y:S01]  /*e7e0*/  HMMA.16816.F32.BF16 R128, R20.reuse, R124, R4 ;  /* 0x0000007c1480723c */ /* 0x060fe20000041804 */
[----:B------:R-:W2:Y:S02]  /*e7f0*/  LDSM.16.MT88.4 R4, [R190+0x11800] ;  /* 0x01180000be04783b */ /* 0x000ea40000004200 */
[----:B------:R-:W-:Y:S05]  /*e800*/  FADD.FTZ R217, R167, R158 ;  /* 0x0000009ea7d97221 */ /* 0x000fea0000010000 */
[C---:B------:R-:W-:Y:S01]  /*e810*/  HMMA.16816.F32.BF16 R124, R20.reuse, R126, R8 ;  /* 0x0000007e147c723c */ /* 0x040fe20000041808 */
[----:B------:R-:W-:Y:S07]  /*e820*/  LDSM.16.MT88.4 R8, [R188+0x11800] ;  /* 0x01180000bc08783b */ /* 0x000fee0000004200 */
[C---:B------:R-:W-:Y:S08]  /*e830*/  HMMA.16816.F32.BF16 R36, R20.reuse, R28, R36 ;  /* 0x0000001c1424723c */ /* 0x040ff00000041824 */
[C---:B------:R-:W-:Y:S08]  /*e840*/  HMMA.16816.F32.BF16 R40, R20.reuse, R30, R40 ;  /* 0x0000001e1428723c */ /* 0x040ff00000041828 */
[C---:B------:R-:W-:Y:S08]  /*e850*/  HMMA.16816.F32.BF16 R44, R20.reuse, R32, R44 ;  /* 0x00000020142c723c */ /* 0x040ff0000004182c */
[C---:B------:R-:W-:Y:S08]  /*e860*/  HMMA.16816.F32.BF16 R48, R20.reuse, R34, R48 ;  /* 0x000000221430723c */ /* 0x040ff00000041830 */
[C---:B-1----:R-:W-:Y:S08]  /*e870*/  HMMA.16816.F32.BF16 R52, R20.reuse, R116, R52 ;  /* 0x000000741434723c */ /* 0x042ff00000041834 */
[C---:B------:R-:W-:Y:S08]  /*e880*/  HMMA.16816.F32.BF16 R56, R20.reuse, R118, R56 ;  /* 0x000000761438723c */ /* 0x040ff00000041838 */
[C---:B---3--:R-:W-:Y:S08]  /*e890*/  HMMA.16816.F32.BF16 R60, R20.reuse, R120, R60 ;  /* 0x00000078143c723c */ /* 0x048ff0000004183c */
[C---:B------:R-:W-:Y:S01]  /*e8a0*/  HMMA.16816.F32.BF16 R64, R20.reuse, R122, R64 ;  /* 0x0000007a1440723c */ /* 0x040fe20000041840 */
[----:B------:R-:W1:Y:S07]  /*e8b0*/  LDSM.16.MT88.4 R120, [R189+0x11800] ;  /* 0x01180000bd78783b */ /* 0x000e6e0000004200 */
[C---:B----4-:R-:W-:Y:S08]  /*e8c0*/  HMMA.16816.F32.BF16 R68, R20.reuse, R24, R68 ;  /* 0x000000181444723c */ /* 0x050ff00000041844 */
        /* <DEDUP_REMOVED lines=11> */
[C---:B-1----:R-:W-:Y:S04]  /*e980*/  HMMA.16816.F32.BF16 R108, R20.reuse, R120, R108 ;  /* 0x00000078146c723c */ /* 0x042fe8000004186c */
[----:B------:R-:W-:Y:S04]  /*e990*/  FADD.FTZ R172, R172, R5 ;  /* 0x00000005acac7221 */ /* 0x000fe80000010000 */
[C---:B------:R-:W-:Y:S04]  /*e9a0*/  HMMA.16816.F32.BF16 R120, R20.reuse, R122, R12 ;  /* 0x0000007a1478723c */ /* 0x040fe8000004180c */
[----:B------:R-:W-:Y:S04]  /*e9b0*/  FADD.FTZ R173, R173, R172 ;  /* 0x000000acadad7221 */ /* 0x000fe80000010000 */
[----:B------:R-:W-:Y:S01]  /*e9c0*/  FADD.FTZ R174, R174, R173 ;  /* 0x000000adaeae7221 */ /* 0x000fe20000010000 */
[C---:B------:R-:W-:Y:S03]  /*e9d0*/  HMMA.16816.F32.BF16 R116, R20.reuse, R8, R16 ;  /* 0x000000081474723c */ /* 0x040fe60000041810 */
        /* <DEDUP_REMOVED lines=11> */
.L_x_3355:
        /* <DEDUP_REMOVED lines=15> */
[----:B------:R-:W-:Y:S01]  /*eb80*/  LEA.HI R11, R7, R0, RZ, 0x4 ;  /* 0x00000000070b7211 */ /* 0x000fe200078f20ff */
[----:B---3--:R-:W-:Y:S01]  /*eb90*/  FADD.FTZ R3, R4, R3 ;  /* 0x0000000304037221 */ /* 0x008fe20000010000 */
[--C-:B------:R-:W-:Y:S02]  /*eba0*/  SHF.R.S32.HI R9, RZ, 0x2, R8.reuse ;  /* 0x00000002ff097819 */ /* 0x100fe40000011408 */
        /* <DEDUP_REMOVED lines=12> */
[----:B------:R-:W-:Y:S02]  /*ec70*/  IADD3 R16, -R15, R0, RZ ;  /* 0x000000000f107210 */ /* 0x000fe40007ffe1ff */
[C---:B------:R-:W-:Y:S01]  /*ec80*/  LOP3.LUT R15, R4.reuse, 0x1, RZ, 0xc0, !PT ;  /* 0x00000001040f7812 */ /* 0x040fe200078ec0ff */
[----:B------:R-:W3:Y:S01]  /*ec90*/  @P3 MUFU.RCP R5, R2 ;  /* 0x0000000200053308 */ /* 0x000ee20000001000 */
[----:B------:R-:W-:Y:S02]  /*eca0*/  SHF.L.U32 R18, R4, 0x6, RZ ;  /* 0x0000000604127819 */ /* 0x000fe400000006ff */
[----:B------:R-:W-:Y:S02]  /*ecb0*/  ISETP.NE.U32.AND P0, PT, R15, 0x1, PT ;  /* 0x000000010f00780c */ /* 0x000fe40003f05070 */
[----:B------:R-:W-:-:S02]  /*ecc0*/  LOP3.LUT R18, R18, 0x1c0, RZ, 0xc0, !PT ;  /* 0x000001c012127812 */ /* 0x000fc400078ec0ff */
[----:B------:R-:W-:Y:S01]  /*ecd0*/  R2P PR, R4, 0x6 ;  /* 0x0000000604007804 */ /* 0x000fe20000000000 */
[----:B--2---:R-:W-:Y:S01]  /*ece0*/  FMUL.FTZ R128, R6, R128 ;  /* 0x0000008006807220 */ /* 0x004fe20000410000 */
[----:B------:R-:W-:Y:S01]  /*ecf0*/  LEA.HI R18, R18, R18, RZ, 0x1d ;  /* 0x0000001212127211 */ /* 0x000fe200078fe8ff */
[C---:B------:R-:W-:Y:S01]  /*ed00*/  FMUL.FTZ R129, R6.reuse, R129 ;  /* 0x0000008106817220 */ /* 0x040fe20000410000 */
[----:B------:R-:W-:Y:S01]  /*ed10*/  LOP3.LUT R7, R7, 0xffffffe0, RZ, 0xc0, !PT ;  /* 0xffffffe007077812 */ /* 0x000fe200078ec0ff */
[C---:B------:R-:W-:Y:S01]  /*ed20*/  FMUL.FTZ R124, R6.reuse, R124 ;  /* 0x0000007c067c7220 */ /* 0x040fe20000410000 */
[----:B------:R-:W2:Y:S01]  /*ed30*/  @P4 MUFU.LG2 R3, R3 ;  /* 0x0000000300034308 */ /* 0x000ea20000000c00 */
[----:B-1----:R-:W-:Y:S01]  /*ed40*/  SHF.R.S32.HI R10, RZ, 0x1f, R9 ;  /* 0x0000001fff0a7819 */ /* 0x002fe20000011409 */
[----:B------:R-:W-:Y:S02]  /*ed50*/  FMUL.FTZ R125, R6, R125 ;  /* 0x0000007d067d7220 */ /* 0x000fe40000410000 */
[C---:B---3--:R-:W-:Y:S01]  /*ed60*/  FMUL.FTZ R131, R5.reuse, R131 ;  /* 0x0000008305837220 */ /* 0x048fe20000410000 */
[CC--:B------:R-:W-:Y:S01]  /*ed70*/  LEA.HI R12, R10.reuse, R9.reuse, RZ, 0x4 ;  /* 0x000000090a0c7211 */ /* 0x0c0fe200078f20ff */
[C---:B------:R-:W-:Y:S01]  /*ed80*/  FMUL.FTZ R130, R5.reuse, R130 ;  /* 0x0000008205827220 */ /* 0x040fe20000410000 */
[----:B------:R-:W-:Y:S01]  /*ed90*/  LEA.HI R10, R10, R9, RZ, 0x5 ;  /* 0x000000090a0a7211 */ /* 0x000fe200078f28ff */
[C---:B------:R-:W-:Y:S01]  /*eda0*/  FMUL.FTZ R127, R5.reuse, R127 ;  /* 0x0000007f057f7220 */ /* 0x040fe20000410000 */
[----:B------:R-:W-:Y:S01]  /*edb0*/  SHF.R.S32.HI R8, RZ, 0x4, R12 ;  /* 0x00000004ff087819 */ /* 0x000fe2000001140c */
[----:B------:R-:W-:Y:S01]  /*edc0*/  FMUL.FTZ R126, R5, R126 ;  /* 0x0000007e057e7220 */ /* 0x000fe20000410000 */
[----:B------:R-:W-:Y:S01]  /*edd0*/  IADD3 R12, -R13, R0, RZ ;  /* 0x000000000d0c7210 */ /* 0x000fe20007ffe1ff */
        /* <DEDUP_REMOVED lines=36> */
[----:B------:R-:W-:Y:S01]  /*f020*/  FMUL.FTZ R55, R5, R55 ;  /* 0x0000003705377220 */ /* 0x000fe20000410000 */
        /* <DEDUP_REMOVED lines=10> */
[C---:B------:R-:W-:Y:S02]  /*f0d0*/  FMUL.FTZ R60, R6.reuse, R60 ;  /* 0x0000003c063c7220 */ /* 0x040fe40000410000 */
        /* <DEDUP_REMOVED lines=65> */
[----:B------:R-:W-:Y:S02]  /*f4f0*/  SHF.L.U32 R5, R13, 0x2, RZ ;  /* 0x000000020d057819 */ /* 0x000fe400000006ff */
        /* <DEDUP_REMOVED lines=12> */
[----:B------:R-:W-:Y:S02]  /*f5c0*/  LOP3.LUT P0, RZ, R0, 0x3, RZ, 0xc0, !PT ;  /* 0x0000000300ff7812 */ /* 0x000fe4000780c0ff */
[----:B------:R-:W-:Y:S01]  /*f5d0*/  MOV R0, 0xff800000 ;  /* 0xff80000000007802 */ /* 0x000fe20000000f00 */
        /* <DEDUP_REMOVED lines=29> */
[----:B------:R-:W4:Y:S04]  /*f7b0*/  S2R R6, SR_CTAID.Y ;  /* 0x0000000000067919 */ /* 0x000f280000002600 */
[----:B------:R-:W5:Y:S04]  /*f7c0*/  S2R R5, SR_CTAID.X ;  /* 0x0000000000057919 */ /* 0x000f680000002500 */
[----:B------:R-:W-:Y:S04]  /*f7d0*/  STS.64 [R15+0x8000], R96 ;  /* 0x008000600f007388 */ /* 0x000fe80000000a00 */
[----:B------:R-:W-:Y:S04]  /*f7e0*/  STS.64 [R15+0x8800], R98 ;  /* 0x008800620f007388 */ /* 0x000fe80000000a00 */
[----:B------:R-:W-:Y:S04]  /*f7f0*/  STS.64 [R16+0x8000], R100 ;  /* 0x0080006410007388 */ /* 0x000fe80000000a00 */
[----:B------:R-:W-:Y:S04]  /*f800*/  STS.64 [R16+0x8800], R102 ;  /* 0x0088006610007388 */ /* 0x000fe80000000a00 */
[----:B---3--:R-:W3:Y:S01]  /*f810*/  S2R R13, SR_CTAID.Z ;  /* 0x00000000000d7919 */ /* 0x008ee20000002700 */
[----:B----4-:R-:W-:-:S03]  /*f820*/  IMAD R6, R6, c[0x0][0x210], R207 ;  /* 0x0000840006067a24 */ /* 0x010fc600078e02cf */
[----:B------:R-:W-:Y:S01]  /*f830*/  STS.64 [R17+0x8000], R104 ;  /* 0x0080006811007388 */ /* 0x000fe20000000a00 */
[----:B-----5:R-:W-:-:S03]  /*f840*/  SHF.L.U32 R5, R5, 0x6, RZ ;  /* 0x0000000605057819 */ /* 0x020fc600000006ff */
        /* <DEDUP_REMOVED lines=8> */
[----:B------:R4:W-:Y:S04]  /*f8d0*/  STS.64 [R14+0x8800], R114 ;  /* 0x008800720e007388 */ /* 0x0009e80000000a00 */
[----:B------:R-:W-:Y:S01]  /*f8e0*/  BAR.SYNC.DEFER_BLOCKING 0x0 ;  /* 0x0000000000007b1d */ /* 0x000fe20000010000 */
[----:B----4-:R-:W-:-:S05]  /*f8f0*/  IADD3 R14, -R207, RZ, RZ ;  /* 0x000000ffcf0e7210 */ /* 0x010fca0007ffe1ff */
[----:B------:R-:W4:Y:S01]  /*f900*/  LDS.128 R104, [R4.X4] ;  /* 0x0000000004687984 */ /* 0x000f220000004c00 */
[----:B---3--:R-:W-:Y:S01]  /*f910*/  IMAD R13, R14, c[0x0][0x1c0], R13 ;  /* 0x000070000e0d7a24 */ /* 0x008fe200078e020d */
[----:B------:R-:W-:Y:S02]  /*f920*/  SHF.R.S32.HI R14, RZ, 0x1f, R11 ;  /* 0x0000001fff0e7819 */ /* 0x000fe4000001140b */
[----:B------:R-:W3:Y:S01]  /*f930*/  LDS.128 R100, [R4.X4+0x800] ;  /* 0x0008000004647984 */ /* 0x000ee20000004c00 */
[----:B------:R-:W-:Y:S01]  /*f940*/  IMAD R6, R6, c[0x0][0x1c0], R13 ;  /* 0x0000700006067a24 */ /* 0x000fe200078e020d */
[----:B------:R-:W-:Y:S02]  /*f950*/  LEA.HI R14, R14, R11, RZ, 0x2 ;  /* 0x0000000b0e0e7211 */ /* 0x000fe400078f10ff */
[----:B------:R-:W3:Y:S01]  /*f960*/  LDS.128 R96, [R4.X4+0x1000] ;  /* 0x0010000004607984 */ /* 0x000ee20000004c00 */
[----:B------:R-:W-:Y:S01]  /*f970*/  SHF.R.S32.HI R13, RZ, 0x1f, R12 ;  /* 0x0000001fff0d7819 */ /* 0x000fe2000001140c */
[----:B------:R-:W-:Y:S01]  /*f980*/  IMAD R5, R6, c[0x0][0x214], R5 ;  /* 0x0000850006057a24 */ /* 0x000fe200078e0205 */
[----:B------:R-:W-:Y:S01]  /*f990*/  LOP3.LUT R14, R14, 0xffffffc, RZ, 0xc0, !PT ;  /* 0x0ffffffc0e0e7812 */ /* 0x000fe200078ec0ff */
[----:B--2---:R-:W-:Y:S01]  /*f9a0*/  @P4 FMUL.FTZ R6, R3, 0.69314718246459960938 ;  /* 0x3f31721803064820 */ /* 0x004fe20000410000 */
[----:B------:R-:W2:Y:S01]  /*f9b0*/  LDS.128 R92, [R4.X4+0x1800] ;  /* 0x00180000045c7984 */ /* 0x000ea20000004c00 */
[----:B-1----:R-:W-:Y:S01]  /*f9c0*/  @P3 FMUL.FTZ R3, R2, 0.69314718246459960938 ;  /* 0x3f31721802033820 */ /* 0x002fe20000410000 */
[----:B------:R-:W-:Y:S01]  /*f9d0*/  IADD3 R14, R11, -R14, RZ ;  /* 0x8000000e0b0e7210 */ /* 0x000fe20007ffe0ff */
[----:B------:R-:W-:Y:S01]  /*f9e0*/  @P4 FFMA.FTZ R0, R133, c[0x0][0x238], R6 ;  /* 0x00008e0085004a23 */ /* 0x000fe20000010006 */
[----:B------:R-:W1:Y:S02]  /*f9f0*/  LDS.128 R88, [R4.X4+0x2000] ;  /* 0x0020000004587984 */ /* 0x000e640000004c00 */
[----:B------:R-:W-:-:S02]  /*fa00*/  LEA R14, R14, R7, 0x4 ;  /* 0x000000070e0e7211 */ /* 0x000fc400078e20ff */
        /* <DEDUP_REMOVED lines=24> */
[C---:B------:R-:W-:Y:S02]  /*fb90*/  IADD3 R2, P0, R5.reuse, R14, RZ ;  /* 0x0000000e05027210 */ /* 0x040fe40007f1e0ff */
[-C--:B------:R-:W-:Y:S02]  /*fba0*/  ISETP.GE.AND P2, PT, R14, R199.reuse, PT ;  /* 0x000000c70e00720c */ /* 0x080fe40003f46270 */
[----:B------:R-:W-:Y:S02]  /*fbb0*/  ISETP.GE.AND P1, PT, R10, R199, PT ;  /* 0x000000c70a00720c */ /* 0x000fe40003f26270 */
[----:B------:R-:W-:Y:S02]  /*fbc0*/  LEA.HI.X.SX32 R3, R5, R6, 0x1, P0 ;  /* 0x0000000605037211 */ /* 0x000fe400000f0eff */
[----:B------:R-:W-:-:S04]  /*fbd0*/  LEA R6, P0, R2, c[0x0][0x208], 0x2 ;  /* 0x0000820002067a11 */ /* 0x000fc800078010ff */
[----:B------:R-:W-:-:S05]  /*fbe0*/  LEA.HI.X R7, R2, c[0x0][0x20c], R3, 0x2, P0 ;  /* 0x0000830002077a11 */ /* 0x000fca00000f1403 */
[----:B------:R2:W-:Y:S04]  /*fbf0*/  @!P2 STG.E [R6.64], R0 ;  /* 0x000000000600a986 */ /* 0x0005e8000c101904 */
[----:B------:R2:W-:Y:S02]  /*fc00*/  @!P1 STG.E [R6.64+0x20], R4 ;  /* 0x0000200406009986 */ /* 0x0005e4000c101904 */
.L_x_3361:
[----:B--234-:R-:W-:Y:S05]  /*fc10*/  BSYNC B0 ;  /* 0x0000000000007941 */ /* 0x01cfea0003800000 */
.L_x_3360:
        /* <DEDUP_REMOVED lines=18> */
.L_x_3363:
[----:B------:R-:W-:Y:S05]  /*fd40*/  BSYNC B0 ;  /* 0x0000000000007941 */ /* 0x000fea0003800000 */
.L_x_3362:
        /* <DEDUP_REMOVED lines=11> */
.L_x_3365:
[----:B------:R-:W-:Y:S05]  /*fe00*/  BSYNC B0 ;  /* 0x0000000000007941 */ /* 0x000fea0003800000 */
.L_x_3364:
        /* <DEDUP_REMOVED lines=11> */
.L_x_3367:
[----:B------:R-:W-:Y:S05]  /*fec0*/  BSYNC B0 ;  /* 0x0000000000007941 */ /* 0x000fea0003800000 */
.L_x_3366:
        /* <DEDUP_REMOVED lines=11> */
.L_x_3369:
[----:B------:R-:W-:Y:S05]  /*ff80*/  BSYNC B0 ;  /* 0x0000000000007941 */ /* 0x000fea0003800000 */
.L_x_3368:
        /* <DEDUP_REMOVED lines=11> */
.L_x_3371:
[----:B------:R-:W-:Y:S05]  /*10040*/  BSYNC B0 ;  /* 0x0000000000007941 */ /* 0x000fea0003800000 */
.L_x_3370:
        /* <DEDUP_REMOVED lines=11> */
.L_x_3373:
[----:B------:R-:W-:Y:S05]  /*10100*/  BSYNC B0 ;  /* 0x0000000000007941 */ /* 0x000fea0003800000 */
.L_x_3372:
        /* <DEDUP_REMOVED lines=11> */
.L_x_3375:
[----:B------:R-:W-:Y:S05]  /*101c0*/  BSYNC B0 ;  /* 0x0000000000007941 */ /* 0x000fea0003800000 */
.L_x_3374:
        /* <DEDUP_REMOVED lines=12> */
.L_x_3376:
        /* <DEDUP_REMOVED lines=15> */
.L_x_4438:


//--------------------- .text._ZN5flash24flash_fwd_splitkv_kernelI23Flash_fwd_kernel_traitsILi192ELi64ELi64ELi4ELb0ELb0EN7cutlass10bfloat16_tE19Flash_kernel_traitsILi192ELi64ELi64ELi4ES3_EELb1ELb0ELb1ELb0ELb0ELb1ELb1ELb0EEEvNS_16Flash_fwd_paramsE --------------------------
	.section	.text._ZN5flash24flash_fwd_splitkv_kernelI23Flash_fwd_kernel_traitsILi192ELi64ELi64ELi4ELb0ELb0EN7cutlass10bfloat16_tE19Flash_kernel_traitsILi192ELi64ELi64ELi4ES3_EELb1ELb0ELb1ELb0ELb0ELb1ELb1ELb0EEEvNS_16Flash_fwd_paramsE,"ax",@progbits
	.sectioninfo	@"SHI_REGISTERS=254"
	.align	128
        .global         _ZN5flash24flash_fwd_splitkv_kernelI23Flash_fwd_kernel_traitsILi192ELi64ELi64ELi4ELb0ELb0EN7cutlass10bfloat16_tE19Flash_kernel_traitsILi192ELi64ELi64ELi4ES3_EELb1ELb0ELb1ELb0ELb0ELb1ELb1ELb0EEEvNS_16Flash_fwd_paramsE
        .type           _ZN5flash24flash_fwd_splitkv_kernelI23Flash_fwd_kernel_traitsILi192ELi64ELi64ELi4ELb0ELb0EN7cutlass10bfloat16_tE19Flash_kernel_traitsILi192ELi64ELi64ELi4ES3_EELb1ELb0ELb1ELb0ELb0ELb1ELb1ELb0EEEvNS_16Flash_fwd_paramsE,@function
        .size           _ZN5flash24flash_fwd_splitkv_kernelI23Flash_fwd_kernel_traitsILi192ELi64ELi64ELi4ELb0ELb0EN7cutlass10bfloat16_tE19Flash_kernel_traitsILi192ELi64ELi64ELi4ES3_EELb1ELb0ELb1ELb0ELb0ELb1ELb1ELb0EEEvNS_16Flash_fwd_paramsE,(.L_x_4439 - _ZN5flash24flash_fwd_splitkv_kernelI23Flash_fwd_kernel_traitsILi192ELi64ELi64ELi4ELb0ELb0EN7cutlass10bfloat16_tE19Flash_kernel_traitsILi192ELi64ELi64ELi4ES3_EELb1ELb0ELb1ELb0ELb0ELb1ELb1ELb0EEEvNS_16Flash_fwd_paramsE)
        .other          _ZN5flash24flash_fwd_splitkv_kernelI23Flash_fwd_kernel_traitsILi192ELi64ELi64ELi4ELb0ELb0EN7cutlass10bfloat16_tE19Flash_kernel_traitsILi192ELi64ELi64ELi4ES3_EELb1ELb0ELb1ELb0ELb0ELb1ELb1ELb0EEEvNS_16Flash_fwd_paramsE,@"STO_CUDA_ENTRY STV_DEFAULT"
_ZN5flash24flash_fwd_splitkv_kernelI23Flash_fwd_kernel_traitsILi192ELi64ELi64ELi4ELb0ELb0EN7cutlass10bfloat16_tE19Flash_kernel_traitsILi192ELi64ELi64ELi4ES3_EELb1ELb0ELb1ELb0ELb0ELb1ELb1ELb0EEEvNS_16Flash_fwd_paramsE:
.text._ZN5flash24flash_fwd_splitkv_kernelI23Flash_fwd_kernel_traitsILi192ELi64ELi64ELi4ELb0ELb0EN7cutlass10bfloat16_tE19Flash_kernel_traitsILi192ELi64ELi64ELi4ES3_EELb1ELb0ELb1ELb0ELb0ELb1ELb1ELb0EEEvNS_16Flash_fwd_paramsE:
        /* <DEDUP_REMOVED lines=53> */
.L_x_3377:
[----:B-1-34-:R-:W-:Y:S02]  /*0350*/  MOV R4, c[0x0][0x218] ;  /* 0x0000860000047a02 */ /* 0x01afe40000000f00 */
.L_x_3378:
        /* <DEDUP_REMOVED lines=86> */
.L_x_3381:
[----:B------:R-:W-:Y:S05]  /*08c0*/  BSYNC B0 ;  /* 0x0000000000007941 */ /* 0x000fea0003800000 */
.L_x_3380:
        /* <DEDUP_REMOVED lines=10> */
.L_x_3383:
[----:B------:R-:W-:Y:S05]  /*0970*/  BSYNC B0 ;  /* 0x0000000000007941 */ /* 0x000fea0003800000 */
.L_x_3382:
        /* <DEDUP_REMOVED lines=10> */
.L_x_3385:
[----:B------:R-:W-:Y:S05]  /*0a20*/  BSYNC B0 ;  /* 0x0000000000007941 */ /* 0x000fea0003800000 */
.L_x_3384:
        /* <DEDUP_REMOVED lines=10> */
.L_x_3387:
[----:B------:R-:W-:Y:S05]  /*0ad0*/  BSYNC B0 ;  /* 0x0000000000007941 */ /* 0x000fea0003800000 */
.L_x_3386:
        /* <DEDUP_REMOVED lines=10> */
.L_x_3389:
[----:B------:R-:W-:Y:S05]  /*0b80*/  BSYNC B0 ;  /* 0x0000000000007941 */ /* 0x000fea0003800000 */
.L_x_3388:
        /* <DEDUP_REMOVED lines=10> */
.L_x_3391:
[----:B------:R-:W-:Y:S05]  /*0c30*/  BSYNC B0 ;  /* 0x0000000000007941 */ /* 0x000fea0003800000 */
.L_x_3390:
        /* <DEDUP_REMOVED lines=10> */
.L_x_3393:
[----:B------:R-:W-:Y:S05]  /*0ce0*/  BSYNC B0 ;  /* 0x0000000000007941 */ /* 0x000fea0003800000 */
.L_x_3392:
        /* <DEDUP_REMOVED lines=10> */
.L_x_3395:
[----:B------:R-:W-:Y:S05]  /*0d90*/  BSYNC B0 ;  /* 0x0000000000007941 */ /* 0x000fea0003800000 */
.L_x_3394:
        /* <DEDUP_REMOVED lines=32> */
.L_x_3379:
        /* <DEDUP_REMOVED lines=93> */
.L_x_3396:
        /* <DEDUP_REMOVED lines=15> */
.L_x_3398:
        /* <DEDUP_REMOVED lines=51> */
.L_x_3397:
        /* <DEDUP_REMOVED lines=117> */
.L_x_3400:
[----:B------:R-:W-:Y:S05]  /*20e0*/  BSYNC B0 ;  /* 0x0000000000007941 */ /* 0x000fea0003800000 */
.L_x_3399:
        /* <DEDUP_REMOVED lines=37> */
.L_x_3402:
[----:B------:R-:W-:Y:S05]  /*2340*/  BSYNC B0 ;  /* 0x0000000000007941 */ /* 0x000fea0003800000 */
.L_x_3401:
        /* <DEDUP_REMOVED lines=37> */
.L_x_3404:
[----:B------:R-:W-:Y:S05]  /*25a0*/  BSYNC B0 ;  /* 0x0000000000007941 */ /* 0x000fea0003800000 */
.L_x_3403:
        /* <DEDUP_REMOVED lines=36> */
.L_x_3406:
[----:B------:R-:W-:Y:S05]  /*27f0*/  BSYNC B0 ;  /* 0x0000000000007941 */ /* 0x000fea0003800000 */
.L_x_3405:
        /* <DEDUP_REMOVED lines=31> */
.L_x_3408:
[----:B------:R-:W-:Y:S05]  /*29f0*/  BSYNC B0 ;  /* 0x0000000000007941 */ /* 0x000fea0003800000 */
.L_x_3407:
        /* <DEDUP_REMOVED lines=33> */
.L_x_3410:
[----:B------:R-:W-:Y:S05]  /*2c10*/  BSYNC B0 ;  /* 0x0000000000007941 */ /* 0x000fea0003800000 */
.L_x_3409:
        /* <DEDUP_REMOVED lines=31> */
.L_x_3412:
[----:B------:R-:W-:Y:S05]  /*2e10*/  BSYNC B0 ;  /* 0x0000000000007941 */ /* 0x000fea0003800000 */
.L_x_3411:
        /* <DEDUP_REMOVED lines=33> */
.L_x_3414:
[----:B------:R-:W-:Y:S05]  /*3030*/  BSYNC B0 ;  /* 0x0000000000007941 */ /* 0x000fea0003800000 */
.L_x_3413:
        /* <DEDUP_REMOVED lines=62> */
.L_x_3416:
[----:B-1----:R-:W-:Y:S05]  /*3420*/  BSYNC B0 ;  /* 0x0000000000007941 */ /* 0x002fea0003800000 */
.L_x_3415:
        /* <DEDUP_REMOVED lines=34> */
.L_x_3418:
[----:B------:R-:W-:Y:S05]  /*3650*/  BSYNC B0 ;  /* 0x0000000000007941 */ /* 0x000fea0003800000 */
.L_x_3417:
        /* <DEDUP_REMOVED lines=34> */
.L_x_3420:
[----:B------:R-:W-:Y:S05]  /*3880*/  BSYNC B0 ;  /* 0x0000000000007941 */ /* 0x000fea0003800000 */
.L_x_3419:
        /* <DEDUP_REMOVED lines=39> */
.L_x_3422:
[----:B------:R-:W-:Y:S05]  /*3b00*/  BSYNC B0 ;  /* 0x0000000000007941 */ /* 0x000fea0003800000 */
.L_x_3421:
[----:B------:R-:W-:Y:S01]  /*3b10*/  IMAD.SHL.U32 R209, R209, 0x2, RZ ;  /* 0x00000002d1d17824 */ /* 0x000fe200078e00ff */
[----:B------:R-:W-:Y:S01]  /*3b20*/  LDSM.16.M88.4 R48, [R210] ;  /* 0x00000000d230783b */ /* 0x000fe20000000200 */
[----:B------:R-:W-:Y:S01]  /*3b30*/  LOP3.LUT P1, RZ, R8, 0x2, RZ, 0xc0, !PT ;  /* 0x0000000208ff7812 */ /* 0x000fe2000782c0ff */
[--C-:B------:R-:W-:Y:S01]  /*3b40*/  IMAD R208, R5, 0x2, R210.reuse ;  /* 0x0000000205d07824 */ /* 0x100fe200078e02d2 */
[----:B------:R-:W-:Y:S01]  /*3b50*/  IADD3 R180, R84, 0x8, RZ ;  /* 0x0000000854b47810 */ /* 0x000fe20007ffe0ff */
[----:B------:R-:W5:Y:S01]  /*3b60*/  LDSM.16.M88.4 R20, [R209+0x6000] ;  /* 0x00600000d114783b */ /* 0x000f620000000200 */
[----:B------:R-:W-:Y:S01]  /*3b70*/  IADD3 R8, R209, 0x6000, RZ ;  /* 0x00006000d1087810 */ /* 0x000fe20007ffe0ff */
[----:B------:R-:W-:Y:S01]  /*3b80*/  IMAD R206, R3, 0x2, R210 ;  /* 0x0000000203ce7824 */ /* 0x000fe200078e02d2 */
[----:B------:R-:W-:Y:S01]  /*3b90*/  IADD3 R207, R209, 0x6020, RZ ;  /* 0x00006020d1cf7810 */ /* 0x000fe20007ffe0ff */
[----:B---3--:R-:W3:Y:S01]  /*3ba0*/  LDSM.16.M88.4 R12, [R209+0x6800] ;  /* 0x00680000d10c783b */ /* 0x008ee20000000200 */
[----:B------:R-:W-:Y:S01]  /*3bb0*/  IMAD R203, R4, 0x2, R209 ;  /* 0x0000000204cb7824 */ /* 0x000fe200078e02d1 */
[-C--:B------:R-:W-:Y:S01]  /*3bc0*/  IMNMX R181, R84, R83.reuse, PT ;  /* 0x0000005354b57217 */ /* 0x080fe20003800200 */
[----:B------:R-:W-:Y:S01]  /*3bd0*/  IMAD R205, R3, 0x2, R208 ;  /* 0x0000000203cd7824 */ /* 0x000fe200078e02d0 */
[----:B------:R-:W1:Y:S01]  /*3be0*/  LDSM.16.M88.4 R76, [R209+0x7000] ;  /* 0x00700000d14c783b */ /* 0x000e620000000200 */
[----:B------:R-:W-:-:S02]  /*3bf0*/  IMNMX R180, R180, R83, PT ;  /* 0x00000053b4b47217 */ /* 0x000fc40003800200 */
[----:B------:R-:W-:Y:S01]  /*3c00*/  @P1 IADD3 R207, R8, -0x20, RZ ;  /* 0xffffffe008cf1810 */ /* 0x000fe20007ffe0ff */
[----:B------:R-:W2:Y:S03]  /*3c10*/  LDSM.16.M88.4 R36, [R209+0x7800] ;  /* 0x00780000d124783b */ /* 0x000ea60000000200 */
[C---:B------:R-:W-:Y:S01]  /*3c20*/  IADD3 R199, R207.reuse, 0x800, RZ ;  /* 0x00000800cfc77810 */ /* 0x040fe20007ffe0ff */
[----:B------:R-:W-:Y:S01]  /*3c30*/  LDSM.16.M88.4 R60, [R208] ;  /* 0x00000000d03c783b */ /* 0x000fe20000000200 */
[----:B------:R-:W-:Y:S01]  /*3c40*/  IMAD R196, R4, 0x2, R207 ;  /* 0x0000000204c47824 */ /* 0x000fe200078e02cf */
[C---:B------:R-:W-:Y:S01]  /*3c50*/  IADD3 R198, R207.reuse, 0x1000, RZ ;  /* 0x00001000cfc67810 */ /* 0x040fe20007ffe0ff */
[----:B------:R-:W-:Y:S01]  /*3c60*/  IMAD.IADD R4, R6, 0x1, R215 ;  /* 0x0000000106047824 */ /* 0x000fe200078e02d7 */
[----:B------:R-:W4:Y:S01]  /*3c70*/  LDSM.16.M88.4 R32, [R207] ;  /* 0x00000000cf20783b */ /* 0x000f220000000200 */
[----:B------:R-:W-:-:S02]  /*3c80*/  IADD3 R197, R207, 0x1800, RZ ;  /* 0x00001800cfc57810 */ /* 0x000fc40007ffe0ff */
[----:B------:R-:W-:Y:S01]  /*3c90*/  I2F R85, R4 ;  /* 0x0000000400557306 */ /* 0x000fe20000201400 */
[----:B------:R-:W1:Y:S01]  /*3ca0*/  LDSM.16.M88.4 R28, [R207+0x800] ;  /* 0x00080000cf1c783b */ /* 0x000e620000000200 */
[C---:B------:R-:W-:Y:S02]  /*3cb0*/  IADD3 R94, R4.reuse, 0x9, RZ ;  /* 0x00000009045e7810 */ /* 0x040fe40007ffe0ff */
[C---:B------:R-:W-:Y:S01]  /*3cc0*/  IADD3 R86, R4.reuse, 0x1, RZ ;  /* 0x0000000104567810 */ /* 0x040fe20007ffe0ff */
[----:B------:R-:W1:Y:S01]  /*3cd0*/  LDSM.16.M88.4 R64, [R207+0x1000] ;  /* 0x00100000cf40783b */ /* 0x000e620000000200 */
[C---:B------:R-:W-:Y:S02]  /*3ce0*/  IADD3 R92, R4.reuse, 0x8, RZ ;  /* 0x00000008045c7810 */ /* 0x040fe40007ffe0ff */
[----:B------:R-:W-:Y:S01]  /*3cf0*/  I2F R95, R94 ;  /* 0x0000005e005f7306 */ /* 0x000fe20000201400 */
[----:B------:R-:W1:Y:S01]  /*3d00*/  LDSM.16.M88.4 R56, [R207+0x1800] ;  /* 0x00180000cf38783b */ /* 0x000e620000000200 */
[----:B------:R-:W-:-:S02]  /*3d10*/  IADD3 R100, R4, 0x18, RZ ;  /* 0x0000001804647810 */ /* 0x000fc40007ffe0ff */
[C---:B------:R-:W-:Y:S01]  /*3d20*/  IADD3 R96, R4.reuse, 0x10, RZ ;  /* 0x0000001004607810 */ /* 0x040fe20007ffe0ff */
[----:B------:R-:W-:Y:S01]  /*3d30*/  LDSM.16.M88.4 R44, [R206] ;  /* 0x00000000ce2c783b */ /* 0x000fe20000000200 */
[C---:B------:R-:W-:Y:S02]  /*3d40*/  IADD3 R98, R4.reuse, 0x11, RZ ;  /* 0x0000001104627810 */ /* 0x040fe40007ffe0ff */
[----:B------:R-:W-:Y:S01]  /*3d50*/  I2F R87, R86 ;  /* 0x0000005600577306 */ /* 0x000fe20000201400 */
[C---:B-----5:R-:W-:Y:S01]  /*3d60*/  HMMA.16816.F32.BF16 R24, R48.reuse, R20, RZ ;  /* 0x000000143018723c */ /* 0x060fe200000418ff */
[----:B------:R-:W5:Y:S01]  /*3d70*/  LDSM.16.M88.4 R40, [R203+0x6000] ;  /* 0x00600000cb28783b */ /* 0x000f620000000200 */
[C---:B------:R-:W-:Y:S02]  /*3d80*/  IADD3 R106, R4.reuse, 0x21, RZ ;  /* 0x00000021046a7810 */ /* 0x040fe40007ffe0ff */
[C---:B------:R-:W-:Y:S01]  /*3d90*/  IADD3 R102, R4.reuse, 0x19, RZ ;  /* 0x0000001904667810 */ /* 0x040fe20007ffe0ff */
[----:B------:R-:W-:Y:S01]  /*3da0*/  LDSM.16.M88.4 R72, [R205] ;  /* 0x00000000cd48783b */ /* 0x000fe20000000200 */
[C---:B------:R-:W-:Y:S01]  /*3db0*/  IADD3 R104, R4.reuse, 0x20, RZ ;  /* 0x0000002004687810 */ /* 0x040fe20007ffe0ff */
[----:B------:R-:W-:Y:S01]  /*3dc0*/  I2F R93, R92 ;  /* 0x0000005c005d7306 */ /* 0x000fe20000201400 */
[----:B------:R-:W-:Y:S01]  /*3dd0*/  HMMA.16816.F32.BF16 R20, R48, R22, RZ ;  /* 0x000000163014723c */ /* 0x000fe200000418ff */
[----:B------:R-:W-:Y:S01]  /*3de0*/  LDSM.16.M88.4 R68, [R196] ;  /* 0x00000000c444783b */ /* 0x000fe20000000200 */
[----:B------:R-:W-:-:S02]  /*3df0*/  IADD3 R110, R4, 0x29, RZ ;  /* 0x00000029046e7810 */ /* 0x000fc40007ffe0ff */
[-C--:B------:R-:W-:Y:S01]  /*3e00*/  ISETP.GE.AND P5, PT, R94, R181.reuse, PT ;  /* 0x000000b55e00720c */ /* 0x080fe20003fa6270 */
[----:B------:R-:W-:Y:S01]  /*3e10*/  LDSM.16.M88.4 R88, [R209+0xb000] ;  /* 0x00b00000d158783b */ /* 0x000fe20000000200 */
[-C--:B------:R-:W-:Y:S01]  /*3e20*/  ISETP.GE.AND P4, PT, R86, R181.reuse, PT ;  /* 0x000000b55600720c */ /* 0x080fe20003f86270 */
[----:B------:R-:W-:Y:S01]  /*3e30*/  I2F R101, R100 ;  /* 0x0000006400657306 */ /* 0x000fe20000201400 */
[C---:B---3--:R-:W-:Y:S01]  /*3e40*/  HMMA.16816.F32.BF16 R16, R48.reuse, R12, RZ ;  /* 0x0000000c3010723c */ /* 0x048fe200000418ff */
[----:B------:R-:W-:Y:S01]  /*3e50*/  ISETP.GE.AND P6, PT, R92, R181, PT ;  /* 0x000000b55c00720c */ /* 0x000fe20003fc6270 */
[----:B------:R-:W0:Y:S01]  /*3e60*/  LDGDEPBAR ;  /* 0x00000000000079af */ /* 0x000e220000000000 */
[----:B------:R-:W-:Y:S02]  /*3e70*/  IADD3 R116, R4, 0x38, RZ ;  /* 0x0000003804747810 */ /* 0x000fe40007ffe0ff */
[----:B------:R-:W-:Y:S02]  /*3e80*/  ISETP.GE.AND P1, PT, R86, R180, PT ;  /* 0x000000b45600720c */ /* 0x000fe40003f26270 */
[----:B------:R-:W-:Y:S01]  /*3e90*/  I2F R97, R96 ;  /* 0x0000006000617306 */ /* 0x000fe20000201400 */
[----:B------:R-:W-:Y:S01]  /*3ea0*/  HMMA.16816.F32.BF16 R12, R48, R14, RZ ;  /* 0x0000000e300c723c */ /* 0x000fe200000418ff */
[----:B------:R-:W-:-:S02]  /*3eb0*/  IADD3 R108, R4, 0x28, RZ ;  /* 0x00000028046c7810 */ /* 0x000fc40007ffe0ff */
[C---:B------:R-:W-:Y:S02]  /*3ec0*/  IADD3 R112, R4.reuse, 0x30, RZ ;  /* 0x0000003004707810 */ /* 0x040fe40007ffe0ff */
[----:B------:R-:W-:Y:S02]  /*3ed0*/  IADD3 R114, R4, 0x31, RZ ;  /* 0x0000003104727810 */ /* 0x000fe40007ffe0ff */
[----:B------:R-:W-:Y:S01]  /*3ee0*/  I2F R99, R98 ;  /* 0x0000006200637306 */ /* 0x000fe20000201400 */
[----:B-1----:R-:W-:Y:S01]  /*3ef0*/  HMMA.16816.F32.BF16 R8, R48, R76, RZ ;  /* 0x0000004c3008723c */ /* 0x002fe200000418ff */
[-C--:B------:R-:W-:Y:S02]  /*3f00*/  ISETP.GE.AND P3, PT, R94, R180.reuse, PT ;  /* 0x000000b45e00720c */ /* 0x080fe40003f66270 */
[----:B------:R-:W-:Y:S02]  /*3f10*/  ISETP.GE.AND P2, PT, R92, R180, PT ;  /* 0x000000b45c00720c */ /* 0x000fe40003f46270 */
[----:B------:R-:W-:-:S02]  /*3f20*/  IADD3 R195, R207, 0x2000, RZ ;  /* 0x00002000cfc37810 */ /* 0x000fc40007ffe0ff */
[----:B------:R-:W-:Y:S01]  /*3f30*/  I2F R107, R106 ;  /* 0x0000006a006b7306 */ /* 0x000fe20000201400 */
[C---:B------:R-:W-:Y:S01]  /*3f40*/  HMMA.16816.F32.BF16 R76, R48.reuse, R78, RZ ;  /* 0x0000004e304c723c */ /* 0x040fe200000418ff */
[C---:B------:R-:W-:Y:S02]  /*3f50*/  IADD3 R194, R207.reuse, 0x2800, RZ ;  /* 0x00002800cfc27810 */ /* 0x040fe40007ffe0ff */
[C---:B------:R-:W-:Y:S02]  /*3f60*/  IADD3 R193, R207.reuse, 0x3000, RZ ;  /* 0x00003000cfc17810 */ /* 0x040fe40007ffe0ff */
[C---:B------:R-:W-:Y:S02]  /*3f70*/  IADD3 R192, R207.reuse, 0x3800, RZ ;  /* 0x00003800cfc07810 */ /* 0x040fe40007ffe0ff */
[----:B------:R-:W-:Y:S01]  /*3f80*/  I2F R103, R102 ;  /* 0x0000006600677306 */ /* 0x000fe20000201400 */
[----:B--2---:R-:W-:Y:S01]  /*3f90*/  HMMA.16816.F32.BF16 R52, R48, R36, RZ ;  /* 0x000000243034723c */ /* 0x004fe200000418ff */
[----:B------:R-:W-:-:S02]  /*3fa0*/  IADD3 R191, R207, 0x4000, RZ ;  /* 0x00004000cfbf7810 */ /* 0x000fc40007ffe0ff */
[C---:B------:R-:W-:Y:S02]  /*3fb0*/  IADD3 R190, R207.reuse, 0x4800, RZ ;  /* 0x00004800cfbe7810 */ /* 0x040fe40007ffe0ff */
[C---:B------:R-:W-:Y:S02]  /*3fc0*/  IADD3 R189, R207.reuse, 0x5000, RZ ;  /* 0x00005000cfbd7810 */ /* 0x040fe40007ffe0ff */
[----:B------:R-:W-:Y:S01]  /*3fd0*/  I2F R105, R104 ;  /* 0x0000006800697306 */ /* 0x000fe20000201400 */
[----:B------:R-:W-:Y:S01]  /*3fe0*/  HMMA.16816.F32.BF16 R48, R48, R38, RZ ;  /* 0x000000263030723c */ /* 0x000fe200000418ff */
[----:B------:R-:W1:Y:S01]  /*3ff0*/  LDSM.16.M88.4 R36, [R203+0x6800] ;  /* 0x00680000cb24783b */ /* 0x000e620000000200 */
[----:B------:R-:W-:-:S05]  /*4000*/  IADD3 R188, R207, 0x5800, RZ ;  /* 0x00005800cfbc7810 */ /* 0x000fca0007ffe0ff */
[----:B------:R-:W-:Y:S01]  /*4010*/  I2F R111, R110 ;  /* 0x0000006e006f7306 */ /* 0x000fe20000201400 */
[C---:B----4-:R-:W-:Y:S07]  /*4020*/  HMMA.16816.F32.BF16 R24, R60.reuse, R32, R24 ;  /* 0x000000203c18723c */ /* 0x050fee0000041818 */
[----:B------:R-:W-:Y:S01]  /*4030*/  I2F R117, R116 ;  /* 0x0000007400757306 */ /* 0x000fe20000201400 */
[C---:B------:R-:W-:Y:S01]  /*4040*/  HMMA.16816.F32.BF16 R20, R60.reuse, R34, R20 ;  /* 0x000000223c14723c */ /* 0x040fe20000041814 */
[----:B------:R-:W2:Y:S06]  /*4050*/  LDSM.16.M88.4 R32, [R203+0x7000] ;  /* 0x00700000cb20783b */ /* 0x000eac0000000200 */
[----:B------:R-:W-:Y:S01]  /*4060*/  I2F R109, R108 ;  /* 0x0000006c006d7306 */ /* 0x000fe20000201400 */
[C---:B------:R-:W-:Y:S07]  /*4070*/  HMMA.16816.F32.BF16 R16, R60.reuse, R28, R16 ;  /* 0x0000001c3c10723c */ /* 0x040fee0000041810 */
[----:B------:R-:W-:Y:S01]  /*4080*/  I2F R113, R112 ;  /* 0x0000007000717306 */ /* 0x000fe20000201400 */
[C---:B------:R-:W-:Y:S01]  /*4090*/  HMMA.16816.F32.BF16 R12, R60.reuse, R30, R12 ;  /* 0x0000001e3c0c723c */ /* 0x040fe2000004180c */
[----:B------:R-:W3:Y:S06]  /*40a0*/  LDSM.16.M88.4 R28, [R203+0x7800] ;  /* 0x00780000cb1c783b */ /* 0x000eec0000000200 */
[----:B------:R-:W-:Y:S01]  /*40b0*/  I2F R115, R114 ;  /* 0x0000007200737306 */ /* 0x000fe20000201400 */
[C---:B------:R-:W-:Y:S08]  /*40c0*/  HMMA.16816.F32.BF16 R8, R60.reuse, R64, R8 ;  /* 0x000000403c08723c */ /* 0x040ff00000041808 */
[C---:B------:R-:W-:Y:S01]  /*40d0*/  HMMA.16816.F32.BF16 R76, R60.reuse, R66, R76 ;  /* 0x000000423c4c723c */ /* 0x040fe2000004184c */
[----:B------:R-:W4:Y:S07]  /*40e0*/  LDSM.16.M88.4 R64, [R196+0x800] ;  /* 0x00080000c440783b */ /* 0x000f2e0000000200 */
[C---:B------:R-:W-:Y:S08]  /*40f0*/  HMMA.16816.F32.BF16 R52, R60.reuse, R56, R52 ;  /* 0x000000383c34723c */ /* 0x040ff00000041834 */
[----:B------:R-:W-:Y:S01]  /*4100*/  HMMA.16816.F32.BF16 R48, R60, R58, R48 ;  /* 0x0000003a3c30723c */ /* 0x000fe20000041830 */
[----:B------:R-:W-:Y:S04]  /*4110*/  LDSM.16.M88.4 R56, [R210+0x2000] ;  /* 0x00200000d238783b */ /* 0x000fe80000000200 */
[----:B------:R-:W-:Y:S03]  /*4120*/  LDSM.16.M88.4 R60, [R209+0x9800] ;  /* 0x00980000d13c783b */ /* 0x000fe60000000200 */
[C---:B-----5:R-:W-:Y:S08]  /*4130*/  HMMA.16816.F32.BF16 R24, R44.reuse, R40, R24 ;  /* 0x000000282c18723c */ /* 0x060ff00000041818 */
        /* <DEDUP_REMOVED lines=136> */
[----:B------:R-:W-:Y:S01]  /*49c0*/  MUFU.TANH R45, R45 ;  /* 0x0000002d002d7308 */ /* 0x000fe20000002400 */
[----:B---3--:R-:W-:-:S05]  /*49d0*/  FFMA.FTZ R9, R0, R97, R46 ;  /* 0x0000006100097223 */ /* 0x008fca000001002e */
[----:B-1----:R-:W-:Y:S01]  /*49e0*/  HMMA.16816.F32.BF16 R72, R28, R22, R72 ;  /* 0x000000161c48723c */ /* 0x002fe20000041848 */
[----:B------:R-:W-:Y:S01]  /*49f0*/  FMUL.FTZ R12, R12, c[0x0][0x2ec] ;  /* 0x0000bb000c0c7a20 */ /* 0x000fe20000410000 */
[----:B----4-:R-:W1:Y:S01]  /*4a00*/  LDSM.16.M88.4 R16, [R196+0x5800] ;  /* 0x00580000c410783b */ /* 0x010e620000000200 */
[----:B------:R-:W-:Y:S01]  /*4a10*/  FMUL.FTZ R8, R13, c[0x0][0x2ec] ;  /* 0x0000bb000d087a20 */ /* 0x000fe20000410000 */
[----:B------:R-:W3:Y:S01]  /*4a20*/  MUFU.TANH R35, R35 ;  /* 0x0000002300237308 */ /* 0x000ee20000002400 */
[----:B------:R-:W-:Y:S01]  /*4a30*/  FMUL.FTZ R13, R14, c[0x0][0x2ec] ;  /* 0x0000bb000e0d7a20 */ /* 0x000fe20000410000 */
[----:B------:R-:W-:-:S04]  /*4a40*/  DEPBAR.LE SB0, 0x0 ;  /* 0x000080000000791a */ /* 0x000fc80000000000 */
[----:B--2---:R-:W-:Y:S01]  /*4a50*/  HMMA.16816.F32.BF16 R60, R52, R24, R60 ;  /* 0x00000018343c723c */ /* 0x004fe2000004183c */
[----:B------:R-:W-:Y:S01]  /*4a60*/  FMUL.FTZ R15, R15, c[0x0][0x2ec] ;  /* 0x0000bb000f0f7a20 */ /* 0x000fe20000410000 */
[----:B------:R-:W2:Y:S01]  /*4a70*/  MUFU.TANH R24, R12 ;  /* 0x0000000c00187308 */ /* 0x000ea20000002400 */
[----:B------:R-:W-:Y:S01]  /*4a80*/  FSEL R23, R44, -INF , !P6 ;  /* 0xff8000002c177808 */ /* 0x000fe20007000000 */
[----:B------:R-:W-:Y:S01]  /*4a90*/  FFMA.FTZ R22, R0, R93, R33 ;  /* 0x0000005d00167223 */ /* 0x000fe20000010021 */
[----:B------:R-:W-:-:S03]  /*4aa0*/  ISETP.GE.AND P6, PT, R98, R181, PT ;  /* 0x000000b56200720c */ /* 0x000fc60003fc6270 */
[----:B------:R-:W-:Y:S01]  /*4ab0*/  HMMA.16816.F32.BF16 R64, R28, R20, R64 ;  /* 0x000000141c40723c */ /* 0x000fe20000041840 */
[----:B------:R-:W-:Y:S01]  /*4ac0*/  FSEL R22, R22, -INF , !P2 ;  /* 0xff80000016167808 */ /* 0x000fe20005000000 */
[----:B------:R-:W4:Y:S01]  /*4ad0*/  MUFU.TANH R13, R13 ;  /* 0x0000000d000d7308 */ /* 0x000f220000002400 */
[----:B---3--:R-:W-:Y:S01]  /*4ae0*/  FFMA.FTZ R14, R0, R99, R35 ;  /* 0x00000063000e7223 */ /* 0x008fe20000010023 */
[----:B------:R-:W-:-:S03]  /*4af0*/  ISETP.GE.AND P2, PT, R98, R180, PT ;  /* 0x000000b46200720c */ /* 0x000fc60003f46270 */
[CC--:B------:R-:W-:Y:S01]  /*4b00*/  FFMA.FTZ R29, R0.reuse, R95.reuse, R32 ;  /* 0x0000005f001d7223 */ /* 0x0c0fe20000010020 */
[C---:B------:R-:W-:Y:S01]  /*4b10*/  HMMA.16816.F32.BF16 R76, R52.reuse, R26, R76 ;  /* 0x0000001a344c723c */ /* 0x040fe2000004184c */
[C---:B------:R-:W-:Y:S01]  /*4b20*/  FFMA.FTZ R20, R0.reuse, R95, R45 ;  /* 0x0000005f00147223 */ /* 0x040fe2000001002d */
[----:B------:R-:W3:Y:S01]  /*4b30*/  MUFU.TANH R8, R8 ;  /* 0x0000000800087308 */ /* 0x000ee20000002400 */
[C---:B--2---:R-:W-:Y:S01]  /*4b40*/  FFMA.FTZ R24, R0.reuse, R101, R24 ;  /* 0x0000006500187223 */ /* 0x044fe20000010018 */
[----:B------:R-:W-:Y:S01]  /*4b50*/  FSEL R29, R29, -INF , !P5 ;  /* 0xff8000001d1d7808 */ /* 0x000fe20006800000 */
[----:B------:R-:W-:Y:S01]  /*4b60*/  FFMA.FTZ R12, R0, R97, R34 ;  /* 0x00000061000c7223 */ /* 0x000fe20000010022 */
[----:B------:R-:W-:Y:S02]  /*4b70*/  ISETP.GE.AND P5, PT, R100, R181, PT ;  /* 0x000000b56400720c */ /* 0x000fe40003fa6270 */
[----:B------:R-:W-:Y:S01]  /*4b80*/  FMUL.FTZ R21, R61, c[0x0][0x2ec] ;  /* 0x0000bb003d157a20 */ /* 0x000fe20000410000 */
[----:B------:R-:W-:Y:S01]  /*4b90*/  FSEL R20, R20, -INF , !P3 ;  /* 0xff80000014147808 */ /* 0x000fe20005800000 */
[----:B------:R-:W-:Y:S01]  /*4ba0*/  FMUL.FTZ R26, R60, c[0x0][0x2ec] ;  /* 0x0000bb003c1a7a20 */ /* 0x000fe20000410000 */
[----:B------:R2:W-:Y:S01]  /*4bb0*/  MUFU.TANH R25, R15 ;  /* 0x0000000f00197308 */ /* 0x0005e20000002400 */
[----:B------:R-:W-:Y:S01]  /*4bc0*/  FMUL.FTZ R36, R63, c[0x0][0x2ec] ;  /* 0x0000bb003f247a20 */ /* 0x000fe20000410000 */
[----:B------:R-:W-:Y:S01]  /*4bd0*/  ISETP.GE.AND P3, PT, R100, R180, PT ;  /* 0x000000b46400720c */ /* 0x000fe20003f66270 */
[----:B------:R-:W-:Y:S01]  /*4be0*/  FMUL.FTZ R27, R62, c[0x0][0x2ec] ;  /* 0x0000bb003e1b7a20 */ /* 0x000fe20000410000 */
[----:B------:R-:W-:Y:S01]  /*4bf0*/  FSEL R14, R14, -INF , !P2 ;  /* 0xff8000000e0e7808 */ /* 0x000fe20005000000 */
[----:B-1----:R-:W-:Y:S01]  /*4c00*/  HMMA.16816.F32.BF16 R72, R52, R18, R72 ;  /* 0x000000123448723c */ /* 0x002fe20000041848 */
[----:B----4-:R-:W-:Y:S01]  /*4c10*/  FFMA.FTZ R10, R0, R101, R13 ;  /* 0x00000065000a7223 */ /* 0x010fe2000001000d */
[----:B------:R-:W-:Y:S01]  /*4c20*/  FSEL R13, R24, -INF , !P5 ;  /* 0xff800000180d7808 */ /* 0x000fe20006800000 */
[----:B------:R-:W1:Y:S01]  /*4c30*/  MUFU.TANH R21, R21 ;  /* 0x0000001500157308 */ /* 0x000e620000002400 */
[----:B---3--:R-:W-:Y:S01]  /*4c40*/  FFMA.FTZ R8, R0, R103, R8 ;  /* 0x0000006700087223 */ /* 0x008fe20000010008 */
[----:B------:R-:W-:-:S02]  /*4c50*/  ISETP.GE.AND P5, PT, R106, R181, PT ;  /* 0x000000b56a00720c */ /* 0x000fc40003fa6270 */
[----:B------:R-:W-:Y:S01]  /*4c60*/  FSEL R10, R10, -INF , !P3 ;  /* 0xff8000000a0a7808 */ /* 0x000fe20005800000 */
[----:B------:R-:W-:Y:S01]  /*4c70*/  HMMA.16816.F32.BF16 R64, R52, R16, R64 ;  /* 0x000000103440723c */ /* 0x000fe20000041840 */
[----:B------:R-:W-:Y:S01]  /*4c80*/  FMUL.FTZ R77, R77, c[0x0][0x2ec] ;  /* 0x0000bb004d4d7a20 */ /* 0x000fe20000410000 */
[-C--:B------:R-:W-:Y:S01]  /*4c90*/  ISETP.GE.AND P3, PT, R106, R180.reuse, PT ;  /* 0x000000b46a00720c */ /* 0x080fe20003f66270 */
[----:B------:R-:W3:Y:S01]  /*4ca0*/  MUFU.TANH R26, R26 ;  /* 0x0000001a001a7308 */ /* 0x000ee20000002400 */
[----:B--2---:R-:W-:Y:S01]  /*4cb0*/  FFMA.FTZ R15, R0, R99, R47 ;  /* 0x00000063000f7223 */ /* 0x004fe2000001002f */
[-C--:B------:R-:W-:Y:S01]  /*4cc0*/  ISETP.GE.AND P2, PT, R104, R180.reuse, PT ;  /* 0x000000b46800720c */ /* 0x080fe20003f46270 */
[----:B------:R-:W-:Y:S01]  /*4cd0*/  FMUL.FTZ R37, R76, c[0x0][0x2ec] ;  /* 0x0000bb004c257a20 */ /* 0x000fe20000410000 */
[----:B------:R-:W-:Y:S01]  /*4ce0*/  FSEL R17, R120, -INF , !P4 ;  /* 0xff80000078117808 */ /* 0x000fe20006000000 */
[----:B------:R-:W-:Y:S01]  /*4cf0*/  FFMA.FTZ R16, R0, R87, R50 ;  /* 0x0000005700107223 */ /* 0x000fe20000010032 */
[----:B------:R-:W-:Y:S01]  /*4d00*/  ISETP.GE.AND P4, PT, R96, R181, PT ;  /* 0x000000b56000720c */ /* 0x000fe20003f86270 */
[----:B------:R-:W-:Y:S01]  /*4d10*/  FMUL.FTZ R30, R78, c[0x0][0x2ec] ;  /* 0x0000bb004e1e7a20 */ /* 0x000fe20000410000 */
[----:B------:R-:W2:Y:S01]  /*4d20*/  MUFU.TANH R28, R77 ;  /* 0x0000004d001c7308 */ /* 0x000ea20000002400 */
[----:B-1----:R-:W-:Y:S01]  /*4d30*/  FFMA.FTZ R165, R0, R107, R21 ;  /* 0x0000006b00a57223 */ /* 0x002fe20000010015 */
[----:B------:R-:W-:Y:S01]  /*4d40*/  FSEL R16, R16, -INF , !P1 ;  /* 0xff80000010107808 */ /* 0x000fe20004800000 */
[----:B------:R-:W-:Y:S01]  /*4d50*/  FMUL.FTZ R31, R79, c[0x0][0x2ec] ;  /* 0x0000bb004f1f7a20 */ /* 0x000fe20000410000 */
[-C--:B------:R-:W-:Y:S01]  /*4d60*/  ISETP.GE.AND P1, PT, R96, R180.reuse, PT ;  /* 0x000000b46000720c */ /* 0x080fe20003f26270 */
[----:B------:R-:W-:Y:S01]  /*4d70*/  FMUL.FTZ R72, R72, c[0x0][0x2ec] ;  /* 0x0000bb0048487a20 */ /* 0x000fe20000410000 */
[----:B------:R-:W-:Y:S01]  /*4d80*/  FSEL R9, R9, -INF , !P4 ;  /* 0xff80000009097808 */ /* 0x000fe20006000000 */
[C---:B------:R-:W-:Y:S01]  /*4d90*/  FFMA.FTZ R25, R0.reuse, R103, R25 ;  /* 0x0000006700197223 */ /* 0x040fe20000010019 */
[----:B------:R-:W1:Y:S01]  /*4da0*/  MUFU.TANH R36, R36 ;  /* 0x0000002400247308 */ /* 0x000e620000002400 */
[----:B------:R-:W-:Y:S01]  /*4db0*/  FSEL R15, R15, -INF , !P6 ;  /* 0xff8000000f0f7808 */ /* 0x000fe20007000000 */
[----:B---3--:R-:W-:Y:S01]  /*4dc0*/  FFMA.FTZ R26, R0, R105, R26 ;  /* 0x00000069001a7223 */ /* 0x008fe2000001001a */
[-C--:B------:R-:W-:Y:S01]  /*4dd0*/  ISETP.GE.AND P4, PT, R102, R181.reuse, PT ;  /* 0x000000b56600720c */ /* 0x080fe20003f86270 */
[----:B------:R-:W-:Y:S01]  /*4de0*/  FMUL.FTZ R74, R74, c[0x0][0x2ec] ;  /* 0x0000bb004a4a7a20 */ /* 0x000fe20000410000 */
[----:B------:R-:W-:Y:S01]  /*4df0*/  FSEL R12, R12, -INF , !P1 ;  /* 0xff8000000c0c7808 */ /* 0x000fe20004800000 */
[----:B------:R-:W-:Y:S01]  /*4e00*/  FMUL.FTZ R24, R66, c[0x0][0x2ec] ;  /* 0x0000bb0042187a20 */ /* 0x000fe20000410000 */
[----:B------:R-:W-:Y:S01]  /*4e10*/  ISETP.GE.AND P6, PT, R104, R181, PT ;  /* 0x000000b56800720c */ /* 0x000fe20003fc6270 */
[----:B------:R-:W3:Y:S01]  /*4e20*/  MUFU.TANH R21, R72 ;  /* 0x0000004800157308 */ /* 0x000ee20000002400 */
[----:B------:R-:W-:Y:S01]  /*4e30*/  FMUL.FTZ R64, R64, c[0x0][0x2ec] ;  /* 0x0000bb0040407a20 */ /* 0x000fe20000410000 */
[----:B------:R-:W-:Y:S01]  /*4e40*/  ISETP.GE.AND P1, PT, R102, R180, PT ;  /* 0x000000b46600720c */ /* 0x000fe20003f26270 */
[----:B------:R-:W-:Y:S01]  /*4e50*/  FMUL.FTZ R19, R65, c[0x0][0x2ec] ;  /* 0x0000bb0041137a20 */ /* 0x000fe20000410000 */
[----:B------:R-:W-:Y:S01]  /*4e60*/  FSEL R11, R8, -INF , !P4 ;  /* 0xff800000080b7808 */ /* 0x000fe20006000000 */
[----:B------:R-:W-:Y:S01]  /*4e70*/  FMUL.FTZ R67, R67, c[0x0][0x2ec] ;  /* 0x0000bb0043437a20 */ /* 0x000fe20000410000 */
[----:B------:R-:W-:Y:S01]  /*4e80*/  FSEL R171, R26, -INF , !P6 ;  /* 0xff8000001aab7808 */ /* 0x000fe20007000000 */
[----:B------:R-:W-:Y:S01]  /*4e90*/  FMUL.FTZ R26, R73, c[0x0][0x2ec] ;  /* 0x0000bb00491a7a20 */ /* 0x000fe20000410000 */
[----:B------:R-:W4:Y:S01]  /*4ea0*/  MUFU.TANH R27, R27 ;  /* 0x0000001b001b7308 */ /* 0x000f220000002400 */
[----:B------:R-:W-:Y:S01]  /*4eb0*/  FSEL R8, R25, -INF , !P1 ;  /* 0xff80000019087808 */ /* 0x000fe20004800000 */
[----:B--2---:R-:W-:Y:S01]  /*4ec0*/  FFMA.FTZ R28, R0, R111, R28 ;  /* 0x0000006f001c7223 */ /* 0x004fe2000001001c */
[-C--:B------:R-:W-:Y:S01]  /*4ed0*/  ISETP.GE.AND P6, PT, R110, R181.reuse, PT ;  /* 0x000000b56e00720c */ /* 0x080fe20003fc6270 */
[----:B------:R-:W-:Y:S01]  /*4ee0*/  FMUL.FTZ R75, R75, c[0x0][0x2ec] ;  /* 0x0000bb004b4b7a20 */ /* 0x000fe20000410000 */
[----:B------:R-:W-:Y:S01]  /*4ef0*/  ISETP.GE.AND P4, PT, R108, R181, PT ;  /* 0x000000b56c00720c */ /* 0x000fe20003f86270 */
[----:B-1----:R-:W-:Y:S01]  /*4f00*/  FFMA.FTZ R36, R0, R107, R36 ;  /* 0x0000006b00247223 */ /* 0x002fe20000010024 */
[----:B------:R-:W-:Y:S01]  /*4f10*/  FSEL R169, R28, -INF , !P6 ;  /* 0xff8000001ca97808 */ /* 0x000fe20007000000 */
[----:B------:R-:W1:Y:S01]  /*4f20*/  MUFU.TANH R37, R37 ;  /* 0x0000002500257308 */ /* 0x000e620000002400 */
[----:B---3--:R-:W-:Y:S01]  /*4f30*/  FFMA.FTZ R21, R0, R117, R21 ;  /* 0x0000007500157223 */ /* 0x008fe20000010015 */
[----:B------:R-:W-:-:S02]  /*4f40*/  ISETP.GE.AND P6, PT, R116, R181, PT ;  /* 0x000000b57400720c */ /* 0x000fc40003fc6270 */
[----:B------:R-:W-:Y:S02]  /*4f50*/  ISETP.GE.AND P1, PT, R108, R180, PT ;  /* 0x000000b46c00720c */ /* 0x000fe40003f26270 */
[----:B------:R-:W-:Y:S02]  /*4f60*/  FSEL R143, R21, -INF , !P6 ;  /* 0xff800000158f7808 */ /* 0x000fe40007000000 */
[----:B------:R-:W2:Y:S01]  /*4f70*/  MUFU.TANH R30, R30 ;  /* 0x0000001e001e7308 */ /* 0x000ea20000002400 */
[----:B----4-:R-:W-:Y:S01]  /*4f80*/  FFMA.FTZ R27, R0, R105, R27 ;  /* 0x00000069001b7223 */ /* 0x010fe2000001001b */
[----:B------:R-:W-:Y:S02]  /*4f90*/  ISETP.GT.AND P6, PT, R217, R212, PT ;  /* 0x000000d4d900720c */ /* 0x000fe40003fc4270 */
[----:B------:R-:W-:Y:S02]  /*4fa0*/  FSEL R165, R165, -INF , !P5 ;  /* 0xff800000a5a57808 */ /* 0x000fe40006800000 */
[----:B------:R-:W-:-:S02]  /*4fb0*/  FSEL R178, R36, -INF , !P3 ;  /* 0xff80000024b27808 */ /* 0x000fc40005800000 */
[----:B------:R-:W3:Y:S01]  /*4fc0*/  MUFU.TANH R18, R64 ;  /* 0x0000004000127308 */ /* 0x000ee20000002400 */
[----:B-1----:R-:W-:Y:S01]  /*4fd0*/  FFMA.FTZ R37, R0, R109, R37 ;  /* 0x0000006d00257223 */ /* 0x002fe20000010025 */
[C---:B------:R-:W-:Y:S02]  /*4fe0*/  ISETP.GE.AND P5, PT, R112.reuse, R181, PT ;  /* 0x000000b57000720c */ /* 0x040fe40003fa6270 */
[----:B------:R-:W-:Y:S02]  /*4ff0*/  ISETP.GE.AND P3, PT, R112, R180, PT ;  /* 0x000000b47000720c */ /* 0x000fe40003f66270 */
[----:B------:R-:W-:Y:S02]  /*5000*/  FSEL R168, R27, -INF , !P2 ;  /* 0xff8000001ba87808 */ /* 0x000fe40005000000 */
[----:B------:R-:W1:Y:S01]  /*5010*/  MUFU.TANH R24, R24 ;  /* 0x0000001800187308 */ /* 0x000e620000002400 */
[----:B--2---:R-:W-:Y:S01]  /*5020*/  FFMA.FTZ R30, R0, R109, R30 ;  /* 0x0000006d001e7223 */ /* 0x004fe2000001001e */
[----:B------:R-:W-:-:S02]  /*5030*/  FSEL R163, R37, -INF , !P4 ;  /* 0xff80000025a37808 */ /* 0x000fc40006000000 */
[-C--:B------:R-:W-:Y:S02]  /*5040*/  ISETP.GE.AND P2, PT, R110, R180.reuse, PT ;  /* 0x000000b46e00720c */ /* 0x080fe40003f46270 */
[----:B------:R-:W-:Y:S02]  /*5050*/  FSEL R176, R30, -INF , !P1 ;  /* 0xff8000001eb07808 */ /* 0x000fe40004800000 */
[----:B------:R-:W2:Y:S01]  /*5060*/  MUFU.TANH R31, R31 ;  /* 0x0000001f001f7308 */ /* 0x000ea20000002400 */
[----:B---3--:R-:W-:Y:S01]  /*5070*/  FFMA.FTZ R18, R0, R113, R18 ;  /* 0x0000007100127223 */ /* 0x008fe20000010012 */
[C---:B------:R-:W-:Y:S02]  /*5080*/  ISETP.GE.AND P4, PT, R114.reuse, R181, PT ;  /* 0x000000b57200720c */ /* 0x040fe40003f86270 */
[----:B------:R-:W-:Y:S02]  /*5090*/  ISETP.GE.AND P1, PT, R114, R180, PT ;  /* 0x000000b47200720c */ /* 0x000fe40003f26270 */
[----:B------:R-:W-:Y:S01]  /*50a0*/  FSEL R175, R18, -INF , !P5 ;  /* 0xff80000012af7808 */ /* 0x000fe20006800000 */
[C---:B------:R-:W-:Y:S01]  /*50b0*/  FFMA.FTZ R18, R0.reuse, R85, R118 ;  /* 0x0000005500127223 */ /* 0x040fe20000010076 */
[----:B------:R-:W3:Y:S01]  /*50c0*/  MUFU.TANH R19, R19 ;  /* 0x0000001300137308 */ /* 0x000ee20000002400 */
[----:B-1----:R-:W-:Y:S01]  /*50d0*/  FFMA.FTZ R24, R0, R113, R24 ;  /* 0x0000007100187223 */ /* 0x002fe20000010018 */
[----:B------:R-:W-:-:S04]  /*50e0*/  ISETP.GE.AND P5, PT, R4, R181, PT ;  /* 0x000000b50400720c */ /* 0x000fc80003fa6270 */
[----:B------:R-:W-:Y:S02]  /*50f0*/  FSEL R170, R24, -INF , !P3 ;  /* 0xff80000018aa7808 */ /* 0x000fe40005800000 */
[----:B------:R-:W1:Y:S01]  /*5100*/  MUFU.TANH R25, R67 ;  /* 0x0000004300197308 */ /* 0x000e620000002400 */
[----:B--2---:R-:W-:Y:S01]  /*5110*/  FFMA.FTZ R31, R0, R111, R31 ;  /* 0x0000006f001f7223 */ /* 0x004fe2000001001f */
[-C--:B------:R-:W-:Y:S02]  /*5120*/  ISETP.GE.AND P3, PT, R4, R180.reuse, PT ;  /* 0x000000b40400720c */ /* 0x080fe40003f66270 */
[----:B------:R-:W-:Y:S02]  /*5130*/  FSEL R18, R18, -INF , !P5 ;  /* 0xff80000012127808 */ /* 0x000fe40006800000 */
[----:B------:R-:W-:Y:S02]  /*5140*/  FSEL R174, R31, -INF , !P2 ;  /* 0xff8000001fae7808 */ /* 0x000fe40005000000 */
[----:B------:R-:W2:Y:S01]  /*5150*/  MUFU.TANH R119, R119 ;  /* 0x0000007700777308 */ /* 0x000ea20000002400 */
[----:B---3--:R-:W-:Y:S01]  /*5160*/  FFMA.FTZ R19, R0, R115, R19 ;  /* 0x0000007300137223 */ /* 0x008fe20000010013 */
[----:B------:R-:W-:Y:S01]  /*5170*/  BAR.SYNC.DEFER_BLOCKING 0x0 ;  /* 0x0000000000007b1d */ /* 0x000fe20000010000 */
[----:B------:R-:W-:-:S03]  /*5180*/  ISETP.GE.AND P2, PT, R116, R180, PT ;  /* 0x000000b47400720c */ /* 0x000fc60003f46270 */
        /* <DEDUP_REMOVED lines=10> */
[----:B---3--:R-:W-:-:S05]  /*5230*/  FFMA.FTZ R26, R0, R49, R26 ;  /* 0x00000031001a7223 */ /* 0x008fca000001001a */
[----:B------:R-:W-:Y:S01]  /*5240*/  FSEL R141, R26, -INF , !P4 ;  /* 0xff8000001a8d7808 */ /* 0x000fe20006000000 */
[----:B-1----:R-:W-:-:S05]  /*5250*/  FFMA.FTZ R140, R0, R117, R140 ;  /* 0x00000075008c7223 */ /* 0x002fca000001008c */
[----:B------:R-:W-:Y:S01]  /*5260*/  FSEL R140, R140, -INF , !P2 ;  /* 0xff8000008c8c7808 */ /* 0x000fe20005000000 */
[----:B--2---:R-:W-:-:S05]  /*5270*/  FFMA.FTZ R166, R0, R49, R166 ;  /* 0x0000003100a67223 */ /* 0x004fca00000100a6 */
        /* <DEDUP_REMOVED lines=20> */
[----:B------:R-:W-:Y:S01]  /*53c0*/  IMAD.MOV R21, RZ, RZ, -R27 ;  /* 0x000000ffff157224 */ /* 0x000fe200078e0a1b */
[----:B------:R-:W-:-:S03]  /*53d0*/  IADD3 R7, -R25, RZ, RZ ;  /* 0x000000ff19077210 */ /* 0x000fc60007ffe1ff */
[C---:B------:R-:W-:Y:S02]  /*53e0*/  IMAD R21, R80.reuse, R21, R24 ;  /* 0x0000001550157224 */ /* 0x040fe400078e0218 */
        /* <DEDUP_REMOVED lines=10> */
[----:B------:R-:W-:-:S07]  /*5490*/  ISETP.NE.AND P2, PT, RZ, c[0x0][0x2d0], PT ;  /* 0x0000b400ff007a0c */ /* 0x000fce0003f45270 */
[----:B------:R-:W-:Y:S02]  /*54a0*/  @P5 IADD3 R27, R27, 0x1, RZ ;  /* 0x000000011b1b5810 */ /* 0x000fe40007ffe0ff */
[----:B------:R-:W-:Y:S02]  /*54b0*/  @P4 IADD3 R25, R25, 0x1, RZ ;  /* 0x0000000119194810 */ /* 0x000fe40007ffe0ff */
[----:B------:R-:W-:-:S03]  /*54c0*/  @!P3 IADD3 R27, -R27, RZ, RZ ;  /* 0x000000ff1b1bb210 */ /* 0x000fc60007ffe1ff */
[----:B------:R-:W-:Y:S01]  /*54d0*/  @!P1 IMAD.MOV R25, RZ, RZ, -R25 ;  /* 0x000000ffff199224 */ /* 0x000fe200078e0a19 */
[----:B------:R-:W-:-:S04]  /*54e0*/  SEL R7, R6, R27, !P2 ;  /* 0x0000001b06077207 */ /* 0x000fc80005000000 */
[----:B------:R-:W-:Y:S01]  /*54f0*/  SEL R6, R6, R25, !P2 ;  /* 0x0000001906067207 */ /* 0x000fe20005000000 */
[----:B------:R-:W-:-:S04]  /*5500*/  IMAD.WIDE R24, R7, 0x4, R220 ;  /* 0x0000000407187825 */ /* 0x000fc800078e02dc */
[----:B------:R-:W-:Y:S02]  /*5510*/  IMAD.WIDE R30, R6, 0x4, R220 ;  /* 0x00000004061e7825 */ /* 0x000fe400078e02dc */
[----:B------:R-:W2:Y:S04]  /*5520*/  LDG.E R24, [R24.64] ;  /* 0x0000000618187981 */ /* 0x000ea8000c1e1900 */
[----:B------:R-:W2:Y:S01]  /*5530*/  LDG.E R21, [R30.64] ;  /* 0x000000061e157981 */ /* 0x000ea2000c1e1900 */
[----:B------:R-:W-:Y:S01]  /*5540*/  MOV R19, c[0x0][0x2d0] ;  /* 0x0000b40000137a02 */ /* 0x000fe20000000f00 */
[----:B------:R-:W-:-:S04]  /*5550*/  IMAD.IADD R6, R7, 0x1, -R6 ;  /* 0x0000000107067824 */ /* 0x000fc800078e0a06 */
[----:B------:R-:W-:-:S04]  /*5560*/  IMAD R19, R6, R19, -0x40 ;  /* 0xffffffc006137424 */ /* 0x000fc800078e0213 */
[----:B------:R-:W-:Y:S01]  /*5570*/  IMAD.WIDE.U32 R26, R19, c[0x0][0x198], RZ ;  /* 0x00006600131a7a25 */ /* 0x000fe200078e00ff */
[----:B------:R-:W-:-:S05]  /*5580*/  SHF.R.S32.HI R6, RZ, 0x1f, R19 ;  /* 0x0000001fff067819 */ /* 0x000fca0000011413 */
[----:B------:R-:W-:-:S04]  /*5590*/  IMAD R6, R6, c[0x0][0x198], RZ ;  /* 0x0000660006067a24 */ /* 0x000fc800078e02ff */
[----:B------:R-:W-:-:S04]  /*55a0*/  IMAD R6, R19, c[0x0][0x19c], R6 ;  /* 0x0000670013067a24 */ /* 0x000fc800078e0206 */
[----:B------:R-:W-:Y:S02]  /*55b0*/  IMAD.IADD R27, R27, 0x1, R6 ;  /* 0x000000011b1b7824 */ /* 0x000fe400078e0206 */
[----:B--2---:R-:W-:-:S05]  /*55c0*/  IMAD.IADD R21, R21, 0x1, -R24 ;  /* 0x0000000115157824 */ /* 0x004fca00078e0a18 */
[----:B------:R-:W-:-:S05]  /*55d0*/  SHF.R.S32.HI R7, RZ, 0x1f, R21 ;  /* 0x0000001fff077819 */ /* 0x000fca0000011415 */
[----:B------:R-:W-:Y:S02]  /*55e0*/  IMAD R24, R7, c[0x0][0x180], RZ ;  /* 0x0000600007187a24 */ /* 0x000fe400078e02ff */
[----:B------:R-:W-:-:S04]  /*55f0*/  IMAD.WIDE.U32 R6, R21, c[0x0][0x180], R26 ;  /* 0x0000600015067a25 */ /* 0x000fc800078e001a */
[----:B------:R-:W-:-:S05]  /*5600*/  IMAD R24, R21, c[0x0][0x184], R24 ;  /* 0x0000610015187a24 */ /* 0x000fca00078e0218 */
[----:B------:R-:W-:Y:S01]  /*5610*/  IADD3 R7, R7, R24, RZ ;  /* 0x0000001807077210 */ /* 0x000fe20007ffe0ff */
[----:B------:R-:W-:Y:S05]  /*5620*/  BRA `(.L_x_3425) ;  /* 0x0000002000007947 */ /* 0x000fea0003800000 */
.L_x_3424:
[----:B------:R-:W-:-:S04]  /*5630*/  LEA R6, -R7, RZ, 0x6 ;  /* 0x000000ff07067211 */ /* 0x000fc800078e31ff */
[----:B------:R-:W-:Y:S02]  /*5640*/  SHF.R.S32.HI R7, RZ, 0x1f, R6 ;  /* 0x0000001fff077819 */ /* 0x000fe40000011406 */
.L_x_3425:
        /* <DEDUP_REMOVED lines=119> */
.L_x_3427:
[----:B------:R-:W-:Y:S05]  /*5dc0*/  BSYNC B0 ;  /* 0x0000000000007941 */ /* 0x000fea0003800000 */
.L_x_3426:
[----:B------:R-:W0:Y:S01]  /*5dd0*/  LDGDEPBAR ;  /* 0x00000000000079af */ /* 0x000e220000000000 */
[----:B------:R-:W-:-:S04]  /*5de0*/  IADD3 R135, P1, R6, R135, RZ ;  /* 0x0000008706877210 */ /* 0x000fc80007f3e0ff */
[----:B------:R-:W-:Y:S02]  /*5df0*/  IADD3.X R134, R7, R134, RZ, P1, !PT ;  /* 0x0000008607867210 */ /* 0x000fe40000ffe4ff */
.L_x_3423:
        /* <DEDUP_REMOVED lines=29> */
[----:B--2---:R-:W-:-:S02]  /*5fd0*/  FMNMX.FTZ R24, R166, R7, !PT ;  /* 0x00000007a6187209 */ /* 0x004fc40007810000 */
[----:B------:R-:W-:Y:S01]  /*5fe0*/  SHF.L.U32 R204, R2, 0x1, RZ ;  /* 0x0000000102cc7819 */ /* 0x000fe200000006ff */
[----:B------:R-:W2:Y:S03]  /*5ff0*/  SHFL.BFLY PT, R6, R19, 0x2, 0x1f ;  /* 0x0c401f0013067f89 */ /* 0x000ea600000e0000 */
[-C--:B------:R-:W-:Y:S01]  /*6000*/  LEA R201, R3, R204.reuse, 0x1 ;  /* 0x000000cc03c97211 */ /* 0x080fe200078e08ff */
[----:B------:R-:W3:Y:S01]  /*6010*/  SHFL.BFLY PT, R7, R24, 0x2, 0x1f ;  /* 0x0c401f0018077f89 */ /* 0x000ee200000e0000 */
[----:B------:R-:W-:-:S03]  /*6020*/  LEA R202, R5, R204, 0x1 ;  /* 0x000000cc05ca7211 */ /* 0x000fc600078e08ff */
[----:B-1----:R-:W-:Y:S01]  /*6030*/  LDSM.16.MT88.4 R40, [R204+0xe000] ;  /* 0x00e00000cc28783b */ /* 0x002fe20000004200 */
[----:B------:R-:W-:-:S03]  /*6040*/  LEA R200, R3, R202, 0x1 ;  /* 0x000000ca03c87211 */ /* 0x000fc600078e08ff */
        /* <DEDUP_REMOVED lines=106> */
[C---:B-----5:R-:W-:Y:S02]  /*66f0*/  HMMA.16816.F32.BF16 R44, R96.reuse, R48, RZ ;  /* 0x00000030602c723c */ /* 0x060fe400000418ff */
        /* <DEDUP_REMOVED lines=66> */
[C---:B-1----:R-:W-:Y:S08]  /*6b20*/  HMMA.16816.F32.BF16 R68, R4.reuse, R20, R68 ;  /* 0x000000140444723c */ /* 0x042ff00000041844 */
[----:B------:R-:W-:Y:S01]  /*6b30*/  HMMA.16816.F32.BF16 R72, R4, R22, R72 ;  /* 0x000000160448723c */ /* 0x000fe20000041848 */
[----:B------:R-:W-:Y:S06]  /*6b40*/  LDSM.16.MT88.4 R20, [R204+0x11000] ;  /* 0x01100000cc14783b */ /* 0x000fec0000004200 */
[----:B------:R-:W-:-:S02]  /*6b50*/  F2FP.BF16.PACK_AB R4, R165, R162 ;  /* 0x000000a2a504723e */ /* 0x000fc400000010ff */
[C---:B-----5:R-:W-:Y:S01]  /*6b60*/  F2FP.BF16.PACK_AB R5, R169.reuse, R168 ;  /* 0x000000a8a905723e */ /* 0x060fe200000010ff */
[----:B------:R-:W-:Y:S01]  /*6b70*/  FADD.FTZ R168, R168, R151 ;  /* 0x00000097a8a87221 */ /* 0x000fe20000010000 */
[----:B------:R-:W-:Y:S02]  /*6b80*/  F2FP.BF16.PACK_AB R6, R164, R163 ;  /* 0x000000a3a406723e */ /* 0x000fe400000010ff */
[----:B------:R-:W-:Y:S01]  /*6b90*/  F2FP.BF16.PACK_AB R7, R174, R171 ;  /* 0x000000abae07723e */ /* 0x000fe200000010ff */
[----:B------:R-:W-:-:S04]  /*6ba0*/  FADD.FTZ R168, R169, R168 ;  /* 0x000000a8a9a87221 */ /* 0x000fc80000010000 */
[----:B------:R-:W-:Y:S02]  /*6bb0*/  FADD.FTZ R171, R171, R168 ;  /* 0x000000a8abab7221 */ /* 0x000fe40000010000 */
[----:B---3--:R-:W-:Y:S02]  /*6bc0*/  HMMA.16816.F32.BF16 R128, R4, R8, R128 ;  /* 0x000000080480723c */ /* 0x008fe40000041880 */
[----:B------:R-:W-:-:S06]  /*6bd0*/  FADD.FTZ R171, R174, R171 ;  /* 0x000000abaeab7221 */ /* 0x000fcc0000010000 */
        /* <DEDUP_REMOVED lines=147> */
.L_x_3429:
[----:B------:R-:W-:-:S05]  /*7510*/  IMAD.MOV.U32 R8, RZ, RZ, c[0x0][0x1a0] ;  /* 0x00006800ff087624 */ /* 0x000fca00078e00ff */
[----:B------:R-:W-:-:S04]  /*7520*/  LEA R8, -R8, RZ, 0x6 ;  /* 0x000000ff08087211 */ /* 0x000fc800078e31ff */
[----:B------:R-:W-:Y:S02]  /*7530*/  SHF.R.S32.HI R5, RZ, 0x1f, R8 ;  /* 0x0000001fff057819 */ /* 0x000fe40000011408 */
.L_x_3430:
        /* <DEDUP_REMOVED lines=115> */
[----:B---3--:R-:W3:Y:S04]  /*7c70*/  LDSM.16.M88.4 R8, [R209+0x7800] ;  /* 0x00780000d108783b */ /* 0x008ee80000000200 */
[----:B------:R-:W-:Y:S04]  /*7c80*/  LDSM.16.M88.4 R164, [R208] ;  /* 0x00000000d0a4783b */ /* 0x000fe80000000200 */
[----:B-----5:R-:W5:Y:S04]  /*7c90*/  LDSM.16.M88.4 R20, [R207] ;  /* 0x00000000cf14783b */ /* 0x020f680000000200 */
        /* <DEDUP_REMOVED lines=15> */
[C---:B---3--:R-:W-:Y:S08]  /*7d90*/  HMMA.16816.F32.BF16 R140, R136.reuse, R8, RZ ;  /* 0x00000008888c723c */ /* 0x048ff000000418ff */
[----:B------:R-:W-:Y:S01]  /*7da0*/  HMMA.16816.F32.BF16 R136, R136, R10, RZ ;  /* 0x0000000a8888723c */ /* 0x000fe200000418ff */
[----:B------:R-:W2:Y:S07]  /*7db0*/  LDSM.16.M88.4 R8, [R206] ;  /* 0x00000000ce08783b */ /* 0x000eae0000000200 */
[C---:B-----5:R-:W-:Y:S08]  /*7dc0*/  HMMA.16816.F32.BF16 R16, R164.reuse, R20, R16 ;  /* 0x00000014a410723c */ /* 0x060ff00000041810 */
        /* <DEDUP_REMOVED lines=14> */
[----:B------:R-:W2:Y:S07]  /*7eb0*/  LDSM.16.M88.4 R160, [R196+0x1800] ;  /* 0x00180000c4a0783b */ /* 0x000eae0000000200 */
        /* <DEDUP_REMOVED lines=8> */
[----:B------:R-:W3:Y:S04]  /*7f40*/  LDSM.16.M88.4 R8, [R210+0x2000] ;  /* 0x00200000d208783b */ /* 0x000ee80000000200 */
[----:B------:R-:W2:Y:S03]  /*7f50*/  LDSM.16.M88.4 R20, [R209+0x9800] ;  /* 0x00980000d114783b */ /* 0x000ea60000000200 */
[C---:B-1----:R-:W-:Y:S08]  /*7f60*/  HMMA.16816.F32.BF16 R16, R32.reuse, R4, R16 ;  /* 0x000000042010723c */ /* 0x042ff00000041810 */
[C---:B------:R-:W-:Y:S01]  /*7f70*/  HMMA.16816.F32.BF16 R12, R32.reuse, R6, R12 ;  /* 0x00000006200c723c */ /* 0x040fe2000004180c */
[----:B------:R-:W1:Y:S07]  /*7f80*/  LDSM.16.M88.4 R4, [R195] ;  /* 0x00000000c304783b */ /* 0x000e6e0000000200 */
[C---:B----4-:R-:W-:Y:S08]  /*7f90*/  HMMA.16816.F32.BF16 R156, R32.reuse, R168, R156 ;  /* 0x000000a8209c723c */ /* 0x050ff0000004189c */
[C---:B------:R-:W-:Y:S01]  /*7fa0*/  HMMA.16816.F32.BF16 R152, R32.reuse, R170, R152 ;  /* 0x000000aa2098723c */ /* 0x040fe20000041898 */
[----:B------:R-:W4:Y:S07]  /*7fb0*/  LDSM.16.M88.4 R168, [R194] ;  /* 0x00000000c2a8783b */ /* 0x000f2e0000000200 */
[C---:B-----5:R-:W-:Y:S08]  /*7fc0*/  HMMA.16816.F32.BF16 R148, R32.reuse, R164, R148 ;  /* 0x000000a42094723c */ /* 0x060ff00000041894 */
[C---:B------:R-:W-:Y:S01]  /*7fd0*/  HMMA.16816.F32.BF16 R144, R32.reuse, R166, R144 ;  /* 0x000000a62090723c */ /* 0x040fe20000041890 */
[----:B------:R-:W5:Y:S07]  /*7fe0*/  LDSM.16.M88.4 R164, [R193] ;  /* 0x00000000c1a4783b */ /* 0x000f6e0000000200 */
[C---:B--2---:R-:W-:Y:S08]  /*7ff0*/  HMMA.16816.F32.BF16 R140, R32.reuse, R160, R140 ;  /* 0x000000a0208c723c */ /* 0x044ff0000004188c */
[----:B------:R-:W-:Y:S01]  /*8000*/  HMMA.16816.F32.BF16 R136, R32, R162, R136 ;  /* 0x000000a22088723c */ /* 0x000fe20000041888 */
[----:B------:R-:W2:Y:S04]  /*8010*/  LDSM.16.M88.4 R160, [R192] ;  /* 0x00000000c0a0783b */ /* 0x000ea80000000200 */
[----:B------:R-:W-:Y:S03]  /*8020*/  LDSM.16.M88.4 R32, [R206+0x2000] ;  /* 0x00200000ce20783b */ /* 0x000fe60000000200 */
[C---:B---3--:R-:W-:Y:S08]  /*8030*/  HMMA.16816.F32.BF16 R16, R8.reuse, R28, R16 ;  /* 0x0000001c0810723c */ /* 0x048ff00000041810 */
[C---:B------:R-:W-:Y:S01]  /*8040*/  HMMA.16816.F32.BF16 R12, R8.reuse, R30, R12 ;  /* 0x0000001e080c723c */ /* 0x040fe2000004180c */
[----:B------:R-:W3:Y:S07]  /*8050*/  LDSM.16.M88.4 R28, [R203+0x8000] ;  /* 0x00800000cb1c783b */ /* 0x000eee0000000200 */
[C---:B------:R-:W-:Y:S07]  /*8060*/  HMMA.16816.F32.BF16 R156, R8.reuse, R176, R156 ;  /* 0x000000b0089c723c */ /* 0x040fee000004189c */
[----:B------:R-:W-:Y:S01]  /*8070*/  IMAD R176, R217, 0x40, R215 ;  /* 0x00000040d9b07824 */ /* 0x000fe200078e02d7 */
[----:B------:R-:W-:Y:S03]  /*8080*/  HMMA.16816.F32.BF16 R152, R8, R178, R152 ;  /* 0x000000b20898723c */ /* 0x000fe60000041898 */
[----:B------:R-:W-:Y:S01]  /*8090*/  I2F R3, R176 ;  /* 0x000000b000037306 */ /* 0x000fe20000201400 */
[----:B------:R-:W-:-:S02]  /*80a0*/  IADD3 R184, R176, 0x8, RZ ;  /* 0x00000008b0b87810 */ /* 0x000fc40007ffe0ff */
[C---:B------:R-:W-:Y:S02]  /*80b0*/  IADD3 R186, R176.reuse, 0x9, RZ ;  /* 0x00000009b0ba7810 */ /* 0x040fe40007ffe0ff */
[C---:B------:R-:W-:Y:S01]  /*80c0*/  HMMA.16816.F32.BF16 R148, R8.reuse, R24, R148 ;  /* 0x000000180894723c */ /* 0x040fe20000041894 */
[C---:B------:R-:W-:Y:S02]  /*80d0*/  IADD3 R178, R176.reuse, 0x1, RZ ;  /* 0x00000001b0b27810 */ /* 0x040fe40007ffe0ff */
[----:B------:R-:W-:Y:S01]  /*80e0*/  I2F R179, R184 ;  /* 0x000000b800b37306 */ /* 0x000fe20000201400 */
[C---:B------:R-:W-:Y:S02]  /*80f0*/  IADD3 R224, R176.reuse, 0x10, RZ ;  /* 0x00000010b0e07810 */ /* 0x040fe40007ffe0ff */
[C---:B------:R-:W-:Y:S02]  /*8100*/  IADD3 R230, R176.reuse, 0x11, RZ ;  /* 0x00000011b0e67810 */ /* 0x040fe40007ffe0ff */
[----:B------:R-:W-:Y:S01]  /*8110*/  HMMA.16816.F32.BF16 R144, R8, R26, R144 ;  /* 0x0000001a0890723c */ /* 0x000fe20000041890 */
[----:B------:R-:W2:Y:S01]  /*8120*/  LDSM.16.M88.4 R24, [R203+0x8800] ;  /* 0x00880000cb18783b */ /* 0x000ea20000000200 */
[C---:B------:R-:W-:Y:S01]  /*8130*/  IADD3 R232, R176.reuse, 0x18, RZ ;  /* 0x00000018b0e87810 */ /* 0x040fe20007ffe0ff */
[----:B------:R-:W-:Y:S01]  /*8140*/  I2F R177, R178 ;  /* 0x000000b200b17306 */ /* 0x000fe20000201400 */
[----:B------:R-:W-:-:S02]  /*8150*/  IADD3 R236, R176, 0x19, RZ ;  /* 0x00000019b0ec7810 */ /* 0x000fc40007ffe0ff */
[-C--:B------:R-:W-:Y:S02]  /*8160*/  ISETP.GE.AND P2, PT, R178, R181.reuse, PT ;  /* 0x000000b5b200720c */ /* 0x080fe40003f46270 */
[C---:B------:R-:W-:Y:S01]  /*8170*/  HMMA.16816.F32.BF16 R140, R8.reuse, R20, R140 ;  /* 0x00000014088c723c */ /* 0x040fe2000004188c */
[C---:B------:R-:W-:Y:S02]  /*8180*/  IADD3 R237, R176.reuse, 0x21, RZ ;  /* 0x00000021b0ed7810 */ /* 0x040fe40007ffe0ff */
[----:B------:R-:W-:Y:S01]  /*8190*/  I2F R185, R186 ;  /* 0x000000ba00b97306 */ /* 0x000fe20000201400 */
[----:B------:R-:W-:Y:S02]  /*81a0*/  IADD3 R234, R176, 0x20, RZ ;  /* 0x00000020b0ea7810 */ /* 0x000fe40007ffe0ff */
[----:B------:R-:W-:Y:S02]  /*81b0*/  ISETP.GE.AND P1, PT, R178, R180, PT ;  /* 0x000000b4b200720c */ /* 0x000fe40003f26270 */
[----:B------:R-:W-:Y:S01]  /*81c0*/  HMMA.16816.F32.BF16 R136, R8, R22, R136 ;  /* 0x000000160888723c */ /* 0x000fe20000041888 */
[----:B------:R-:W-:Y:S01]  /*81d0*/  LDSM.16.M88.4 R8, [R205+0x2000] ;  /* 0x00200000cd08783b */ /* 0x000fe20000000200 */
[----:B------:R-:W-:Y:S01]  /*81e0*/  ISETP.GE.AND P6, PT, R184, R181, PT ;  /* 0x000000b5b800720c */ /* 0x000fe20003fc6270 */
[----:B------:R-:W-:Y:S02]  /*81f0*/  I2F R187, R224 ;  /* 0x000000e000bb7306 */ /* 0x000fe40000201400 */
[----:B------:R-:W-:Y:S03]  /*8200*/  LDSM.16.M88.4 R20, [R203+0x9000] ;  /* 0x00900000cb14783b */ /* 0x000fe60000000200 */
[C---:B-1----:R-:W-:Y:S03]  /*8210*/  HMMA.16816.F32.BF16 R16, R172.reuse, R4, R16 ;  /* 0x00000004ac10723c */ /* 0x042fe60000041810 */
[----:B------:R-:W-:Y:S05]  /*8220*/  I2F R225, R230 ;  /* 0x000000e600e17306 */ /* 0x000fea0000201400 */
[C---:B------:R-:W-:Y:S01]  /*8230*/  HMMA.16816.F32.BF16 R12, R172.reuse, R6, R12 ;  /* 0x00000006ac0c723c */ /* 0x040fe2000004180c */
[----:B------:R-:W1:Y:S02]  /*8240*/  LDSM.16.M88.4 R4, [R196+0x2000] ;  /* 0x00200000c404783b */ /* 0x000e640000000200 */
[----:B------:R-:W-:Y:S05]  /*8250*/  I2F R231, R232 ;  /* 0x000000e800e77306 */ /* 0x000fea0000201400 */
[C---:B----4-:R-:W-:Y:S03]  /*8260*/  HMMA.16816.F32.BF16 R156, R172.reuse, R168, R156 ;  /* 0x000000a8ac9c723c */ /* 0x050fe6000004189c */
[----:B------:R-:W-:Y:S05]  /*8270*/  I2F R233, R236 ;  /* 0x000000ec00e97306 */ /* 0x000fea0000201400 */
[C---:B------:R-:W-:Y:S01]  /*8280*/  HMMA.16816.F32.BF16 R152, R172.reuse, R170, R152 ;  /* 0x000000aaac98723c */ /* 0x040fe20000041898 */
[----:B------:R-:W-:Y:S02]  /*8290*/  LDSM.16.M88.4 R168, [R196+0x2800] ;  /* 0x00280000c4a8783b */ /* 0x000fe40000000200 */
[----:B------:R-:W-:Y:S05]  /*82a0*/  I2F R235, R234 ;  /* 0x000000ea00eb7306 */ /* 0x000fea0000201400 */
[C---:B-----5:R-:W-:Y:S08]  /*82b0*/  HMMA.16816.F32.BF16 R148, R172.reuse, R164, R148 ;  /* 0x000000a4ac94723c */ /* 0x060ff00000041894 */
[C---:B------:R-:W-:Y:S08]  /*82c0*/  HMMA.16816.F32.BF16 R144, R172.reuse, R166, R144 ;  /* 0x000000a6ac90723c */ /* 0x040ff00000041890 */
[C---:B--2---:R-:W-:Y:S08]  /*82d0*/  HMMA.16816.F32.BF16 R140, R172.reuse, R160, R140 ;  /* 0x000000a0ac8c723c */ /* 0x044ff0000004188c */
[----:B------:R-:W-:Y:S01]  /*82e0*/  HMMA.16816.F32.BF16 R136, R172, R162, R136 ;  /* 0x000000a2ac88723c */ /* 0x000fe20000041888 */
[----:B------:R-:W2:Y:S07]  /*82f0*/  LDSM.16.M88.4 R160, [R203+0x9800] ;  /* 0x00980000cba0783b */ /* 0x000eae0000000200 */
[C---:B---3--:R-:W-:Y:S08]  /*8300*/  HMMA.16816.F32.BF16 R16, R32.reuse, R28, R16 ;  /* 0x0000001c2010723c */ /* 0x048ff00000041810 */
[C---:B------:R-:W-:Y:S01]  /*8310*/  HMMA.16816.F32.BF16 R164, R32.reuse, R30, R12 ;  /* 0x0000001e20a4723c */ /* 0x040fe2000004180c */
[----:B------:R-:W-:Y:S04]  /*8320*/  LDSM.16.M88.4 R28, [R210+0x4000] ;  /* 0x00400000d21c783b */ /* 0x000fe80000000200 */
[----:B------:R-:W3:Y:S03]  /*8330*/  LDSM.16.M88.4 R12, [R209+0xa000] ;  /* 0x00a00000d10c783b */ /* 0x000ee60000000200 */
[C---:B------:R-:W-:Y:S08]  /*8340*/  HMMA.16816.F32.BF16 R156, R32.reuse, R24, R156 ;  /* 0x00000018209c723c */ /* 0x040ff0000004189c */
[----:B------:R-:W-:Y:S01]  /*8350*/  HMMA.16816.F32.BF16 R152, R32, R26, R152 ;  /* 0x0000001a2098723c */ /* 0x000fe20000041898 */
[----:B------:R-:W-:Y:S07]  /*8360*/  LDSM.16.M88.4 R24, [R196+0x3000] ;  /* 0x00300000c418783b */ /* 0x000fee0000000200 */
[C---:B-1----:R-:W-:Y:S08]  /*8370*/  HMMA.16816.F32.BF16 R16, R8.reuse, R4, R16 ;  /* 0x000000040810723c */ /* 0x042ff00000041810 */
[----:B------:R-:W-:Y:S01]  /*8380*/  HMMA.16816.F32.BF16 R164, R8, R6, R164 ;  /* 0x0000000608a4723c */ /* 0x000fe200000418a4 */
[----:B------:R-:W1:Y:S07]  /*8390*/  LDSM.16.M88.4 R4, [R209+0xa800] ;  /* 0x00a80000d104783b */ /* 0x000e6e0000000200 */
[C---:B--2---:R-:W-:Y:S08]  /*83a0*/  HMMA.16816.F32.BF16 R140, R32.reuse, R160, R140 ;  /* 0x000000a0208c723c */ /* 0x044ff0000004188c */
[----:B------:R-:W-:Y:S08]  /*83b0*/  HMMA.16816.F32.BF16 R136, R32, R162, R136 ;  /* 0x000000a22088723c */ /* 0x000ff00000041888 */
[C---:B------:R-:W-:Y:S01]  /*83c0*/  HMMA.16816.F32.BF16 R160, R8.reuse, R168, R156 ;  /* 0x000000a808a0723c */ /* 0x040fe2000004189c */
[----:B------:R-:W-:Y:S07]  /*83d0*/  LDSM.16.M88.4 R156, [R206+0x4000] ;  /* 0x00400000ce9c783b */ /* 0x000fee0000000200 */
[----:B------:R-:W-:Y:S01]  /*83e0*/  HMMA.16816.F32.BF16 R152, R8, R170, R152 ;  /* 0x000000aa0898723c */ /* 0x000fe20000041898 */
[----:B------:R-:W-:Y:S07]  /*83f0*/  LDSM.16.M88.4 R168, [R205+0x4000] ;  /* 0x00400000cda8783b */ /* 0x000fee0000000200 */
[C---:B------:R-:W-:Y:S08]  /*8400*/  HMMA.16816.F32.BF16 R148, R32.reuse, R20, R148 ;  /* 0x000000142094723c */ /* 0x040ff00000041894 */
[----:B------:R-:W-:Y:S01]  /*8410*/  HMMA.16816.F32.BF16 R172, R32, R22, R144 ;  /* 0x0000001620ac723c */ /* 0x000fe20000041890 */
[----:B------:R-:W-:Y:S04]  /*8420*/  LDSM.16.M88.4 R144, [R208+0x4000] ;  /* 0x00400000d090783b */ /* 0x000fe80000000200 */
[----:B------:R-:W2:Y:S03]  /*8430*/  LDSM.16.M88.4 R20, [R191] ;  /* 0x00000000bf14783b */ /* 0x000ea60000000200 */
[C---:B---3--:R-:W-:Y:S01]  /*8440*/  HMMA.16816.F32.BF16 R16, R28.reuse, R12, R16 ;  /* 0x0000000c1c10723c */ /* 0x048fe20000041810 */
[----:B------:R-:W-:Y:S07]  /*8450*/  LDSM.16.M88.4 R32, [R203+0xa000] ;  /* 0x00a00000cb20783b */ /* 0x000fee0000000200 */
[C---:B------:R-:W-:Y:S01]  /*8460*/  HMMA.16816.F32.BF16 R164, R28.reuse, R14, R164 ;  /* 0x0000000e1ca4723c */ /* 0x040fe200000418a4 */
[----:B------:R-:W3:Y:S07]  /*8470*/  LDSM.16.M88.4 R12, [R190] ;  /* 0x00000000be0c783b */ /* 0x000eee0000000200 */
[C---:B-1----:R-:W-:Y:S08]  /*8480*/  HMMA.16816.F32.BF16 R160, R28.reuse, R4, R160 ;  /* 0x000000041ca0723c */ /* 0x042ff000000418a0 */
[----:B------:R-:W-:Y:S01]  /*8490*/  HMMA.16816.F32.BF16 R152, R28, R6, R152 ;  /* 0x000000061c98723c */ /* 0x000fe20000041898 */
[----:B------:R-:W-:Y:S07]  /*84a0*/  LDSM.16.M88.4 R4, [R196+0x4800] ;  /* 0x00480000c404783b */ /* 0x000fee0000000200 */
[----:B------:R-:W-:Y:S08]  /*84b0*/  HMMA.16816.F32.BF16 R148, R8, R24, R148 ;  /* 0x000000180894723c */ /* 0x000ff00000041894 */
[C---:B--2---:R-:W-:Y:S08]  /*84c0*/  HMMA.16816.F32.BF16 R16, R144.reuse, R20, R16 ;  /* 0x000000149010723c */ /* 0x044ff00000041810 */
[C---:B------:R-:W-:Y:S01]  /*84d0*/  HMMA.16816.F32.BF16 R164, R144.reuse, R22, R164 ;  /* 0x0000001690a4723c */ /* 0x040fe200000418a4 */
[----:B------:R-:W1:Y:S07]  /*84e0*/  LDSM.16.M88.4 R20, [R203+0xa800] ;  /* 0x00a80000cb14783b */ /* 0x000e6e0000000200 */
[C---:B---3--:R-:W-:Y:S08]  /*84f0*/  HMMA.16816.F32.BF16 R160, R144.reuse, R12, R160 ;  /* 0x0000000c90a0723c */ /* 0x048ff000000418a0 */
[----:B------:R-:W-:Y:S01]  /*8500*/  HMMA.16816.F32.BF16 R152, R144, R14, R152 ;  /* 0x0000000e9098723c */ /* 0x000fe20000041898 */
[----:B------:R-:W2:Y:S07]  /*8510*/  LDSM.16.M88.4 R12, [R196+0x3800] ;  /* 0x00380000c40c783b */ /* 0x000eae0000000200 */
[----:B------:R-:W-:Y:S01]  /*8520*/  HMMA.16816.F32.BF16 R172, R8, R26, R172 ;  /* 0x0000001a08ac723c */ /* 0x000fe200000418ac */
[----:B------:R-:W3:Y:S07]  /*8530*/  LDSM.16.M88.4 R24, [R196+0x4000] ;  /* 0x00400000c418783b */ /* 0x000eee0000000200 */
[C---:B------:R-:W-:Y:S08]  /*8540*/  HMMA.16816.F32.BF16 R16, R156.reuse, R32, R16 ;  /* 0x000000209c10723c */ /* 0x040ff00000041810 */
[C---:B------:R-:W-:Y:S01]  /*8550*/  HMMA.16816.F32.BF16 R164, R156.reuse, R34, R164 ;  /* 0x000000229ca4723c */ /* 0x040fe200000418a4 */
[----:B------:R-:W4:Y:S07]  /*8560*/  LDSM.16.M88.4 R32, [R209+0xb000] ;  /* 0x00b00000d120783b */ /* 0x000f2e0000000200 */
[C---:B-1----:R-:W-:Y:S08]  /*8570*/  HMMA.16816.F32.BF16 R160, R156.reuse, R20, R160 ;  /* 0x000000149ca0723c */ /* 0x042ff000000418a0 */
[----:B------:R-:W-:Y:S01]  /*8580*/  HMMA.16816.F32.BF16 R152, R156, R22, R152 ;  /* 0x000000169c98723c */ /* 0x000fe20000041898 */
[----:B------:R-:W-:Y:S07]  /*8590*/  LDSM.16.M88.4 R20, [R203+0xb000] ;  /* 0x00b00000cb14783b */ /* 0x000fee0000000200 */
[C---:B--2---:R-:W-:Y:S08]  /*85a0*/  HMMA.16816.F32.BF16 R140, R8.reuse, R12, R140 ;  /* 0x0000000c088c723c */ /* 0x044ff0000004188c */
[----:B------:R-:W-:Y:S01]  /*85b0*/  HMMA.16816.F32.BF16 R136, R8, R14, R136 ;  /* 0x0000000e0888723c */ /* 0x000fe20000041888 */
[----:B------:R-:W1:Y:S04]  /*85c0*/  LDSM.16.M88.4 R8, [R209+0xb800] ;  /* 0x00b80000d108783b */ /* 0x000e680000000200 */
[----:B------:R-:W-:Y:S03]  /*85d0*/  LDSM.16.M88.4 R12, [R188] ;  /* 0x00000000bc0c783b */ /* 0x000fe60000000200 */
[C---:B---3--:R-:W-:Y:S08]  /*85e0*/  HMMA.16816.F32.BF16 R16, R168.reuse, R24, R16 ;  /* 0x00000018a810723c */ /* 0x048ff00000041810 */
[----:B------:R-:W-:Y:S01]  /*85f0*/  HMMA.16816.F32.BF16 R164, R168, R26, R164 ;  /* 0x0000001aa8a4723c */ /* 0x000fe200000418a4 */
[----:B------:R-:W2:Y:S07]  /*8600*/  LDSM.16.M88.4 R24, [R189] ;  /* 0x00000000bd18783b */ /* 0x000eae0000000200 */
[C---:B----4-:R-:W-:Y:S07]  /*8610*/  HMMA.16816.F32.BF16 R148, R28.reuse, R32, R148 ;  /* 0x000000201c94723c */ /* 0x050fee0000041894 */
[----:B------:R-:W-:Y:S01]  /*8620*/  IADD3 R32, R176, 0x28, RZ ;  /* 0x00000028b0207810 */ /* 0x000fe20007ffe0ff */
[----:B------:R-:W-:Y:S01]  /*8630*/  HMMA.16816.F32.BF16 R172, R28, R34, R172 ;  /* 0x000000221cac723c */ /* 0x000fe200000418ac */
[----:B------:R-:W-:-:S02]  /*8640*/  FMUL.FTZ R238, R17, c[0x0][0x2ec] ;  /* 0x0000bb0011ee7a20 */ /* 0x000fc40000410000 */
[----:B------:R-:W-:Y:S01]  /*8650*/  FMUL.FTZ R19, R19, c[0x0][0x2ec] ;  /* 0x0000bb0013137a20 */ /* 0x000fe20000410000 */
[----:B------:R-:W-:Y:S01]  /*8660*/  I2F R17, R237 ;  /* 0x000000ed00117306 */ /* 0x000fe20000201400 */
[----:B------:R-:W-:Y:S02]  /*8670*/  FMUL.FTZ R16, R16, c[0x0][0x2ec] ;  /* 0x0000bb0010107a20 */ /* 0x000fe40000410000 */
[----:B------:R-:W-:Y:S01]  /*8680*/  IADD3 R34, R176, 0x29, RZ ;  /* 0x00000029b0227810 */ /* 0x000fe20007ffe0ff */
[----:B------:R-:W-:Y:S01]  /*8690*/  HMMA.16816.F32.BF16 R160, R168, R4, R160 ;  /* 0x00000004a8a0723c */ /* 0x000fe200000418a0 */
[----:B------:R-:W-:Y:S02]  /*86a0*/  FMUL.FTZ R166, R166, c[0x0][0x2ec] ;  /* 0x0000bb00a6a67a20 */ /* 0x000fe40000410000 */
[----:B------:R-:W-:Y:S01]  /*86b0*/  FMUL.FTZ R164, R164, c[0x0][0x2ec] ;  /* 0x0000bb00a4a47a20 */ /* 0x000fe20000410000 */
[----:B------:R-:W-:Y:S01]  /*86c0*/  MUFU.TANH R238, R238 ;  /* 0x000000ee00ee7308 */ /* 0x000fe20000002400 */
[----:B------:R-:W-:-:S02]  /*86d0*/  FMUL.FTZ R165, R165, c[0x0][0x2ec] ;  /* 0x0000bb00a5a57a20 */ /* 0x000fc40000410000 */
[----:B------:R-:W-:Y:S01]  /*86e0*/  FMUL.FTZ R167, R167, c[0x0][0x2ec] ;  /* 0x0000bb00a7a77a20 */ /* 0x000fe20000410000 */
[----:B-1----:R-:W-:Y:S01]  /*86f0*/  HMMA.16816.F32.BF16 R140, R28, R8, R140 ;  /* 0x000000081c8c723c */ /* 0x002fe2000004188c */
[----:B------:R-:W-:-:S03]  /*8700*/  FMUL.FTZ R18, R18, c[0x0][0x2ec] ;  /* 0x0000bb0012127a20 */ /* 0x000fc60000410000 */
[----:B------:R-:W-:Y:S04]  /*8710*/  MUFU.TANH R19, R19 ;  /* 0x0000001300137308 */ /* 0x000fe80000002400 */
[----:B------:R-:W-:Y:S01]  /*8720*/  HMMA.16816.F32.BF16 R136, R28, R10, R136 ;  /* 0x0000000a1c88723c */ /* 0x000fe20000041888 */
[----:B------:R-:W-:Y:S03]  /*8730*/  LDSM.16.M88.4 R8, [R196+0x5800] ;  /* 0x00580000c408783b */ /* 0x000fe60000000200 */
[----:B------:R-:W1:Y:S03]  /*8740*/  MUFU.TANH R166, R166 ;  /* 0x000000a600a67308 */ /* 0x000e660000002400 */
[----:B------:R-:W-:Y:S01]  /*8750*/  IADD3 R28, R176, 0x39, RZ ;  /* 0x00000039b01c7810 */ /* 0x000fe20007ffe0ff */
[----:B--2---:R-:W-:Y:S01]  /*8760*/  HMMA.16816.F32.BF16 R148, R144, R24, R148 ;  /* 0x000000189094723c */ /* 0x004fe20000041894 */
[----:B------:R-:W-:-:S02]  /*8770*/  FMUL.FTZ R160, R160, c[0x0][0x2ec] ;  /* 0x0000bb00a0a07a20 */ /* 0x000fc40000410000 */
[----:B------:R-:W-:Y:S01]  /*8780*/  FMUL.FTZ R239, R162, c[0x0][0x2ec] ;  /* 0x0000bb00a2ef7a20 */ /* 0x000fe20000410000 */
[----:B------:R-:W-:Y:S01]  /*8790*/  MUFU.TANH R164, R164 ;  /* 0x000000a400a47308 */ /* 0x000fe20000002400 */
[----:B------:R-:W-:Y:S02]  /*87a0*/  FMUL.FTZ R162, R163, c[0x0][0x2ec] ;  /* 0x0000bb00a3a27a20 */ /* 0x000fe40000410000 */
[----:B------:R-:W-:Y:S01]  /*87b0*/  FMUL.FTZ R161, R161, c[0x0][0x2ec] ;  /* 0x0000bb00a1a17a20 */ /* 0x000fe20000410000 */
[----:B------:R-:W-:Y:S01]  /*87c0*/  HMMA.16816.F32.BF16 R172, R144, R26, R172 ;  /* 0x0000001a90ac723c */ /* 0x000fe200000418ac */
[----:B------:R-:W2:Y:S03]  /*87d0*/  LDSM.16.M88.4 R24, [R203+0xb800] ;  /* 0x00b80000cb18783b */ /* 0x000ea60000000200 */
[----:B------:R-:W3:Y:S01]  /*87e0*/  MUFU.TANH R165, R165 ;  /* 0x000000a500a57308 */ /* 0x000ee20000002400 */
[----:B-1----:R-:W-:-:S03]  /*87f0*/  FFMA.FTZ R166, R0, R179, R166 ;  /* 0x000000b300a67223 */ /* 0x002fc600000100a6 */
[----:B------:R-:W-:Y:S01]  /*8800*/  HMMA.16816.F32.BF16 R152, R168, R6, R152 ;  /* 0x00000006a898723c */ /* 0x000fe20000041898 */
[----:B------:R-:W1:Y:S01]  /*8810*/  LDSM.16.M88.4 R4, [R196+0x5000] ;  /* 0x00500000c404783b */ /* 0x000e620000000200 */
[----:B------:R-:W-:-:S04]  /*8820*/  DEPBAR.LE SB0, 0x0 ;  /* 0x000080000000791a */ /* 0x000fc80000000000 */
[----:B------:R-:W-:Y:S02]  /*8830*/  MUFU.TANH R160, R160 ;  /* 0x000000a000a07308 */ /* 0x000fe40000002400 */
[----:B------:R-:W-:Y:S01]  /*8840*/  HMMA.16816.F32.BF16 R140, R144, R12, R140 ;  /* 0x0000000c908c723c */ /* 0x000fe2000004188c */
[----:B---3--:R-:W-:-:S05]  /*8850*/  FFMA.FTZ R165, R0, R185, R165 ;  /* 0x000000b900a57223 */ /* 0x008fca00000100a5 */
[----:B------:R-:W3:Y:S01]  /*8860*/  MUFU.TANH R167, R167 ;  /* 0x000000a700a77308 */ /* 0x000ee20000002400 */
[----:B------:R-:W-:Y:S01]  /*8870*/  IADD3 R12, R176, 0x38, RZ ;  /* 0x00000038b00c7810 */ /* 0x000fe20007ffe0ff */
[----:B------:R-:W-:Y:S06]  /*8880*/  HMMA.16816.F32.BF16 R136, R144, R14, R136 ;  /* 0x0000000e9088723c */ /* 0x000fec0000041888 */
[----:B------:R-:W-:Y:S01]  /*8890*/  MUFU.TANH R239, R239 ;  /* 0x000000ef00ef7308 */ /* 0x000fe20000002400 */
[----:B------:R-:W-:Y:S01]  /*88a0*/  FFMA.FTZ R15, R0, R177, R238 ;  /* 0x000000b1000f7223 */ /* 0x000fe200000100ee */
[----:B------:R-:W-:Y:S01]  /*88b0*/  HMMA.16816.F32.BF16 R148, R156, R20, R148 ;  /* 0x000000149c94723c */ /* 0x000fe20000041894 */
[----:B------:R-:W-:-:S02]  /*88c0*/  FMUL.FTZ R154, R154, c[0x0][0x2ec] ;  /* 0x0000bb009a9a7a20 */ /* 0x000fc40000410000 */
[----:B------:R-:W-:Y:S01]  /*88d0*/  FMUL.FTZ R155, R155, c[0x0][0x2ec] ;  /* 0x0000bb009b9b7a20 */ /* 0x000fe20000410000 */
[----:B------:R-:W-:Y:S02]  /*88e0*/  FSEL R15, R15, -INF , !P2 ;  /* 0xff8000000f0f7808 */ /* 0x000fe40005000000 */
[----:B------:R-:W4:Y:S01]  /*88f0*/  MUFU.TANH R162, R162 ;  /* 0x000000a200a27308 */ /* 0x000f220000002400 */
[----:B------:R-:W-:Y:S01]  /*8900*/  FMUL.FTZ R21, R152, c[0x0][0x2ec] ;  /* 0x0000bb0098157a20 */ /* 0x000fe20000410000 */
[C---:B------:R-:W-:Y:S01]  /*8910*/  HMMA.16816.F32.BF16 R172, R156.reuse, R22, R172 ;  /* 0x000000169cac723c */ /* 0x040fe200000418ac */
[----:B------:R-:W-:Y:S01]  /*8920*/  FMUL.FTZ R20, R153, c[0x0][0x2ec] ;  /* 0x0000bb0099147a20 */ /* 0x000fe20000410000 */
[----:B------:R-:W-:Y:S01]  /*8930*/  ISETP.GE.AND P2, PT, R184, R180, PT ;  /* 0x000000b4b800720c */ /* 0x000fe20003f46270 */
[----:B---3--:R-:W-:Y:S01]  /*8940*/  FFMA.FTZ R14, R0, R185, R167 ;  /* 0x000000b9000e7223 */ /* 0x008fe200000100a7 */
[----:B------:R-:W-:Y:S02]  /*8950*/  IADD3 R152, R176, 0x31, RZ ;  /* 0x00000031b0987810 */ /* 0x000fe40007ffe0ff */
[----:B------:R-:W3:Y:S02]  /*8960*/  MUFU.TANH R161, R161 ;  /* 0x000000a100a17308 */ /* 0x000ee40000002400 */
[C---:B--2---:R-:W-:Y:S06]  /*8970*/  HMMA.16816.F32.BF16 R140, R156.reuse, R24, R140 ;  /* 0x000000189c8c723c */ /* 0x044fec000004188c */
[----:B------:R-:W2:Y:S01]  /*8980*/  MUFU.TANH R21, R21 ;  /* 0x0000001500157308 */ /* 0x000ea20000002400 */
[C---:B----4-:R-:W-:Y:S01]  /*8990*/  FFMA.FTZ R24, R0.reuse, R225, R162 ;  /* 0x000000e100187223 */ /* 0x050fe200000100a2 */
[----:B------:R-:W-:Y:S06]  /*89a0*/  HMMA.16816.F32.BF16 R136, R156, R26, R136 ;  /* 0x0000001a9c88723c */ /* 0x000fec0000041888 */
[----:B------:R-:W4:Y:S01]  /*89b0*/  MUFU.TANH R20, R20 ;  /* 0x0000001400147308 */ /* 0x000f220000002400 */
[CC--:B------:R-:W-:Y:S01]  /*89c0*/  FFMA.FTZ R27, R0.reuse, R187.reuse, R160 ;  /* 0x000000bb001b7223 */ /* 0x0c0fe200000100a0 */
[----:B-1----:R-:W-:Y:S01]  /*89d0*/  HMMA.16816.F32.BF16 R148, R168, R4, R148 ;  /* 0x00000004a894723c */ /* 0x002fe20000041894 */
[----:B------:R-:W-:-:S02]  /*89e0*/  FFMA.FTZ R26, R0, R187, R239 ;  /* 0x000000bb001a7223 */ /* 0x000fc400000100ef */
[----:B---3--:R-:W-:-:S03]  /*89f0*/  FFMA.FTZ R25, R0, R225, R161 ;  /* 0x000000e100197223 */ /* 0x008fc600000100a1 */
[----:B------:R-:W1:Y:S01]  /*8a00*/  MUFU.TANH R154, R154 ;  /* 0x0000009a009a7308 */ /* 0x000e620000002400 */
[----:B------:R-:W-:Y:S01]  /*8a10*/  IADD3 R4, R176, 0x30, RZ ;  /* 0x00000030b0047810 */ /* 0x000fe20007ffe0ff */
[----:B------:R-:W-:Y:S01]  /*8a20*/  HMMA.16816.F32.BF16 R172, R168, R6, R172 ;  /* 0x00000006a8ac723c */ /* 0x000fe200000418ac */
[----:B--2---:R-:W-:-:S05]  /*8a30*/  FFMA.FTZ R21, R0, R231, R21 ;  /* 0x000000e700157223 */ /* 0x004fca0000010015 */
[----:B------:R-:W-:Y:S01]  /*8a40*/  MUFU.TANH R22, R155 ;  /* 0x0000009b00167308 */ /* 0x000fe20000002400 */
[C---:B------:R-:W-:Y:S01]  /*8a50*/  FFMA.FTZ R6, R0.reuse, R177, R19 ;  /* 0x000000b100067223 */ /* 0x040fe20000010013 */
[C---:B------:R-:W-:Y:S01]  /*8a60*/  HMMA.16816.F32.BF16 R140, R168.reuse, R8, R140 ;  /* 0x00000008a88c723c */ /* 0x040fe2000004188c */
[C---:B------:R-:W-:Y:S02]  /*8a70*/  FFMA.FTZ R19, R0.reuse, R179, R164 ;  /* 0x000000b300137223 */ /* 0x040fe400000100a4 */
[----:B----4-:R-:W-:Y:S01]  /*8a80*/  FFMA.FTZ R20, R0, R233, R20 ;  /* 0x000000e900147223 */ /* 0x010fe20000010014 */
[----:B------:R-:W-:Y:S02]  /*8a90*/  FSEL R6, R6, -INF , !P1 ;  /* 0xff80000006067808 */ /* 0x000fe40004800000 */
[-C--:B------:R-:W-:Y:S01]  /*8aa0*/  ISETP.GE.AND P1, PT, R186, R181.reuse, PT ;  /* 0x000000b5ba00720c */ /* 0x080fe20003f26270 */
[----:B------:R-:W-:Y:S01]  /*8ab0*/  I2F R33, R32 ;  /* 0x0000002000217306 */ /* 0x000fe20000201400 */
[----:B------:R-:W-:Y:S01]  /*8ac0*/  HMMA.16816.F32.BF16 R136, R168, R10, R136 ;  /* 0x0000000aa888723c */ /* 0x000fe20000041888 */
[----:B------:R-:W-:Y:S01]  /*8ad0*/  FMUL.FTZ R7, R149, c[0x0][0x2ec] ;  /* 0x0000bb0095077a20 */ /* 0x000fe20000410000 */
[----:B------:R-:W-:Y:S01]  /*8ae0*/  FSEL R8, R166, -INF , !P2 ;  /* 0xff800000a6087808 */ /* 0x000fe20005000000 */
[----:B------:R-:W-:Y:S01]  /*8af0*/  FMUL.FTZ R144, R151, c[0x0][0x2ec] ;  /* 0x0000bb0097907a20 */ /* 0x000fe20000410000 */
[----:B------:R-:W-:Y:S01]  /*8b00*/  FSEL R19, R19, -INF , !P6 ;  /* 0xff80000013137808 */ /* 0x000fe20007000000 */
[----:B------:R-:W-:Y:S01]  /*8b10*/  FMUL.FTZ R31, R150, c[0x0][0x2ec] ;  /* 0x0000bb00961f7a20 */ /* 0x000fe20000410000 */
[----:B------:R-:W-:Y:S01]  /*8b20*/  ISETP.GE.AND P2, PT, R224, R181, PT ;  /* 0x000000b5e000720c */ /* 0x000fe20003f46270 */
[----:B------:R-:W-:Y:S01]  /*8b30*/  FMUL.FTZ R30, R148, c[0x0][0x2ec] ;  /* 0x0000bb00941e7a20 */ /* 0x000fe20000410000 */
[----:B------:R-:W2:Y:S01]  /*8b40*/  MUFU.TANH R7, R7 ;  /* 0x0000000700077308 */ /* 0x000ea20000002400 */
[----:B------:R-:W-:Y:S01]  /*8b50*/  FMUL.FTZ R145, R172, c[0x0][0x2ec] ;  /* 0x0000bb00ac917a20 */ /* 0x000fe20000410000 */
[-C--:B------:R-:W-:Y:S01]  /*8b60*/  ISETP.GE.AND P6, PT, R186, R180.reuse, PT ;  /* 0x000000b4ba00720c */ /* 0x080fe20003fc6270 */
[----:B------:R-:W-:Y:S01]  /*8b70*/  FMUL.FTZ R147, R174, c[0x0][0x2ec] ;  /* 0x0000bb00ae937a20 */ /* 0x000fe20000410000 */
[----:B------:R-:W-:Y:S01]  /*8b80*/  FSEL R9, R165, -INF , !P1 ;  /* 0xff800000a5097808 */ /* 0x000fe20004800000 */
[----:B------:R-:W-:Y:S01]  /*8b90*/  FMUL.FTZ R148, R175, c[0x0][0x2ec] ;  /* 0x0000bb00af947a20 */ /* 0x000fe20000410000 */
[-C--:B------:R-:W-:Y:S01]  /*8ba0*/  ISETP.GE.AND P1, PT, R224, R180.reuse, PT ;  /* 0x000000b4e000720c */ /* 0x080fe20003f26270 */
[----:B------:R-:W-:Y:S01]  /*8bb0*/  FMUL.FTZ R146, R173, c[0x0][0x2ec] ;  /* 0x0000bb00ad927a20 */ /* 0x000fe20000410000 */
[----:B------:R-:W3:Y:S01]  /*8bc0*/  MUFU.TANH R144, R144 ;  /* 0x0000009000907308 */ /* 0x000ee20000002400 */
[----:B------:R-:W-:Y:S01]  /*8bd0*/  FMUL.FTZ R140, R140, c[0x0][0x2ec] ;  /* 0x0000bb008c8c7a20 */ /* 0x000fe20000410000 */
[----:B------:R-:W-:Y:S01]  /*8be0*/  FSEL R27, R27, -INF , !P2 ;  /* 0xff8000001b1b7808 */ /* 0x000fe20005000000 */
[----:B------:R-:W-:Y:S01]  /*8bf0*/  FMUL.FTZ R11, R142, c[0x0][0x2ec] ;  /* 0x0000bb008e0b7a20 */ /* 0x000fe20000410000 */
[----:B------:R-:W-:Y:S01]  /*8c00*/  FSEL R14, R14, -INF , !P6 ;  /* 0xff8000000e0e7808 */ /* 0x000fe20007000000 */
[----:B------:R-:W-:Y:S01]  /*8c10*/  FMUL.FTZ R10, R141, c[0x0][0x2ec] ;  /* 0x0000bb008d0a7a20 */ /* 0x000fe20000410000 */
[-C--:B------:R-:W-:Y:S01]  /*8c20*/  ISETP.GE.AND P2, PT, R230, R180.reuse, PT ;  /* 0x000000b4e600720c */ /* 0x080fe20003f46270 */
[----:B-1----:R-:W-:Y:S01]  /*8c30*/  FFMA.FTZ R154, R0, R231, R154 ;  /* 0x000000e7009a7223 */ /* 0x002fe2000001009a */
[----:B------:R-:W1:Y:S01]  /*8c40*/  MUFU.TANH R31, R31 ;  /* 0x0000001f001f7308 */ /* 0x000e620000002400 */
[----:B------:R-:W-:Y:S01]  /*8c50*/  ISETP.GE.AND P6, PT, R230, R181, PT ;  /* 0x000000b5e600720c */ /* 0x000fe20003fc6270 */
[----:B------:R-:W-:Y:S01]  /*8c60*/  FMUL.FTZ R143, R143, c[0x0][0x2ec] ;  /* 0x0000bb008f8f7a20 */ /* 0x000fe20000410000 */
[----:B------:R-:W-:Y:S01]  /*8c70*/  FSEL R26, R26, -INF , !P1 ;  /* 0xff8000001a1a7808 */ /* 0x000fe20004800000 */
[----:B--2---:R-:W-:Y:S01]  /*8c80*/  FFMA.FTZ R171, R0, R17, R7 ;  /* 0x0000001100ab7223 */ /* 0x004fe20000010007 */
[----:B------:R-:W-:Y:S01]  /*8c90*/  ISETP.GE.AND P1, PT, R232, R181, PT ;  /* 0x000000b5e800720c */ /* 0x000fe20003f26270 */
[----:B------:R-:W-:Y:S01]  /*8ca0*/  FFMA.FTZ R233, R0, R233, R22 ;  /* 0x000000e900e97223 */ /* 0x000fe20000010016 */
[----:B------:R-:W-:Y:S01]  /*8cb0*/  FSEL R24, R24, -INF , !P2 ;  /* 0xff80000018187808 */ /* 0x000fe20005000000 */
[----:B------:R-:W2:Y:S01]  /*8cc0*/  MUFU.TANH R30, R30 ;  /* 0x0000001e001e7308 */ /* 0x000ea20000002400 */
[----:B------:R-:W-:Y:S01]  /*8cd0*/  FSEL R25, R25, -INF , !P6 ;  /* 0xff80000019197808 */ /* 0x000fe20007000000 */
[----:B---3--:R-:W-:Y:S01]  /*8ce0*/  FFMA.FTZ R144, R0, R17, R144 ;  /* 0x0000001100907223 */ /* 0x008fe20000010090 */
[----:B------:R-:W-:Y:S01]  /*8cf0*/  ISETP.GE.AND P2, PT, R236, R181, PT ;  /* 0x000000b5ec00720c */ /* 0x000fe20003f46270 */
[----:B------:R-:W-:Y:S01]  /*8d00*/  FMUL.FTZ R17, R136, c[0x0][0x2ec] ;  /* 0x0000bb0088117a20 */ /* 0x000fe20000410000 */
[-C--:B------:R-:W-:Y:S01]  /*8d10*/  ISETP.GE.AND P6, PT, R232, R180.reuse, PT ;  /* 0x000000b4e800720c */ /* 0x080fe20003fc6270 */
[----:B------:R-:W-:Y:S01]  /*8d20*/  FMUL.FTZ R138, R138, c[0x0][0x2ec] ;  /* 0x0000bb008a8a7a20 */ /* 0x000fe20000410000 */
[----:B------:R-:W-:Y:S01]  /*8d30*/  FSEL R23, R21, -INF , !P1 ;  /* 0xff80000015177808 */ /* 0x000fe20004800000 */
[----:B------:R-:W3:Y:S01]  /*8d40*/  MUFU.TANH R145, R145 ;  /* 0x0000009100917308 */ /* 0x000ee20000002400 */
[----:B------:R-:W-:Y:S01]  /*8d50*/  FSEL R21, R20, -INF , !P2 ;  /* 0xff80000014157808 */ /* 0x000fe20005000000 */
[-C--:B-1----:R-:W-:Y:S01]  /*8d60*/  FFMA.FTZ R31, R0, R235.reuse, R31 ;  /* 0x000000eb001f7223 */ /* 0x082fe2000001001f */
[-C--:B------:R-:W-:Y:S01]  /*8d70*/  ISETP.GE.AND P1, PT, R236, R180.reuse, PT ;  /* 0x000000b4ec00720c */ /* 0x080fe20003f26270 */
[----:B------:R-:W-:Y:S01]  /*8d80*/  FMUL.FTZ R137, R137, c[0x0][0x2ec] ;  /* 0x0000bb0089897a20 */ /* 0x000fe20000410000 */
[----:B------:R-:W-:Y:S01]  /*8d90*/  FSEL R22, R154, -INF , !P6 ;  /* 0xff8000009a167808 */ /* 0x000fe20007000000 */
[----:B------:R-:W-:Y:S01]  /*8da0*/  IMAD.MOV.U32 R230, RZ, RZ, R182 ;  /* 0x000000ffffe67224 */ /* 0x000fe200078e00b6 */
[----:B------:R-:W-:Y:S01]  /*8db0*/  ISETP.GE.AND P2, PT, R234, R180, PT ;  /* 0x000000b4ea00720c */ /* 0x000fe20003f46270 */
[----:B------:R-:W-:Y:S01]  /*8dc0*/  I2F R35, R34 ;  /* 0x0000002200237306 */ /* 0x000fe20000201400 */
[----:B--2---:R-:W-:Y:S01]  /*8dd0*/  FFMA.FTZ R30, R0, R235, R30 ;  /* 0x000000eb001e7223 */ /* 0x004fe2000001001e */
[----:B------:R-:W-:Y:S01]  /*8de0*/  ISETP.GE.AND P6, PT, R234, R181, PT ;  /* 0x000000b5ea00720c */ /* 0x000fe20003fc6270 */
[----:B------:R-:W-:Y:S01]  /*8df0*/  IMAD.MOV.U32 R231, RZ, RZ, R183 ;  /* 0x000000ffffe77224 */ /* 0x000fe200078e00b7 */
[----:B------:R-:W-:-:S02]  /*8e00*/  FSEL R20, R233, -INF , !P1 ;  /* 0xff800000e9147808 */ /* 0x000fc40004800000 */
[----:B------:R-:W-:Y:S02]  /*8e10*/  FSEL R170, R31, -INF , !P2 ;  /* 0xff8000001faa7808 */ /* 0x000fe40005000000 */
[----:B------:R-:W-:Y:S01]  /*8e20*/  I2F R5, R4 ;  /* 0x0000000400057306 */ /* 0x000fe20000201400 */
[----:B---3--:R-:W-:Y:S01]  /*8e30*/  FFMA.FTZ R145, R0, R33, R145 ;  /* 0x0000002100917223 */ /* 0x008fe20000010091 */
[CC--:B------:R-:W-:Y:S02]  /*8e40*/  ISETP.GE.AND P1, PT, R237.reuse, R181.reuse, PT ;  /* 0x000000b5ed00720c */ /* 0x0c0fe40003f26270 */
[----:B------:R-:W-:Y:S02]  /*8e50*/  FSEL R169, R30, -INF , !P6 ;  /* 0xff8000001ea97808 */ /* 0x000fe40007000000 */
[----:B------:R-:W-:Y:S02]  /*8e60*/  ISETP.GE.AND P2, PT, R32, R181, PT ;  /* 0x000000b52000720c */ /* 0x000fe40003f46270 */
[----:B------:R-:W1:Y:S01]  /*8e70*/  MUFU.TANH R147, R147 ;  /* 0x0000009300937308 */ /* 0x000e620000002400 */
[----:B------:R-:W-:-:S02]  /*8e80*/  ISETP.GE.AND P6, PT, R237, R180, PT ;  /* 0x000000b4ed00720c */ /* 0x000fc40003fc6270 */
[----:B------:R-:W-:Y:S02]  /*8e90*/  FSEL R171, R171, -INF , !P1 ;  /* 0xff800000abab7808 */ /* 0x000fe40004800000 */
[----:B------:R-:W-:Y:S02]  /*8ea0*/  FSEL R167, R145, -INF , !P2 ;  /* 0xff80000091a77808 */ /* 0x000fe40005000000 */
[-C--:B------:R-:W-:Y:S01]  /*8eb0*/  ISETP.GE.AND P1, PT, R32, R180.reuse, PT ;  /* 0x000000b42000720c */ /* 0x080fe20003f26270 */
[----:B------:R-:W2:Y:S01]  /*8ec0*/  MUFU.TANH R148, R148 ;  /* 0x0000009400947308 */ /* 0x000ea20000002400 */
[----:B------:R-:W-:Y:S02]  /*8ed0*/  FSEL R168, R144, -INF , !P6 ;  /* 0xff80000090a87808 */ /* 0x000fe40007000000 */
[C---:B------:R-:W-:Y:S02]  /*8ee0*/  ISETP.GE.AND P2, PT, R34.reuse, R180, PT ;  /* 0x000000b42200720c */ /* 0x040fe40003f46270 */
[----:B------:R-:W-:-:S03]  /*8ef0*/  ISETP.GE.AND P6, PT, R34, R181, PT ;  /* 0x000000b52200720c */ /* 0x000fc60003fc6270 */
        /* <DEDUP_REMOVED lines=10> */
[----:B------:R-:W-:Y:S02]  /*8fa0*/  FSEL R155, R140, -INF , !P1 ;  /* 0xff8000008c9b7808 */ /* 0x000fe40004800000 */
[----:B------:R3:W-:Y:S01]  /*8fb0*/  I2F R153, R152 ;  /* 0x0000009800997306 */ /* 0x0007e20000201400 */
[----:B-1----:R-:W-:Y:S01]  /*8fc0*/  FFMA.FTZ R11, R0, R5, R11 ;  /* 0x00000005000b7223 */ /* 0x002fe2000001000b */
[----:B------:R-:W-:-:S06]  /*8fd0*/  ISETP.GE.AND P1, PT, R152, R180, PT ;  /* 0x000000b49800720c */ /* 0x000fcc0003f26270 */
[----:B------:R-:W1:Y:S01]  /*8fe0*/  MUFU.TANH R10, R10 ;  /* 0x0000000a000a7308 */ /* 0x000e620000002400 */
[----:B--2---:R-:W-:-:S05]  /*8ff0*/  FFMA.FTZ R146, R0, R35, R146 ;  /* 0x0000002300927223 */ /* 0x004fca0000010092 */
[----:B------:R-:W-:Y:S02]  /*9000*/  FSEL R165, R146, -INF , !P6 ;  /* 0xff80000092a57808 */ /* 0x000fe40007000000 */
[----:B------:R-:W-:Y:S01]  /*9010*/  MUFU.TANH R7, R143 ;  /* 0x0000008f00077308 */ /* 0x000fe20000002400 */
[----:B------:R-:W-:Y:S01]  /*9020*/  BAR.SYNC.DEFER_BLOCKING 0x0 ;  /* 0x0000000000007b1d */ /* 0x000fe20000010000 */
[----:B------:R-:W-:-:S04]  /*9030*/  ISETP.GE.AND P6, PT, R4, R180, PT ;  /* 0x000000b40400720c */ /* 0x000fc80003fc6270 */
[----:B---3--:R-:W-:Y:S02]  /*9040*/  FSEL R152, R11, -INF , !P6 ;  /* 0xff8000000b987808 */ /* 0x008fe40007000000 */
[----:B------:R-:W-:Y:S01]  /*9050*/  I2F R13, R12 ;  /* 0x0000000c000d7306 */ /* 0x000fe20000201400 */
[----:B-1----:R-:W-:Y:S01]  /*9060*/  FFMA.FTZ R10, R0, R153, R10 ;  /* 0x00000099000a7223 */ /* 0x002fe2000001000a */
[----:B------:R-:W-:-:S06]  /*9070*/  ISETP.GE.AND P6, PT, R12, R181, PT ;  /* 0x000000b50c00720c */ /* 0x000fcc0003fc6270 */
[----:B------:R-:W1:Y:S08]  /*9080*/  MUFU.TANH R17, R17 ;  /* 0x0000001100117308 */ /* 0x000e700000002400 */
[----:B------:R-:W2:Y:S08]  /*9090*/  MUFU.TANH R16, R16 ;  /* 0x0000001000107308 */ /* 0x000eb00000002400 */
[----:B------:R-:W3:Y:S01]  /*90a0*/  MUFU.TANH R5, R18 ;  /* 0x0000001200057308 */ /* 0x000ee20000002400 */
[----:B-1----:R-:W-:-:S07]  /*90b0*/  FFMA.FTZ R17, R0, R13, R17 ;  /* 0x0000000d00117223 */ /* 0x002fce0000010011 */
[----:B------:R1:W4:Y:S01]  /*90c0*/  MUFU.TANH R4, R138 ;  /* 0x0000008a00047308 */ /* 0x0003220000002400 */
[----:B--2---:R-:W-:-:S07]  /*90d0*/  FFMA.FTZ R16, R0, R3, R16 ;  /* 0x0000000300107223 */ /* 0x004fce0000010010 */
[----:B------:R-:W-:Y:S01]  /*90e0*/  I2F R29, R28 ;  /* 0x0000001c001d7306 */ /* 0x000fe20000201400 */
[C---:B---3--:R-:W-:Y:S02]  /*90f0*/  FFMA.FTZ R3, R0.reuse, R3, R5 ;  /* 0x0000000300037223 */ /* 0x048fe40000010005 */
[----:B-1----:R-:W-:Y:S01]  /*9100*/  FFMA.FTZ R138, R0, R153, R7 ;  /* 0x00000099008a7223 */ /* 0x002fe20000010007 */
[----:B------:R-:W-:Y:S01]  /*9110*/  FSEL R153, R10, -INF , !P2 ;  /* 0xff8000000a997808 */ /* 0x000fe20005000000 */
[----:B------:R-:W-:-:S03]  /*9120*/  FMUL.FTZ R10, R139, c[0x0][0x2ec] ;  /* 0x0000bb008b0a7a20 */ /* 0x000fc60000410000 */
[----:B------:R-:W1:Y:S01]  /*9130*/  MUFU.TANH R7, R137 ;  /* 0x0000008900077308 */ /* 0x000e620000002400 */
[----:B------:R-:W-:Y:S01]  /*9140*/  FSEL R139, R17, -INF , !P6 ;  /* 0xff800000118b7808 */ /* 0x000fe20007000000 */
[----:B----4-:R-:W-:Y:S01]  /*9150*/  FFMA.FTZ R4, R0, R13, R4 ;  /* 0x0000000d00047223 */ /* 0x010fe20000010004 */
[-C--:B------:R-:W-:Y:S02]  /*9160*/  ISETP.GE.AND P6, PT, R176, R180.reuse, PT ;  /* 0x000000b4b000720c */ /* 0x080fe40003fc6270 */
[----:B------:R-:W-:Y:S02]  /*9170*/  ISETP.GE.AND P2, PT, R12, R180, PT ;  /* 0x000000b40c00720c */ /* 0x000fe40003f46270 */
[----:B------:R-:W-:Y:S01]  /*9180*/  FSEL R3, R3, -INF , !P6 ;  /* 0xff80000003037808 */ /* 0x000fe20007000000 */
[----:B------:R-:W2:Y:S01]  /*9190*/  MUFU.TANH R10, R10 ;  /* 0x0000000a000a7308 */ /* 0x000ea20000002400 */
[----:B------:R-:W-:Y:S02]  /*91a0*/  ISETP.GT.AND P6, PT, R217, R212, PT ;  /* 0x000000d4d900720c */ /* 0x000fe40003fc4270 */
[----:B------:R-:W-:-:S02]  /*91b0*/  FSEL R138, R138, -INF , !P1 ;  /* 0xff8000008a8a7808 */ /* 0x000fc40004800000 */
[----:B------:R-:W-:Y:S02]  /*91c0*/  ISETP.GE.AND P1, PT, R176, R181, PT ;  /* 0x000000b5b000720c */ /* 0x000fe40003f26270 */
[----:B------:R-:W-:Y:S01]  /*91d0*/  FSEL R136, R4, -INF , !P2 ;  /* 0xff80000004887808 */ /* 0x000fe20005000000 */
[----:B-1----:R-:W-:Y:S01]  /*91e0*/  FFMA.FTZ R7, R0, R29, R7 ;  /* 0x0000001d00077223 */ /* 0x002fe20000010007 */
[----:B------:R-:W-:Y:S02]  /*91f0*/  FSEL R4, R16, -INF , !P1 ;  /* 0xff80000010047808 */ /* 0x000fe40004800000 */
[C---:B------:R-:W-:Y:S02]  /*9200*/  ISETP.GE.AND P2, PT, R28.reuse, R181, PT ;  /* 0x000000b51c00720c */ /* 0x040fe40003f46270 */
[----:B------:R-:W-:Y:S02]  /*9210*/  ISETP.GE.AND P1, PT, R28, R180, PT ;  /* 0x000000b41c00720c */ /* 0x000fe40003f26270 */
[----:B------:R-:W-:Y:S01]  /*9220*/  FSEL R137, R7, -INF , !P2 ;  /* 0xff80000007897808 */ /* 0x000fe20005000000 */
[----:B--2---:R-:W-:-:S05]  /*9230*/  FFMA.FTZ R10, R0, R29, R10 ;  /* 0x0000001d000a7223 */ /* 0x004fca000001000a */
[----:B------:R-:W-:Y:S01]  /*9240*/  FSEL R150, R10, -INF , !P1 ;  /* 0xff8000000a967808 */ /* 0x000fe20004800000 */
[----:B------:R-:W-:Y:S05]  /*9250*/  @!P6 BRA `(.L_x_3431) ;  /* 0x00000ae00000e947 */ /* 0x000fea0003800000 */
[----:B------:R-:W-:Y:S05]  /*9260*/  @!P0 BRA `(.L_x_3432) ;  /* 0x000003a000008947 */ /* 0x000fea0003800000 */
[----:B------:R-:W1:Y:S01]  /*9270*/  I2F.RP R5, R2 ;  /* 0x0000000200057306 */ /* 0x000e620000209400 */
[----:B------:R-:W-:Y:S02]  /*9280*/  IMAD.SHL.U32 R10, R217, 0x40, RZ ;  /* 0x00000040d90a7824 */ /* 0x000fe400078e00ff */
        /* <DEDUP_REMOVED lines=56> */
.L_x_3432:
[----:B------:R-:W-:-:S05]  /*9610*/  IMAD.MOV.U32 R7, RZ, RZ, c[0x0][0x198] ;  /* 0x00006600ff077624 */ /* 0x000fca00078e00ff */
[----:B------:R-:W-:-:S04]  /*9620*/  LEA R7, -R7, RZ, 0x6 ;  /* 0x000000ff07077211 */ /* 0x000fc800078e31ff */
[----:B------:R-:W-:Y:S02]  /*9630*/  SHF.R.S32.HI R12, RZ, 0x1f, R7 ;  /* 0x0000001fff0c7819 */ /* 0x000fe40000011407 */
.L_x_3433:
        /* <DEDUP_REMOVED lines=108> */
.L_x_3435:
[----:B------:R-:W-:Y:S05]  /*9d00*/  BSYNC B0 ;  /* 0x0000000000007941 */ /* 0x000fea0003800000 */
.L_x_3434:
[----:B------:R-:W0:Y:S01]  /*9d10*/  LDGDEPBAR ;  /* 0x00000000000079af */ /* 0x000e220000000000 */
[----:B------:R-:W-:-:S04]  /*9d20*/  LEA R226, P1, R7, R226, 0x1 ;  /* 0x000000e207e27211 */ /* 0x000fc800078208ff */
[----:B------:R-:W-:Y:S02]  /*9d30*/  LEA.HI.X R227, R7, R227, R12, 0x1, P1 ;  /* 0x000000e307e37211 */ /* 0x000fe400008f0c0c */
.L_x_3431:
        /* <DEDUP_REMOVED lines=45> */
[C---:B------:R-:W-:Y:S01]  /*a010*/  FMUL.FTZ R151, R145.reuse, c[0x0][0x23c] ;  /* 0x00008f0091977a20 */ /* 0x040fe20000410000 */
[----:B------:R-:W-:Y:S02]  /*a020*/  FSEL R154, R154, RZ, P2 ;  /* 0x000000ff9a9a7208 */ /* 0x000fe40001000000 */
[----:B------:R-:W-:Y:S02]  /*a030*/  FSEL R5, R145, RZ, P1 ;  /* 0x000000ff91057208 */ /* 0x000fe40000800000 */
[----:B------:R-:W-:Y:S01]  /*a040*/  FSEL R151, R151, RZ, P1 ;  /* 0x000000ff97977208 */ /* 0x000fe20000800000 */
[----:B------:R-:W-:-:S02]  /*a050*/  FFMA.FTZ R143, R15, c[0x0][0x23c], -R154 ;  /* 0x00008f000f8f7a23 */ /* 0x000fc4000001089a */
[----:B------:R-:W-:Y:S01]  /*a060*/  FFMA.FTZ R144, R4, c[0x0][0x23c], -R154 ;  /* 0x00008f0004907a23 */ /* 0x000fe2000001089a */
[----:B------:R-:W-:Y:S01]  /*a070*/  FSEL R4, R146, RZ, P2 ;  /* 0x000000ff92047208 */ /* 0x000fe20001000000 */
[----:B------:R-:W-:Y:S02]  /*a080*/  FFMA.FTZ R147, R14, c[0x0][0x23c], -R151 ;  /* 0x00008f000e937a23 */ /* 0x000fe40000010897 */
[----:B------:R-:W1:Y:S01]  /*a090*/  LDSM.16.MT88.4 R12, [R202+0xc000] ;  /* 0x00c00000ca0c783b */ /* 0x000e620000004200 */
[----:B------:R-:W-:Y:S01]  /*a0a0*/  FADD.FTZ R5, R132, -R5 ;  /* 0x8000000584057221 */ /* 0x000fe20000010000 */
[----:B------:R-:W-:Y:S01]  /*a0b0*/  MUFU.EX2 R144, R144 ;  /* 0x0000009000907308 */ /* 0x000fe20000000800 */
[----:B------:R-:W-:Y:S02]  /*a0c0*/  FADD.FTZ R4, R133, -R4 ;  /* 0x8000000485047221 */ /* 0x000fe40000010000 */
[----:B------:R-:W-:Y:S01]  /*a0d0*/  FFMA.FTZ R140, R3, c[0x0][0x23c], -R151 ;  /* 0x00008f00038c7a23 */ /* 0x000fe20000010897 */
[----:B------:R-:W-:Y:S01]  /*a0e0*/  LDSM.16.MT88.4 R132, [R202+0xc800] ;  /* 0x00c80000ca84783b */ /* 0x000fe20000004200 */
[----:B------:R-:W-:-:S02]  /*a0f0*/  FFMA.FTZ R142, R19, c[0x0][0x23c], -R154 ;  /* 0x00008f00138e7a23 */ /* 0x000fc4000001089a */
[--C-:B------:R-:W-:Y:S01]  /*a100*/  FFMA.FTZ R141, R9, c[0x0][0x23c], -R154.reuse ;  /* 0x00008f00098d7a23 */ /* 0x100fe2000001089a */
[----:B------:R-:W2:Y:S01]  /*a110*/  MUFU.EX2 R143, R143 ;  /* 0x0000008f008f7308 */ /* 0x000ea20000000800 */
[--C-:B------:R-:W-:Y:S01]  /*a120*/  FFMA.FTZ R3, R6, c[0x0][0x23c], -R151.reuse ;  /* 0x00008f0006037a23 */ /* 0x100fe20000010897 */
[----:B------:R-:W3:Y:S01]  /*a130*/  LDSM.16.MT88.4 R16, [R204+0xc000] ;  /* 0x00c00000cc10783b */ /* 0x000ee20000004200 */
[----:B------:R-:W-:Y:S02]  /*a140*/  FFMA.FTZ R2, R8, c[0x0][0x23c], -R151 ;  /* 0x00008f0008027a23 */ /* 0x000fe40000010897 */
[----:B------:R-:W-:Y:S01]  /*a150*/  FMUL.FTZ R149, R4, c[0x0][0x23c] ;  /* 0x00008f0004957a20 */ /* 0x000fe20000410000 */
[----:B------:R-:W4:Y:S01]  /*a160*/  LDSM.16.MT88.4 R8, [R201+0xc000] ;  /* 0x00c00000c908783b */ /* 0x000f220000004200 */
[----:B------:R-:W-:Y:S01]  /*a170*/  FMUL.FTZ R148, R5, c[0x0][0x23c] ;  /* 0x00008f0005947a20 */ /* 0x000fe20000410000 */
[----:B------:R-:W-:Y:S01]  /*a180*/  MUFU.EX2 R142, R142 ;  /* 0x0000008e008e7308 */ /* 0x000fe20000000800 */
[----:B------:R-:W-:-:S02]  /*a190*/  FFMA.FTZ R156, R27, c[0x0][0x23c], -R154 ;  /* 0x00008f001b9c7a23 */ /* 0x000fc4000001089a */
[--C-:B------:R-:W-:Y:S02]  /*a1a0*/  FFMA.FTZ R157, R25, c[0x0][0x23c], -R154.reuse ;  /* 0x00008f00199d7a23 */ /* 0x100fe4000001089a */
[--C-:B------:R-:W-:Y:S02]  /*a1b0*/  FFMA.FTZ R158, R23, c[0x0][0x23c], -R154.reuse ;  /* 0x00008f00179e7a23 */ /* 0x100fe4000001089a */
[----:B------:R-:W-:Y:S01]  /*a1c0*/  FFMA.FTZ R159, R21, c[0x0][0x23c], -R154 ;  /* 0x00008f00159f7a23 */ /* 0x000fe2000001089a */
[----:B------:R-:W5:Y:S01]  /*a1d0*/  MUFU.EX2 R141, R141 ;  /* 0x0000008d008d7308 */ /* 0x000f620000000800 */
        /* <DEDUP_REMOVED lines=9> */
[--C-:B------:R-:W-:Y:S02]  /*a270*/  FFMA.FTZ R174, R165, c[0x0][0x23c], -R154.reuse ;  /* 0x00008f00a5ae7a23 */ /* 0x100fe4000001089a */
[----:B------:R-:W2:Y:S01]  /*a280*/  MUFU.EX2 R3, R3 ;  /* 0x0000000300037308 */ /* 0x000ea20000000800 */
[----:B-----5:R-:W-:Y:S01]  /*a290*/  F2FP.BF16.PACK_AB R6, R141, R142 ;  /* 0x0000008e8d06723e */ /* 0x020fe200000010ff */
        /* <DEDUP_REMOVED lines=8> */
[----:B------:R-:W5:Y:S01]  /*a320*/  MUFU.EX2 R147, R147 ;  /* 0x0000009300937308 */ /* 0x000f620000000800 */
        /* <DEDUP_REMOVED lines=9> */
[----:B------:R-:W1:Y:S01]  /*a3c0*/  MUFU.EX2 R148, R148 ;  /* 0x0000009400947308 */ /* 0x000e620000000800 */
[----:B-----5:R-:W-:Y:S01]  /*a3d0*/  F2FP.BF16.PACK_AB R7, R147, R2 ;  /* 0x000000029307723e */ /* 0x020fe200000010ff */
[----:B------:R-:W-:Y:S01]  /*a3e0*/  LDSM.16.MT88.4 R136, [R202+0xd800] ;  /* 0x00d80000ca88783b */ /* 0x000fe20000004200 */
[----:B--2---:R-:W-:-:S05]  /*a3f0*/  FMUL.FTZ R120, R120, R149 ;  /* 0x0000009578787220 */ /* 0x004fca0000410000 */
        /* <DEDUP_REMOVED lines=17> */
[----:B------:R-:W2:Y:S01]  /*a510*/  LDSM.16.MT88.4 R12, [R204+0xe000] ;  /* 0x00e00000cc0c783b */ /* 0x000ea20000004200 */
        /* <DEDUP_REMOVED lines=15> */
[----:B------:R-:W5:Y:S01]  /*a610*/  MUFU.EX2 R163, R163 ;  /* 0x000000a300a37308 */ /* 0x000f620000000800 */
[----:B------:R-:W-:-:S02]  /*a620*/  FMUL.FTZ R111, R111, R148 ;  /* 0x000000946f6f7220 */ /* 0x000fc40000410000 */
[-C--:B------:R-:W-:Y:S01]  /*a630*/  FMUL.FTZ R36, R36, R149.reuse ;  /* 0x0000009524247220 */ /* 0x080fe20000410000 */
[C---:B----4-:R-:W-:Y:S01]  /*a640*/  HMMA.16816.F32.BF16 R112, R4.reuse, R8, R112 ;  /* 0x000000080470723c */ /* 0x050fe20000041870 */
[-C--:B------:R-:W-:Y:S02]  /*a650*/  FMUL.FTZ R37, R37, R149.reuse ;  /* 0x0000009525257220 */ /* 0x080fe40000410000 */
[-C--:B------:R-:W-:Y:S01]  /*a660*/  FMUL.FTZ R38, R38, R148.reuse ;  /* 0x0000009426267220 */ /* 0x080fe20000410000 */
[----:B------:R-:W-:Y:S01]  /*a670*/  MUFU.EX2 R161, R161 ;  /* 0x000000a100a17308 */ /* 0x000fe20000000800 */
[----:B------:R-:W-:Y:S02]  /*a680*/  FMUL.FTZ R39, R39, R148 ;  /* 0x0000009427277220 */ /* 0x000fe40000410000 */
[-C--:B------:R-:W-:Y:S01]  /*a690*/  FMUL.FTZ R40, R40, R149.reuse ;  /* 0x0000009528287220 */ /* 0x080fe20000410000 */
[----:B------:R-:W-:Y:S01]  /*a6a0*/  HMMA.16816.F32.BF16 R108, R4, R10, R108 ;  /* 0x0000000a046c723c */ /* 0x000fe2000004186c */
[----:B------:R-:W4:Y:S01]  /*a6b0*/  LDSM.16.MT88.4 R8, [R202+0xe000] ;  /* 0x00e00000ca08783b */ /* 0x000f220000004200 */
[----:B------:R-:W-:-:S02]  /*a6c0*/  FMUL.FTZ R41, R41, R149 ;  /* 0x0000009529297220 */ /* 0x000fc40000410000 */
[-C--:B------:R-:W-:Y:S01]  /*a6d0*/  FMUL.FTZ R42, R42, R148.reuse ;  /* 0x000000942a2a7220 */ /* 0x080fe20000410000 */
[----:B------:R-:W1:Y:S01]  /*a6e0*/  MUFU.EX2 R162, R162 ;  /* 0x000000a200a27308 */ /* 0x000e620000000800 */
[-C--:B------:R-:W-:Y:S02]  /*a6f0*/  FMUL.FTZ R43, R43, R148.reuse ;  /* 0x000000942b2b7220 */ /* 0x080fe40000410000 */
[C---:B--2---:R-:W-:Y:S01]  /*a700*/  HMMA.16816.F32.BF16 R36, R4.reuse, R12, R36 ;  /* 0x0000000c0424723c */ /* 0x044fe20000041824 */
[-C--:B------:R-:W-:Y:S02]  /*a710*/  FMUL.FTZ R104, R104, R149.reuse ;  /* 0x0000009568687220 */ /* 0x080fe40000410000 */
[-C--:B------:R-:W-:Y:S02]  /*a720*/  FMUL.FTZ R105, R105, R149.reuse ;  /* 0x0000009569697220 */ /* 0x080fe40000410000 */
[-C--:B------:R-:W-:Y:S01]  /*a730*/  FMUL.FTZ R106, R106, R148.reuse ;  /* 0x000000946a6a7220 */ /* 0x080fe20000410000 */
[----:B------:R-:W-:Y:S01]  /*a740*/  MUFU.EX2 R169, R169 ;  /* 0x000000a900a97308 */ /* 0x000fe20000000800 */
[----:B------:R-:W-:Y:S01]  /*a750*/  FMUL.FTZ R107, R107, R148 ;  /* 0x000000946b6b7220 */ /* 0x000fe20000410000 */
[----:B------:R-:W-:Y:S01]  /*a760*/  HMMA.16816.F32.BF16 R40, R4, R14, R40 ;  /* 0x0000000e0428723c */ /* 0x000fe20000041828 */
[----:B------:R-:W2:Y:S01]  /*a770*/  LDSM.16.MT88.4 R12, [R200+0xe000] ;  /* 0x00e00000c80c783b */ /* 0x000ea20000004200 */
        /* <DEDUP_REMOVED lines=19> */
[----:B----4-:R-:W-:Y:S01]  /*a8b0*/  HMMA.16816.F32.BF16 R44, R4, R8, R44 ;  /* 0x00000008042c723c */ /* 0x010fe2000004182c */
[----:B------:R-:W-:-:S02]  /*a8c0*/  FMUL.FTZ R61, R61, R149 ;  /* 0x000000953d3d7220 */ /* 0x000fc40000410000 */
[-C--:B------:R-:W-:Y:S01]  /*a8d0*/  FMUL.FTZ R62, R62, R148.reuse ;  /* 0x000000943e3e7220 */ /* 0x080fe20000410000 */
[----:B------:R-:W4:Y:S01]  /*a8e0*/  MUFU.EX2 R165, R165 ;  /* 0x000000a500a57308 */ /* 0x000f220000000800 */
        /* <DEDUP_REMOVED lines=96> */
[----:B------:R-:W-:-:S04]  /*aef0*/  FADD.FTZ R162, R162, R161 ;  /* 0x000000a1a2a27221 */ /* 0x000fc80000010000 */
[----:B----4-:R-:W-:Y:S01]  /*af00*/  FADD.FTZ R3, R165, R162 ;  /* 0x000000a2a5037221 */ /* 0x010fe20000010000 */
        /* <DEDUP_REMOVED lines=122> */
[----:B------:R-:W-:-:S10]  /*b6b0*/  MOV R133, R146 ;  /* 0x0000009200857202 */ /* 0x000fd40000000f00 */
.L_x_3428:
        /* <DEDUP_REMOVED lines=12> */
.L_x_3440:
        /* <DEDUP_REMOVED lines=65> */
.L_x_3437:
[C---:B------:R-:W-:Y:S02]  /*bb90*/  ISETP.GE.AND P5, PT, R218.reuse, c[0x0][0x220], PT ;  /* 0x00008800da007a0c */ /* 0x040fe40003fa6270 */
[C---:B------:R-:W-:Y:S02]  /*bba0*/  IADD3 R132, R218.reuse, 0x40, RZ ;  /* 0x00000040da847810 */ /* 0x040fe40007ffe0ff */
[----:B------:R-:W-:Y:S02]  /*bbb0*/  IADD3 R133, R218, 0x80, RZ ;  /* 0x00000080da857810 */ /* 0x000fe40007ffe0ff */
[----:B------:R-:W-:Y:S02]  /*bbc0*/  ISETP.GE.AND P4, PT, R132, c[0x0][0x220], PT ;  /* 0x0000880084007a0c */ /* 0x000fe40003f86270 */
[C---:B------:R-:W-:Y:S02]  /*bbd0*/  LEA R132, P1, R138.reuse, R230, 0x1 ;  /* 0x000000e68a847211 */ /* 0x040fe400078208ff */
[----:B------:R-:W-:Y:S02]  /*bbe0*/  ISETP.GE.AND P3, PT, R133, c[0x0][0x220], PT ;  /* 0x0000880085007a0c */ /* 0x000fe40003f66270 */
[-C--:B------:R-:W-:Y:S01]  /*bbf0*/  LEA.HI.X R133, R138, R231.reuse, R2, 0x1, P1 ;  /* 0x000000e78a857211 */ /* 0x080fe200008f0c02 */
[----:B------:R-:W-:Y:S01]  /*bc00*/  @P5 STS.128 [R216+0xc000], RZ ;  /* 0x00c000ffd8005388 */ /* 0x000fe20000000c00 */
[----:B------:R-:W-:Y:S04]  /*bc10*/  IADD3 R137, P2, R223, R138, RZ ;  /* 0x0000008adf897210 */ /* 0x000fe80007f5e0ff */
[C---:B------:R-:W-:Y:S01]  /*bc20*/  @!P5 LEA R234, P6, R137.reuse, R230, 0x1 ;  /* 0x000000e689ead211 */ /* 0x040fe200078c08ff */
[----:B------:R-:W-:Y:S01]  /*bc30*/  @!PT LDS RZ, [RZ] ;  /* 0x00000000fffff984 */ /* 0x000fe20000000800 */
[----:B------:R-:W-:Y:S01]  /*bc40*/  @!PT LDS RZ, [RZ] ;  /* 0x00000000fffff984 */ /* 0x000fe20000000800 */
[----:B------:R-:W-:Y:S01]  /*bc50*/  @!PT LDS RZ, [RZ] ;  /* 0x00000000fffff984 */ /* 0x000fe20000000800 */
[----:B------:R1:W-:Y:S01]  /*bc60*/  @!P5 LDGSTS.E.BYPASS.LTC128B.128 [R216+0xc000], [R132.64] ;  /* 0x0c00000084d8dfae */ /* 0x0003e2000b901d48 */
        /* <DEDUP_REMOVED lines=12> */
[C---:B------:R-:W-:Y:S02]  /*bd30*/  IADD3.X R136, R222.reuse, R136, RZ, P6, !PT ;  /* 0x00000088de887210 */ /* 0x040fe400037fe4ff */
[CC--:B------:R-:W-:Y:S01]  /*bd40*/  @!P5 LEA R240, P6, R135.reuse, R230.reuse, 0x1 ;  /* 0x000000e687f0d211 */ /* 0x0c0fe200078c08ff */
[----:B------:R-:W-:Y:S01]  /*bd50*/  @P3 STS.128 [R216+0x10000], RZ ;  /* 0x010000ffd8003388 */ /* 0x000fe20000000c00 */
[CC--:B------:R-:W-:Y:S02]  /*bd60*/  @!P4 LEA R238, P2, R135.reuse, R230.reuse, 0x1 ;  /* 0x000000e687eec211 */ /* 0x0c0fe400078408ff */
[CCC-:B------:R-:W-:Y:S02]  /*bd70*/  @!P5 LEA.HI.X R241, R135.reuse, R231.reuse, R136.reuse, 0x1, P6 ;  /* 0x000000e787f1d211 */ /* 0x1c0fe400030f0c88 */
[C-C-:B------:R-:W-:Y:S01]  /*bd80*/  @!P4 LEA.HI.X R239, R135.reuse, R231, R136.reuse, 0x1, P2 ;  /* 0x000000e787efc211 */ /* 0x140fe200010f0c88 */
[----:B------:R-:W-:Y:S01]  /*bd90*/  @!PT LDS RZ, [RZ] ;  /* 0x00000000fffff984 */ /* 0x000fe20000000800 */
[----:B------:R-:W-:Y:S01]  /*bda0*/  @!PT LDS RZ, [RZ] ;  /* 0x00000000fffff984 */ /* 0x000fe20000000800 */
[----:B------:R-:W-:Y:S01]  /*bdb0*/  @!PT LDS RZ, [RZ] ;  /* 0x00000000fffff984 */ /* 0x000fe20000000800 */
[----:B------:R1:W-:Y:S01]  /*bdc0*/  @!P3 LDGSTS.E.BYPASS.LTC128B.128 [R216+0x10000], [R132.64+0x100] ;  /* 0x1000010084d8bfae */ /* 0x0003e2000b901d48 */
[----:B------:R-:W-:Y:S02]  /*bdd0*/  @!P3 LEA R236, P1, R135, R230, 0x1 ;  /* 0x000000e687ecb211 */ /* 0x000fe400078208ff */
[----:B------:R-:W-:Y:S02]  /*bde0*/  IADD3 R2, P6, R223, R135, RZ ;  /* 0x00000087df027210 */ /* 0x000fe40007fde0ff */
[-C--:B------:R-:W-:Y:S01]  /*bdf0*/  @!P3 LEA.HI.X R237, R135, R231.reuse, R136, 0x1, P1 ;  /* 0x000000e787edb211 */ /* 0x080fe200008f0c88 */
[----:B------:R-:W-:Y:S01]  /*be00*/  @P5 STS.128 [R216+0xc800], RZ ;  /* 0x00c800ffd8005388 */ /* 0x000fe20000000c00 */
[----:B------:R-:W-:Y:S02]  /*be10*/  IADD3.X R136, R222, R136, RZ, P6, !PT ;  /* 0x00000088de887210 */ /* 0x000fe400037fe4ff */
[CC--:B------:R-:W-:Y:S02]  /*be20*/  @!P5 LEA R244, P6, R2.reuse, R230.reuse, 0x1 ;  /* 0x000000e602f4d211 */ /* 0x0c0fe400078c08ff */
[CC--:B------:R-:W-:Y:S01]  /*be30*/  @!P4 LEA R242, P2, R2.reuse, R230.reuse, 0x1 ;  /* 0x000000e602f2c211 */ /* 0x0c0fe200078408ff */
[----:B------:R-:W-:Y:S01]  /*be40*/  @!PT LDS RZ, [RZ] ;  /* 0x00000000fffff984 */ /* 0x000fe20000000800 */
[----:B------:R-:W-:Y:S01]  /*be50*/  @!PT LDS RZ, [RZ] ;  /* 0x00000000fffff984 */ /* 0x000fe20000000800 */
[----:B------:R-:W-:Y:S01]  /*be60*/  @!PT LDS RZ, [RZ] ;  /* 0x00000000fffff984 */ /* 0x000fe20000000800 */
[----:B------:R2:W-:Y:S01]  /*be70*/  @!P5 LDGSTS.E.BYPASS.LTC128B.128 [R216+0xc800], [R234.64] ;  /* 0x0c800000ead8dfae */ /* 0x0005e2000b901d48 */
[CCC-:B------:R-:W-:Y:S02]  /*be80*/  @!P5 LEA.HI.X R245, R2.reuse, R231.reuse, R136.reuse, 0x1, P6 ;  /* 0x000000e702f5d211 */ /* 0x1c0fe400030f0c88 */
[CCC-:B------:R-:W-:Y:S02]  /*be90*/  @!P4 LEA.HI.X R243, R2.reuse, R231.reuse, R136.reuse, 0x1, P2 ;  /* 0x000000e702f3c211 */ /* 0x1c0fe400010f0c88 */
[C---:B------:R-:W-:Y:S01]  /*bea0*/  @!P3 LEA R230, P1, R2.reuse, R230, 0x1 ;  /* 0x000000e602e6b211 */ /* 0x040fe200078208ff */
[----:B------:R-:W-:Y:S03]  /*beb0*/  @P4 STS.128 [R216+0xe800], RZ ;  /* 0x00e800ffd8004388 */ /* 0x000fe60000000c00 */
[----:B------:R-:W-:Y:S02]  /*bec0*/  @!P3 LEA.HI.X R231, R2, R231, R136, 0x1, P1 ;  /* 0x000000e702e7b211 */ /* 0x000fe400008f0c88 */
[----:B------:R-:W-:Y:S01]  /*bed0*/  ISETP.GT.AND P1, PT, R217, R212, PT ;  /* 0x000000d4d900720c */ /* 0x000fe20003f24270 */
        /* <DEDUP_REMOVED lines=201> */
[----:B------:R-:W-:Y:S02]  /*cb70*/  FMUL.FTZ R2, R13, c[0x0][0x2ec] ;  /* 0x0000bb000d027a20 */ /* 0x000fe40000410000 */
[----:B------:R-:W-:Y:S04]  /*cb80*/  FMUL.FTZ R231, R17, c[0x0][0x2ec] ;  /* 0x0000bb0011e77a20 */ /* 0x000fe80000410000 */
[----:B------:R-:W-:Y:S01]  /*cb90*/  FMUL.FTZ R230, R19, c[0x0][0x2ec] ;  /* 0x0000bb0013e67a20 */ /* 0x000fe20000410000 */
[----:B------:R4:W1:Y:S01]  /*cba0*/  MUFU.TANH R173, R135 ;  /* 0x0000008700ad7308 */ /* 0x0008620000002400 */
[----:B-----5:R-:W-:Y:S02]  /*cbb0*/  FMUL.FTZ R241, R8, c[0x0][0x2ec] ;  /* 0x0000bb0008f17a20 */ /* 0x020fe40000410000 */
        /* <DEDUP_REMOVED lines=10> */
[----:B------:R1:W1:Y:S01]  /*cc60*/  MUFU.TANH R175, R230 ;  /* 0x000000e600af7308 */ /* 0x0002620000002400 */
[----:B------:R-:W-:Y:S01]  /*cc70*/  BAR.SYNC.DEFER_BLOCKING 0x0 ;  /* 0x0000000000007b1d */ /* 0x000fe20000010000 */
[----:B------:R-:W-:Y:S02]  /*cc80*/  FMUL.FTZ R236, R24, c[0x0][0x2ec] ;  /* 0x0000bb0018ec7a20 */ /* 0x000fe40000410000 */
[----:B----4-:R-:W-:Y:S06]  /*cc90*/  FMUL.FTZ R135, R20, c[0x0][0x2ec] ;  /* 0x0000bb0014877a20 */ /* 0x010fec0000410000 */
[----:B------:R4:W2:Y:S01]  /*cca0*/  MUFU.TANH R161, R135 ;  /* 0x0000008700a17308 */ /* 0x0008a20000002400 */
[----:B-----5:R-:W-:Y:S09]  /*ccb0*/  FMUL.FTZ R231, R23, c[0x0][0x2ec] ;  /* 0x0000bb0017e77a20 */ /* 0x020ff20000410000 */
[----:B------:R5:W3:Y:S01]  /*ccc0*/  MUFU.TANH R183, R231 ;  /* 0x000000e700b77308 */ /* 0x000ae20000002400 */
[----:B-1----:R-:W-:Y:S09]  /*ccd0*/  FMUL.FTZ R230, R25, c[0x0][0x2ec] ;  /* 0x0000bb0019e67a20 */ /* 0x002ff20000410000 */
[----:B------:R1:W1:Y:S01]  /*cce0*/  MUFU.TANH R155, R230 ;  /* 0x000000e6009b7308 */ /* 0x0002620000002400 */
[C---:B--2---:R-:W-:Y:S09]  /*ccf0*/  HMMA.16816.F32.BF16 R28, R176.reuse, R136, R28 ;  /* 0x00000088b01c723c */ /* 0x044ff2000004181c */
[----:B------:R2:W2:Y:S03]  /*cd00*/  MUFU.TANH R145, R2 ;  /* 0x0000000200917308 */ /* 0x0004a60000002400 */
[----:B------:R-:W-:Y:S01]  /*cd10*/  FMUL.FTZ R137, R26, c[0x0][0x2ec] ;  /* 0x0000bb001a897a20 */ /* 0x000fe20000410000 */
[----:B------:R-:W-:Y:S03]  /*cd20*/  HMMA.16816.F32.BF16 R32, R176, R138, R32 ;  /* 0x0000008ab020723c */ /* 0x000fe60000041820 */
[----:B------:R-:W-:Y:S03]  /*cd30*/  FMUL.FTZ R136, R27, c[0x0][0x2ec] ;  /* 0x0000bb001b887a20 */ /* 0x000fe60000410000 */
[----:B------:R3:W3:Y:S06]  /*cd40*/  MUFU.TANH R181, R137 ;  /* 0x0000008900b57308 */ /* 0x0006ec0000002400 */
[----:B----4-:R-:W-:Y:S04]  /*cd50*/  FMUL.FTZ R135, R28, c[0x0][0x2ec] ;  /* 0x0000bb001c877a20 */ /* 0x010fe80000410000 */
[----:B------:R4:W4:Y:S01]  /*cd60*/  MUFU.TANH R163, R136 ;  /* 0x0000008800a37308 */ /* 0x0009220000002400 */
[----:B-----5:R-:W-:Y:S02]  /*cd70*/  FMUL.FTZ R231, R30, c[0x0][0x2ec] ;  /* 0x0000bb001ee77a20 */ /* 0x020fe40000410000 */
[----:B-1----:R-:W-:Y:S02]  /*cd80*/  FMUL.FTZ R230, R31, c[0x0][0x2ec] ;  /* 0x0000bb001fe67a20 */ /* 0x002fe40000410000 */
[----:B--2---:R-:W-:Y:S02]  /*cd90*/  FMUL.FTZ R2, R18, c[0x0][0x2ec] ;  /* 0x0000bb0012027a20 */ /* 0x004fe40000410000 */
[----:B------:R-:W-:Y:S02]  /*cda0*/  FMUL.FTZ R139, R29, c[0x0][0x2ec] ;  /* 0x0000bb001d8b7a20 */ /* 0x000fe40000410000 */
[----:B------:R-:W-:Y:S01]  /*cdb0*/  FMUL.FTZ R138, R32, c[0x0][0x2ec] ;  /* 0x0000bb00208a7a20 */ /* 0x000fe20000410000 */
[----:B------:R1:W2:Y:S01]  /*cdc0*/  MUFU.TANH R149, R135 ;  /* 0x0000008700957308 */ /* 0x0002a20000002400 */
[----:B---3--:R-:W-:Y:S09]  /*cdd0*/  FMUL.FTZ R137, R33, c[0x0][0x2ec] ;  /* 0x0000bb0021897a20 */ /* 0x008ff20000410000 */
[----:B------:R3:W2:Y:S01]  /*cde0*/  MUFU.TANH R153, R231 ;  /* 0x000000e700997308 */ /* 0x0006a20000002400 */
[----:B----4-:R-:W-:Y:S09]  /*cdf0*/  FMUL.FTZ R136, R34, c[0x0][0x2ec] ;  /* 0x0000bb0022887a20 */ /* 0x010ff20000410000 */
[----:B------:R4:W2:Y:S01]  /*ce00*/  MUFU.TANH R151, R230 ;  /* 0x000000e600977308 */ /* 0x0008a20000002400 */
[----:B-1----:R-:W-:Y:S09]  /*ce10*/  FMUL.FTZ R135, R35, c[0x0][0x2ec] ;  /* 0x0000bb0023877a20 */ /* 0x002ff20000410000 */
[----:B------:R-:W1:Y:S01]  /*ce20*/  MUFU.TANH R235, R235 ;  /* 0x000000eb00eb7308 */ /* 0x000e620000002400 */
[----:B---3--:R-:W-:Y:S09]  /*ce30*/  MOV R231, R133 ;  /* 0x0000008500e77202 */ /* 0x008ff20000000f00 */
[----:B------:R-:W3:Y:S01]  /*ce40*/  MUFU.TANH R237, R237 ;  /* 0x000000ed00ed7308 */ /* 0x000ee20000002400 */
[----:B----4-:R-:W-:Y:S09]  /*ce50*/  MOV R230, R132 ;  /* 0x0000008400e67202 */ /* 0x010ff20000000f00 */
[----:B------:R-:W4:Y:S10]  /*ce60*/  MUFU.TANH R239, R239 ;  /* 0x000000ef00ef7308 */ /* 0x000f340000002400 */
        /* <DEDUP_REMOVED lines=10> */
[----:B------:R-:W1:Y:S10]  /*cf10*/  MUFU.TANH R139, R139 ;  /* 0x0000008b008b7308 */ /* 0x000e740000002400 */
[----:B------:R-:W1:Y:S10]  /*cf20*/  MUFU.TANH R138, R138 ;  /* 0x0000008a008a7308 */ /* 0x000e740000002400 */
[----:B------:R-:W1:Y:S10]  /*cf30*/  MUFU.TANH R137, R137 ;  /* 0x0000008900897308 */ /* 0x000e740000002400 */
        /* <DEDUP_REMOVED lines=66> */
.L_x_3439:
        /* <DEDUP_REMOVED lines=89> */
.L_x_3438:
[----:B--234-:R-:W-:Y:S01]  /*d8f0*/  LEA R5, R217, R215, 0x6 ;  /* 0x000000d7d9057211 */ /* 0x01cfe200078e30ff */
[----:B------:R-:W-:Y:S03]  /*d900*/  LDSM.16.MT88.4 R20, [R202+0xc000] ;  /* 0x00c00000ca14783b */ /* 0x000fe60000004200 */
        /* <DEDUP_REMOVED lines=26> */
[C---:B--2---:R-:W-:Y:S02]  /*dab0*/  FFMA.FTZ R153, R0.reuse, R6, R153 ;  /* 0x0000000600997223 */ /* 0x044fe40000010099 */
[CC--:B------:R-:W-:Y:S02]  /*dac0*/  FFMA.FTZ R237, R0.reuse, R16.reuse, R237 ;  /* 0x0000001000ed7223 */ /* 0x0c0fe400000100ed */
[C---:B------:R-:W-:Y:S02]  /*dad0*/  FFMA.FTZ R239, R0.reuse, R15, R239 ;  /* 0x0000000f00ef7223 */ /* 0x040fe400000100ef */
[C---:B------:R-:W-:Y:S02]  /*dae0*/  FFMA.FTZ R233, R0.reuse, R16, R233 ;  /* 0x0000001000e97223 */ /* 0x040fe400000100e9 */
[CC--:B-1----:R-:W-:Y:S02]  /*daf0*/  FFMA.FTZ R245, R0.reuse, R14.reuse, R245 ;  /* 0x0000000e00f57223 */ /* 0x0c2fe400000100f5 */
        /* <DEDUP_REMOVED lines=10> */
[C---:B------:R-:W-:Y:S01]  /*dba0*/  FFMA.FTZ R147, R0.reuse, R9, R147 ;  /* 0x0000000900937223 */ /* 0x040fe20000010093 */
[----:B------:R-:W-:Y:S01]  /*dbb0*/  IADD3 R13, R5, 0x31, RZ ;  /* 0x00000031050d7810 */ /* 0x000fe20007ffe0ff */
[C---:B------:R-:W-:Y:S01]  /*dbc0*/  FFMA.FTZ R173, R0.reuse, R11, R173 ;  /* 0x0000000b00ad7223 */ /* 0x040fe200000100ad */
[----:B------:R-:W-:Y:S01]  /*dbd0*/  FMNMX.FTZ R16, R247, R14, !PT ;  /* 0x0000000ef7107209 */ /* 0x000fe20007810000 */
[C---:B------:R-:W-:Y:S01]  /*dbe0*/  FFMA.FTZ R177, R0.reuse, R143, R2 ;  /* 0x0000008f00b17223 */ /* 0x040fe20000010002 */
[----:B------:R-:W-:Y:S01]  /*dbf0*/  FMNMX.FTZ R14, R241, R18, !PT ;  /* 0x00000012f10e7209 */ /* 0x000fe20007810000 */
[C---:B------:R-:W-:Y:S01]  /*dc00*/  FFMA.FTZ R145, R0.reuse, R11, R145 ;  /* 0x0000000b00917223 */ /* 0x040fe20000010091 */
[----:B------:R-:W-:Y:S01]  /*dc10*/  FMNMX.FTZ R2, R179, R16, !PT ;  /* 0x00000010b3027209 */ /* 0x000fe20007810000 */
[----:B------:R-:W1:Y:S01]  /*dc20*/  I2F R9, R13 ;  /* 0x0000000d00097306 */ /* 0x000e620000201400 */
[----:B------:R-:W-:Y:S01]  /*dc30*/  FMNMX.FTZ R14, R243, R14, !PT ;  /* 0x0000000ef30e7209 */ /* 0x000fe20007810000 */
[C---:B------:R-:W-:Y:S01]  /*dc40*/  FFMA.FTZ R143, R0.reuse, R143, R249 ;  /* 0x0000008f008f7223 */ /* 0x040fe200000100f9 */
[----:B------:R-:W-:Y:S01]  /*dc50*/  FMNMX.FTZ R2, R173, R2, !PT ;  /* 0x00000002ad027209 */ /* 0x000fe20007810000 */
[C---:B------:R-:W-:Y:S01]  /*dc60*/  FFMA.FTZ R175, R0.reuse, R12, R175 ;  /* 0x0000000c00af7223 */ /* 0x040fe200000100af */
        /* <DEDUP_REMOVED lines=8> */
[----:B------:R-:W-:Y:S01]  /*dcf0*/  IADD3 R5, R5, 0x39, RZ ;  /* 0x0000003905057810 */ /* 0x000fe20007ffe0ff */
[----:B------:R-:W2:Y:S01]  /*dd00*/  I2F R11, R11 ;  /* 0x0000000b000b7306 */ /* 0x000ea20000201400 */
        /* <DEDUP_REMOVED lines=9> */
[----:B------:R-:W3:Y:S01]  /*dda0*/  I2F R5, R5 ;  /* 0x0000000500057306 */ /* 0x000ee20000201400 */
[----:B------:R-:W-:Y:S01]  /*ddb0*/  FMNMX.FTZ R2, R183, R2, !PT ;  /* 0x00000002b7027209 */ /* 0x000fe20007810000 */
[C---:B------:R-:W-:Y:S01]  /*ddc0*/  FFMA.FTZ R155, R0.reuse, R4, R155 ;  /* 0x00000004009b7223 */ /* 0x040fe2000001009b */
[----:B------:R-:W-:Y:S01]  /*ddd0*/  FMNMX.FTZ R14, R159, R14, !PT ;  /* 0x0000000e9f0e7209 */ /* 0x000fe20007810000 */
[CC--:B-1----:R-:W-:Y:S01]  /*dde0*/  FFMA.FTZ R151, R0.reuse, R9.reuse, R151 ;  /* 0x0000000900977223 */ /* 0x0c2fe20000010097 */
[----:B------:R-:W-:Y:S01]  /*ddf0*/  FMNMX.FTZ R2, R181, R2, !PT ;  /* 0x00000002b5027209 */ /* 0x000fe20007810000 */
[C---:B------:R-:W-:Y:S01]  /*de00*/  FFMA.FTZ R149, R0.reuse, R6, R149 ;  /* 0x0000000600957223 */ /* 0x040fe20000010095 */
[----:B------:R-:W-:Y:S01]  /*de10*/  FMNMX.FTZ R14, R157, R14, !PT ;  /* 0x0000000e9d0e7209 */ /* 0x000fe20007810000 */
[C---:B------:R-:W-:Y:S01]  /*de20*/  FFMA.FTZ R139, R0.reuse, R9, R139 ;  /* 0x00000009008b7223 */ /* 0x040fe2000001008b */
[----:B------:R-:W-:Y:S02]  /*de30*/  FMNMX.FTZ R2, R163, R2, !PT ;  /* 0x00000002a3027209 */ /* 0x000fe40007810000 */
[----:B------:R-:W-:Y:S02]  /*de40*/  FMNMX.FTZ R14, R155, R14, !PT ;  /* 0x0000000e9b0e7209 */ /* 0x000fe40007810000 */
[----:B------:R-:W-:Y:S01]  /*de50*/  FMNMX.FTZ R2, R153, R2, !PT ;  /* 0x0000000299027209 */ /* 0x000fe20007810000 */
[CC--:B--2---:R-:W-:Y:S01]  /*de60*/  FFMA.FTZ R136, R0.reuse, R11.reuse, R136 ;  /* 0x0000000b00887223 */ /* 0x0c4fe20000010088 */
[----:B------:R-:W-:Y:S01]  /*de70*/  FMNMX.FTZ R14, R149, R14, !PT ;  /* 0x0000000e950e7209 */ /* 0x000fe20007810000 */
[----:B------:R-:W-:Y:S01]  /*de80*/  FFMA.FTZ R138, R0, R11, R138 ;  /* 0x0000000b008a7223 */ /* 0x000fe2000001008a */
[----:B------:R-:W-:Y:S04]  /*de90*/  FMNMX.FTZ R7, R151, R2, !PT ;  /* 0x0000000297077209 */ /* 0x000fe80007810000 */
[----:B------:R-:W-:Y:S02]  /*dea0*/  FMNMX.FTZ R2, R136, R7, !PT ;  /* 0x0000000788027209 */ /* 0x000fe40007810000 */
[----:B------:R-:W-:Y:S01]  /*deb0*/  FMNMX.FTZ R7, R139, R14, !PT ;  /* 0x0000000e8b077209 */ /* 0x000fe20007810000 */
[CC--:B---3--:R-:W-:Y:S01]  /*dec0*/  FFMA.FTZ R135, R0.reuse, R5.reuse, R135 ;  /* 0x0000000500877223 */ /* 0x0c8fe20000010087 */
[----:B------:R-:W-:Y:S01]  /*ded0*/  LDSM.16.MT88.4 R12, [R204+0xc000] ;  /* 0x00c00000cc0c783b */ /* 0x000fe20000004200 */
        /* <DEDUP_REMOVED lines=25> */
[----:B------:R-:W-:Y:S01]  /*e070*/  ISETP.GT.AND P1, PT, R217, R212, PT ;  /* 0x000000d4d900720c */ /* 0x000fe20003f24270 */
[----:B------:R-:W-:Y:S02]  /*e080*/  FFMA.FTZ R134, R247, c[0x0][0x23c], -R150 ;  /* 0x00008f00f7867a23 */ /* 0x000fe40000010896 */
        /* <DEDUP_REMOVED lines=11> */
[----:B------:R-:W-:Y:S02]  /*e140*/  FFMA.FTZ R187, R155, c[0x0][0x23c], -R148 ;  /* 0x00008f009bbb7a23 */ /* 0x000fe40000010894 */
        /* <DEDUP_REMOVED lines=28> */
[----:B------:R-:W-:Y:S02]  /*e310*/  FFMA.FTZ R233, R151, c[0x0][0x23c], -R150 ;  /* 0x00008f0097e97a23 */ /* 0x000fe40000010896 */
[----:B------:R-:W-:Y:S01]  /*e320*/  FFMA.FTZ R234, R149, c[0x0][0x23c], -R148 ;  /* 0x00008f0095ea7a23 */ /* 0x000fe20000010894 */
        /* <DEDUP_REMOVED lines=10> */
[C---:B------:R-:W-:Y:S02]  /*e3d0*/  FMUL.FTZ R43, R2.reuse, R43 ;  /* 0x0000002b022b7220 */ /* 0x040fe40000410000 */
[C---:B------:R-:W-:Y:S02]  /*e3e0*/  FMUL.FTZ R40, R3.reuse, R40 ;  /* 0x0000002803287220 */ /* 0x040fe40000410000 */
[C---:B------:R-:W-:Y:S02]  /*e3f0*/  FMUL.FTZ R41, R3.reuse, R41 ;  /* 0x0000002903297220 */ /* 0x040fe40000410000 */
[C---:B------:R-:W-:Y:S01]  /*e400*/  FMUL.FTZ R46, R2.reuse, R46 ;  /* 0x0000002e022e7220 */ /* 0x040fe20000410000 */
[----:B------:R-:W-:Y:S01]  /*e410*/  LDSM.16.MT88.4 R152, [R201+0xf800] ;  /* 0x00f80000c998783b */ /* 0x000fe20000004200 */
[----:B------:R-:W2:Y:S01]  /*e420*/  MUFU.EX2 R166, R166 ;  /* 0x000000a600a67308 */ /* 0x000ea20000000800 */
[----:B------:R-:W-:Y:S02]  /*e430*/  FMUL.FTZ R47, R2, R47 ;  /* 0x0000002f022f7220 */ /* 0x000fe40000410000 */
[C---:B------:R-:W-:Y:S01]  /*e440*/  FMUL.FTZ R44, R3.reuse, R44 ;  /* 0x0000002c032c7220 */ /* 0x040fe20000410000 */
[----:B-1----:R-:W-:Y:S01]  /*e450*/  F2FP.BF16.PACK_AB R128, R168, R171 ;  /* 0x000000aba880723e */ /* 0x002fe200000010ff */
        /* <DEDUP_REMOVED lines=16> */
[----:B------:R-:W-:Y:S01]  /*e560*/  MUFU.EX2 R182, R182 ;  /* 0x000000b600b67308 */ /* 0x000fe20000000800 */
[C---:B------:R-:W-:Y:S05]  /*e570*/  HMMA.16816.F32.BF16 R4, R128.reuse, R12, R4 ;  /* 0x0000000c8004723c */ /* 0x040fea0000041804 */
        /* <DEDUP_REMOVED lines=12> */
[C---:B------:R-:W-:Y:S02]  /*e640*/  HMMA.16816.F32.BF16 R12, R128.reuse, R20, R12 ;  /* 0x00000014800c723c */ /* 0x040fe4000004180c */
[----:B------:R-:W-:Y:S01]  /*e650*/  MUFU.EX2 R186, R186 ;  /* 0x000000ba00ba7308 */ /* 0x000fe20000000800 */
[C---:B------:R-:W-:Y:S02]  /*e660*/  FMUL.FTZ R66, R2.reuse, R66 ;  /* 0x0000004202427220 */ /* 0x040fe40000410000 */
[C---:B------:R-:W-:Y:S02]  /*e670*/  FMUL.FTZ R67, R2.reuse, R67 ;  /* 0x0000004302437220 */ /* 0x040fe40000410000 */
[C---:B------:R-:W-:Y:S01]  /*e680*/  FMUL.FTZ R20, R3.reuse, R112 ;  /* 0x0000007003147220 */ /* 0x040fe20000410000 */
[C---:B------:R-:W-:Y:S04]  /*e690*/  HMMA.16816.F32.BF16 R16, R128.reuse, R22, R16 ;  /* 0x000000168010723c */ /* 0x040fe80000041810 */
[C---:B------:R-:W-:Y:S01]  /*e6a0*/  FMUL.FTZ R21, R3.reuse, R113 ;  /* 0x0000007103157220 */ /* 0x040fe20000410000 */
[----:B------:R-:W-:Y:S01]  /*e6b0*/  MUFU.EX2 R233, R233 ;  /* 0x000000e900e97308 */ /* 0x000fe20000000800 */
[C---:B------:R-:W-:Y:S02]  /*e6c0*/  FMUL.FTZ R64, R3.reuse, R64 ;  /* 0x0000004003407220 */ /* 0x040fe40000410000 */
[C---:B------:R-:W-:Y:S04]  /*e6d0*/  FMUL.FTZ R22, R2.reuse, R114 ;  /* 0x0000007202167220 */ /* 0x040fe80000410000 */
[C---:B------:R-:W-:Y:S02]  /*e6e0*/  FMUL.FTZ R23, R2.reuse, R115 ;  /* 0x0000007302177220 */ /* 0x040fe40000410000 */
[----:B------:R-:W2:Y:S01]  /*e6f0*/  LDSM.16.MT88.4 R112, [R204+0xe000] ;  /* 0x00e00000cc70783b */ /* 0x000ea20000004200 */
[C---:B------:R-:W-:Y:S01]  /*e700*/  FMUL.FTZ R65, R3.reuse, R65 ;  /* 0x0000004103417220 */ /* 0x040fe20000410000 */
[----:B------:R-:W-:Y:S01]  /*e710*/  MUFU.EX2 R234, R234 ;  /* 0x000000ea00ea7308 */ /* 0x000fe20000000800 */
[C---:B------:R-:W-:Y:S02]  /*e720*/  FMUL.FTZ R70, R2.reuse, R70 ;  /* 0x0000004602467220 */ /* 0x040fe40000410000 */
[C---:B------:R-:W-:Y:S03]  /*e730*/  HMMA.16816.F32.BF16 R20, R128.reuse, R28, R20 ;  /* 0x0000001c8014723c */ /* 0x040fe60000041814 */
[C---:B------:R-:W-:Y:S02]  /*e740*/  FMUL.FTZ R71, R2.reuse, R71 ;  /* 0x0000004702477220 */ /* 0x040fe40000410000 */
[C---:B------:R-:W-:Y:S02]  /*e750*/  FMUL.FTZ R68, R3.reuse, R68 ;  /* 0x0000004403447220 */ /* 0x040fe40000410000 */
[C---:B------:R-:W-:Y:S01]  /*e760*/  FMUL.FTZ R28, R3.reuse, R104 ;  /* 0x00000068031c7220 */ /* 0x040fe20000410000 */
[C---:B------:R-:W-:Y:S04]  /*e770*/  HMMA.16816.F32.BF16 R24, R128.reuse, R30, R24 ;  /* 0x0000001e8018723c */ /* 0x040fe80000041818 */
[C---:B------:R-:W-:Y:S02]  /*e780*/  FMUL.FTZ R29, R3.reuse, R105 ;  /* 0x00000069031d7220 */ /* 0x040fe40000410000 */
[C---:B------:R-:W-:Y:S02]  /*e790*/  FMUL.FTZ R69, R3.reuse, R69 ;  /* 0x0000004503457220 */ /* 0x040fe40000410000 */
[C---:B------:R-:W-:Y:S04]  /*e7a0*/  FMUL.FTZ R30, R2.reuse, R106 ;  /* 0x0000006a021e7220 */ /* 0x040fe80000410000 */
[C---:B------:R-:W-:Y:S02]  /*e7b0*/  FMUL.FTZ R31, R2.reuse, R107 ;  /* 0x0000006b021f7220 */ /* 0x040fe40000410000 */
[----:B------:R-:W3:Y:S01]  /*e7c0*/  LDSM.16.MT88.4 R104, [R202+0xe000] ;  /* 0x00e00000ca68783b */ /* 0x000ee20000004200 */
[C---:B------:R-:W-:Y:S02]  /*e7d0*/  FMUL.FTZ R74, R2.reuse, R74 ;  /* 0x0000004a024a7220 */ /* 0x040fe40000410000 */
[C---:B------:R-:W-:Y:S02]  /*e7e0*/  FMUL.FTZ R75, R2.reuse, R75 ;  /* 0x0000004b024b7220 */ /* 0x040fe40000410000 */
[C---:B-1----:R-:W-:Y:S03]  /*e7f0*/  HMMA.16816.F32.BF16 R28, R128.reuse, R120, R28 ;  /* 0x00000078801c723c */ /* 0x042fe6000004181c */
[C---:B------:R-:W-:Y:S02]  /*e800*/  FMUL.FTZ R72, R3.reuse, R72 ;  /* 0x0000004803487220 */ /* 0x040fe40000410000 */
[C---:B------:R-:W-:Y:S02]  /*e810*/  FMUL.FTZ R73, R3.reuse, R73 ;  /* 0x0000004903497220 */ /* 0x040fe40000410000 */
[C---:B------:R-:W-:Y:S01]  /*e820*/  FMUL.FTZ R86, R2.reuse, R86 ;  /* 0x0000005602567220 */ /* 0x040fe20000410000 */
[C---:B------:R-:W-:Y:S01]  /*e830*/  HMMA.16816.F32.BF16 R32, R128.reuse, R122, R32 ;  /* 0x0000007a8020723c */ /* 0x040fe20000041820 */
[----:B------:R-:W-:Y:S03]  /*e840*/  LDSM.16.MT88.4 R120, [R200+0xc800] ;  /* 0x00c80000c878783b */ /* 0x000fe60000004200 */
[C---:B------:R-:W-:Y:S02]  /*e850*/  FMUL.FTZ R87, R2.reuse, R87 ;  /* 0x0000005702577220 */ /* 0x040fe40000410000 */
[C---:B------:R-:W-:Y:S02]  /*e860*/  FMUL.FTZ R84, R3.reuse, R84 ;  /* 0x0000005403547220 */ /* 0x040fe40000410000 */
[C---:B--2---:R-:W-:Y:S04]  /*e870*/  HMMA.16816.F32.BF16 R36, R128.reuse, R112, R36 ;  /* 0x000000708024723c */ /* 0x044fe80000041824 */
[----:B------:R-:W-:Y:S02]  /*e880*/  FMUL.FTZ R85, R3, R85 ;  /* 0x0000005503557220 */ /* 0x000fe40000410000 */
[----:B------:R-:W-:Y:S02]  /*e890*/  FFMA.FTZ R170, R179, c[0x0][0x23c], -R150 ;  /* 0x00008f00b3aa7a23 */ /* 0x000fe40000010896 */
[C---:B------:R-:W-:Y:S01]  /*e8a0*/  HMMA.16816.F32.BF16 R40, R128.reuse, R114, R40 ;  /* 0x000000728028723c */ /* 0x040fe20000041828 */
[----:B------:R-:W-:Y:S03]  /*e8b0*/  LDSM.16.MT88.4 R112, [R204+0xc800] ;  /* 0x00c80000cc70783b */ /* 0x000fe60000004200 */
[----:B------:R-:W-:Y:S01]  /*e8c0*/  FFMA.FTZ R179, R141, c[0x0][0x23c], -R148 ;  /* 0x00008f008db37a23 */ /* 0x000fe20000010894 */
[----:B------:R-:W-:Y:S01]  /*e8d0*/  MUFU.EX2 R170, R170 ;  /* 0x000000aa00aa7308 */ /* 0x000fe20000000800 */
[--C-:B------:R-:W-:Y:S02]  /*e8e0*/  FFMA.FTZ R173, R173, c[0x0][0x23c], -R150.reuse ;  /* 0x00008f00adad7a23 */ /* 0x100fe40000010896 */
[----:B------:R-:W-:Y:S01]  /*e8f0*/  FFMA.FTZ R172, R177, c[0x0][0x23c], -R150 ;  /* 0x00008f00b1ac7a23 */ /* 0x000fe20000010896 */
[----:B------:R-:W-:Y:S01]  /*e900*/  LDSM.16.MT88.4 R140, [R202+0xe800] ;  /* 0x00e80000ca8c783b */ /* 0x000fe20000004200 */
[C---:B---3--:R-:W-:Y:S03]  /*e910*/  HMMA.16816.F32.BF16 R44, R128.reuse, R104, R44 ;  /* 0x00000068802c723c */ /* 0x048fe6000004182c */
[----:B------:R-:W-:Y:S02]  /*e920*/  FFMA.FTZ R177, R145, c[0x0][0x23c], -R148 ;  /* 0x00008f0091b17a23 */ /* 0x000fe40000010894 */
[----:B------:R-:W1:Y:S01]  /*e930*/  MUFU.EX2 R173, R173 ;  /* 0x000000ad00ad7308 */ /* 0x000e620000000800 */
[--C-:B------:R-:W-:Y:S01]  /*e940*/  FFMA.FTZ R175, R175, c[0x0][0x23c], -R150.reuse ;  /* 0x00008f00afaf7a23 */ /* 0x100fe20000010896 */
[----:B------:R-:W-:Y:S01]  /*e950*/  LDSM.16.MT88.4 R144, [R201+0xe800] ;  /* 0x00e80000c990783b */ /* 0x000fe20000004200 */
[C---:B------:R-:W-:Y:S01]  /*e960*/  FMUL.FTZ R90, R2.reuse, R90 ;  /* 0x0000005a025a7220 */ /* 0x040fe20000410000 */
[C---:B------:R-:W-:Y:S03]  /*e970*/  HMMA.16816.F32.BF16 R48, R128.reuse, R106, R48 ;  /* 0x0000006a8030723c */ /* 0x040fe60000041830 */
[C---:B------:R-:W-:Y:S03]  /*e980*/  FMUL.FTZ R91, R2.reuse, R91 ;  /* 0x0000005b025b7220 */ /* 0x040fe60000410000 */
[----:B------:R-:W2:Y:S01]  /*e990*/  LDSM.16.MT88.4 R104, [R204+0x10000] ;  /* 0x01000000cc68783b */ /* 0x000ea20000004200 */
[C---:B------:R-:W-:Y:S01]  /*e9a0*/  FMUL.FTZ R88, R3.reuse, R88 ;  /* 0x0000005803587220 */ /* 0x040fe20000410000 */
[C---:B------:R-:W-:Y:S01]  /*e9b0*/  HMMA.16816.F32.BF16 R52, R128.reuse, R100, R52 ;  /* 0x000000648034723c */ /* 0x040fe20000041834 */
[----:B------:R-:W-:Y:S03]  /*e9c0*/  MUFU.EX2 R172, R172 ;  /* 0x000000ac00ac7308 */ /* 0x000fe60000000800 */
[C---:B------:R-:W-:Y:S02]  /*e9d0*/  FMUL.FTZ R89, R3.reuse, R89 ;  /* 0x0000005903597220 */ /* 0x040fe40000410000 */
[C---:B------:R-:W-:Y:S02]  /*e9e0*/  FMUL.FTZ R94, R2.reuse, R94 ;  /* 0x0000005e025e7220 */ /* 0x040fe40000410000 */
[C---:B------:R-:W-:Y:S01]  /*e9f0*/  HMMA.16816.F32.BF16 R56, R128.reuse, R102, R56 ;  /* 0x000000668038723c */ /* 0x040fe20000041838 */
[----:B------:R-:W3:Y:S02]  /*ea00*/  LDSM.16.MT88.4 R100, [R202+0x10000] ;  /* 0x01000000ca64783b */ /* 0x000ee40000004200 */
[----:B------:R-:W-:Y:S01]  /*ea10*/  MUFU.EX2 R175, R175 ;  /* 0x000000af00af7308 */ /* 0x000fe20000000800 */
[C---:B------:R-:W-:Y:S02]  /*ea20*/  FMUL.FTZ R95, R2.reuse, R95 ;  /* 0x0000005f025f7220 */ /* 0x040fe40000410000 */
[C---:B------:R-:W-:Y:S02]  /*ea30*/  FMUL.FTZ R92, R3.reuse, R92 ;  /* 0x0000005c035c7220 */ /* 0x040fe40000410000 */
[C---:B------:R-:W-:Y:S04]  /*ea40*/  HMMA.16816.F32.BF16 R60, R128.reuse, R108, R60 ;  /* 0x0000006c803c723c */ /* 0x040fe8000004183c */
[C---:B------:R-:W-:Y:S01]  /*ea50*/  FMUL.FTZ R93, R3.reuse, R93 ;  /* 0x0000005d035d7220 */ /* 0x040fe20000410000 */
[----:B------:R-:W4:Y:S01]  /*ea60*/  MUFU.EX2 R177, R177 ;  /* 0x000000b100b17308 */ /* 0x000f220000000800 */
[C---:B------:R-:W-:Y:S02]  /*ea70*/  FMUL.FTZ R98, R2.reuse, R98 ;  /* 0x0000006202627220 */ /* 0x040fe40000410000 */
[C---:B------:R-:W-:Y:S01]  /*ea80*/  HMMA.16816.F32.BF16 R64, R128.reuse, R110, R64 ;  /* 0x0000006e8040723c */ /* 0x040fe20000041840 */
[----:B------:R-:W5:Y:S03]  /*ea90*/  LDSM.16.MT88.4 R108, [R201+0x10000] ;  /* 0x01000000c96c783b */ /* 0x000f660000004200 */
[C---:B------:R-:W-:Y:S02]  /*eaa0*/  FMUL.FTZ R99, R2.reuse, R99 ;  /* 0x0000006302637220 */ /* 0x040fe40000410000 */
[C---:B------:R-:W-:Y:S01]  /*eab0*/  FMUL.FTZ R96, R3.reuse, R96 ;  /* 0x0000006003607220 */ /* 0x040fe20000410000 */
[----:B------:R-:W1:Y:S01]  /*eac0*/  MUFU.EX2 R179, R179 ;  /* 0x000000b300b37308 */ /* 0x000e620000000800 */
[----:B------:R-:W-:Y:S04]  /*ead0*/  FMUL.FTZ R97, R3, R97 ;  /* 0x0000006103617220 */ /* 0x000fe80000410000 */
[----:B------:R-:W-:Y:S01]  /*eae0*/  FFMA.FTZ R178, R185, c[0x0][0x23c], -R150 ;  /* 0x00008f00b9b27a23 */ /* 0x000fe20000010896 */
[C---:B--2---:R-:W-:Y:S03]  /*eaf0*/  HMMA.16816.F32.BF16 R68, R128.reuse, R104, R68 ;  /* 0x000000688044723c */ /* 0x044fe60000041844 */
[----:B------:R-:W-:Y:S02]  /*eb00*/  FFMA.FTZ R185, R159, c[0x0][0x23c], -R148 ;  /* 0x00008f009fb97a23 */ /* 0x000fe40000010894 */
[----:B------:R-:W-:Y:S01]  /*eb10*/  MUFU.EX2 R178, R178 ;  /* 0x000000b200b27308 */ /* 0x000fe20000000800 */
[----:B------:R-:W-:Y:S01]  /*eb20*/  LDSM.16.MT88.4 R156, [R200+0xf800] ;  /* 0x00f80000c89c783b */ /* 0x000fe20000004200 */
[--C-:B------:R-:W-:Y:S01]  /*eb30*/  FFMA.FTZ R183, R183, c[0x0][0x23c], -R150.reuse ;  /* 0x00008f00b7b77a23 */ /* 0x100fe20000010896 */
[C---:B------:R-:W-:Y:S04]  /*eb40*/  HMMA.16816.F32.BF16 R72, R128.reuse, R106, R72 ;  /* 0x0000006a8048723c */ /* 0x040fe80000041848 */
[C---:B------:R-:W-:Y:S02]  /*eb50*/  FMUL.FTZ R78, R2.reuse, R78 ;  /* 0x0000004e024e7220 */ /* 0x040fe40000410000 */
[----:B------:R-:W2:Y:S01]  /*eb60*/  LDSM.16.MT88.4 R104, [R200+0x10000] ;  /* 0x01000000c868783b */ /* 0x000ea20000004200 */
[C---:B------:R-:W-:Y:S01]  /*eb70*/  FMUL.FTZ R79, R2.reuse, R79 ;  /* 0x0000004f024f7220 */ /* 0x040fe20000410000 */
[----:B------:R-:W-:Y:S01]  /*eb80*/  MUFU.EX2 R183, R183 ;  /* 0x000000b700b77308 */ /* 0x000fe20000000800 */
[C---:B------:R-:W-:Y:S03]  /*eb90*/  FMUL.FTZ R76, R3.reuse, R76 ;  /* 0x0000004c034c7220 */ /* 0x040fe60000410000 */
[----:B------:R-:W-:Y:S02]  /*eba0*/  FMUL.FTZ R77, R3, R77 ;  /* 0x0000004d034d7220 */ /* 0x000fe40000410000 */
[--C-:B------:R-:W-:Y:S02]  /*ebb0*/  FFMA.FTZ R180, R181, c[0x0][0x23c], -R150.reuse ;  /* 0x00008f00b5b47a23 */ /* 0x100fe40000010896 */
[--C-:B------:R-:W-:Y:S02]  /*ebc0*/  FFMA.FTZ R181, R163, c[0x0][0x23c], -R150.reuse ;  /* 0x00008f00a3b57a23 */ /* 0x100fe40000010896 */
[----:B------:R-:W-:Y:S01]  /*ebd0*/  MUFU.EX2 R185, R185 ;  /* 0x000000b900b97308 */ /* 0x000fe20000000800 */
[----:B------:R-:W-:Y:S01]  /*ebe0*/  LDSM.16.MT88.4 R160, [R204+0x11800] ;  /* 0x01180000cca0783b */ /* 0x000fe20000004200 */
[C---:B---3--:R-:W-:Y:S03]  /*ebf0*/  HMMA.16816.F32.BF16 R76, R128.reuse, R100, R76 ;  /* 0x00000064804c723c */ /* 0x048fe6000004184c */
[C---:B------:R-:W-:Y:S02]  /*ec00*/  FMUL.FTZ R82, R2.reuse, R82 ;  /* 0x0000005202527220 */ /* 0x040fe40000410000 */
[----:B------:R-:W-:Y:S02]  /*ec10*/  FMUL.FTZ R83, R2, R83 ;  /* 0x0000005302537220 */ /* 0x000fe40000410000 */
[----:B------:R-:W-:Y:S01]  /*ec20*/  FMUL.FTZ R80, R3, R80 ;  /* 0x0000005003507220 */ /* 0x000fe20000410000 */
[----:B-1----:R-:W-:Y:S01]  /*ec30*/  F2FP.BF16.PACK_AB R101, R173, R170 ;  /* 0x000000aaad65723e */ /* 0x002fe200000010ff */
[----:B------:R-:W-:Y:S01]  /*ec40*/  FMUL.FTZ R81, R3, R81 ;  /* 0x0000005103517220 */ /* 0x000fe20000410000 */
[----:B------:R-:W-:Y:S02]  /*ec50*/  MUFU.EX2 R180, R180 ;  /* 0x000000b400b47308 */ /* 0x000fe40000000800 */
[----:B----4-:R-:W-:Y:S01]  /*ec60*/  F2FP.BF16.PACK_AB R100, R177, R174 ;  /* 0x000000aeb164723e */ /* 0x010fe200000010ff */
[--C-:B------:R-:W-:Y:S02]  /*ec70*/  FFMA.FTZ R232, R136, c[0x0][0x23c], -R150.reuse ;  /* 0x00008f0088e87a23 */ /* 0x100fe40000010896 */
[----:B------:R-:W-:Y:S01]  /*ec80*/  FFMA.FTZ R150, R135, c[0x0][0x23c], -R150 ;  /* 0x00008f0087967a23 */ /* 0x000fe20000010896 */
[C---:B------:R-:W-:Y:S03]  /*ec90*/  HMMA.16816.F32.BF16 R80, R128.reuse, R102, R80 ;  /* 0x000000668050723c */ /* 0x040fe60000041850 */
[--C-:B------:R-:W-:Y:S01]  /*eca0*/  FFMA.FTZ R235, R139, c[0x0][0x23c], -R148.reuse ;  /* 0x00008f008beb7a23 */ /* 0x100fe20000010894 */
[----:B------:R-:W-:Y:S01]  /*ecb0*/  MUFU.EX2 R135, R150 ;  /* 0x0000009600877308 */ /* 0x000fe20000000800 */
[--C-:B------:R-:W-:Y:S02]  /*ecc0*/  FFMA.FTZ R236, R138, c[0x0][0x23c], -R148.reuse ;  /* 0x00008f008aec7a23 */ /* 0x100fe40000010894 */
[----:B------:R-:W-:Y:S01]  /*ecd0*/  FFMA.FTZ R148, R137, c[0x0][0x23c], -R148 ;  /* 0x00008f0089947a23 */ /* 0x000fe20000010894 */
[C---:B-----5:R-:W-:Y:S04]  /*ece0*/  HMMA.16816.F32.BF16 R84, R128.reuse, R108, R84 ;  /* 0x0000006c8054723c */ /* 0x060fe80000041854 */
[----:B------:R-:W-:Y:S01]  /*ecf0*/  F2FP.BF16.PACK_AB R103, R175, R172 ;  /* 0x000000acaf67723e */ /* 0x000fe200000010ff */
[----:B------:R-:W-:Y:S01]  /*ed00*/  FFMA.FTZ R167, R2, R229, R167 ;  /* 0x000000e502a77223 */ /* 0x000fe200000100a7 */
[----:B------:R1:W-:Y:S01]  /*ed10*/  MUFU.EX2 R237, R148 ;  /* 0x0000009400ed7308 */ /* 0x0003e20000000800 */
[----:B------:R-:W-:Y:S01]  /*ed20*/  F2FP.BF16.PACK_AB R102, R179, R176 ;  /* 0x000000b0b366723e */ /* 0x000fe200000010ff */
[C---:B------:R-:W-:Y:S01]  /*ed30*/  HMMA.16816.F32.BF16 R88, R128.reuse, R110, R88 ;  /* 0x0000006e8058723c */ /* 0x040fe20000041858 */
[----:B------:R-:W3:Y:S03]  /*ed40*/  LDSM.16.MT88.4 R108, [R202+0xc800] ;  /* 0x00c80000ca6c783b */ /* 0x000ee60000004200 */
[----:B------:R-:W-:Y:S01]  /*ed50*/  F2FP.BF16.PACK_AB R137, R233, R186 ;  /* 0x000000bae989723e */ /* 0x000fe200000010ff */
[----:B------:R-:W-:Y:S02]  /*ed60*/  FFMA.FTZ R171, R3, R228, R171 ;  /* 0x000000e403ab7223 */ /* 0x000fe400000100ab */
[----:B------:R-:W-:Y:S01]  /*ed70*/  FADD.FTZ R164, R164, R167 ;  /* 0x000000a7a4a47221 */ /* 0x000fe20000010000 */
[C---:B--2---:R-:W-:Y:S01]  /*ed80*/  HMMA.16816.F32.BF16 R92, R128.reuse, R104, R92 ;  /* 0x00000068805c723c */ /* 0x044fe2000004185c */
[----:B------:R-:W-:Y:S03]  /*ed90*/  MUFU.EX2 R181, R181 ;  /* 0x000000b500b57308 */ /* 0x000fe60000000800 */
[----:B------:R-:W-:Y:S02]  /*eda0*/  FADD.FTZ R168, R168, R171 ;  /* 0x000000aba8a87221 */ /* 0x000fe40000010000 */
[----:B------:R-:W-:Y:S02]  /*edb0*/  FADD.FTZ R3, R165, R164 ;  /* 0x000000a4a5037221 */ /* 0x000fe40000010000 */
[----:B------:R-:W-:Y:S01]  /*edc0*/  HMMA.16816.F32.BF16 R96, R128, R106, R96 ;  /* 0x0000006a8060723c */ /* 0x000fe20000041860 */
[----:B------:R-:W2:Y:S02]  /*edd0*/  LDSM.16.MT88.4 R104, [R200+0xe800] ;  /* 0x00e80000c868783b */ /* 0x000ea40000004200 */
[----:B------:R-:W4:Y:S01]  /*ede0*/  MUFU.EX2 R232, R232 ;  /* 0x000000e800e87308 */ /* 0x000f220000000800 */
[----:B------:R-:W-:Y:S01]  /*edf0*/  FADD.FTZ R3, R134, R3 ;  /* 0x0000000386037221 */ /* 0x000fe20000010000 */
[----:B------:R-:W-:Y:S03]  /*ee00*/  MOV R134, R133 ;  /* 0x0000008500867202 */ /* 0x000fe60000000f00 */
[C---:B------:R-:W-:Y:S01]  /*ee10*/  HMMA.16816.F32.BF16 R4, R100.reuse, R112, R4 ;  /* 0x000000706404723c */ /* 0x040fe20000041804 */
[----:B-1----:R-:W-:Y:S04]  /*ee20*/  LDSM.16.MT88.4 R148, [R202+0xf800] ;  /* 0x00f80000ca94783b */ /* 0x002fe80000004200 */
[----:B------:R-:W1:Y:S01]  /*ee30*/  MUFU.EX2 R235, R235 ;  /* 0x000000eb00eb7308 */ /* 0x000e620000000800 */
[----:B------:R-:W-:Y:S01]  /*ee40*/  FADD.FTZ R170, R170, R3 ;  /* 0x00000003aaaa7221 */ /* 0x000fe20000010000 */
[----:B------:R-:W-:Y:S01]  /*ee50*/  MOV R3, R132 ;  /* 0x0000008400037202 */ /* 0x000fe20000000f00 */
[C---:B------:R-:W-:Y:S01]  /*ee60*/  HMMA.16816.F32.BF16 R8, R100.reuse, R114, R8 ;  /* 0x000000726408723c */ /* 0x040fe20000041808 */
[----:B------:R-:W-:Y:S03]  /*ee70*/  LDSM.16.MT88.4 R112, [R202+0x10800] ;  /* 0x01080000ca70783b */ /* 0x000fe60000004200 */
[----:B------:R-:W-:Y:S03]  /*ee80*/  FADD.FTZ R173, R173, R170 ;  /* 0x000000aaadad7221 */ /* 0x000fe60000010000 */
[----:B------:R-:W5:Y:S01]  /*ee90*/  MUFU.EX2 R236, R236 ;  /* 0x000000ec00ec7308 */ /* 0x000f620000000800 */
[----:B------:R-:W-:Y:S01]  /*eea0*/  FADD.FTZ R172, R172, R173 ;  /* 0x000000adacac7221 */ /* 0x000fe20000010000 */
[C---:B---3--:R-:W-:Y:S03]  /*eeb0*/  HMMA.16816.F32.BF16 R12, R100.reuse, R108, R12 ;  /* 0x0000006c640c723c */ /* 0x048fe6000004180c */
[----:B----4-:R-:W-:Y:S01]  /*eec0*/  F2FP.BF16.PACK_AB R139, R135, R232 ;  /* 0x000000e8878b723e */ /* 0x010fe200000010ff */
[----:B------:R-:W-:Y:S04]  /*eed0*/  FADD.FTZ R175, R175, R172 ;  /* 0x000000acafaf7221 */ /* 0x000fe80000010000 */
[C---:B------:R-:W-:Y:S01]  /*eee0*/  HMMA.16816.F32.BF16 R16, R100.reuse, R110, R16 ;  /* 0x0000006e6410723c */ /* 0x040fe20000041810 */
[----:B------:R-:W3:Y:S03]  /*eef0*/  LDSM.16.MT88.4 R108, [R204+0x10800] ;  /* 0x01080000cc6c783b */ /* 0x000ee60000004200 */
[----:B-1----:R-:W-:Y:S04]  /*ef00*/  F2FP.BF16.PACK_AB R136, R235, R234 ;  /* 0x000000eaeb88723e */ /* 0x002fe800000010ff */
[C---:B------:R-:W-:Y:S04]  /*ef10*/  HMMA.16816.F32.BF16 R20, R100.reuse, R116, R20 ;  /* 0x000000746414723c */ /* 0x040fe80000041814 */
[----:B-----5:R-:W-:Y:S04]  /*ef20*/  F2FP.BF16.PACK_AB R138, R237, R236 ;  /* 0x000000eced8a723e */ /* 0x020fe800000010ff */
        /* <DEDUP_REMOVED lines=29> */
[----:B------:R-:W-:Y:S01]  /*f100*/  F2FP.BF16.PACK_AB R101, R183, R178 ;  /* 0x000000b2b765723e */ /* 0x000fe200000010ff */
[----:B------:R-:W-:Y:S01]  /*f110*/  FADD.FTZ R178, R178, R175 ;  /* 0x000000afb2b27221 */ /* 0x000fe20000010000 */
[----:B------:R-:W-:Y:S03]  /*f120*/  F2FP.BF16.PACK_AB R103, R181, R180 ;  /* 0x000000b4b567723e */ /* 0x000fe600000010ff */
[----:B------:R-:W-:Y:S01]  /*f130*/  F2FP.BF16.PACK_AB R100, R185, R182 ;  /* 0x000000b6b964723e */ /* 0x000fe200000010ff */
[----:B------:R-:W-:Y:S01]  /*f140*/  FADD.FTZ R183, R183, R178 ;  /* 0x000000b2b7b77221 */ /* 0x000fe20000010000 */
[----:B------:R-:W-:Y:S03]  /*f150*/  F2FP.BF16.PACK_AB R102, R187, R184 ;  /* 0x000000b8bb66723e */ /* 0x000fe600000010ff */
[----:B------:R-:W-:Y:S04]  /*f160*/  FADD.FTZ R180, R180, R183 ;  /* 0x000000b7b4b47221 */ /* 0x000fe80000010000 */
[C---:B--2---:R-:W-:Y:S03]  /*f170*/  HMMA.16816.F32.BF16 R4, R100.reuse, R108, R4 ;  /* 0x0000006c6404723c */ /* 0x044fe60000041804 */
[----:B------:R-:W-:Y:S04]  /*f180*/  FADD.FTZ R181, R181, R180 ;  /* 0x000000b4b5b57221 */ /* 0x000fe80000010000 */
[----:B------:R-:W-:Y:S01]  /*f190*/  FADD.FTZ R186, R186, R181 ;  /* 0x000000b5baba7221 */ /* 0x000fe20000010000 */
[C---:B------:R-:W-:Y:S01]  /*f1a0*/  HMMA.16816.F32.BF16 R8, R100.reuse, R110, R8 ;  /* 0x0000006e6408723c */ /* 0x040fe20000041808 */
[----:B------:R-:W2:Y:S03]  /*f1b0*/  LDSM.16.MT88.4 R108, [R201+0xf000] ;  /* 0x00f00000c96c783b */ /* 0x000ea60000004200 */
[----:B------:R-:W-:Y:S04]  /*f1c0*/  FADD.FTZ R233, R233, R186 ;  /* 0x000000bae9e97221 */ /* 0x000fe80000010000 */
[C---:B------:R-:W-:Y:S04]  /*f1d0*/  HMMA.16816.F32.BF16 R12, R100.reuse, R120, R12 ;  /* 0x00000078640c723c */ /* 0x040fe8000004180c */
[----:B------:R-:W-:Y:S04]  /*f1e0*/  FADD.FTZ R232, R232, R233 ;  /* 0x000000e9e8e87221 */ /* 0x000fe80000010000 */
[C---:B------:R-:W-:Y:S04]  /*f1f0*/  HMMA.16816.F32.BF16 R16, R100.reuse, R122, R16 ;  /* 0x0000007a6410723c */ /* 0x040fe80000041810 */
[----:B------:R-:W-:Y:S04]  /*f200*/  FADD.FTZ R229, R135, R232 ;  /* 0x000000e887e57221 */ /* 0x000fe80000010000 */
        /* <DEDUP_REMOVED lines=70> */
.L_x_3436:
        /* <DEDUP_REMOVED lines=280> */
.L_x_3442:
[----:B--234-:R-:W-:Y:S05]  /*107f0*/  BSYNC B0 ;  /* 0x0000000000007941 */ /* 0x01cfea0003800000 */
.L_x_3441:
        /* <DEDUP_REMOVED lines=18> */
.L_x_3444:
[----:B------:R-:W-:Y:S05]  /*10920*/  BSYNC B0 ;  /* 0x0000000000007941 */ /* 0x000fea0003800000 */
.L_x_3443:
        /* <DEDUP_REMOVED lines=11> */
.L_x_3446:
[----:B------:R-:W-:Y:S05]  /*109e0*/  BSYNC B0 ;  /* 0x0000000000007941 */ /* 0x000fea0003800000 */
.L_x_3445:
        /* <DEDUP_REMOVED lines=11> */
.L_x_3448:
[----:B------:R-:W-:Y:S05]  /*10aa0*/  BSYNC B0 ;  /* 0x0000000000007941 */ /* 0x000fea0003800000 */
.L_x_3447:
        /* <DEDUP_REMOVED lines=11> */
.L_x_3450:
[----:B------:R-:W-:Y:S05]  /*10b60*/  BSYNC B0 ;  /* 0x0000000000007941 */ /* 0x000fea0003800000 */
.L_x_3449:
        /* <DEDUP_REMOVED lines=11> */
.L_x_3452:
[----:B------:R-:W-:Y:S05]  /*10c20*/  BSYNC B0 ;  /* 0x0000000000007941 */ /* 0x000fea0003800000 */
.L_x_3451:
        /* <DEDUP_REMOVED lines=11> */
.L_x_3454:
[----:B------:R-:W-:Y:S05]  /*10ce0*/  BSYNC B0 ;  /* 0x0000000000007941 */ /* 0x000fea0003800000 */
.L_x_3453:
        /* <DEDUP_REMOVED lines=11> */
.L_x_3456:
[----:B------:R-:W-:Y:S05]  /*10da0*/  BSYNC B0 ;  /* 0x0000000000007941 */ /* 0x000fea0003800000 */
.L_x_3455:
        /* <DEDUP_REMOVED lines=12> */
.L_x_3457:
        /* <DEDUP_REMOVED lines=9> */
.L_x_4439:


//--------------------- .text._ZN5flash24flash_fwd_splitkv_kernelI23Flash_fwd_kernel_traitsILi192ELi64ELi64ELi4ELb0ELb0EN7cutlass10bfloat16_tE19Flash_kernel_traitsILi192ELi64ELi64ELi4ES3_EELb1ELb0ELb0ELb0ELb1ELb0ELb1ELb1EEEvNS_16Flash_fwd_paramsE --------------------------
	.section	.text._ZN5flash24flash_fwd_splitkv_kernelI23Flash_fwd_kernel_traitsILi192ELi64ELi64ELi4ELb0ELb0EN7cutlass10bfloat16_tE19Flash_kernel_traitsILi192ELi64ELi64ELi4ES3_EELb1ELb0ELb0ELb0ELb1ELb0ELb1ELb1EEEvNS_16Flash_fwd_paramsE,"ax",@progbits
	.sectioninfo	@"SHI_REGISTERS=238"
	.align	128
        .global         _ZN5flash24flash_fwd_splitkv_kernelI23Flash_fwd_kernel_traitsILi192ELi64ELi64ELi4ELb0ELb0EN7cutlass10bfloat16_tE19Flash_kernel_traitsILi192ELi64ELi64ELi4ES3_EELb1ELb0ELb0ELb0ELb1ELb0ELb1ELb1EEEvNS_16Flash_fwd_paramsE
        .type           _ZN5flash24flash_fwd_splitkv_kernelI23Flash_fwd_kernel_traitsILi192ELi64ELi64ELi4ELb0ELb0EN7cutlass10bfloat16_tE19Flash_kernel_traitsILi192ELi64ELi64ELi4ES3_EELb1ELb0ELb0ELb0ELb1ELb0ELb1ELb1EEEvNS_16Flash_fwd_paramsE,@function
        .size           _ZN5flash24flash_fwd_splitkv_kernelI23Flash_fwd_kernel_traitsILi192ELi64ELi64ELi4ELb0ELb0EN7cutlass10bfloat16_tE19Flash_kernel_traitsILi192ELi64ELi64ELi4ES3_EELb1ELb0ELb0ELb0ELb1ELb0ELb1ELb1EEEvNS_16Flash_fwd_paramsE,(.L_x_4399 - _ZN5flash24flash_fwd_splitkv_kernelI23Flash_fwd_kernel_traitsILi192ELi64ELi64ELi4ELb0ELb0EN7cutlass10bfloat16_tE19Flash_kernel_traitsILi192ELi64ELi64ELi4ES3_EELb1ELb0ELb0ELb0ELb1ELb0ELb1ELb1EEEvNS_16Flash_fwd_paramsE)
        .other          _ZN5flash24flash_fwd_splitkv_kernelI23Flash_fwd_kernel_traitsILi192ELi64ELi64ELi4ELb0ELb0EN7cutlass10bfloat16_tE19Flash_kernel_traitsILi192ELi64ELi64ELi4ES3_EELb1ELb0ELb0ELb0ELb1ELb0ELb1ELb1EEEvNS_16Flash_fwd_paramsE,@"STO_CUDA_ENTRY STV_DEFAULT"
_ZN5flash24flash_fwd_splitkv_kernelI23Flash_fwd_kernel_traitsILi192ELi64ELi64ELi4ELb0ELb0EN7cutlass10bfloat16_tE19Flash_kernel_traitsILi192ELi64ELi64ELi4ES3_EELb1ELb0ELb0ELb0ELb1ELb0ELb1ELb1EEEvNS_16Flash_fwd_paramsE:
.text._ZN5flash24flash_fwd_splitkv_kernelI23Flash_fwd_kernel_traitsILi192ELi64ELi64ELi4ELb0ELb0EN7cutlass10bfloat16_tE19Flash_kernel_traitsILi192ELi64ELi64ELi4ES3_EELb1ELb0ELb0ELb0ELb1ELb0ELb1ELb1EEEvNS_16Flash_fwd_paramsE:
        /* <DEDUP_REMOVED lines=29> */
[----:B---34-:R-:W-:Y:S05]  /*01d0*/  CALL.REL.NOINC `($_ZN5flash24flash_fwd_splitkv_kernelI23Flash_fwd_kernel_traitsILi192ELi64ELi64ELi4ELb0ELb0EN7cutlass10bfloat16_tE19Flash_kernel_traitsILi192ELi64ELi64ELi4ES3_EELb1ELb0ELb0ELb0ELb1ELb0ELb1ELb1EEEvNS_16Flash_fwd_paramsE$_ZN5flash30compute_attn_1rowblock_splitkvI23Flash_fwd_kernel_traitsILi192ELi64ELi64ELi4ELb0ELb0EN7cutlass10bfloat16_tE19Flash_kernel_traitsILi192ELi64ELi64ELi4ES3_EELb1ELb0ELb0ELb0ELb1ELb0ELb1ELb1ENS_16Flash_fwd_paramsEEEvRKT8_iiiii) ;  /* 0x0000002000007944 */ /* 0x018fea0003c00000 */
[----:B------:R-:W-:Y:S05]  /*01e0*/  BSYNC B3 ;  /* 0x0000000000037941 */ /* 0x000fea0003800000 */
.L_x_3458:
[----:B------:R-:W-:Y:S05]  /*01f0*/  EXIT ;  /* 0x000000000000794d */ /* 0x000fea0003800000 */
        .type           $_ZN5flash24flash_fwd_splitkv_kernelI23Flash_fwd_kernel_traitsILi192ELi64ELi64ELi4ELb0ELb0EN7cutlass10bfloat16_tE19Flash_kernel_traitsILi192ELi64ELi64ELi4ES3_EELb1ELb0ELb0ELb0ELb1ELb0ELb1ELb1EEEvNS_16Flash_fwd_paramsE$_ZN5flash30compute_attn_1rowblock_splitkvI23Flash_fwd_kernel_traitsILi192ELi64ELi64ELi4ELb0ELb0EN7cutlass10bfloat16_tE19Flash_kernel_traitsILi192ELi64ELi64ELi4ES3_EELb1ELb0ELb0ELb0ELb1ELb0ELb1ELb1ENS_16Flash_fwd_paramsEEEvRKT8_iiiii,@function
        .size           $_ZN5flash24flash_fwd_splitkv_kernelI23Flash_fwd_kernel_traitsILi192ELi64ELi64ELi4ELb0ELb0EN7cutlass10bfloat16_tE19Flash_kernel_traitsILi192ELi64ELi64ELi4ES3_EELb1ELb0ELb0ELb0ELb1ELb0ELb1ELb1EEEvNS_16Flash_fwd_paramsE$_ZN5flash30compute_attn_1rowblock_splitkvI23Flash_fwd_kernel_traitsILi192ELi64ELi64ELi4ELb0ELb0EN7cutlass10bfloat16_tE19Flash_kernel_traitsILi192ELi64ELi64ELi4ES3_EELb1ELb0ELb0ELb0ELb1ELb0ELb1ELb1ENS_16Flash_fwd_paramsEEEvRKT8_iiiii,($__internal_22_$__cuda_sm70_shflsync_bfly_p - $_ZN5flash24flash_fwd_splitkv_kernelI23Flash_fwd_kernel_traitsILi192ELi64ELi64ELi4ELb0ELb0EN7cutlass10bfloat16_tE19Flash_kernel_traitsILi192ELi64ELi64ELi4ES3_EELb1ELb0ELb0ELb0ELb1ELb0ELb1ELb1EEEvNS_16Flash_fwd_paramsE$_ZN5flash30compute_attn_1rowblock_splitkvI23Flash_fwd_kernel_traitsILi192ELi64ELi64ELi4ELb0ELb0EN7cutlass10bfloat16_tE19Flash_kernel_traitsILi192ELi64ELi64ELi4ES3_EELb1ELb0ELb0ELb0ELb1ELb0ELb1ELb1ENS_16Flash_fwd_paramsEEEvRKT8_iiiii)
$_ZN5flash24flash_fwd_splitkv_kernelI23Flash_fwd_kernel_traitsILi192ELi64ELi64ELi4ELb0ELb0EN7cutlass10bfloat16_tE19Flash_kernel_traitsILi192ELi64ELi64ELi4ES3_EELb1ELb0ELb0ELb0ELb1ELb0ELb1ELb1EEEvNS_16Flash_fwd_paramsE$_ZN5flash30compute_attn_1rowblock_splitkvI23Flash_fwd_kernel_traitsILi192ELi64ELi64ELi4ELb0ELb0EN7cutlass10bfloat16_tE19Flash_kernel_traitsILi192ELi64ELi64ELi4ES3_EELb1ELb0ELb0ELb0ELb1ELb0ELb1ELb1ENS_16Flash_fwd_paramsEEEvRKT8_iiiii:
        /* <DEDUP_REMOVED lines=21> */
.L_x_3460:
[----:B------:R-:W-:Y:S05]  /*0350*/  BSYNC B0 ;  /* 0x0000000000007941 */ /* 0x000fea0003800000 */
.L_x_3459:
[----:B------:R-:W4:Y:S04]  /*0360*/  LD.E.64 R30, [R22.64+0xf0] ;  /* 0x0000f006161e7980 */ /* 0x000f28000c101b00 */
[----:B---3--:R-:W3:Y:S01]  /*0370*/  @P1 LD.E R206, [R4.64+0x4] ;  /* 0x0000040604ce1980 */ /* 0x008ee2000c101900 */
[----:B------:R-:W-:Y:S01]  /*0380*/  IMAD.MOV.U32 R12, RZ, RZ, RZ ;  /* 0x000000ffff0c7224 */ /* 0x000fe200078e00ff */
[----:B----4-:R-:W-:-:S04]  /*0390*/  ISETP.NE.U32.AND P4, PT, R30, RZ, PT ;  /* 0x000000ff1e00720c */ /* 0x010fc80003f85070 */
[----:B------:R-:W-:Y:S01]  /*03a0*/  ISETP.NE.AND.EX P4, PT, R31, RZ, PT, P4 ;  /* 0x000000ff1f00720c */ /* 0x000fe20003f85340 */
[----:B------:R-:W-:Y:S01]  /*03b0*/  IMAD.WIDE R30, R209, 0x4, R30 ;  /* 0x00000004d11e7825 */ /* 0x000fe200078e021e */
[----:B---3-5:R-:W-:-:S06]  /*03c0*/  @P1 IADD3 R206, R206, -R9, RZ ;  /* 0x80000009cece1210 */ /* 0x028fcc0007ffe0ff */
[----:B------:R3:W5:Y:S05]  /*03d0*/  @!P1 LD.E R206, [R22.64+0xb4] ;  /* 0x0000b40616ce9980 */ /* 0x00076a000c101900 */
[----:B------:R3:W5:Y:S01]  /*03e0*/  @P4 LD.E R12, [R30.64] ;  /* 0x000000061e0c4980 */ /* 0x000762000c101900 */
[----:B------:R-:W-:Y:S01]  /*03f0*/  BSSY B0, `(.L_x_3461) ;  /* 0x0000009000007945 */ /* 0x000fe20003800000 */
[----:B------:R-:W-:Y:S05]  /*0400*/  @!P0 BRA `(.L_x_3462) ;  /* 0x0000006000008947 */ /* 0x000fea0003800000 */
[----:B------:R-:W4:Y:S02]  /*0410*/  LD.E.U8 R0, [R22.64+0x1b2] ;  /* 0x0001b20616007980 */ /* 0x000f24000c101100 */
[----:B----4-:R-:W-:-:S13]  /*0420*/  ISETP.NE.AND P0, PT, R0, RZ, PT ;  /* 0x000000ff0000720c */ /* 0x010fda0003f05270 */
[----:B------:R-:W4:Y:S02]  /*0430*/  @P0 LD.E R0, [R2.64+0x4] ;  /* 0x0000040602000980 */ /* 0x000f24000c101900 */
[----:B----4-:R-:W-:-:S06]  /*0440*/  @P0 IADD3 R73, R0, -R15, RZ ;  /* 0x8000000f00490210 */ /* 0x010fcc0007ffe0ff */
[----:B------:R4:W5:Y:S01]  /*0450*/  @!P0 LD.E R73, [R2.64] ;  /* 0x0000000602498980 */ /* 0x000962000c101900 */
[----:B------:R-:W-:Y:S05]  /*0460*/  BRA `(.L_x_3463) ;  /* 0x0000001000007947 */ /* 0x000fea0003800000 */
.L_x_3462:
[----:B------:R4:W5:Y:S02]  /*0470*/  LD.E R73, [R22.64+0xb8] ;  /* 0x0000b80616497980 */ /* 0x000964000c101900 */
.L_x_3463:
[----:B------:R-:W-:Y:S05]  /*0480*/  BSYNC B0 ;  /* 0x0000000000007941 */ /* 0x000fea0003800000 */
.L_x_3461:
[----:B----4-:R-:W4:Y:S01]  /*0490*/  LD.E.64 R2, [R22.64+0xf8] ;  /* 0x0000f80616027980 */ /* 0x010f22000c101b00 */
[----:B------:R-:W-:Y:S01]  /*04a0*/  BSSY B1, `(.L_x_3464) ;  /* 0x0000012000017945 */ /* 0x000fe20003800000 */
[----:B-----5:R-:W-:Y:S01]  /*04b0*/  IMAD.IADD R73, R73, 0x1, -R12 ;  /* 0x0000000149497824 */ /* 0x020fe200078e0a0c */
[----:B----4-:R-:W-:-:S04]  /*04c0*/  ISETP.NE.U32.AND P0, PT, R2, RZ, PT ;  /* 0x000000ff0200720c */ /* 0x010fc80003f05070 */
[----:B------:R-:W-:-:S13]  /*04d0*/  ISETP.NE.AND.EX P0, PT, R3, RZ, PT, P0 ;  /* 0x000000ff0300720c */ /* 0x000fda0003f05300 */
[----:B------:R-:W-:Y:S05]  /*04e0*/  @!P0 BRA `(.L_x_3465) ;  /* 0x0000004000008947 */ /* 0x000fea0003800000 */
[----:B------:R-:W-:-:S05]  /*04f0*/  IMAD.WIDE R2, R209, 0x4, R2 ;  /* 0x00000004d1027825 */ /* 0x000fca00078e0202 */
[----:B------:R-:W4:Y:S02]  /*0500*/  LD.E R67, [R2.64] ;  /* 0x0000000602437980 */ /* 0x000f24000c101900 */
[----:B----4-:R-:W-:Y:S01]  /*0510*/  IADD3 R67, R67, -R12, RZ ;  /* 0x8000000c43437210 */ /* 0x010fe20007ffe0ff */
[----:B------:R-:W-:Y:S05]  /*0520*/  BRA `(.L_x_3466) ;  /* 0x0000009000007947 */ /* 0x000fea0003800000 */
.L_x_3465:
[----:B------:R-:W4:Y:S01]  /*0530*/  LD.E.64 R2, [R22.64+0x108] ;  /* 0x0001080616027980 */ /* 0x000f22000c101b00 */
[----:B------:R-:W-:Y:S01]  /*0540*/  BSSY B0, `(.L_x_3467) ;  /* 0x0000006000007945 */ /* 0x000fe20003800000 */
[----:B------:R-:W-:Y:S01]  /*0550*/  IMAD.MOV.U32 R0, RZ, RZ, RZ ;  /* 0x000000ffff007224 */ /* 0x000fe200078e00ff */
[----:B----4-:R-:W-:-:S04]  /*0560*/  ISETP.NE.U32.AND P0, PT, R2, RZ, PT ;  /* 0x000000ff0200720c */ /* 0x010fc80003f05070 */
[----:B------:R-:W-:-:S13]  /*0570*/  ISETP.NE.AND.EX P0, PT, R3, RZ, PT, P0 ;  /* 0x000000ff0300720c */ /* 0x000fda0003f05300 */
[----:B------:R-:W-:Y:S05]  /*0580*/  @!P0 BRA `(.L_x_3468) ;  /* 0x0000001000008947 */ /* 0x000fea0003800000 */
[----:B------:R4:W5:Y:S02]  /*0590*/  LD.E R0, [R22.64+0xbc] ;  /* 0x0000bc0616007980 */ /* 0x000964000c101900 */
.L_x_3468:
[----:B------:R-:W-:Y:S05]  /*05a0*/  BSYNC B0 ;  /* 0x0000000000007941 */ /* 0x000fea0003800000 */
.L_x_3467:
[----:B-----5:R-:W-:Y:S02]  /*05b0*/  IADD3 R67, R73, R0, RZ ;  /* 0x0000000049437210 */ /* 0x020fe40007ffe0ff */
.L_x_3466:
[----:B------:R-:W-:Y:S05]  /*05c0*/  BSYNC B1 ;  /* 0x0000000000017941 */ /* 0x000fea0003800000 */
.L_x_3464:
[----:B------:R-:W-:Y:S01]  /*05d0*/  IMAD.SHL.U32 R65, R205, 0x40, RZ ;  /* 0x00000040cd417824 */ /* 0x000fe200078e00ff */
[----:B------:R-:W-:Y:S01]  /*05e0*/  MOV R2, R204 ;  /* 0x000000cc00027202 */ /* 0x000fe20000000f00 */
[----:B------:R-:W-:-:S03]  /*05f0*/  IMAD.MOV.U32 R3, RZ, RZ, 0x0 ;  /* 0x00000000ff037424 */ /* 0x000fc600078e00ff */
[----:B------:R-:W-:-:S13]  /*0600*/  ISETP.GT.AND P0, PT, R206, R65, PT ;  /* 0x00000041ce00720c */ /* 0x000fda0003f04270 */
[----:B------:R-:W-:Y:S05]  /*0610*/  @!P0 RET.REL.NODEC R2 `(_ZN5flash24flash_fwd_splitkv_kernelI23Flash_fwd_kernel_traitsILi192ELi64ELi64ELi4ELb0ELb0EN7cutlass10bfloat16_tE19Flash_kernel_traitsILi192ELi64ELi64ELi4ES3_EELb1ELb0ELb0ELb0ELb1ELb0ELb1ELb1EEEvNS_16Flash_fwd_paramsE) ;  /* 0xfffff9e002008950 */ /* 0x000fea0003c3ffff */
[----:B-1----:R-:W5:Y:S04]  /*0620*/  LD.E R5, [R22.64+0xb8] ;  /* 0x0000b80616057980 */ /* 0x002f68000c101900 */
[----:B---3--:R-:W3:Y:S01]  /*0630*/  LD.E R4, [R22.64+0x188] ;  /* 0x0001880616047980 */ /* 0x008ee2000c101900 */
[----:B------:R-:W-:-:S04]  /*0640*/  IABS R3, c[0x0][0x10] ;  /* 0x0000040000037a13 */ /* 0x000fc80000000000 */
[----:B------:R-:W1:Y:S08]  /*0650*/  I2F.RP R2, R3 ;  /* 0x0000000300027306 */ /* 0x000e700000209400 */
[----:B-1----:R-:W1:Y:S02]  /*0660*/  MUFU.RCP R10, R2 ;  /* 0x00000002000a7308 */ /* 0x002e640000001000 */
[----:B-1----:R-:W-:-:S06]  /*0670*/  IADD3 R10, R10, 0xffffffe, RZ ;  /* 0x0ffffffe0a0a7810 */ /* 0x002fcc0007ffe0ff */
[----:B------:R-:W1:Y:S02]  /*0680*/  F2I.FTZ.U32.TRUNC.NTZ R11, R10 ;  /* 0x0000000a000b7305 */ /* 0x000e64000021f000 */
[----:B-1----:R-:W-:Y:S02]  /*0690*/  IMAD.MOV R0, RZ, RZ, -R11 ;  /* 0x000000ffff007224 */ /* 0x002fe400078e0a0b */
[----:B------:R-:W-:Y:S01]  /*06a0*/  IMAD.MOV.U32 R10, RZ, RZ, RZ ;  /* 0x000000ffff0a7224 */ /* 0x000fe200078e00ff */
[----:B-----5:R-:W-:-:S04]  /*06b0*/  IADD3 R5, R5, 0x3f, RZ ;  /* 0x0000003f05057810 */ /* 0x020fc80007ffe0ff */
[----:B------:R-:W-:-:S04]  /*06c0*/  SHF.R.S32.HI R6, RZ, 0x1f, R5 ;  /* 0x0000001fff067819 */ /* 0x000fc80000011405 */
[----:B------:R-:W-:Y:S01]  /*06d0*/  LEA.HI R6, R6, R5, RZ, 0x6 ;  /* 0x0000000506067211 */ /* 0x000fe200078f30ff */
[----:B------:R-:W-:Y:S01]  /*06e0*/  IMAD R5, R0, R3, RZ ;  /* 0x0000000300057224 */ /* 0x000fe200078e02ff */
[----:B------:R-:W-:Y:S02]  /*06f0*/  IABS R0, c[0x0][0x10] ;  /* 0x0000040000007a13 */ /* 0x000fe40000000000 */
[----:B------:R-:W-:Y:S01]  /*0700*/  LEA.HI.SX32 R6, R6, c[0x0][0x10], 0x1a ;  /* 0x0000040006067a11 */ /* 0x000fe200078fd2ff */
[----:B------:R-:W-:-:S03]  /*0710*/  IMAD.HI.U32 R5, R11, R5, R10 ;  /* 0x000000050b057227 */ /* 0x000fc600078e000a */
[----:B------:R-:W-:Y:S01]  /*0720*/  IADD3 R6, R6, -0x1, RZ ;  /* 0xffffffff06067810 */ /* 0x000fe20007ffe0ff */
[----:B------:R-:W-:-:S03]  /*0730*/  IMAD.MOV R0, RZ, RZ, -R0 ;  /* 0x000000ffff007224 */ /* 0x000fc600078e0a00 */
[----:B------:R-:W-:Y:S02]  /*0740*/  IABS R2, R6 ;  /* 0x0000000600027213 */ /* 0x000fe40000000000 */
[----:B------:R-:W-:-:S03]  /*0750*/  LOP3.LUT R6, R6, c[0x0][0x10], RZ, 0x3c, !PT ;  /* 0x0000040006067a12 */ /* 0x000fc600078e3cff */
[----:B------:R-:W-:Y:S01]  /*0760*/  IMAD.HI.U32 R5, R5, R2, RZ ;  /* 0x0000000205057227 */ /* 0x000fe200078e00ff */
[----:B------:R-:W-:-:S03]  /*0770*/  ISETP.GE.AND P0, PT, R6, RZ, PT ;  /* 0x000000ff0600720c */ /* 0x000fc60003f06270 */
[----:B------:R-:W-:Y:S01]  /*0780*/  IMAD R0, R5, R0, R2 ;  /* 0x0000000005007224 */ /* 0x000fe200078e0202 */
[----:B------:R-:W-:-:S04]  /*0790*/  IADD3 R2, R67, 0x3f, RZ ;  /* 0x0000003f43027810 */ /* 0x000fc80007ffe0ff */
[----:B------:R-:W-:Y:S02]  /*07a0*/  ISETP.GT.U32.AND P1, PT, R3, R0, PT ;  /* 0x000000000300720c */ /* 0x000fe40003f24070 */
[----:B------:R-:W-:-:S04]  /*07b0*/  SHF.R.S32.HI R7, RZ, 0x1f, R2 ;  /* 0x0000001fff077819 */ /* 0x000fc80000011402 */
[----:B------:R-:W-:-:S04]  /*07c0*/  LEA.HI R2, R7, R2, RZ, 0x6 ;  /* 0x0000000207027211 */ /* 0x000fc800078f30ff */
[----:B------:R-:W-:-:S03]  /*07d0*/  SHF.R.S32.HI R2, RZ, 0x6, R2 ;  /* 0x00000006ff027819 */ /* 0x000fc60000011402 */
[----:B------:R-:W-:Y:S01]  /*07e0*/  @!P1 IMAD.IADD R0, R0, 0x1, -R3 ;  /* 0x0000000100009824 */ /* 0x000fe200078e0a03 */
[----:B------:R-:W-:Y:S02]  /*07f0*/  @!P1 IADD3 R5, R5, 0x1, RZ ;  /* 0x0000000105059810 */ /* 0x000fe40007ffe0ff */
[----:B------:R-:W-:Y:S02]  /*0800*/  ISETP.NE.AND P1, PT, RZ, c[0x0][0x10], PT ;  /* 0x00000400ff007a0c */ /* 0x000fe40003f25270 */
[----:B------:R-:W-:Y:S02]  /*0810*/  ISETP.GE.U32.AND P2, PT, R0, R3, PT ;  /* 0x000000030000720c */ /* 0x000fe40003f46070 */
[----:B------:R-:W-:-:S04]  /*0820*/  IADD3 R3, -R206, 0x7f, R65 ;  /* 0x0000007fce037810 */ /* 0x000fc80007ffe141 */
[----:B---3--:R-:W-:-:S04]  /*0830*/  IADD3 R3, R4, R3, R67 ;  /* 0x0000000304037210 */ /* 0x008fc80007ffe043 */
[----:B------:R-:W-:-:S03]  /*0840*/  SHF.R.S32.HI R0, RZ, 0x1f, R3 ;  /* 0x0000001fff007819 */ /* 0x000fc60000011403 */
[----:B------:R-:W-:Y:S02]  /*0850*/  @P2 IADD3 R5, R5, 0x1, RZ ;  /* 0x0000000105052810 */ /* 0x000fe40007ffe0ff */
[----:B------:R-:W-:-:S03]  /*0860*/  LEA.HI R0, R0, R3, RZ, 0x6 ;  /* 0x0000000300007211 */ /* 0x000fc600078f30ff */
[----:B------:R-:W-:Y:S01]  /*0870*/  @!P0 IMAD.MOV R5, RZ, RZ, -R5 ;  /* 0x000000ffff058224 */ /* 0x000fe200078e0a05 */
[----:B------:R-:W-:Y:S02]  /*0880*/  @!P1 LOP3.LUT R5, RZ, c[0x0][0x10], RZ, 0x33, !PT ;  /* 0x00000400ff059a12 */ /* 0x000fe400078e33ff */
[----:B------:R-:W-:-:S03]  /*0890*/  SHF.R.S32.HI R0, RZ, 0x6, R0 ;  /* 0x00000006ff007819 */ /* 0x000fc60000011400 */
[----:B------:R-:W-:-:S04]  /*08a0*/  IMAD R199, R5, UR8, RZ ;  /* 0x0000000805c77c24 */ /* 0x000fc8000f8e02ff */
[----:B------:R-:W-:-:S05]  /*08b0*/  IMAD.IADD R5, R5, 0x1, R199 ;  /* 0x0000000105057824 */ /* 0x000fca00078e02c7 */
[----:B------:R-:W-:-:S04]  /*08c0*/  IMNMX R5, R2, R5, PT ;  /* 0x0000000502057217 */ /* 0x000fc80003800200 */
[----:B------:R-:W-:-:S04]  /*08d0*/  IMNMX R138, R5, R0, PT ;  /* 0x00000000058a7217 */ /* 0x000fc80003800200 */
[----:B------:R-:W-:-:S13]  /*08e0*/  ISETP.GE.AND P0, PT, R199, R138, PT ;  /* 0x0000008ac700720c */ /* 0x000fda0003f06270 */
[----:B------:R-:W-:Y:S05]  /*08f0*/  @!P0 BRA `(.L_x_3469) ;  /* 0x000005f000008947 */ /* 0x000fea0003800000 */
[----:B------:R-:W3:Y:S04]  /*0900*/  LD.E.64 R2, [R22.64+0xb0] ;  /* 0x0000b00616027980 */ /* 0x000ee8000c101b00 */
[----:B------:R-:W5:Y:S04]  /*0910*/  LD.E R4, [R22.64+0x60] ;  /* 0x0000600616047980 */ /* 0x000f68000c101900 */
[----:B----4-:R-:W4:Y:S04]  /*0920*/  LD.E R0, [R22.64+0xcc] ;  /* 0x0000cc0616007980 */ /* 0x010f28000c101900 */
[----:B--2---:R-:W2:Y:S04]  /*0930*/  LD.E.64 R6, [R22.64+0x78] ;  /* 0x0000780616067980 */ /* 0x004ea8000c101b00 */
[----:B------:R-:W2:Y:S01]  /*0940*/  LD.E.64 R10, [R22.64+0xa8] ;  /* 0x0000a806160a7980 */ /* 0x000ea2000c101b00 */
[----:B------:R-:W-:Y:S01]  /*0950*/  SHF.R.S32.HI R5, RZ, 0x1f, R58 ;  /* 0x0000001fff057819 */ /* 0x000fe2000001143a */
[----:B------:R-:W-:Y:S01]  /*0960*/  IMAD.MOV.U32 R205, RZ, RZ, 0x0 ;  /* 0x00000000ffcd7424 */ /* 0x000fe200078e00ff */
[----:B------:R-:W-:-:S02]  /*0970*/  LOP3.LUT P6, RZ, R58, 0xf, RZ, 0xc0, !PT ;  /* 0x0000000f3aff7812 */ /* 0x000fc400078cc0ff */
[----:B------:R-:W-:-:S04]  /*0980*/  LEA.HI R8, R5, R58, RZ, 0x4 ;  /* 0x0000003a05087211 */ /* 0x000fc800078f20ff */
[----:B------:R-:W-:Y:S02]  /*0990*/  LOP3.LUT R5, R8, 0x3ffffff0, RZ, 0xc0, !PT ;  /* 0x3ffffff008057812 */ /* 0x000fe400078ec0ff */
[----:B------:R-:W-:-:S03]  /*09a0*/  SHF.R.S32.HI R8, RZ, 0x4, R8 ;  /* 0x00000004ff087819 */ /* 0x000fc60000011408 */
[----:B------:R-:W-:Y:S01]  /*09b0*/  IMAD.IADD R5, R58, 0x1, -R5 ;  /* 0x000000013a057824 */ /* 0x000fe200078e0a05 */
[----:B------:R-:W-:Y:S01]  /*09c0*/  IADD3 R14, R8, 0x18, RZ ;  /* 0x00000018080e7810 */ /* 0x000fe20007ffe0ff */
[----:B---3--:R-:W-:-:S04]  /*09d0*/  IMAD R2, R2, UR8, R209 ;  /* 0x0000000802027c24 */ /* 0x008fc8000f8e02d1 */
[----:B-----5:R-:W-:Y:S02]  /*09e0*/  IMAD R2, R2, R4, R207 ;  /* 0x0000000402027224 */ /* 0x020fe400078e02cf */
[----:B------:R-:W-:Y:S02]  /*09f0*/  IMAD.SHL.U32 R4, R5, 0x4, RZ ;  /* 0x0000000405047824 */ /* 0x000fe400078e00ff */
[--C-:B------:R-:W-:Y:S01]  /*0a00*/  IMAD R3, R3, R2, R65.reuse ;  /* 0x0000000203037224 */ /* 0x100fe200078e0241 */
[----:B------:R-:W-:Y:S01]  /*0a10*/  IADD3 R2, R8, 0x8, RZ ;  /* 0x0000000808027810 */ /* 0x000fe20007ffe0ff */
[----:B------:R-:W-:Y:S01]  /*0a20*/  IMAD.IADD R65, R206, 0x1, -R65 ;  /* 0x00000001ce417824 */ /* 0x000fe200078e0a41 */
[--C-:B------:R-:W-:Y:S01]  /*0a30*/  SHF.R.S32.HI R5, RZ, 0x1f, R4.reuse ;  /* 0x0000001fff057819 */ /* 0x100fe20000011404 */
[----:B----4-:R-:W-:Y:S01]  /*0a40*/  IMAD R0, R3, R0, RZ ;  /* 0x0000000003007224 */ /* 0x010fe200078e02ff */
[----:B------:R-:W-:Y:S02]  /*0a50*/  SHF.R.S32.HI R9, RZ, 0x1f, R3 ;  /* 0x0000001fff097819 */ /* 0x000fe40000011403 */
[-C--:B------:R-:W-:Y:S01]  /*0a60*/  ISETP.GE.AND P2, PT, R2, R65.reuse, PT ;  /* 0x000000410200720c */ /* 0x080fe20003f46270 */
[----:B------:R-:W-:Y:S01]  /*0a70*/  IMAD.WIDE R12, R8, 0xc0, R4 ;  /* 0x000000c0080c7825 */ /* 0x000fe200078e0204 */
[----:B------:R-:W-:-:S02]  /*0a80*/  ISETP.GE.OR P5, PT, R2, R65, P6 ;  /* 0x000000410200720c */ /* 0x000fc400037a6670 */
[----:B------:R-:W-:Y:S02]  /*0a90*/  IADD3 R2, R8, 0x10, RZ ;  /* 0x0000001008027810 */ /* 0x000fe40007ffe0ff */
[----:B------:R-:W-:Y:S02]  /*0aa0*/  IADD3 R5, P0, R0, R12, RZ ;  /* 0x0000000c00057210 */ /* 0x000fe40007f1e0ff */
[----:B------:R-:W-:Y:S02]  /*0ab0*/  ISETP.GE.AND P3, PT, R8, R65, PT ;  /* 0x000000410800720c */ /* 0x000fe40003f66270 */
[----:B------:R-:W-:Y:S02]  /*0ac0*/  LEA.HI.X.SX32 R0, R0, R13, 0x1, P0 ;  /* 0x0000000d00007211 */ /* 0x000fe400000f0eff */
[----:B------:R-:W-:Y:S02]  /*0ad0*/  IADD3 R3, P0, R3, R8, RZ ;  /* 0x0000000803037210 */ /* 0x000fe40007f1e0ff */
[----:B--2---:R-:W-:-:S02]  /*0ae0*/  LEA R4, P1, R5, R6, 0x2 ;  /* 0x0000000605047211 */ /* 0x004fc400078210ff */
[----:B------:R-:W-:Y:S02]  /*0af0*/  LEA.HI.X.SX32 R9, R8, R9, 0x1, P0 ;  /* 0x0000000908097211 */ /* 0x000fe400000f0eff */
[----:B------:R-:W-:Y:S02]  /*0b00*/  LEA R6, P0, R3, R10, 0x2 ;  /* 0x0000000a03067211 */ /* 0x000fe400078010ff */
[----:B------:R-:W-:Y:S02]  /*0b10*/  LEA.HI.X R5, R5, R7, R0, 0x2, P1 ;  /* 0x0000000705057211 */ /* 0x000fe400008f1400 */
[----:B------:R-:W-:Y:S01]  /*0b20*/  LEA.HI.X R7, R3, R11, R9, 0x2, P0 ;  /* 0x0000000b03077211 */ /* 0x000fe200000f1409 */
[----:B------:R-:W-:Y:S01]  /*0b30*/  @!P5 IMAD.MOV.U32 R3, RZ, RZ, -0x800000 ;  /* 0xff800000ff03d424 */ /* 0x000fe200078e00ff */
[-C--:B------:R-:W-:Y:S01]  /*0b40*/  ISETP.GE.AND P1, PT, R2, R65.reuse, PT ;  /* 0x000000410200720c */ /* 0x080fe20003f26270 */
[----:B------:R1:W-:Y:S01]  /*0b50*/  @!P3 ST.E.128 [R4.64], RZ ;  /* 0x000000ff0400b985 */ /* 0x0003e2000c101d06 */
[----:B------:R-:W-:-:S02]  /*0b60*/  ISETP.GE.AND P0, PT, R14, R65, PT ;  /* 0x000000410e00720c */ /* 0x000fc40003f06270 */
[-C--:B------:R-:W-:Y:S01]  /*0b70*/  ISETP.GE.OR P4, PT, R2, R65.reuse, P6 ;  /* 0x000000410200720c */ /* 0x080fe20003786670 */
[----:B------:R1:W-:Y:S01]  /*0b80*/  @!P3 ST.E.128 [R4.64+0x100], RZ ;  /* 0x000100ff0400b985 */ /* 0x0003e2000c101d06 */
[C---:B------:R-:W-:Y:S02]  /*0b90*/  IADD3 R12, R8.reuse, 0x20, RZ ;  /* 0x00000020080c7810 */ /* 0x040fe40007ffe0ff */
[C---:B------:R-:W-:Y:S01]  /*0ba0*/  IADD3 R10, R8.reuse, 0x28, RZ ;  /* 0x00000028080a7810 */ /* 0x040fe20007ffe0ff */
[----:B------:R1:W-:Y:S01]  /*0bb0*/  @!P3 ST.E.128 [R4.64+0x200], RZ ;  /* 0x000200ff0400b985 */ /* 0x0003e2000c101d06 */
[C---:B------:R-:W-:Y:S02]  /*0bc0*/  IADD3 R2, R8.reuse, 0x30, RZ ;  /* 0x0000003008027810 */ /* 0x040fe40007ffe0ff */
[----:B------:R-:W-:Y:S01]  /*0bd0*/  IADD3 R0, R8, 0x38, RZ ;  /* 0x0000003808007810 */ /* 0x000fe20007ffe0ff */
[----:B------:R1:W-:Y:S01]  /*0be0*/  @!P2 ST.E.128 [R4.64+0x1800], RZ ;  /* 0x001800ff0400a985 */ /* 0x0003e2000c101d06 */
[----:B------:R-:W-:-:S03]  /*0bf0*/  ISETP.GE.AND P3, PT, R12, R65, PT ;  /* 0x000000410c00720c */ /* 0x000fc60003f66270 */
[----:B------:R1:W-:Y:S01]  /*0c00*/  @!P2 ST.E.128 [R4.64+0x1900], RZ ;  /* 0x001900ff0400a985 */ /* 0x0003e2000c101d06 */
[----:B------:R-:W-:-:S03]  /*0c10*/  @!P4 IMAD.MOV.U32 R19, RZ, RZ, -0x800000 ;  /* 0xff800000ff13c424 */ /* 0x000fc600078e00ff */
[----:B------:R1:W-:Y:S01]  /*0c20*/  @!P2 ST.E.128 [R4.64+0x1a00], RZ ;  /* 0x001a00ff0400a985 */ /* 0x0003e2000c101d06 */
[----:B------:R-:W-:-:S03]  /*0c30*/  ISETP.GE.AND P2, PT, R10, R65, PT ;  /* 0x000000410a00720c */ /* 0x000fc60003f46270 */
[----:B------:R1:W-:Y:S04]  /*0c40*/  @!P1 ST.E.128 [R4.64+0x3000], RZ ;  /* 0x003000ff04009985 */ /* 0x0003e8000c101d06 */
[----:B------:R1:W-:Y:S04]  /*0c50*/  @!P1 ST.E.128 [R4.64+0x3100], RZ ;  /* 0x003100ff04009985 */ /* 0x0003e8000c101d06 */
        /* <DEDUP_REMOVED lines=9> */
[----:B------:R-:W-:-:S03]  /*0cf0*/  ISETP.GE.OR P3, PT, R14, R65, P6 ;  /* 0x000000410e00720c */ /* 0x000fc60003766670 */
[----:B------:R1:W-:Y:S04]  /*0d00*/  @!P2 ST.E.128 [R4.64+0x7800], RZ ;  /* 0x007800ff0400a985 */ /* 0x0003e8000c101d06 */
[----:B------:R1:W-:Y:S04]  /*0d10*/  @!P2 ST.E.128 [R4.64+0x7900], RZ ;  /* 0x007900ff0400a985 */ /* 0x0003e8000c101d06 */
[----:B------:R1:W-:Y:S01]  /*0d20*/  @!P2 ST.E.128 [R4.64+0x7a00], RZ ;  /* 0x007a00ff0400a985 */ /* 0x0003e2000c101d06 */
[----:B------:R-:W-:Y:S01]  /*0d30*/  ISETP.GE.OR P2, PT, R12, R65, P6 ;  /* 0x000000410c00720c */ /* 0x000fe20003746670 */
[----:B------:R-:W-:-:S02]  /*0d40*/  @!P3 IMAD.MOV.U32 R15, RZ, RZ, -0x800000 ;  /* 0xff800000ff0fb424 */ /* 0x000fc400078e00ff */
        /* <DEDUP_REMOVED lines=10> */
[----:B------:R1:W-:Y:S01]  /*0df0*/  @!P5 ST.E [R6.64+0x20], R3 ;  /* 0x000020030600d985 */ /* 0x0003e2000c101906 */
[-C--:B------:R-:W-:Y:S02]  /*0e00*/  ISETP.GE.OR P5, PT, R8, R65.reuse, P6 ;  /* 0x000000410800720c */ /* 0x080fe400037a6670 */
[----:B------:R-:W-:Y:S01]  /*0e10*/  ISETP.GE.OR P6, PT, R0, R65, P6 ;  /* 0x000000410000720c */ /* 0x000fe200037c6670 */
[----:B------:R1:W-:Y:S04]  /*0e20*/  @!P4 ST.E [R6.64+0x40], R19 ;  /* 0x000040130600c985 */ /* 0x0003e8000c101906 */
[----:B------:R1:W-:Y:S02]  /*0e30*/  @!P3 ST.E [R6.64+0x60], R15 ;  /* 0x0000600f0600b985 */ /* 0x0003e4000c101906 */
[----:B------:R-:W-:-:S02]  /*0e40*/  @!P0 IMAD.MOV.U32 R9, RZ, RZ, -0x800000 ;  /* 0xff800000ff098424 */ /* 0x000fc400078e00ff */
[----:B------:R1:W-:Y:S02]  /*0e50*/  @!P2 ST.E [R6.64+0x80], R13 ;  /* 0x0000800d0600a985 */ /* 0x0003e4000c101906 */
[----:B------:R-:W-:Y:S02]  /*0e60*/  @!P5 IMAD.MOV.U32 R17, RZ, RZ, -0x800000 ;  /* 0xff800000ff11d424 */ /* 0x000fe400078e00ff */
[----:B------:R1:W-:Y:S04]  /*0e70*/  @!P1 ST.E [R6.64+0xa0], R11 ;  /* 0x0000a00b06009985 */ /* 0x0003e8000c101906 */
[----:B------:R1:W-:Y:S04]  /*0e80*/  @!P0 ST.E [R6.64+0xc0], R9 ;  /* 0x0000c00906008985 */ /* 0x0003e8000c101906 */
[----:B------:R1:W-:Y:S01]  /*0e90*/  @!P5 ST.E [R6.64], R17 ;  /* 0x000000110600d985 */ /* 0x0003e2000c101906 */
[----:B------:R-:W-:Y:S05]  /*0ea0*/  @P6 RET.REL.NODEC R204 `(_ZN5flash24flash_fwd_splitkv_kernelI23Flash_fwd_kernel_traitsILi192ELi64ELi64ELi4ELb0ELb0EN7cutlass10bfloat16_tE19Flash_kernel_traitsILi192ELi64ELi64ELi4ES3_EELb1ELb0ELb0ELb0ELb1ELb0ELb1ELb1EEEvNS_16Flash_fwd_paramsE) ;  /* 0xfffff150cc006950 */ /* 0x000fea0003c3ffff */
[----:B-1----:R-:W-:Y:S02]  /*0eb0*/  MOV R3, 0xff800000 ;  /* 0xff80000000037802 */ /* 0x002fe40000000f00 */
[----:B------:R-:W-:-:S03]  /*0ec0*/  MOV R205, 0x0 ;  /* 0x0000000000cd7802 */ /* 0x000fc60000000f00 */
[----:B------:R1:W-:Y:S01]  /*0ed0*/  ST.E [R6.64+0xe0], R3 ;  /* 0x0000e00306007985 */ /* 0x0003e2000c101906 */
[----:B------:R-:W-:Y:S05]  /*0ee0*/  RET.REL.NODEC R204 `(_ZN5flash24flash_fwd_splitkv_kernelI23Flash_fwd_kernel_traitsILi192ELi64ELi64ELi4ELb0ELb0EN7cutlass10bfloat16_tE19Flash_kernel_traitsILi192ELi64ELi64ELi4ES3_EELb1ELb0ELb0ELb0ELb1ELb0ELb1ELb1EEEvNS_16Flash_fwd_paramsE) ;  /* 0xfffff110cc007950 */ /* 0x000fea0003c3ffff */
.L_x_3469:
[----:B------:R-:W3:Y:S04]  /*0ef0*/  LD.E.64 R6, [R22.64+0x160] ;  /* 0x0001600616067980 */ /* 0x000ee8000c101b00 */
[----:B----4-:R-:W4:Y:S01]  /*0f00*/  LD.E.64 R16, [R22.64+0x158] ;  /* 0x0001580616107980 */ /* 0x010f22000c101b00 */
[----:B---3--:R-:W-:-:S04]  /*0f10*/  ISETP.NE.U32.AND P1, PT, R6, RZ, PT ;  /* 0x000000ff0600720c */ /* 0x008fc80003f25070 */
[----:B------:R-:W-:-:S13]  /*0f20*/  ISETP.NE.AND.EX P1, PT, R7, RZ, PT, P1 ;  /* 0x000000ff0700720c */ /* 0x000fda0003f25310 */
[----:B------:R-:W3:Y:S01]  /*0f30*/  @P1 LD.E.64 R10, [R22.64+0x168] ;  /* 0x00016806160a1980 */ /* 0x000ee2000c101b00 */
[----:B----4-:R-:W-:Y:S01]  /*0f40*/  ISETP.NE.U32.AND P0, PT, R16, RZ, PT ;  /* 0x000000ff1000720c */ /* 0x010fe20003f05070 */
[----:B------:R-:W-:-:S03]  /*0f50*/  IMAD.MOV.U32 R8, RZ, RZ, R209 ;  /* 0x000000ffff087224 */ /* 0x000fc600078e00d1 */
[----:B------:R-:W-:Y:S02]  /*0f60*/  ISETP.NE.AND.EX P0, PT, R17, RZ, PT, P0 ;  /* 0x000000ff1100720c */ /* 0x000fe40003f05300 */
[----:B------:R-:W-:Y:S01]  /*0f70*/  @P1 SHF.R.S32.HI R5, RZ, 0x1f, R209 ;  /* 0x0000001fff051819 */ /* 0x000fe200000114d1 */
[----:B------:R-:W-:-:S10]  /*0f80*/  CS2R R210, SRZ ;  /* 0x0000000000d27805 */ /* 0x000fd4000001ff00 */
[----:B------:R-:W-:-:S05]  /*0f90*/  @P0 IMAD.WIDE R16, R209, 0x4, R16 ;  /* 0x00000004d1100825 */ /* 0x000fca00078e0210 */
[----:B------:R1:W5:Y:S01]  /*0fa0*/  @P0 LD.E R8, [R16.64] ;  /* 0x0000000610080980 */ /* 0x000362000c101900 */
[----:B------:R-:W-:Y:S01]  /*0fb0*/  BSSY B0, `(.L_x_3470) ;  /* 0x00000ac000007945 */ /* 0x000fe20003800000 */
[-C--:B---3--:R-:W-:Y:S02]  /*0fc0*/  @P1 IMAD R0, R11, R209.reuse, RZ ;  /* 0x000000d10b001224 */ /* 0x088fe400078e02ff */
        /* <DEDUP_REMOVED lines=8> */
[----:B-1----:R-:W3:Y:S04]  /*1050*/  LD.E R2, [R22.64+0x170] ;  /* 0x0001700616027980 */ /* 0x002ee8000c101900 */
        /* <DEDUP_REMOVED lines=11> */
[----:B------:R-:W3:Y:S01]  /*1110*/  F2I.FTZ.U32.TRUNC.NTZ R11, R10 ;  /* 0x0000000a000b7305 */ /* 0x000ee2000021f000 */
[----:B------:R-:W-:Y:S01]  /*1120*/  IABS R0, R2 ;  /* 0x0000000200007213 */ /* 0x000fe20000000000 */
[----:B---3--:R-:W-:Y:S02]  /*1130*/  IMAD.MOV R3, RZ, RZ, -R11 ;  /* 0x000000ffff037224 */ /* 0x008fe400078e0a0b */
[----:B------:R-:W-:Y:S02]  /*1140*/  IMAD.MOV.U32 R10, RZ, RZ, RZ ;  /* 0x000000ffff0a7224 */ /* 0x000fe400078e00ff */
[----:B-----5:R-:W-:Y:S01]  /*1150*/  IMAD R8, R3, R4, RZ ;  /* 0x0000000403087224 */ /* 0x020fe200078e02ff */
        /* <DEDUP_REMOVED lines=22> */
[----:B------:R-:W4:Y:S01]  /*12c0*/  F2I.FTZ.U32.TRUNC.NTZ R21, R4 ;  /* 0x0000000400157305 */ /* 0x000f22000021f000 */
[----:B------:R-:W-:Y:S01]  /*12d0*/  IMAD.MOV.U32 R20, RZ, RZ, RZ ;  /* 0x000000ffff147224 */ /* 0x000fe200078e00ff */
[----:B------:R-:W-:Y:S02]  /*12e0*/  IABS R7, R6 ;  /* 0x0000000600077213 */ /* 0x000fe40000000000 */
[----:B----4-:R-:W-:-:S05]  /*12f0*/  IADD3 R0, RZ, -R21, RZ ;  /* 0x80000015ff007210 */ /* 0x010fca0007ffe0ff */
[----:B-1----:R-:W-:Y:S01]  /*1300*/  IMAD R17, R0, R8, RZ ;  /* 0x0000000800117224 */ /* 0x002fe200078e02ff */
        /* <DEDUP_REMOVED lines=15> */
[----:B--2---:R-:W-:Y:S01]  /*1400*/  IMAD R8, R135, R2, RZ ;  /* 0x0000000287087224 */ /* 0x004fe200078e02ff */
[----:B------:R-:W-:-:S04]  /*1410*/  SHF.R.S32.HI R13, RZ, 0x1f, R2 ;  /* 0x0000001fff0d7819 */ /* 0x000fc80000011402 */
[----:B------:R-:W-:Y:S02]  /*1420*/  @!P0 IMAD.MOV R4, RZ, RZ, -R4 ;  /* 0x000000ffff048224 */ /* 0x000fe400078e0a04 */
[----:B------:R-:W-:Y:S01]  /*1430*/  IMAD R8, R134, R13, R8 ;  /* 0x0000000d86087224 */ /* 0x000fe200078e0208 */
[----:B------:R-:W-:-:S05]  /*1440*/  @!P1 LOP3.LUT R4, RZ, R6, RZ, 0x33, !PT ;  /* 0x00000006ff049212 */ /* 0x000fca00078e33ff */
[----:B------:R-:W-:Y:S01]  /*1450*/  IMAD R6, R15, R4, RZ ;  /* 0x000000040f067224 */ /* 0x000fe200078e02ff */
[----:B---3--:R-:W-:Y:S01]  /*1460*/  SHF.R.S32.HI R0, RZ, 0x1f, R3 ;  /* 0x0000001fff007819 */ /* 0x008fe20000011403 */
[-C--:B------:R-:W-:Y:S02]  /*1470*/  IMAD R7, R19, R3.reuse, RZ ;  /* 0x0000000313077224 */ /* 0x080fe400078e02ff */
[----:B------:R-:W-:-:S04]  /*1480*/  IMAD.WIDE.U32 R16, R18, R3, RZ ;  /* 0x0000000312107225 */ /* 0x000fc800078e00ff */
[----:B------:R-:W-:-:S05]  /*1490*/  IMAD R7, R18, R0, R7 ;  /* 0x0000000012077224 */ /* 0x000fca00078e0207 */
[----:B------:R-:W-:Y:S01]  /*14a0*/  IADD3 R17, R17, R7, RZ ;  /* 0x0000000711117210 */ /* 0x000fe20007ffe0ff */
[----:B------:R-:W-:-:S04]  /*14b0*/  IMAD R7, R11, R3, RZ ;  /* 0x000000030b077224 */ /* 0x000fc800078e02ff */
[----:B------:R-:W-:Y:S01]  /*14c0*/  IMAD.WIDE.U32 R16, R2, R134, R16 ;  /* 0x0000008602107225 */ /* 0x000fe200078e0010 */
[----:B------:R-:W-:-:S04]  /*14d0*/  SHF.R.S32.HI R11, RZ, 0x1f, R4 ;  /* 0x0000001fff0b7819 */ /* 0x000fc80000011404 */
[----:B------:R-:W-:Y:S01]  /*14e0*/  IADD3 R17, R17, R8, RZ ;  /* 0x0000000811117210 */ /* 0x000fe20007ffe0ff */
[----:B------:R-:W-:Y:S02]  /*14f0*/  IMAD R6, R14, R11, R6 ;  /* 0x0000000b0e067224 */ /* 0x000fe400078e0206 */
[----:B------:R-:W-:-:S04]  /*1500*/  IMAD.WIDE.U32 R18, R10, R3, RZ ;  /* 0x000000030a127225 */ /* 0x000fc800078e00ff */
[----:B------:R-:W-:Y:S02]  /*1510*/  IMAD R7, R10, R0, R7 ;  /* 0x000000000a077224 */ /* 0x000fe400078e0207 */
[----:B------:R-:W-:-:S03]  /*1520*/  IMAD.WIDE.U32 R14, R4, R14, R16 ;  /* 0x0000000e040e7225 */ /* 0x000fc600078e0010 */
[----:B------:R-:W-:Y:S01]  /*1530*/  IADD3 R21, R19, R7, RZ ;  /* 0x0000000713157210 */ /* 0x000fe20007ffe0ff */
[----:B------:R-:W-:Y:S01]  /*1540*/  IMAD.MOV.U32 R8, RZ, RZ, R18 ;  /* 0x000000ffff087224 */ /* 0x000fe200078e0012 */
[----:B------:R-:W-:Y:S01]  /*1550*/  MOV R0, R14 ;  /* 0x0000000e00007202 */ /* 0x000fe20000000f00 */
[----:B------:R-:W-:Y:S01]  /*1560*/  IMAD.IADD R3, R15, 0x1, R6 ;  /* 0x000000010f037824 */ /* 0x000fe200078e0206 */
[----:B------:R-:W-:Y:S05]  /*1570*/  BRA `(.L_x_3472) ;  /* 0x000004f000007947 */ /* 0x000fea0003800000 */
.L_x_3471:
[----:B-1----:R-:W3:Y:S01]  /*1580*/  LD.E R4, [R22.64+0x68] ;  /* 0x0000680616047980 */ /* 0x002ee2000c101900 */
        /* <DEDUP_REMOVED lines=20> */
[----:B------:R-:W-:-:S05]  /*16d0*/  IMAD R0, R2, R7, R0 ;  /* 0x0000000702007224 */ /* 0x000fca00078e0200 */
[----:B------:R-:W-:Y:S01]  /*16e0*/  ISETP.GT.U32.AND P0, PT, R3, R0, PT ;  /* 0x000000000300720c */ /* 0x000fe20003f04070 */
[-C--:B----4-:R-:W-:Y:S01]  /*16f0*/  @!P3 IMAD R5, R135, R12.reuse, RZ ;  /* 0x0000000c8705b224 */ /* 0x090fe200078e02ff */
[----:B------:R-:W-:Y:S01]  /*1700*/  @!P3 SHF.R.S32.HI R6, RZ, 0x1f, R12 ;  /* 0x0000001fff06b819 */ /* 0x000fe2000001140c */
[----:B------:R-:W-:-:S04]  /*1710*/  @!P3 IMAD.WIDE.U32 R26, R134, R12, RZ ;  /* 0x0000000c861ab225 */ /* 0x000fc800078e00ff */
[----:B------:R-:W-:Y:S01]  /*1720*/  @!P3 IMAD R5, R6, R134, R5 ;  /* 0x000000860605b224 */ /* 0x000fe200078e0205 */
[----:B-----5:R-:W-:Y:S01]  /*1730*/  @!P3 SHF.R.S32.HI R6, RZ, 0x1f, R8 ;  /* 0x0000001fff06b819 */ /* 0x020fe20000011408 */
[----:B------:R-:W-:-:S04]  /*1740*/  @P3 IMAD.IADD R7, R12, 0x1, R15 ;  /* 0x000000010c073824 */ /* 0x000fc800078e020f */
[----:B------:R-:W-:Y:S02]  /*1750*/  @!P0 IADD3 R0, R0, -R3, RZ ;  /* 0x8000000300008210 */ /* 0x000fe40007ffe0ff */
[----:B------:R-:W-:Y:S01]  /*1760*/  @!P3 IADD3 R27, R27, R5, RZ ;  /* 0x000000051b1bb210 */ /* 0x000fe20007ffe0ff */
[----:B--2---:R-:W-:Y:S01]  /*1770*/  @!P3 IMAD R5, R21, R8, RZ ;  /* 0x000000081505b224 */ /* 0x004fe200078e02ff */
[----:B------:R-:W-:Y:S01]  /*1780*/  ISETP.GE.U32.AND P2, PT, R0, R3, PT ;  /* 0x000000030000720c */ /* 0x000fe20003f46070 */
[-C--:B------:R-:W-:Y:S02]  /*1790*/  @P3 IMAD R11, R135, R7.reuse, RZ ;  /* 0x00000007870b3224 */ /* 0x080fe400078e02ff */
[----:B------:R-:W-:Y:S01]  /*17a0*/  @P3 IMAD.WIDE.U32 R28, R134, R7, RZ ;  /* 0x00000007861c3225 */ /* 0x000fe200078e00ff */
[----:B------:R-:W-:-:S03]  /*17b0*/  LOP3.LUT R0, R207, R4, RZ, 0x3c, !PT ;  /* 0x00000004cf007212 */ /* 0x000fc600078e3cff */
[C---:B------:R-:W-:Y:S02]  /*17c0*/  @!P3 IMAD R5, R20.reuse, R6, R5 ;  /* 0x000000061405b224 */ /* 0x040fe400078e0205 */
[----:B------:R-:W-:Y:S01]  /*17d0*/  @!P3 IMAD.WIDE.U32 R20, R20, R8, R26 ;  /* 0x000000081414b225 */ /* 0x000fe200078e001a */
[----:B------:R-:W-:-:S03]  /*17e0*/  @P3 MOV R10, R28 ;  /* 0x0000001c000a3202 */ /* 0x000fc60000000f00 */
[----:B------:R-:W-:Y:S01]  /*17f0*/  @P3 IMAD.IADD R11, R29, 0x1, R11 ;  /* 0x000000011d0b3824 */ /* 0x000fe200078e020b */
[----:B------:R-:W-:Y:S01]  /*1800*/  @!P3 MOV R10, R20 ;  /* 0x00000014000ab202 */ /* 0x000fe20000000f00 */
[----:B------:R-:W-:Y:S01]  /*1810*/  @!P3 IMAD.IADD R11, R21, 0x1, R5 ;  /* 0x00000001150bb824 */ /* 0x000fe200078e0205 */
[----:B------:R-:W-:Y:S02]  /*1820*/  LEA R5, R138, 0xffffffc0, 0x6 ;  /* 0xffffffc08a057811 */ /* 0x000fe400078e30ff */
[----:B------:R-:W-:Y:S02]  /*1830*/  ISETP.GE.AND P1, PT, R0, RZ, PT ;  /* 0x000000ff0000720c */ /* 0x000fe40003f26270 */
[----:B------:R-:W-:Y:S01]  /*1840*/  @!P0 IADD3 R2, R2, 0x1, RZ ;  /* 0x0000000102028810 */ /* 0x000fe20007ffe0ff */
[----:B------:R-:W-:Y:S01]  /*1850*/  @!P3 IMAD R6, R137, R12, RZ ;  /* 0x0000000c8906b224 */ /* 0x000fe200078e02ff */
[----:B------:R-:W-:Y:S02]  /*1860*/  @!P3 SHF.R.S32.HI R3, RZ, 0x1f, R12 ;  /* 0x0000001fff03b819 */ /* 0x000fe4000001140c */
[----:B------:R-:W-:Y:S01]  /*1870*/  ISETP.NE.AND P0, PT, R4, RZ, PT ;  /* 0x000000ff0400720c */ /* 0x000fe20003f05270 */
[----:B------:R-:W-:Y:S01]  /*1880*/  IMAD.WIDE.U32 R26, R134, R5, R10 ;  /* 0x00000005861a7225 */ /* 0x000fe200078e000a */
[----:B------:R-:W-:-:S03]  /*1890*/  @P2 IADD3 R2, R2, 0x1, RZ ;  /* 0x0000000102022810 */ /* 0x000fc60007ffe0ff */
[----:B------:R-:W-:Y:S02]  /*18a0*/  @!P3 IMAD R3, R3, R136, R6 ;  /* 0x000000880303b224 */ /* 0x000fe400078e0206 */
[----:B------:R-:W-:Y:S01]  /*18b0*/  @!P3 IMAD.WIDE.U32 R10, R136, R12, RZ ;  /* 0x0000000c880ab225 */ /* 0x000fe200078e00ff */
[----:B------:R-:W-:Y:S02]  /*18c0*/  SHF.R.S32.HI R13, RZ, 0x1f, R5 ;  /* 0x0000001fff0d7819 */ /* 0x000fe40000011405 */
[----:B------:R-:W-:Y:S01]  /*18d0*/  MOV R6, R2 ;  /* 0x0000000200067202 */ /* 0x000fe20000000f00 */
[----:B------:R-:W-:Y:S02]  /*18e0*/  IMAD R7, R135, R5, RZ ;  /* 0x0000000587077224 */ /* 0x000fe400078e02ff */
[----:B------:R-:W-:Y:S01]  /*18f0*/  @!P3 IMAD.IADD R11, R11, 0x1, R3 ;  /* 0x000000010b0bb824 */ /* 0x000fe200078e0203 */
[----:B------:R-:W-:Y:S01]  /*1900*/  @!P3 SHF.R.S32.HI R3, RZ, 0x1f, R8 ;  /* 0x0000001fff03b819 */ /* 0x000fe20000011408 */
[----:B------:R-:W-:-:S02]  /*1910*/  @!P3 IMAD R0, R19, R8, RZ ;  /* 0x000000081300b224 */ /* 0x000fc400078e02ff */
[----:B------:R-:W-:Y:S02]  /*1920*/  IMAD R7, R13, R134, R7 ;  /* 0x000000860d077224 */ /* 0x000fe400078e0207 */
[----:B------:R-:W-:Y:S01]  /*1930*/  @!P1 IMAD.MOV R6, RZ, RZ, -R6 ;  /* 0x000000ffff069224 */ /* 0x000fe200078e0a06 */
[----:B------:R-:W-:Y:S01]  /*1940*/  @!P0 LOP3.LUT R6, RZ, R4, RZ, 0x33, !PT ;  /* 0x00000004ff068212 */ /* 0x000fe200078e33ff */
[----:B------:R-:W-:Y:S01]  /*1950*/  @!P3 IMAD R0, R18, R3, R0 ;  /* 0x000000031200b224 */ /* 0x000fe200078e0200 */
[----:B------:R-:W-:Y:S01]  /*1960*/  @P3 IADD3 R12, R12, R15, RZ ;  /* 0x0000000f0c0c3210 */ /* 0x000fe20007ffe0ff */
[----:B------:R-:W-:Y:S01]  /*1970*/  @!P3 IMAD.WIDE.U32 R18, R18, R8, R10 ;  /* 0x000000081212b225 */ /* 0x000fe200078e000a */
[----:B------:R-:W-:Y:S02]  /*1980*/  IADD3 R27, R27, R7, RZ ;  /* 0x000000071b1b7210 */ /* 0x000fe40007ffe0ff */
[----:B------:R-:W-:Y:S01]  /*1990*/  SHF.R.S32.HI R11, RZ, 0x1f, R6 ;  /* 0x0000001fff0b7819 */ /* 0x000fe20000011406 */
[----:B------:R-:W-:-:S02]  /*19a0*/  IMAD R2, R17, R6, RZ ;  /* 0x0000000611027224 */ /* 0x000fc400078e02ff */
        /* <DEDUP_REMOVED lines=12> */
.L_x_3472:
[----:B-1----:R-:W-:Y:S05]  /*1a70*/  BSYNC B0 ;  /* 0x0000000000007941 */ /* 0x002fea0003800000 */
.L_x_3470:
        /* <DEDUP_REMOVED lines=10> */
[----:B------:R-:W-:-:S05]  /*1b20*/  LOP3.LUT R19, R156, 0xfffffff8, RZ, 0xc0, !PT ;  /* 0xfffffff89c137812 */ /* 0x000fca00078ec0ff */
[----:B------:R-:W-:-:S04]  /*1b30*/  IMAD.IADD R64, R58, 0x1, -R19 ;  /* 0x000000013a407824 */ /* 0x000fc800078e0a13 */
[----:B------:R-:W-:Y:S01]  /*1b40*/  IMAD.SHL.U32 R18, R64, 0x8, RZ ;  /* 0x0000000840127824 */ /* 0x000fe200078e00ff */
[----:B------:R-:W-:-:S04]  /*1b50*/  SHF.R.S32.HI R156, RZ, 0x3, R156 ;  /* 0x00000003ff9c7819 */ /* 0x000fc8000001149c */
[----:B------:R-:W-:Y:S02]  /*1b60*/  IADD3 R28, P0, R18, R8, RZ ;  /* 0x00000008121c7210 */ /* 0x000fe40007f1e0ff */
[----:B------:R-:W-:Y:S01]  /*1b70*/  SHF.R.S32.HI R19, RZ, 0x1f, R18 ;  /* 0x0000001fff137819 */ /* 0x000fe20000011412 */
[----:B------:R-:W-:Y:S01]  /*1b80*/  IMAD R13, R13, R136, RZ ;  /* 0x000000880d0d7224 */ /* 0x000fe200078e02ff */
[----:B------:R-:W-:-:S03]  /*1b90*/  SHF.L.U32 R8, R156, 0x6, RZ ;  /* 0x000000069c087819 */ /* 0x000fc600000006ff */
[----:B------:R-:W-:Y:S01]  /*1ba0*/  IMAD.X R29, R19, 0x1, R21, P0 ;  /* 0x00000001131d7824 */ /* 0x000fe200000e0615 */
[----:B------:R-:W-:Y:S01]  /*1bb0*/  LOP3.LUT R21, R8, 0x1c0, RZ, 0xc0, !PT ;  /* 0x000001c008157812 */ /* 0x000fe200078ec0ff */
[C---:B------:R-:W-:Y:S02]  /*1bc0*/  IMAD R13, R2.reuse, R137, R13 ;  /* 0x00000089020d7224 */ /* 0x040fe400078e020d */
[----:B------:R-:W-:Y:S01]  /*1bd0*/  IMAD.WIDE.U32 R28, R2, R136, R28 ;  /* 0x00000088021c7225 */ /* 0x000fe200078e001c */
[----:B------:R-:W-:Y:S02]  /*1be0*/  LOP3.LUT R153, R21, 0x38, R18, 0xf8, !PT ;  /* 0x0000003815997812 */ /* 0x000fe400078ef812 */
[----:B------:R-:W-:Y:S01]  /*1bf0*/  SHF.R.U32.HI R2, RZ, 0x3, R21 ;  /* 0x00000003ff027819 */ /* 0x000fe20000011615 */
[----:B------:R-:W-:Y:S01]  /*1c00*/  IMAD.IADD R21, R29, 0x1, R13 ;  /* 0x000000011d157824 */ /* 0x000fe200078e020d */
[----:B------:R-:W-:Y:S02]  /*1c10*/  MOV R20, R28 ;  /* 0x0000001c00147202 */ /* 0x000fe40000000f00 */
[----:B------:R-:W-:-:S02]  /*1c20*/  SHF.R.S32.HI R74, RZ, 0x1f, R209 ;  /* 0x0000001fff4a7819 */ /* 0x000fc400000114d1 */
[----:B------:R-:W-:Y:S01]  /*1c30*/  LOP3.LUT R153, R153, R2, RZ, 0x3c, !PT ;  /* 0x0000000299997212 */ /* 0x000fe200078e3cff */
[----:B------:R-:W-:Y:S02]  /*1c40*/  IMAD R2, R25, R4, RZ ;  /* 0x0000000419027224 */ /* 0x000fe400078e02ff */
[----:B------:R-:W-:-:S04]  /*1c50*/  IMAD.WIDE.U32 R20, R4, R24, R20 ;  /* 0x0000001804147225 */ /* 0x000fc800078e0014 */
[----:B------:R-:W-:-:S04]  /*1c60*/  IMAD R2, R11, R24, R2 ;  /* 0x000000180b027224 */ /* 0x000fc800078e0202 */
[----:B------:R-:W-:Y:S01]  /*1c70*/  IMAD.IADD R21, R21, 0x1, R2 ;  /* 0x0000000115157824 */ /* 0x000fe200078e0202 */
[----:B------:R-:W-:Y:S01]  /*1c80*/  SHF.R.S32.HI R157, RZ, 0x1f, R156 ;  /* 0x0000001fff9d7819 */ /* 0x000fe2000001149c */
[----:B------:R-:W-:-:S04]  /*1c90*/  IMAD R203, R137, R156, RZ ;  /* 0x0000009c89cb7224 */ /* 0x000fc800078e02ff */
[----:B------:R-:W-:Y:S02]  /*1ca0*/  IMAD R203, R157, R136, R203 ;  /* 0x000000889dcb7224 */ /* 0x000fe400078e02cb */
[----:B------:R-:W-:Y:S01]  /*1cb0*/  IMAD R201, R135, R156, RZ ;  /* 0x0000009c87c97224 */ /* 0x000fe200078e02ff */
[----:B------:R-:W-:-:S03]  /*1cc0*/  LEA.HI R66, R59, R58, RZ, 0x4 ;  /* 0x0000003a3b427211 */ /* 0x000fc600078f20ff */
[----:B------:R-:W-:Y:S01]  /*1cd0*/  IMAD R201, R157, R134, R201 ;  /* 0x000000869dc97224 */ /* 0x000fe200078e02c9 */
[----:B------:R-:W-:Y:S01]  /*1ce0*/  SHF.L.U64.HI R71, R134, 0x4, R135 ;  /* 0x0000000486477819 */ /* 0x000fe20000010287 */
[----:B------:R-:W-:Y:S01]  /*1cf0*/  IMAD.SHL.U32 R68, R136, 0x10, RZ ;  /* 0x0000001088447824 */ /* 0x000fe200078e00ff */
[----:B------:R-:W-:Y:S01]  /*1d00*/  SHF.L.U32 R70, R134, 0x4, RZ ;  /* 0x0000000486467819 */ /* 0x000fe200000006ff */
[----:B------:R-:W-:Y:S01]  /*1d10*/  IMAD.SHL.U32 R75, R64, 0x4, RZ ;  /* 0x00000004404b7824 */ /* 0x000fe200078e00ff */
[----:B------:R-:W-:Y:S01]  /*1d20*/  SHF.L.U64.HI R69, R136, 0x4, R137 ;  /* 0x0000000488457819 */ /* 0x000fe20000010289 */
[----:B--2---:R-:W-:-:S04]  /*1d30*/  @P1 IMAD.WIDE.U32 R30, R162, R9, RZ ;  /* 0x00000009a21e1225 */ /* 0x004fc800078e00ff */
[----:B------:R-:W-:Y:S02]  /*1d40*/  @P1 IMAD R9, R163, R9, RZ ;  /* 0x00000009a3091224 */ /* 0x000fe400078e02ff */
[----:B------:R-:W-:Y:S02]  /*1d50*/  @P1 IMAD.MOV.U32 R10, RZ, RZ, R30 ;  /* 0x000000ffff0a1224 */ /* 0x000fe400078e001e */
[-C--:B---3--:R-:W-:Y:S02]  /*1d60*/  @!P1 IMAD R13, R27, R209.reuse, RZ ;  /* 0x000000d11b0d9224 */ /* 0x088fe400078e02ff */
[----:B------:R-:W-:-:S04]  /*1d70*/  @!P1 IMAD.WIDE.U32 R28, R26, R209, RZ ;  /* 0x000000d11a1c9225 */ /* 0x000fc800078e00ff */
[----:B------:R-:W-:Y:S01]  /*1d80*/  @!P1 IMAD R8, R26, R74, R13 ;  /* 0x0000004a1a089224 */ /* 0x000fe200078e020d */
[----:B------:R-:W-:Y:S01]  /*1d90*/  @!P1 MOV R10, R28 ;  /* 0x0000001c000a9202 */ /* 0x000fe20000000f00 */
[----:B------:R-:W-:Y:S01]  /*1da0*/  @P1 IMAD.IADD R9, R31, 0x1, R9 ;  /* 0x000000011f091824 */ /* 0x000fe200078e0209 */
[----:B------:R-:W-:Y:S01]  /*1db0*/  LEA.HI R13, R59, R58, RZ, 0x6 ;  /* 0x0000003a3b0d7211 */ /* 0x000fe200078f30ff */
[----:B------:R-:W-:Y:S01]  /*1dc0*/  @!P1 IMAD.IADD R9, R29, 0x1, R8 ;  /* 0x000000011d099824 */ /* 0x000fe200078e0208 */
[C---:B------:R-:W-:Y:S02]  /*1dd0*/  IADD3 R24, P0, R18.reuse, R10, RZ ;  /* 0x0000000a12187210 */ /* 0x040fe40007f1e0ff */
[----:B------:R-:W-:Y:S01]  /*1de0*/  SHF.R.S32.HI R8, RZ, 0x1f, R207 ;  /* 0x0000001fff087819 */ /* 0x000fe200000114cf */
[----:B------:R-:W-:Y:S01]  /*1df0*/  IMAD.SHL.U32 R10, R13, 0x8, RZ ;  /* 0x000000080d0a7824 */ /* 0x000fe200078e00ff */
[----:B------:R-:W-:Y:S01]  /*1e00*/  IADD3.X R25, R19, R9, RZ, P0, !PT ;  /* 0x0000000913197210 */ /* 0x000fe200007fe4ff */
[----:B------:R-:W-:Y:S01]  /*1e10*/  IMAD R13, R17, R207, RZ ;  /* 0x000000cf110d7224 */ /* 0x000fe200078e02ff */
[----:B------:R-:W-:-:S02]  /*1e20*/  IADD3 R2, P0, R18, R0, RZ ;  /* 0x0000000012027210 */ /* 0x000fc40007f1e0ff */
[----:B------:R-:W-:Y:S01]  /*1e30*/  SHF.R.S32.HI R0, RZ, 0x1f, R73 ;  /* 0x0000001fff007819 */ /* 0x000fe20000011449 */
[----:B------:R-:W-:Y:S01]  /*1e40*/  IMAD R8, R16, R8, R13 ;  /* 0x0000000810087224 */ /* 0x000fe200078e020d */
[----:B------:R-:W-:Y:S01]  /*1e50*/  IADD3.X R3, R19, R3, RZ, P0, !PT ;  /* 0x0000000313037210 */ /* 0x000fe200007fe4ff */
[----:B------:R-:W-:Y:S01]  /*1e60*/  IMAD.WIDE.U32 R158, R207, R16, R24 ;  /* 0x00000010cf9e7225 */ /* 0x000fe200078e0018 */
[----:B------:R-:W-:-:S03]  /*1e70*/  LEA.HI R0, R0, R73, RZ, 0x6 ;  /* 0x0000004900007211 */ /* 0x000fc600078f30ff */
[----:B------:R-:W-:Y:S02]  /*1e80*/  IMAD.IADD R159, R159, 0x1, R8 ;  /* 0x000000019f9f7824 */ /* 0x000fe400078e0208 */
[----:B------:R-:W-:Y:S01]  /*1e90*/  IMAD.WIDE.U32 R8, R156, R134, R2 ;  /* 0x000000869c087225 */ /* 0x000fe200078e0002 */
[----:B------:R-:W-:-:S03]  /*1ea0*/  SHF.R.S32.HI R0, RZ, 0x6, R0 ;  /* 0x00000006ff007819 */ /* 0x000fc60000011400 */
[----:B------:R-:W-:Y:S01]  /*1eb0*/  IMAD.WIDE.U32 R2, R156, R136, R20 ;  /* 0x000000889c027225 */ /* 0x000fe200078e0014 */
[----:B------:R-:W-:-:S03]  /*1ec0*/  IMNMX R93, R199, R0, !PT ;  /* 0x00000000c75d7217 */ /* 0x000fc60007800200 */
[----:B------:R-:W-:Y:S01]  /*1ed0*/  IMAD.IADD R203, R3, 0x1, R203 ;  /* 0x0000000103cb7824 */ /* 0x000fe200078e02cb */
[----:B----4-:R-:W-:Y:S01]  /*1ee0*/  LEA R202, P0, R2, R6, 0x1 ;  /* 0x0000000602ca7211 */ /* 0x010fe200078008ff */
[----:B------:R-:W-:-:S03]  /*1ef0*/  IMAD.WIDE R16, R205, 0x40, R156 ;  /* 0x00000040cd107825 */ /* 0x000fc600078e029c */
[----:B------:R-:W-:Y:S02]  /*1f00*/  LEA.HI.X R203, R2, R7, R203, 0x1, P0 ;  /* 0x0000000702cb7211 */ /* 0x000fe400000f0ccb */
[----:B------:R-:W-:Y:S01]  /*1f10*/  ISETP.GT.AND P0, PT, R138, R93, PT ;  /* 0x0000005d8a00720c */ /* 0x000fe20003f04270 */
[----:B------:R-:W-:Y:S01]  /*1f20*/  IMAD R161, R17, R162, RZ ;  /* 0x000000a211a17224 */ /* 0x000fe200078e02ff */
[----:B------:R-:W-:Y:S01]  /*1f30*/  LEA R200, P1, R8, R14, 0x1 ;  /* 0x0000000e08c87211 */ /* 0x000fe200078208ff */
[----:B------:R-:W-:Y:S01]  /*1f40*/  IMAD.IADD R201, R9, 0x1, R201 ;  /* 0x0000000109c97824 */ /* 0x000fe200078e02c9 */
[----:B------:R-:W-:Y:S01]  /*1f50*/  LEA.HI R59, R59, R58, RZ, 0x5 ;  /* 0x0000003a3b3b7211 */ /* 0x000fe200078f28ff */
[----:B------:R-:W-:Y:S01]  /*1f60*/  IMAD R161, R16, R163, R161 ;  /* 0x000000a310a17224 */ /* 0x000fe200078e02a1 */
[----:B------:R-:W-:Y:S01]  /*1f70*/  LOP3.LUT R3, R66, 0xfffffff0, RZ, 0xc0, !PT ;  /* 0xfffffff042037812 */ /* 0x000fe200078ec0ff */
[----:B------:R-:W-:Y:S01]  /*1f80*/  IMAD.WIDE.U32 R158, R16, R162, R158 ;  /* 0x000000a2109e7225 */ /* 0x000fe200078e009e */
[----:B------:R-:W-:-:S02]  /*1f90*/  LOP3.LUT R153, R153, 0xfffffe00, R10, 0xf8, !PT ;  /* 0xfffffe0099997812 */ /* 0x000fc400078ef80a */
[----:B------:R-:W-:Y:S01]  /*1fa0*/  LEA.HI.X R201, R8, R15, R201, 0x1, P1 ;  /* 0x0000000f08c97211 */ /* 0x000fe200008f0cc9 */
[----:B------:R-:W-:Y:S01]  /*1fb0*/  @!P4 IMAD.MOV.U32 R12, RZ, RZ, RZ ;  /* 0x000000ffff0cc224 */ /* 0x000fe200078e00ff */
[----:B------:R-:W-:Y:S02]  /*1fc0*/  SHF.R.S32.HI R59, RZ, 0x5, R59 ;  /* 0x00000005ff3b7819 */ /* 0x000fe4000001143b */
[----:B------:R-:W-:Y:S02]  /*1fd0*/  SHF.R.S32.HI R66, RZ, 0x4, R66 ;  /* 0x00000004ff427819 */ /* 0x000fe40000011442 */
[----:B------:R-:W-:Y:S02]  /*1fe0*/  IADD3 R72, -R3, R58, RZ ;  /* 0x0000003a03487210 */ /* 0x000fe40007ffe1ff */
[----:B------:R-:W-:Y:S01]  /*1ff0*/  IADD3 R161, R159, R161, RZ ;  /* 0x000000a19fa17210 */ /* 0x000fe20007ffe0ff */
[----:B------:R-:W-:Y:S05]  /*2000*/  @!P0 BRA `(.L_x_3473) ;  /* 0x0000838000008947 */ /* 0x000fea0003800000 */
[----:B-1----:R-:W2:Y:S04]  /*2010*/  LD.E.64 R28, [R22.64+0x120] ;  /* 0x00012006161c7980 */ /* 0x002ea8000c101b00 */
[----:B------:R-:W3:Y:S04]  /*2020*/  LD.E.64 R30, [R22.64+0x118] ;  /* 0x00011806161e7980 */ /* 0x000ee8000c101b00 */
[----:B------:R-:W4:Y:S04]  /*2030*/  LD.E.64 R168, [R22.64+0x130] ;  /* 0x0001300616a87980 */ /* 0x000f28000c101b00 */
[----:B------:R-:W3:Y:S04]  /*2040*/  LD.E.64 R170, [R22.64+0x128] ;  /* 0x0001280616aa7980 */ /* 0x000ee8000c101b00 */
[----:B------:R-:W3:Y:S04]  /*2050*/  LD.E.64 R24, [R22.64+0x140] ;  /* 0x0001400616187980 */ /* 0x000ee8000c101b00 */
[----:B------:R-:W3:Y:S04]  /*2060*/  LD.E.64 R20, [R22.64+0x138] ;  /* 0x0001380616147980 */ /* 0x000ee8000c101b00 */
[----:B------:R-:W3:Y:S04]  /*2070*/  LD.E R10, [R22.64+0xd0] ;  /* 0x0000d006160a7980 */ /* 0x000ee8000c101900 */
[----:B------:R-:W3:Y:S04]  /*2080*/  LD.E.64 R16, [R22.64+0x110] ;  /* 0x0001100616107980 */ /* 0x000ee8000c101b00 */
[----:B------:R-:W3:Y:S04]  /*2090*/  LD.E.64 R14, [R22.64+0x108] ;  /* 0x00010806160e7980 */ /* 0x000ee8000c101b00 */
[----:B------:R-:W3:Y:S04]  /*20a0*/  LD.E.64 R8, [R22.64+0x150] ;  /* 0x0001500616087980 */ /* 0x000ee8000c101b00 */
[----:B------:R-:W3:Y:S01]  /*20b0*/  LD.E.64 R6, [R22.64+0x148] ;  /* 0x0001480616067980 */ /* 0x000ee2000c101b00 */
[----:B------:R-:W-:Y:S01]  /*20c0*/  SHF.R.S32.HI R13, RZ, 0x1f, R73 ;  /* 0x0000001fff0d7819 */ /* 0x000fe20000011449 */
[----:B-----5:R-:W-:Y:S01]  /*20d0*/  IMAD.IADD R123, R12, 0x1, R5 ;  /* 0x000000010c7b7824 */ /* 0x020fe200078e0205 */
[----:B------:R-:W-:Y:S01]  /*20e0*/  SHF.L.U32 R91, R134, 0x5, RZ ;  /* 0x00000005865b7819 */ /* 0x000fe200000006ff */
[----:B------:R-:W-:Y:S01]  /*20f0*/  IMAD.WIDE.U32 R166, R136, 0x60, RZ ;  /* 0x0000006088a67825 */ /* 0x000fe200078e00ff */
[----:B------:R-:W-:-:S02]  /*2100*/  SHF.L.U64.HI R92, R134, 0x5, R135 ;  /* 0x00000005865c7819 */ /* 0x000fc40000010287 */
[C---:B------:R-:W-:Y:S01]  /*2110*/  SHF.L.U64.HI R78, R136.reuse, 0x5, R137 ;  /* 0x00000005884e7819 */ /* 0x040fe20000010289 */
[----:B------:R-:W-:Y:S01]  /*2120*/  IMAD.SHL.U32 R77, R136, 0x20, RZ ;  /* 0x00000020884d7824 */ /* 0x000fe200078e00ff */
[C---:B------:R-:W-:Y:S01]  /*2130*/  IADD3 R152, R156.reuse, 0x10, RZ ;  /* 0x000000109c987810 */ /* 0x040fe20007ffe0ff */
[----:B------:R-:W-:Y:S01]  /*2140*/  IMAD.MOV.U32 R124, RZ, RZ, R200 ;  /* 0x000000ffff7c7224 */ /* 0x000fe200078e00c8 */
[C---:B------:R-:W-:Y:S01]  /*2150*/  IADD3 R151, R156.reuse, 0x20, RZ ;  /* 0x000000209c977810 */ /* 0x040fe20007ffe0ff */
[----:B------:R-:W-:Y:S01]  /*2160*/  IMAD.MOV.U32 R125, RZ, RZ, R201 ;  /* 0x000000ffff7d7224 */ /* 0x000fe200078e00c9 */
[C---:B------:R-:W-:Y:S01]  /*2170*/  SHF.L.U64.HI R78, R77.reuse, 0x1, R78 ;  /* 0x000000014d4e7819 */ /* 0x040fe2000001024e */
[----:B------:R-:W-:Y:S01]  /*2180*/  IMAD.MOV.U32 R126, RZ, RZ, R202 ;  /* 0x000000ffff7e7224 */ /* 0x000fe200078e00ca */
[----:B------:R-:W-:Y:S01]  /*2190*/  IADD3 R150, R156, 0x30, RZ ;  /* 0x000000309c967810 */ /* 0x000fe20007ffe0ff */
[----:B------:R-:W-:Y:S01]  /*21a0*/  IMAD.SHL.U32 R77, R77, 0x2, RZ ;  /* 0x000000024d4d7824 */ /* 0x000fe200078e00ff */
[----:B------:R-:W-:Y:S01]  /*21b0*/  MOV R127, R203 ;  /* 0x000000cb007f7202 */ /* 0x000fe20000000f00 */
[----:B--2---:R-:W-:-:S04]  /*21c0*/  IMAD R3, R29, R209, RZ ;  /* 0x000000d11d037224 */ /* 0x004fc800078e02ff */
[----:B------:R-:W-:Y:S02]  /*21d0*/  IMAD R0, R28, R74, R3 ;  /* 0x0000004a1c007224 */ /* 0x000fe400078e0203 */
[----:B------:R-:W-:Y:S01]  /*21e0*/  IMAD.WIDE.U32 R28, R209, R28, R18 ;  /* 0x0000001cd11c7225 */ /* 0x000fe200078e0012 */
[----:B----4-:R-:W-:-:S03]  /*21f0*/  SHF.L.U64.HI R110, R168, 0x4, R169 ;  /* 0x00000004a86e7819 */ /* 0x010fc600000102a9 */
[----:B---3--:R-:W-:Y:S01]  /*2200*/  IMAD R3, R31, R209, RZ ;  /* 0x000000d11f037224 */ /* 0x008fe200078e02ff */
[----:B------:R-:W-:Y:S01]  /*2210*/  SHF.L.U64.HI R112, R168, 0x5, R169 ;  /* 0x00000005a8707819 */ /* 0x000fe200000102a9 */
[----:B------:R-:W-:Y:S01]  /*2220*/  IMAD.IADD R29, R29, 0x1, R0 ;  /* 0x000000011d1d7824 */ /* 0x000fe200078e0200 */
[C---:B------:R-:W-:Y:S01]  /*2230*/  SHF.L.U32 R95, R170.reuse, 0x4, RZ ;  /* 0x00000004aa5f7819 */ /* 0x040fe200000006ff */
[----:B------:R-:W-:Y:S01]  /*2240*/  IMAD.WIDE.U32 R26, R209, R30, R18 ;  /* 0x0000001ed11a7225 */ /* 0x000fe200078e0012 */
[C-C-:B------:R-:W-:Y:S02]  /*2250*/  SHF.L.U64.HI R94, R170.reuse, 0x4, R171.reuse ;  /* 0x00000004aa5e7819 */ /* 0x140fe400000102ab */
[----:B------:R-:W-:Y:S01]  /*2260*/  SHF.L.U64.HI R96, R170, 0x5, R171 ;  /* 0x00000005aa607819 */ /* 0x000fe200000102ab */
[----:B------:R-:W-:Y:S01]  /*2270*/  IMAD R0, R30, R74, R3 ;  /* 0x0000004a1e007224 */ /* 0x000fe200078e0203 */
[----:B------:R-:W-:Y:S01]  /*2280*/  SHF.R.S32.HI R3, RZ, 0x1f, R5 ;  /* 0x0000001fff037819 */ /* 0x000fe20000011405 */
[----:B------:R-:W-:-:S02]  /*2290*/  IMAD R2, R169, R5, RZ ;  /* 0x00000005a9027224 */ /* 0x000fc400078e02ff */
[----:B------:R-:W-:Y:S02]  /*22a0*/  IMAD.IADD R27, R27, 0x1, R0 ;  /* 0x000000011b1b7824 */ /* 0x000fe400078e0200 */
[----:B------:R-:W-:Y:S01]  /*22b0*/  IMAD R0, R171, R5, RZ ;  /* 0x00000005ab007224 */ /* 0x000fe200078e02ff */
[----:B------:R-:W-:Y:S01]  /*22c0*/  LEA.HI R148, R10, R10, RZ, 0x1 ;  /* 0x0000000a0a947211 */ /* 0x000fe200078f08ff */
[C---:B------:R-:W-:Y:S02]  /*22d0*/  IMAD R2, R168.reuse, R3, R2 ;  /* 0x00000003a8027224 */ /* 0x040fe400078e0202 */
[----:B------:R-:W-:Y:S01]  /*22e0*/  IMAD.WIDE.U32 R28, R168, R5, R28 ;  /* 0x00000005a81c7225 */ /* 0x000fe200078e001c */
[----:B------:R-:W-:-:S03]  /*22f0*/  SHF.R.S32.HI R148, RZ, 0x1, R148 ;  /* 0x00000001ff947819 */ /* 0x000fc60000011494 */
[C---:B------:R-:W-:Y:S01]  /*2300*/  IMAD R0, R170.reuse, R3, R0 ;  /* 0x00000003aa007224 */ /* 0x040fe200078e0200 */
        /* <DEDUP_REMOVED lines=15> */
[----:B------:R-:W-:Y:S02]  /*2400*/  IMAD R123, R148, R123, RZ ;  /* 0x0000007b947b7224 */ /* 0x000fe400078e02ff */
[----:B------:R-:W-:-:S02]  /*2410*/  IMAD R4, R156, R148, R75 ;  /* 0x000000949c047224 */ /* 0x000fc400078e024b */
[-C--:B------:R-:W-:Y:S01]  /*2420*/  IMAD R115, R169, R3.reuse, R115 ;  /* 0x00000003a9737224 */ /* 0x080fe200078e0273 */
[----:B------:R-:W-:Y:S01]  /*2430*/  SHF.R.S32.HI R2, RZ, 0x1f, R123 ;  /* 0x0000001fff027819 */ /* 0x000fe2000001147b */
[----:B------:R-:W-:Y:S01]  /*2440*/  IMAD.WIDE.U32 R10, R168, R3, R24 ;  /* 0x00000003a80a7225 */ /* 0x000fe200078e0018 */
[----:B------:R-:W-:-:S03]  /*2450*/  IADD3 R0, P3, R123, R4, RZ ;  /* 0x000000047b007210 */ /* 0x000fc60007f7e0ff */
        /* <DEDUP_REMOVED lines=14> */
[----:B------:R-:W-:Y:S01]  /*2540*/  LEA.HI.X R119, R12, R15, R119, 0x1, P0 ;  /* 0x0000000f0c777211 */ /* 0x000fe200000f0c77 */
[----:B------:R-:W-:Y:S01]  /*2550*/  IMAD.SHL.U32 R122, R123, 0x2, RZ ;  /* 0x000000027b7a7824 */ /* 0x000fe200078e00ff */
[-C--:B------:R-:W-:Y:S01]  /*2560*/  IADD3 R56, P1, R8, R20.reuse, RZ ;  /* 0x0000001408387210 */ /* 0x080fe20007f3e0ff */
[----:B------:R-:W-:Y:S01]  /*2570*/  IMAD.SHL.U32 R111, R168, 0x10, RZ ;  /* 0x00000010a86f7824 */ /* 0x000fe200078e00ff */
[----:B------:R-:W-:Y:S01]  /*2580*/  IADD3 R20, P0, R6, R20, RZ ;  /* 0x0000001406147210 */ /* 0x000fe20007f1e0ff */
[----:B------:R-:W-:Y:S01]  /*2590*/  IMAD.SHL.U32 R113, R168, 0x20, RZ ;  /* 0x00000020a8717824 */ /* 0x000fe200078e00ff */
[----:B------:R-:W-:Y:S01]  /*25a0*/  LEA.HI.X.SX32 R2, R3, R2, 0x1, P2 ;  /* 0x0000000203027211 */ /* 0x000fe200010f0eff */
[--C-:B------:R-:W-:Y:S01]  /*25b0*/  IMAD.X R57, R9, 0x1, R0.reuse, P1 ;  /* 0x0000000109397824 */ /* 0x100fe200008e0600 */
[-C--:B------:R-:W-:Y:S01]  /*25c0*/  IADD3 R120, P3, R8, R122.reuse, RZ ;  /* 0x0000007a08787210 */ /* 0x080fe20007f7e0ff */
[----:B------:R-:W-:Y:S01]  /*25d0*/  IMAD.X R21, R7, 0x1, R0, P0 ;  /* 0x0000000107157824 */ /* 0x000fe200000e0600 */
[----:B------:R-:W-:Y:S01]  /*25e0*/  SHF.L.U64.HI R123, R123, 0x1, R2 ;  /* 0x000000017b7b7819 */ /* 0x000fe20000010202 */
[----:B------:R-:W-:Y:S01]  /*25f0*/  IMAD R3, R137, 0x60, RZ ;  /* 0x0000006089037824 */ /* 0x000fe200078e02ff */
[----:B------:R-:W-:Y:S01]  /*2600*/  IADD3 R122, P2, R6, R122, RZ ;  /* 0x0000007a067a7210 */ /* 0x000fe20007f5e0ff */
[----:B------:R-:W-:Y:S01]  /*2610*/  IMAD.SHL.U32 R149, R148, 0x20, RZ ;  /* 0x0000002094957824 */ /* 0x000fe200078e00ff */
[----:B------:R-:W-:Y:S01]  /*2620*/  IADD3 R0, P5, P4, R70, R70, R70 ;  /* 0x0000004646007210 */ /* 0x000fe20007cbe046 */
[--C-:B------:R-:W-:Y:S01]  /*2630*/  IMAD.X R121, R9, 0x1, R123.reuse, P3 ;  /* 0x0000000109797824 */ /* 0x100fe200018e067b */
[C---:B------:R-:W-:Y:S01]  /*2640*/  IADD3 R147, R154.reuse, 0x40, RZ ;  /* 0x000000409a937810 */ /* 0x040fe20007ffe0ff */
[----:B------:R-:W-:Y:S01]  /*2650*/  IMAD.X R123, R7, 0x1, R123, P2 ;  /* 0x00000001077b7824 */ /* 0x000fe200010e067b */
[--C-:B------:R-:W-:Y:S01]  /*2660*/  IADD3 R87, P1, P0, -R91, 0x80, R0.reuse ;  /* 0x000000805b577810 */ /* 0x100fe2000783e100 */
[----:B------:R-:W-:Y:S01]  /*2670*/  IMAD.IADD R76, R167, 0x1, R3 ;  /* 0x00000001a74c7824 */ /* 0x000fe200078e0203 */
[----:B------:R-:W-:Y:S01]  /*2680*/  IADD3.X R5, R71, R71, R71, P5, P4 ;  /* 0x0000004747057210 */ /* 0x000fe20002fe8447 */
[----:B------:R-:W-:Y:S01]  /*2690*/  IMAD.IADD R145, R154, 0x1, R147 ;  /* 0x000000019a917824 */ /* 0x000fe200078e0293 */
[----:B------:R-:W-:Y:S01]  /*26a0*/  IADD3 R89, P3, P2, -R91, 0x40, R0 ;  /* 0x000000405b597810 */ /* 0x000fe20007a7e100 */
[----:B------:R-:W-:Y:S01]  /*26b0*/  IMAD R3, R169, 0x60, RZ ;  /* 0x00000060a9037824 */ /* 0x000fe200078e02ff */
[----:B------:R-:W-:Y:S01]  /*26c0*/  IADD3.X R88, ~R92, RZ, R5, P1, P0 ;  /* 0x000000ff5c587210 */ /* 0x000fe20000fe0505 */
[----:B------:R-:W-:Y:S01]  /*26d0*/  IMAD R148, R148, 0x30, RZ ;  /* 0x0000003094947824 */ /* 0x000fe200078e02ff */
[----:B------:R-:W-:Y:S01]  /*26e0*/  IADD3 R83, P0, R70, R87, RZ ;  /* 0x0000005746537210 */ /* 0x000fe20007f1e0ff */
[----:B------:R-:W-:Y:S01]  /*26f0*/  IMAD.IADD R143, R154, 0x1, R145 ;  /* 0x000000019a8f7824 */ /* 0x000fe200078e0291 */
[----:B------:R-:W-:Y:S01]  /*2700*/  IADD3.X R90, ~R92, RZ, R5, P3, P2 ;  /* 0x000000ff5c5a7210 */ /* 0x000fe20001fe4505 */
[----:B------:R-:W-:Y:S01]  /*2710*/  IMAD.WIDE.U32 R168, R168, 0x60, RZ ;  /* 0x00000060a8a87825 */ /* 0x000fe200078e00ff */
[----:B------:R-:W-:-:S02]  /*2720*/  IADD3 R85, P1, R70, R89, RZ ;  /* 0x0000005946557210 */ /* 0x000fc40007f3e0ff */
[----:B------:R-:W-:Y:S01]  /*2730*/  IADD3 R100, P3, P2, R95, R95, R95 ;  /* 0x0000005f5f647210 */ /* 0x000fe20007a7e05f */
[C---:B------:R-:W-:Y:S01]  /*2740*/  IMAD.X R84, R71.reuse, 0x1, R88, P0 ;  /* 0x0000000147547824 */ /* 0x040fe200000e0658 */
[----:B------:R-:W-:Y:S01]  /*2750*/  IADD3.X R86, R71, R90, RZ, P1, !PT ;  /* 0x0000005a47567210 */ /* 0x000fe20000ffe4ff */
[----:B------:R-:W-:Y:S01]  /*2760*/  IMAD.MOV.U32 R13, RZ, RZ, R138 ;  /* 0x000000ffff0d7224 */ /* 0x000fe200078e008a */
[C---:B------:R-:W-:Y:S01]  /*2770*/  IADD3 R82, P1, R70.reuse, R85, RZ ;  /* 0x0000005546527210 */ /* 0x040fe20007f3e0ff */
[----:B------:R-:W-:Y:S01]  /*2780*/  IMAD.IADD R114, R169, 0x1, R3 ;  /* 0x00000001a9727824 */ /* 0x000fe200078e0203 */
[----:B------:R-:W-:Y:S02]  /*2790*/  IADD3 R80, P0, R70, R83, RZ ;  /* 0x0000005346507210 */ /* 0x000fe40007f1e0ff */
[----:B------:R-:W-:Y:S01]  /*27a0*/  IADD3.X R101, R94, R94, R94, P3, P2 ;  /* 0x0000005e5e657210 */ /* 0x000fe20001fe445e */
[----:B------:R-:W-:Y:S01]  /*27b0*/  IMAD.X R81, R71, 0x1, R86, P1 ;  /* 0x0000000147517824 */ /* 0x000fe200008e0656 */
[----:B------:R-:W-:-:S02]  /*27c0*/  IADD3 R98, P5, P4, -R97, 0x40, R100 ;  /* 0x0000004061627810 */ /* 0x000fc40007cbe164 */
[----:B------:R-:W-:Y:S02]  /*27d0*/  IADD3 R100, P3, P2, -R97, 0x80, R100 ;  /* 0x0000008061647810 */ /* 0x000fe40007a7e164 */
[----:B------:R-:W-:Y:S02]  /*27e0*/  IADD3 R146, R154, 0x80, RZ ;  /* 0x000000809a927810 */ /* 0x000fe40007ffe0ff */
[----:B------:R-:W-:Y:S02]  /*27f0*/  IADD3.X R79, R71, R84, RZ, P0, !PT ;  /* 0x00000054474f7210 */ /* 0x000fe400007fe4ff */
[--C-:B------:R-:W-:Y:S01]  /*2800*/  IADD3.X R99, ~R96, RZ, R101.reuse, P5, P4 ;  /* 0x000000ff60637210 */ /* 0x100fe20002fe8565 */
[----:B------:R-:W-:Y:S01]  /*2810*/  IMAD.IADD R144, R154, 0x1, R146 ;  /* 0x000000019a907824 */ /* 0x000fe200078e0292 */
[----:B------:R-:W-:Y:S02]  /*2820*/  IADD3.X R101, ~R96, RZ, R101, P3, P2 ;  /* 0x000000ff60657210 */ /* 0x000fe40001fe4565 */
[-C--:B------:R-:W-:Y:S01]  /*2830*/  IADD3 R104, P0, R100, R95.reuse, RZ ;  /* 0x0000005f64687210 */ /* 0x080fe20007f1e0ff */
[----:B------:R-:W-:Y:S01]  /*2840*/  IMAD.IADD R142, R154, 0x1, R144 ;  /* 0x000000019a8e7824 */ /* 0x000fe200078e0290 */
[----:B------:R-:W-:-:S02]  /*2850*/  IADD3 R102, P1, R98, R95, RZ ;  /* 0x0000005f62667210 */ /* 0x000fc40007f3e0ff */
        /* <DEDUP_REMOVED lines=8> */
[C---:B------:R-:W-:Y:S01]  /*28e0*/  IADD3 R15, R18.reuse, 0x40, RZ ;  /* 0x00000040120f7810 */ /* 0x040fe20007ffe0ff */
        /* <DEDUP_REMOVED lines=12> */
.L_x_3521:
[----:B------:R-:W-:Y:S01]  /*29b0*/  IMAD.SHL.U32 R17, R13, 0x40, RZ ;  /* 0x000000400d117824 */ /* 0x000fe200078e00ff */
[----:B------:R-:W-:Y:S01]  /*29c0*/  BSSY B2, `(.L_x_3474) ;  /* 0x0000737000027945 */ /* 0x000fe20003800000 */
[----:B------:R-:W-:Y:S03]  /*29d0*/  IMAD.MOV.U32 R117, RZ, RZ, R115 ;  /* 0x000000ffff757224 */ /* 0x000fe600078e0073 */
[----:B------:R-:W-:Y:S05]  /*29e0*/  IADD3 R16, R17, -0x40, RZ ;  /* 0xffffffc011107810 */ /* 0x000fea0007ffe0ff */
[--C-:B------:R-:W-:Y:S02]  /*29f0*/  IMAD.IADD R173, R67, 0x1, -R16.reuse ;  /* 0x0000000143ad7824 */ /* 0x100fe400078e0a10 */
[----:B------:R-:W-:Y:S03]  /*2a00*/  IMAD.IADD R155, R73, 0x1, -R16 ;  /* 0x00000001499b7824 */ /* 0x000fe600078e0a10 */
[-C--:B------:R-:W-:Y:S02]  /*2a10*/  ISETP.GE.AND P2, PT, R156, R173.reuse, PT ;  /* 0x000000ad9c00720c */ /* 0x080fe40003f46270 */
[----:B------:R-:W-:Y:S02]  /*2a20*/  ISETP.GE.AND P0, PT, R152, R173, PT ;  /* 0x000000ad9800720c */ /* 0x000fe40003f06270 */
[-C--:B------:R-:W-:Y:S02]  /*2a30*/  ISETP.GE.AND P2, PT, R156, R155.reuse, !P2 ;  /* 0x0000009b9c00720c */ /* 0x080fe40005746270 */
[----:B------:R-:W-:Y:S11]  /*2a40*/  ISETP.GE.AND P0, PT, R152, R155, !P0 ;  /* 0x0000009b9800720c */ /* 0x000ff60004706270 */
[----:B-1----:R-:W2:Y:S02]  /*2a50*/  @P2 LD.E.128 R28, [R116.64] ;  /* 0x00000006741c2980 */ /* 0x002ea4000c101d00 */
[----:B------:R-:W-:Y:S05]  /*2a60*/  @P0 IADD3 R2, P1, R116, R111, RZ ;  /* 0x0000006f74020210 */ /* 0x000fea0007f3e0ff */
        /* <DEDUP_REMOVED lines=188> */
.L_x_3478:
[----:B------:R-:W-:Y:S05]  /*3630*/  BSYNC B0 ;  /* 0x0000000000007941 */ /* 0x000fea0003800000 */
.L_x_3477:
[C---:B------:R-:W-:Y:S01]  /*3640*/  ISETP.GE.AND P0, PT, R152.reuse, R173, PT ;  /* 0x000000ad9800720c */ /* 0x040fe20003f06270 */
[----:B------:R-:W-:Y:S03]  /*3650*/  BSSY B0, `(.L_x_3479) ;  /* 0x000009d000007945 */ /* 0x000fe60003800000 */
[----:B------:R-:W-:Y:S11]  /*3660*/  ISETP.GE.AND P0, PT, R152, R155, !P0 ;  /* 0x0000009b9800720c */ /* 0x000ff60004706270 */
[----:B------:R-:W-:Y:S02]  /*3670*/  @!UPT UIADD3 URZ, URZ, URZ, URZ ;  /* 0x0000003f3f3ff290 */ /* 0x000fe4000fffe03f */
[----:B------:R-:W-:-:S05]  /*3680*/  @!P0 BRA `(.L_x_3480) ;  /* 0x0000099000008947 */ /* 0x000fca0003800000 */
[----:B------:R-:W-:Y:S01]  /*3690*/  ISETP.GE.AND P0, PT, R18, R25, PT ;  /* 0x000000191200720c */ /* 0x000fe20003f06270 */
[C---:B------:R-:W-:Y:S01]  /*36a0*/  IMAD.SHL.U32 R51, R154.reuse, 0x2, RZ ;  /* 0x000000029a337824 */ /* 0x040fe200078e00ff */
[C---:B------:R-:W-:Y:S02]  /*36b0*/  LEA R52, P1, R95.reuse, R118, 0x1 ;  /* 0x000000765f347211 */ /* 0x040fe400078208ff */
        /* <DEDUP_REMOVED lines=150> */
.L_x_3480:
[----:B------:R-:W-:Y:S05]  /*4020*/  BSYNC B0 ;  /* 0x0000000000007941 */ /* 0x000fea0003800000 */
.L_x_3479:
[C---:B------:R-:W-:Y:S01]  /*4030*/  ISETP.GE.AND P0, PT, R151.reuse, R173, PT ;  /* 0x000000ad9700720c */ /* 0x040fe20003f06270 */
[----:B------:R-:W-:Y:S03]  /*4040*/  BSSY B0, `(.L_x_3481) ;  /* 0x000009d000007945 */ /* 0x000fe60003800000 */
[----:B------:R-:W-:Y:S11]  /*4050*/  ISETP.GE.AND P0, PT, R151, R155, !P0 ;  /* 0x0000009b9700720c */ /* 0x000ff60004706270 */
[----:B------:R-:W-:Y:S02]  /*4060*/  @!UPT UIADD3 URZ, URZ, URZ, URZ ;  /* 0x0000003f3f3ff290 */ /* 0x000fe4000fffe03f */
[----:B------:R-:W-:-:S05]  /*4070*/  @!P0 BRA `(.L_x_3482) ;  /* 0x0000099000008947 */ /* 0x000fca0003800000 */
[----:B------:R-:W-:Y:S01]  /*4080*/  ISETP.GE.AND P0, PT, R18, R25, PT ;  /* 0x000000191200720c */ /* 0x000fe20003f06270 */
[----:B------:R-:W-:Y:S01]  /*4090*/  IMAD.SHL.U32 R51, R149, 0x2, RZ ;  /* 0x0000000295337824 */ /* 0x000fe200078e00ff */
[----:B-1----:R-:W-:Y:S02]  /*40a0*/  LEA R52, P1, R97, R118, 0x1 ;  /* 0x0000007661347211 */ /* 0x002fe400078208ff */
[----:B------:R-:W-:Y:S02]  /*40b0*/  SHF.L.U64.HI R49, R149, 0x1, R140 ;  /* 0x0000000195317819 */ /* 0x000fe4000001028c */
[----:B------:R-:W-:Y:S02]  /*40c0*/  IADD3 R36, P2, R20, R51, RZ ;  /* 0x0000003314247210 */ /* 0x000fe40007f5e0ff */
[----:B------:R-:W-:Y:S02]  /*40d0*/  LEA.HI.X R53, R97, R119, R96, 0x1, P1 ;  /* 0x0000007761357211 */ /* 0x000fe400008f0c60 */
[----:B------:R-:W-:Y:S01]  /*40e0*/  IADD3 R46, P1, R56, R51, RZ ;  /* 0x00000033382e7210 */ /* 0x000fe20007f3e0ff */
[----:B------:R-:W-:Y:S01]  /*40f0*/  IMAD.X R37, R21, 0x1, R49, P2 ;  /* 0x0000000115257824 */ /* 0x000fe200010e0631 */
[----:B------:R-:W-:Y:S01]  /*4100*/  LEA R60, P3, R91, R124, 0x1 ;  /* 0x0000007c5b3c7211 */ /* 0x000fe200078608ff */
        /* <DEDUP_REMOVED lines=144> */
.L_x_3482:
[----:B------:R-:W-:Y:S05]  /*4a10*/  BSYNC B0 ;  /* 0x0000000000007941 */ /* 0x000fea0003800000 */
.L_x_3481:
[C---:B------:R-:W-:Y:S01]  /*4a20*/  ISETP.GE.AND P0, PT, R150.reuse, R173, PT ;  /* 0x000000ad9600720c */ /* 0x040fe20003f06270 */
[----:B------:R-:W-:Y:S03]  /*4a30*/  BSSY B0, `(.L_x_3483) ;  /* 0x00000a0000007945 */ /* 0x000fe60003800000 */
[----:B------:R-:W-:Y:S11]  /*4a40*/  ISETP.GE.AND P0, PT, R150, R155, !P0 ;  /* 0x0000009b9600720c */ /* 0x000ff60004706270 */
[----:B------:R-:W-:Y:S02]  /*4a50*/  @!UPT UIADD3 URZ, URZ, URZ, URZ ;  /* 0x0000003f3f3ff290 */ /* 0x000fe4000fffe03f */
[----:B------:R-:W-:-:S05]  /*4a60*/  @!P0 BRA `(.L_x_3484) ;  /* 0x000009c000008947 */ /* 0x000fca0003800000 */
[----:B------:R-:W-:Y:S01]  /*4a70*/  IMAD R48, R171, 0x60, RZ ;  /* 0x00000060ab307824 */ /* 0x000fe200078e02ff */
[----:B------:R-:W-:Y:S01]  /*4a80*/  SHF.L.U32 R51, R148, 0x1, RZ ;  /* 0x0000000194337819 */ /* 0x000fe200000006ff */
        /* <DEDUP_REMOVED lines=55> */
[----:B------:R-:W-:Y:S02]  /*4e00*/  @!P0 F2FP.BF16.PACK_AB R48, R3, R48 ;  /* 0x000000300330823e */ /* 0x000fe400000010ff */
[----:B------:R-:W-:Y:S01]  /*4e10*/  LEA R54, P3, R82, R124, 0x1 ;  /* 0x0000007c52367211 */ /* 0x000fe200078608ff */
[----:B------:R-:W-:Y:S01]  /*4e20*/  @!P0 IMAD.MOV.U32 R35, RZ, RZ, R51 ;  /* 0x000000ffff238224 */ /* 0x000fe200078e0033 */
[----:B------:R-:W-:Y:S02]  /*4e30*/  @!P0 MOV R34, R48 ;  /* 0x0000003000228202 */ /* 0x000fe40000000f00 */
[----:B------:R-:W-:Y:S02]  /*4e40*/  ISETP.GE.AND P0, PT, R14, R25, PT ;  /* 0x000000190e00720c */ /* 0x000fe40003f06270 */
[----:B------:R-:W-:Y:S01]  /*4e50*/  LEA.HI.X R55, R82, R125, R81, 0x1, P3 ;  /* 0x0000007d52377211 */ /* 0x000fe200018f0c51 */
        /* <DEDUP_REMOVED lines=12> */
[----:B-1----:R-:W-:Y:S02]  /*4f20*/  @!P1 LOP3.LUT R33, R29, 0xffff0000, RZ, 0xc0, !PT ;  /* 0xffff00001d219812 */ /* 0x002fe400078ec0ff */
        /* <DEDUP_REMOVED lines=80> */
.L_x_3484:
[----:B------:R-:W-:Y:S05]  /*5430*/  BSYNC B0 ;  /* 0x0000000000007941 */ /* 0x000fea0003800000 */
.L_x_3483:
[----:B------:R-:W2:Y:S02]  /*5440*/  LD.E R3, [R22.64+0xd0] ;  /* 0x0000d00616037980 */ /* 0x000ea4000c101900 */
[----:B--2---:R-:W-:Y:S05]  /*5450*/  IMAD.U32 R3, R3, -0x20, RZ ;  /* 0xffffffe003037824 */ /* 0x004fea00078e00ff */
[C---:B------:R-:W-:Y:S02]  /*5460*/  LEA R20, P1, R3.reuse, R20, 0x1 ;  /* 0x0000001403147211 */ /* 0x040fe400078208ff */
[C---:B------:R-:W-:Y:S02]  /*5470*/  LEA R56, P0, R3.reuse, R56, 0x1 ;  /* 0x0000003803387211 */ /* 0x040fe400078008ff */
[C---:B------:R-:W-:Y:S02]  /*5480*/  LEA.HI.X.SX32 R21, R3.reuse, R21, 0x1, P1 ;  /* 0x0000001503157211 */ /* 0x040fe400008f0eff */
[----:B------:R-:W-:Y:S01]  /*5490*/  LEA.HI.X.SX32 R57, R3, R57, 0x1, P0 ;  /* 0x0000003903397211 */ /* 0x000fe200000f0eff */
[----:B------:R-:W-:-:S05]  /*54a0*/  BRA `(.L_x_3485) ;  /* 0x0000488000007947 */ /* 0x000fca0003800000 */
.L_x_3476:
        /* <DEDUP_REMOVED lines=85> */
.L_x_3489:
[----:B------:R-:W-:Y:S05]  /*5a00*/  BSYNC B0 ;  /* 0x0000000000007941 */ /* 0x000fea0003800000 */
.L_x_3488:
[----:B-----5:R2:W-:Y:S01]  /*5a10*/  ST.E.128 [R124.64], R60 ;  /* 0x0000003c7c007985 */ /* 0x0205e2000c101d06 */
[----:B------:R-:W-:Y:S01]  /*5a20*/  ISETP.GE.AND P0, PT, R15, R25, PT ;  /* 0x000000190f00720c */ /* 0x000fe20003f06270 */
[----:B------:R-:W-:Y:S02]  /*5a30*/  BSSY B0, `(.L_x_3490) ;  /* 0x0000051000007945 */ /* 0x000fe40003800000 */
[----:B------:R2:W5:Y:S10]  /*5a40*/  LD.E.128 R48, [R118.64+0x80] ;  /* 0x0000800676307980 */ /* 0x000574000c101d00 */
[----:B------:R-:W-:-:S05]  /*5a50*/  @P0 BRA `(.L_x_3491) ;  /* 0x000004e000000947 */ /* 0x000fca0003800000 */
[----:B------:R-:W-:Y:S01]  /*5a60*/  LEA.HI R172, R25, R25, RZ, 0x1 ;  /* 0x0000001919ac7211 */ /* 0x000fe200078f08ff */
[----:B------:R-:W-:Y:S01]  /*5a70*/  IMAD.MOV.U32 R117, RZ, RZ, RZ ;  /* 0x000000ffff757224 */ /* 0x000fe200078e00ff */
[----:B--2---:R-:W-:Y:S01]  /*5a80*/  MOV R61, RZ ;  /* 0x000000ff003d7202 */ /* 0x004fe20000000f00 */
[----:B-----5:R-:W-:Y:S01]  /*5a90*/  IMAD.U32 R39, R48, 0x10000, RZ ;  /* 0x0001000030277824 */ /* 0x020fe200078e00ff */
[----:B------:R-:W-:Y:S01]  /*5aa0*/  SHF.R.S32.HI R172, RZ, 0x1, R172 ;  /* 0x00000001ffac7819 */ /* 0x000fe200000114ac */
[----:B------:R-:W-:Y:S01]  /*5ab0*/  IMAD.U32 R46, R50, 0x10000, RZ ;  /* 0x00010000322e7824 */ /* 0x000fe200078e00ff */
        /* <DEDUP_REMOVED lines=8> */
[--C-:B------:R-:W-:Y:S01]  /*5b40*/  @P1 IMAD.MOV R63, RZ, RZ, -R172.reuse ;  /* 0x000000ffff3f1224 */ /* 0x100fe200078e0aac */
[----:B------:R-:W-:Y:S01]  /*5b50*/  @P1 IADD3 R117, -R172, RZ, RZ ;  /* 0x000000ffac751210 */ /* 0x000fe20007ffe1ff */
[----:B------:R-:W-:Y:S03]  /*5b60*/  @P1 IMAD.MOV R61, RZ, RZ, -R172 ;  /* 0x000000ffff3d1224 */ /* 0x000fe600078e0aac */
[C---:B------:R-:W-:Y:S04]  /*5b70*/  LEA R10, P0, R63.reuse, R118, 0x1 ;  /* 0x000000763f0a7211 */ /* 0x040fe800078008ff */
[----:B------:R-:W-:Y:S02]  /*5b80*/  LEA.HI.X.SX32 R11, R63, R119, 0x1, P0 ;  /* 0x000000773f0b7211 */ /* 0x000fe400000f0eff */
[C---:B------:R-:W-:Y:S03]  /*5b90*/  LEA R174, P0, R61.reuse, R120, 0x1 ;  /* 0x000000783dae7211 */ /* 0x040fe600078008ff */
[----:B------:R-:W2:Y:S01]  /*5ba0*/  LD.E.128 R28, [R10.64+0x80] ;  /* 0x000080060a1c7980 */ /* 0x000ea2000c101d00 */
[----:B------:R-:W-:Y:S02]  /*5bb0*/  LEA.HI.X.SX32 R175, R61, R121, 0x1, P0 ;  /* 0x000000793daf7211 */ /* 0x000fe400000f0eff */
[C---:B------:R-:W-:Y:S04]  /*5bc0*/  LEA R44, P0, R117.reuse, R122, 0x1 ;  /* 0x0000007a752c7211 */ /* 0x040fe800078008ff */
[----:B------:R-:W-:Y:S01]  /*5bd0*/  LEA.HI.X.SX32 R45, R117, R123, 0x1, P0 ;  /* 0x0000007b752d7211 */ /* 0x000fe200000f0eff */
[----:B------:R-:W3:Y:S08]  /*5be0*/  LD.E.128 R60, [R174.64+0x80] ;  /* 0x00008006ae3c7980 */ /* 0x000ef0000c101d00 */
        /* <DEDUP_REMOVED lines=53> */
.L_x_3491:
[----:B------:R-:W-:Y:S05]  /*5f40*/  BSYNC B0 ;  /* 0x0000000000007941 */ /* 0x000fea0003800000 */
.L_x_3490:
[----:B-----5:R3:W-:Y:S01]  /*5f50*/  ST.E.128 [R124.64+0x80], R48 ;  /* 0x000080307c007985 */ /* 0x0207e2000c101d06 */
[----:B------:R-:W-:Y:S01]  /*5f60*/  ISETP.GE.AND P0, PT, R14, R25, PT ;  /* 0x000000190e00720c */ /* 0x000fe20003f06270 */
[----:B------:R-:W-:Y:S02]  /*5f70*/  BSSY B0, `(.L_x_3492) ;  /* 0x0000051000007945 */ /* 0x000fe40003800000 */
[----:B------:R3:W5:Y:S10]  /*5f80*/  LD.E.128 R44, [R118.64+0x100] ;  /* 0x00010006762c7980 */ /* 0x000774000c101d00 */
[----:B------:R-:W-:-:S05]  /*5f90*/  @P0 BRA `(.L_x_3493) ;  /* 0x000004e000000947 */ /* 0x000fca0003800000 */
[----:B------:R-:W-:Y:S01]  /*5fa0*/  LEA.HI R55, R25, R25, RZ, 0x1 ;  /* 0x0000001919377211 */ /* 0x000fe200078f08ff */
[----:B------:R-:W-:Y:S01]  /*5fb0*/  IMAD.MOV.U32 R175, RZ, RZ, RZ ;  /* 0x000000ffffaf7224 */ /* 0x000fe200078e00ff */
        /* <DEDUP_REMOVED lines=76> */
.L_x_3493:
[----:B------:R-:W-:Y:S05]  /*6480*/  BSYNC B0 ;  /* 0x0000000000007941 */ /* 0x000fea0003800000 */
.L_x_3492:
[----:B-----5:R4:W-:Y:S02]  /*6490*/  ST.E.128 [R124.64+0x100], R44 ;  /* 0x0001002c7c007985 */ /* 0x0209e4000c101d06 */
.L_x_3487:
[----:B------:R-:W-:Y:S05]  /*64a0*/  BSYNC B1 ;  /* 0x0000000000017941 */ /* 0x000fea0003800000 */
.L_x_3486:
[C---:B------:R-:W-:Y:S01]  /*64b0*/  ISETP.GE.AND P0, PT, R152.reuse, R173, PT ;  /* 0x000000ad9800720c */ /* 0x040fe20003f06270 */
[----:B------:R-:W-:Y:S03]  /*64c0*/  BSSY B1, `(.L_x_3494) ;  /* 0x0000118000017945 */ /* 0x000fe60003800000 */
[----:B------:R-:W-:Y:S11]  /*64d0*/  ISETP.GE.AND P0, PT, R152, R155, !P0 ;  /* 0x0000009b9800720c */ /* 0x000ff60004706270 */
[----:B------:R-:W-:Y:S02]  /*64e0*/  @!UPT UIADD3 URZ, URZ, URZ, URZ ;  /* 0x0000003f3f3ff290 */ /* 0x000fe4000fffe03f */
[----:B------:R-:W-:-:S05]  /*64f0*/  @!P0 BRA `(.L_x_3495) ;  /* 0x0000114000008947 */ /* 0x000fca0003800000 */
[C---:B------:R-:W-:Y:S01]  /*6500*/  LEA R174, P0, R95.reuse, R118, 0x1 ;  /* 0x000000765fae7211 */ /* 0x040fe200078008ff */
[----:B------:R-:W-:Y:S03]  /*6510*/  BSSY B0, `(.L_x_3496) ;  /* 0x0000057000007945 */ /* 0x000fe60003800000 */
[----:B------:R-:W-:Y:S02]  /*6520*/  LEA.HI.X R175, R95, R119, R94, 0x1, P0 ;  /* 0x000000775faf7211 */ /* 0x000fe400000f0c5e */
[----:B------:R-:W-:Y:S03]  /*6530*/  ISETP.GE.AND P0, PT, R18, R25, PT ;  /* 0x000000191200720c */ /* 0x000fe60003f06270 */
[----:B---3--:R3:W5:Y:S10]  /*6540*/  LD.E.128 R48, [R174.64] ;  /* 0x00000006ae307980 */ /* 0x008774000c101d00 */
[----:B------:R-:W-:-:S05]  /*6550*/  @P0 BRA `(.L_x_3497) ;  /* 0x0000052000000947 */ /* 0x000fca0003800000 */
[----:B------:R-:W-:Y:S01]  /*6560*/  LEA.HI R117, R25, R25, RZ, 0x1 ;  /* 0x0000001919757211 */ /* 0x000fe200078f08ff */
[----:B--2---:R-:W-:Y:S01]  /*6570*/  IMAD.MOV.U32 R60, RZ, RZ, RZ ;  /* 0x000000ffff3c7224 */ /* 0x004fe200078e00ff */
        /* <DEDUP_REMOVED lines=8> */
[C---:B----4-:R-:W-:Y:S02]  /*6600*/  SHF.L.U32 R46, R50.reuse, 0x10, RZ ;  /* 0x00000010322e7819 */ /* 0x050fe400000006ff */
[----:B------:R-:W-:Y:S01]  /*6610*/  LOP3.LUT R47, R50, 0xffff0000, RZ, 0xc0, !PT ;  /* 0xffff0000322f7812 */ /* 0x000fe200078ec0ff */
[C---:B------:R-:W-:Y:S01]  /*6620*/  IMAD.U32 R50, R51.reuse, 0x10000, RZ ;  /* 0x0001000033327824 */ /* 0x040fe200078e00ff */
        /* <DEDUP_REMOVED lines=8> */
[C---:B---3--:R-:W-:Y:S01]  /*66b0*/  LEA R174, P0, R61.reuse, R120, 0x1 ;  /* 0x000000783dae7211 */ /* 0x048fe200078008ff */
[----:B------:R-:W2:Y:S03]  /*66c0*/  LD.E.128 R28, [R10.64] ;  /* 0x000000060a1c7980 */ /* 0x000ea6000c101d00 */
[----:B------:R-:W-:Y:S02]  /*66d0*/  LEA.HI.X R175, R61, R121, R60, 0x1, P0 ;  /* 0x000000793daf7211 */ /* 0x000fe400000f0c3c */
[----:B------:R-:W-:Y:S03]  /*66e0*/  IADD3 R117, P0, R154, R172, RZ ;  /* 0x000000ac9a757210 */ /* 0x000fe60007f1e0ff */
[----:B------:R-:W3:Y:S01]  /*66f0*/  LD.E.128 R60, [R174.64] ;  /* 0x00000006ae3c7980 */ /* 0x000ee2000c101d00 */
        /* <DEDUP_REMOVED lines=56> */
.L_x_3497:
[----:B------:R-:W-:Y:S05]  /*6a80*/  BSYNC B0 ;  /* 0x0000000000007941 */ /* 0x000fea0003800000 */
.L_x_3496:
        /* <DEDUP_REMOVED lines=16> */
[----:B-1----:R-:W-:Y:S01]  /*6b90*/  IMAD.U32 R50, R63, 0x10000, RZ ;  /* 0x000100003f327824 */ /* 0x002fe200078e00ff */
        /* <DEDUP_REMOVED lines=74> */
.L_x_3499:
[----:B------:R-:W-:Y:S05]  /*7040*/  BSYNC B0 ;  /* 0x0000000000007941 */ /* 0x000fea0003800000 */
.L_x_3498:
[C---:B-1----:R-:W-:Y:S01]  /*7050*/  LEA R2, P1, R89.reuse, R124, 0x1 ;  /* 0x0000007c59027211 */ /* 0x042fe200078208ff */
        /* <DEDUP_REMOVED lines=9> */
[----:B-1----:R-:W-:Y:S01]  /*70f0*/  IMAD.MOV.U32 R63, RZ, RZ, RZ ;  /* 0x000000ffff3f7224 */ /* 0x002fe200078e00ff */
        /* <DEDUP_REMOVED lines=15> */
[----:B------:R-:W-:Y:S01]  /*71f0*/  LEA.HI.X.SX32 R11, R60, R175, 0x1, P0 ;  /* 0x000000af3c0b7211 */ /* 0x000fe200000f0eff */
[----:B------:R-:W-:Y:S01]  /*7200*/  IMAD.MOV.U32 R175, RZ, RZ, RZ ;  /* 0x000000ffffaf7224 */ /* 0x000fe200078e00ff */
        /* <DEDUP_REMOVED lines=63> */
.L_x_3501:
[----:B------:R-:W-:Y:S05]  /*7600*/  BSYNC B0 ;  /* 0x0000000000007941 */ /* 0x000fea0003800000 */
.L_x_3500:
[C---:B-1----:R-:W-:Y:S04]  /*7610*/  LEA R2, P0, R87.reuse, R124, 0x1 ;  /* 0x0000007c57027211 */ /* 0x042fe800078008ff */
[----:B------:R-:W-:Y:S05]  /*7620*/  LEA.HI.X R3, R87, R125, R88, 0x1, P0 ;  /* 0x0000007d57037211 */ /* 0x000fea00000f0c58 */
[----:B-----5:R1:W-:Y:S04]  /*7630*/  ST.E.128 [R2.64], R48 ;  /* 0x0000003002007985 */ /* 0x0203e8000c101d06 */
.L_x_3495:
[----:B------:R-:W-:Y:S05]  /*7640*/  BSYNC B1 ;  /* 0x0000000000017941 */ /* 0x000fea0003800000 */
.L_x_3494:
        /* <DEDUP_REMOVED lines=9> */
[----:B-1-3--:R1:W5:Y:S10]  /*76e0*/  LD.E.128 R48, [R174.64] ;  /* 0x00000006ae307980 */ /* 0x00a374000c101d00 */
        /* <DEDUP_REMOVED lines=18> */
[C---:B------:R-:W-:Y:S02]  /*7810*/  LEA R10, P0, R62.reuse, R174, 0x1 ;  /* 0x000000ae3e0a7211 */ /* 0x040fe400078008ff */
[----:B------:R-:W-:Y:S02]  /*7820*/  IADD3 R61, P2, R149, R60, RZ ;  /* 0x0000003c953d7210 */ /* 0x000fe40007f5e0ff */
[----:B------:R-:W-:Y:S02]  /*7830*/  LEA.HI.X.SX32 R11, R62, R175, 0x1, P0 ;  /* 0x000000af3e0b7211 */ /* 0x000fe400000f0eff */
[----:B------:R-:W-:Y:S02]  /*7840*/  LEA.HI.X.SX32 R60, R60, R140, 0x1, P2 ;  /* 0x0000008c3c3c7211 */ /* 0x000fe400010f0eff */
[C---:B-1----:R-:W-:Y:S01]  /*7850*/  LEA R174, P0, R61.reuse, R120, 0x1 ;  /* 0x000000783dae7211 */ /* 0x042fe200078008ff */
        /* <DEDUP_REMOVED lines=60> */
.L_x_3505:
[----:B------:R-:W-:Y:S05]  /*7c20*/  BSYNC B0 ;  /* 0x0000000000007941 */ /* 0x000fea0003800000 */
.L_x_3504:
        /* <DEDUP_REMOVED lines=91> */
.L_x_3507:
[----:B------:R-:W-:Y:S05]  /*81e0*/  BSYNC B0 ;  /* 0x0000000000007941 */ /* 0x000fea0003800000 */
.L_x_3506:
        /* <DEDUP_REMOVED lines=28> */
[C---:B------:R-:W-:Y:S01]  /*83b0*/  LEA R48, P0, R29.reuse, R120, 0x1 ;  /* 0x000000781d307211 */ /* 0x040fe200078008ff */
        /* <DEDUP_REMOVED lines=63> */
.L_x_3509:
[----:B------:R-:W-:Y:S05]  /*87b0*/  BSYNC B0 ;  /* 0x0000000000007941 */ /* 0x000fea0003800000 */
.L_x_3508:
[C---:B---3--:R-:W-:Y:S04]  /*87c0*/  LEA R2, P0, R83.reuse, R124, 0x1 ;  /* 0x0000007c53027211 */ /* 0x048fe800078008ff */
[----:B------:R-:W-:Y:S05]  /*87d0*/  LEA.HI.X R3, R83, R125, R84, 0x1, P0 ;  /* 0x0000007d53037211 */ /* 0x000fea00000f0c54 */
[----:B-----5:R3:W-:Y:S04]  /*87e0*/  ST.E.128 [R2.64], R8 ;  /* 0x0000000802007985 */ /* 0x0207e8000c101d06 */
.L_x_3503:
[----:B------:R-:W-:Y:S05]  /*87f0*/  BSYNC B1 ;  /* 0x0000000000017941 */ /* 0x000fea0003800000 */
.L_x_3502:
[C---:B------:R-:W-:Y:S01]  /*8800*/  ISETP.GE.AND P0, PT, R150.reuse, R173, PT ;  /* 0x000000ad9600720c */ /* 0x040fe20003f06270 */
[----:B------:R-:W-:Y:S03]  /*8810*/  BSSY B1, `(.L_x_3510) ;  /* 0x000011c000017945 */ /* 0x000fe60003800000 */
[----:B------:R-:W-:Y:S11]  /*8820*/  ISETP.GE.AND P0, PT, R150, R155, !P0 ;  /* 0x0000009b9600720c */ /* 0x000ff60004706270 */
[----:B------:R-:W-:Y:S02]  /*8830*/  @!UPT UIADD3 URZ, URZ, URZ, URZ ;  /* 0x0000003f3f3ff290 */ /* 0x000fe4000fffe03f */
[----:B------:R-:W-:-:S05]  /*8840*/  @!P0 BRA `(.L_x_3511) ;  /* 0x0000118000008947 */ /* 0x000fca0003800000 */
[----:B-1-3--:R-:W-:Y:S01]  /*8850*/  IMAD.WIDE.U32 R2, R170, 0x60, R118 ;  /* 0x00000060aa027825 */ /* 0x00afe200078e0076 */
        /* <DEDUP_REMOVED lines=21> */
[----:B-1----:R-:W-:Y:S02]  /*89b0*/  LEA R2, P0, R4, R2, 0x1 ;  /* 0x0000000204027211 */ /* 0x002fe400078008ff */
        /* <DEDUP_REMOVED lines=9> */
[----:B--2---:R-:W2:Y:S03]  /*8a50*/  LD.E.128 R48, [R48.64] ;  /* 0x0000000630307980 */ /* 0x004ea6000c101d00 */
[----:B------:R-:W-:Y:S02]  /*8a60*/  LEA.HI.X.SX32 R0, R0, R133, 0x1, P0 ;  /* 0x0000008500007211 */ /* 0x000fe400000f0eff */
[C---:B------:R-:W-:Y:S04]  /*8a70*/  LEA R42, P0, R27.reuse, R122, 0x1 ;  /* 0x0000007a1b2a7211 */ /* 0x040fe800078008ff */
[----:B------:R-:W-:Y:S05]  /*8a80*/  LEA.HI.X R43, R27, R123, R0, 0x1, P0 ;  /* 0x0000007b1b2b7211 */ /* 0x000fea00000f0c00 */
[----:B----4-:R-:W4:Y:S01]  /*8a90*/  LD.E.128 R44, [R42.64] ;  /* 0x000000062a2c7980 */ /* 0x010f22000c101d00 */
        /* <DEDUP_REMOVED lines=8> */
[----:B--2---:R-:W-:Y:S01]  /*8b20*/  IMAD.U32 R24, R49, 0x10000, RZ ;  /* 0x0001000031187824 */ /* 0x004fe200078e00ff */
        /* <DEDUP_REMOVED lines=44> */
.L_x_3513:
[----:B------:R-:W-:Y:S05]  /*8df0*/  BSYNC B0 ;  /* 0x0000000000007941 */ /* 0x000fea0003800000 */
.L_x_3512:
[----:B------:R-:W-:Y:S01]  /*8e00*/  IMAD.WIDE.U32 R4, R134, 0x60, R124 ;  /* 0x0000006086047825 */ /* 0x000fe200078e007c */
[----:B-1----:R-:W-:Y:S01]  /*8e10*/  LEA R2, P0, R107, R118, 0x1 ;  /* 0x000000766b027211 */ /* 0x002fe200078008ff */
        /* <DEDUP_REMOVED lines=9> */
[----:B-1----:R-:W-:Y:S01]  /*8eb0*/  IMAD.MOV.U32 R8, RZ, RZ, RZ ;  /* 0x000000ffff087224 */ /* 0x002fe200078e00ff */
        /* <DEDUP_REMOVED lines=20> */
[----:B------:R-:W3:Y:S03]  /*9000*/  LD.E.128 R4, [R2.64] ;  /* 0x0000000602047980 */ /* 0x000ee6000c101d00 */
[----:B------:R-:W-:Y:S02]  /*9010*/  LEA.HI.X R49, R9, R121, R8, 0x1, P0 ;  /* 0x0000007909317211 */ /* 0x000fe400000f0c08 */
[----:B------:R-:W-:Y:S04]  /*9020*/  IADD3 R11, P0, R143, R10, RZ ;  /* 0x0000000a8f0b7210 */ /* 0x000fe80007f1e0ff */
[----:B--2---:R-:W2:Y:S01]  /*9030*/  LD.E.128 R48, [R48.64] ;  /* 0x0000000630307980 */ /* 0x004ea2000c101d00 */
[----:B------:R-:W-:Y:S02]  /*9040*/  LEA.HI.X.SX32 R0, R10, R129, 0x1, P0 ;  /* 0x000000810a007211 */ /* 0x000fe400000f0eff */
[C---:B------:R-:W-:Y:S04]  /*9050*/  LEA R8, P0, R11.reuse, R122, 0x1 ;  /* 0x0000007a0b087211 */ /* 0x040fe800078008ff */
[----:B------:R-:W-:Y:S05]  /*9060*/  LEA.HI.X R9, R11, R123, R0, 0x1, P0 ;  /* 0x0000007b0b097211 */ /* 0x000fea00000f0c00 */
[----:B----4-:R3:W4:Y:S02]  /*9070*/  LD.E.128 R44, [R8.64] ;  /* 0x00000006082c7980 */ /* 0x010724000c101d00 */
[C---:B---3--:R-:W-:Y:S01]  /*9080*/  IMAD.U32 R8, R7.reuse, 0x10000, RZ ;  /* 0x0001000007087824 */ /* 0x048fe200078e00ff */
[----:B------:R-:W-:Y:S01]  /*9090*/  LOP3.LUT R10, R7, 0xffff0000, RZ, 0xc0, !PT ;  /* 0xffff0000070a7812 */ /* 0x000fe200078ec0ff */
[C---:B------:R-:W-:Y:S01]  /*90a0*/  IMAD.U32 R0, R4.reuse, 0x10000, RZ ;  /* 0x0001000004007824 */ /* 0x040fe200078e00ff */
[----:B------:R-:W-:Y:S02]  /*90b0*/  LOP3.LUT R2, R4, 0xffff0000, RZ, 0xc0, !PT ;  /* 0xffff000004027812 */ /* 0x000fe400078ec0ff */
[C---:B------:R-:W-:Y:S02]  /*90c0*/  SHF.L.U32 R3, R5.reuse, 0x10, RZ ;  /* 0x0000001005037819 */ /* 0x040fe400000006ff */
[----:B------:R-:W-:Y:S01]  /*90d0*/  LOP3.LUT R4, R5, 0xffff0000, RZ, 0xc0, !PT ;  /* 0xffff000005047812 */ /* 0x000fe200078ec0ff */
[----:B------:R-:W-:Y:S01]  /*90e0*/  IMAD.U32 R5, R6, 0x10000, RZ ;  /* 0x0001000006057824 */ /* 0x000fe200078e00ff */
[----:B--2---:R-:W-:Y:S01]  /*90f0*/  SHF.L.U32 R31, R48, 0x10, RZ ;  /* 0x00000010301f7819 */ /* 0x004fe200000006ff */
        /* <DEDUP_REMOVED lines=44> */
.L_x_3515:
[----:B------:R-:W-:Y:S05]  /*93c0*/  BSYNC B0 ;  /* 0x0000000000007941 */ /* 0x000fea0003800000 */
.L_x_3514:
[C---:B-1----:R-:W-:Y:S01]  /*93d0*/  LEA R4, P1, R82.reuse, R124, 0x1 ;  /* 0x0000007c52047211 */ /* 0x042fe200078208ff */
        /* <DEDUP_REMOVED lines=91> */
.L_x_3517:
[----:B------:R-:W-:Y:S05]  /*9990*/  BSYNC B0 ;  /* 0x0000000000007941 */ /* 0x000fea0003800000 */
.L_x_3516:
[C---:B-1----:R-:W-:Y:S04]  /*99a0*/  LEA R2, P0, R80.reuse, R124, 0x1 ;  /* 0x0000007c50027211 */ /* 0x042fe800078008ff */
[----:B------:R-:W-:Y:S05]  /*99b0*/  LEA.HI.X R3, R80, R125, R79, 0x1, P0 ;  /* 0x0000007d50037211 */ /* 0x000fea00000f0c4f */
[----:B-----5:R1:W-:Y:S04]  /*99c0*/  ST.E.128 [R2.64], R8 ;  /* 0x0000000802007985 */ /* 0x0203e8000c101d06 */
.L_x_3511:
[----:B------:R-:W-:Y:S05]  /*99d0*/  BSYNC B1 ;  /* 0x0000000000017941 */ /* 0x000fea0003800000 */
.L_x_3510:
[----:B-1-3--:R-:W3:Y:S02]  /*99e0*/  LD.E R3, [R22.64+0xd0] ;  /* 0x0000d00616037980 */ /* 0x00aee4000c101900 */
[----:B---3--:R-:W-:Y:S05]  /*99f0*/  IMAD.U32 R3, R3, -0x20, RZ ;  /* 0xffffffe003037824 */ /* 0x008fea00078e00ff */
[C---:B------:R-:W-:Y:S02]  /*9a00*/  LEA R122, P1, R3.reuse, R122, 0x1 ;  /* 0x0000007a037a7211 */ /* 0x040fe400078208ff */
[C---:B------:R-:W-:Y:S02]  /*9a10*/  LEA R120, P0, R3.reuse, R120, 0x1 ;  /* 0x0000007803787211 */ /* 0x040fe400078008ff */
[C---:B------:R-:W-:Y:S02]  /*9a20*/  LEA.HI.X.SX32 R123, R3.reuse, R123, 0x1, P1 ;  /* 0x0000007b037b7211 */ /* 0x040fe400008f0eff */
[----:B------:R-:W-:Y:S01]  /*9a30*/  LEA.HI.X.SX32 R121, R3, R121, 0x1, P0 ;  /* 0x0000007903797211 */ /* 0x000fe200000f0eff */
[----:B------:R-:W-:-:S05]  /*9a40*/  BRA `(.L_x_3485) ;  /* 0x000002e000007947 */ /* 0x000fca0003800000 */
.L_x_3475:
        /* <DEDUP_REMOVED lines=46> */
.L_x_3485:
[----:B------:R-:W-:Y:S05]  /*9d30*/  BSYNC B2 ;  /* 0x0000000000027941 */ /* 0x000fea0003800000 */
.L_x_3474:
[----:B------:R-:W-:Y:S01]  /*9d40*/  ISETP.NE.U32.AND P1, PT, R210, RZ, PT ;  /* 0x000000ffd200720c */ /* 0x000fe20003f25070 */
[----:B---3--:R-:W3:Y:S01]  /*9d50*/  LD.E R3, [R22.64+0x128] ;  /* 0x0001280616037980 */ /* 0x008ee2000c101900 */
[----:B------:R-:W-:Y:S02]  /*9d60*/  BSSY B0, `(.L_x_3518) ;  /* 0x000005e000007945 */ /* 0x000fe40003800000 */
[----:B------:R-:W-:Y:S01]  /*9d70*/  ISETP.NE.AND.EX P1, PT, R211, RZ, PT, P1 ;  /* 0x000000ffd300720c */ /* 0x000fe20003f25310 */
[----:B---3--:R-:W-:Y:S05]  /*9d80*/  IMAD.U32 R3, R3, -0x40, RZ ;  /* 0xffffffc003037824 */ /* 0x008fea00078e00ff */
[C---:B--2---:R-:W-:Y:S04]  /*9d90*/  LEA R118, P0, R3.reuse, R118, 0x1 ;  /* 0x0000007603767211 */ /* 0x044fe800078008ff */
        /* <DEDUP_REMOVED lines=15> */
[----:B------:R-:W2:Y:S03]  /*9e90*/  I2F.RP R8, R3 ;  /* 0x0000000300087306 */ /* 0x000ea60000209400 */
[----:B------:R-:W-:Y:S07]  /*9ea0*/  IMAD.MOV R7, RZ, RZ, -R7 ;  /* 0x000000ffff077224 */ /* 0x000fee00078e0a07 */
[----:B--2---:R-:W2:Y:S02]  /*9eb0*/  MUFU.RCP R0, R8 ;  /* 0x0000000800007308 */ /* 0x004ea40000001000 */
[----:B--2---:R-:W-:Y:S01]  /*9ec0*/  IADD3 R4, R0, 0xffffffe, RZ ;  /* 0x0ffffffe00047810 */ /* 0x004fe20007ffe0ff */
        /* <DEDUP_REMOVED lines=47> */
[CC--:B------:R-:W-:Y:S02]  /*a1c0*/  IMAD R4, R24.reuse, R7.reuse, R4 ;  /* 0x0000000718047224 */ /* 0x0c0fe400078e0204 */
        /* <DEDUP_REMOVED lines=15> */
.L_x_3519:
[----:B------:R-:W2:Y:S04]  /*a2c0*/  LD.E R5, [R22.64+0x40] ;  /* 0x0000400616057980 */ /* 0x000ea8000c101900 */
[----:B------:R-:W3:Y:S02]  /*a2d0*/  LD.E R3, [R22.64+0x38] ;  /* 0x0000380616037980 */ /* 0x000ee4000c101900 */
[----:B---3--:R-:W-:Y:S02]  /*a2e0*/  IMAD.U32 R3, R3, -0x40, RZ ;  /* 0xffffffc003037824 */ /* 0x008fe400078e00ff */
[----:B--2---:R-:W-:Y:S03]  /*a2f0*/  IMAD.U32 R5, R5, -0x40, RZ ;  /* 0xffffffc005057824 */ /* 0x004fe600078e00ff */
[----:B-1--4-:R-:W-:Y:S02]  /*a300*/  LEA R124, P0, R3, R124, 0x1 ;  /* 0x0000007c037c7211 */ /* 0x012fe400078008ff */
[----:B------:R-:W-:Y:S02]  /*a310*/  LEA R126, P1, R5, R126, 0x1 ;  /* 0x0000007e057e7211 */ /* 0x000fe400078208ff */
[----:B------:R-:W-:Y:S02]  /*a320*/  LEA.HI.X.SX32 R125, R3, R125, 0x1, P0 ;  /* 0x0000007d037d7211 */ /* 0x000fe400000f0eff */
[----:B------:R-:W-:Y:S04]  /*a330*/  LEA.HI.X.SX32 R127, R5, R127, 0x1, P1 ;  /* 0x0000007f057f7211 */ /* 0x000fe800008f0eff */
.L_x_3520:
[----:B------:R-:W-:Y:S05]  /*a340*/  BSYNC B0 ;  /* 0x0000000000007941 */ /* 0x000fea0003800000 */
.L_x_3518:
[----:B------:R-:W-:Y:S04]  /*a350*/  IADD3 R13, R13, -0x1, RZ ;  /* 0xffffffff0d0d7810 */ /* 0x000fe80007ffe0ff */
[----:B------:R-:W-:Y:S11]  /*a360*/  ISETP.GT.AND P0, PT, R13, R93, PT ;  /* 0x0000005d0d00720c */ /* 0x000ff60003f04270 */
[----:B------:R-:W-:Y:S02]  /*a370*/  @!UPT UIADD3 URZ, URZ, URZ, URZ ;  /* 0x0000003f3f3ff290 */ /* 0x000fe4000fffe03f */
[----:B------:R-:W-:-:S05]  /*a380*/  @P0 BRA `(.L_x_3521) ;  /* 0xffff862000000947 */ /* 0x000fca000383ffff */
.L_x_3473:
        /* <DEDUP_REMOVED lines=23> */
[----:B------:R-:W-:Y:S01]  /*a500*/  IMAD.X R9, R9, 0x1, R161, P1 ;  /* 0x0000000109097824 */ /* 0x000fe200008e06a1 */
[----:B----45:R-:W-:Y:S01]  /*a510*/  LEA R44, P2, R158, R164, 0x1 ;  /* 0x000000a49e2c7211 */ /* 0x030fe200078408ff */
[----:B------:R-:W-:Y:S01]  /*a520*/  IMAD.MOV.U32 R160, RZ, RZ, R158 ;  /* 0x000000ffffa07224 */ /* 0x000fe200078e009e */
[----:B------:R-:W-:-:S02]  /*a530*/  LEA R7, P0, R162, R158, 0x5 ;  /* 0x0000009ea2077211 */ /* 0x000fc400078028ff */
[-C--:B------:R-:W-:Y:S01]  /*a540*/  LEA R42, P1, R5, R164.reuse, 0x1 ;  /* 0x000000a4052a7211 */ /* 0x080fe200078208ff */
[----:B------:R-:W-:Y:S01]  /*a550*/  IMAD R4, R163, 0x30, RZ ;  /* 0x00000030a3047824 */ /* 0x000fe200078e02ff */
[----:B------:R-:W-:Y:S01]  /*a560*/  LEA.HI.X R45, R158, R165, R161, 0x1, P2 ;  /* 0x000000a59e2d7211 */ /* 0x000fe200010f0ca1 */
[----:B------:R-:W-:Y:S01]  /*a570*/  IMAD.IADD R21, R206, 0x1, -R65 ;  /* 0x00000001ce157824 */ /* 0x000fe200078e0a41 */
[C---:B------:R-:W-:Y:S01]  /*a580*/  LEA.HI.X R6, R162.reuse, R161, R163, 0x5, P0 ;  /* 0x000000a1a2067211 */ /* 0x040fe200000f2ca3 */
[----:B------:R-:W-:Y:S01]  /*a590*/  IMAD.WIDE.U32 R160, R162, 0x30, R160 ;  /* 0x00000030a2a07825 */ /* 0x000fe200078e00a0 */
[----:B------:R-:W-:Y:S02]  /*a5a0*/  LEA.HI.X R43, R5, R165, R9, 0x1, P1 ;  /* 0x000000a5052b7211 */ /* 0x000fe400008f0c09 */
[-C--:B------:R-:W-:Y:S01]  /*a5b0*/  LEA R36, P0, R7, R164.reuse, 0x1 ;  /* 0x000000a407247211 */ /* 0x080fe200078008ff */
[----:B------:R-:W-:Y:S01]  /*a5c0*/  IMAD.IADD R5, R161, 0x1, R4 ;  /* 0x00000001a1057824 */ /* 0x000fe200078e0204 */
[----:B------:R-:W-:-:S02]  /*a5d0*/  LEA R38, P1, R160, R164, 0x1 ;  /* 0x000000a4a0267211 */ /* 0x000fc400078208ff */
[----:B------:R-:W-:Y:S02]  /*a5e0*/  LEA.HI.X R37, R7, R165, R6, 0x1, P0 ;  /* 0x000000a507257211 */ /* 0x000fe400000f0c06 */
[----:B------:R-:W-:Y:S01]  /*a5f0*/  ISETP.GE.AND P0, PT, R156, R21, PT ;  /* 0x000000159c00720c */ /* 0x000fe20003f06270 */
[----:B------:R-:W-:Y:S01]  /*a600*/  IMAD.SHL.U32 R41, R17, 0x10, RZ ;  /* 0x0000001011297824 */ /* 0x000fe200078e00ff */
[----:B------:R-:W-:Y:S02]  /*a610*/  LEA.HI.X R39, R160, R165, R5, 0x1, P1 ;  /* 0x000000a5a0277211 */ /* 0x000fe400008f0c05 */
[----:B------:R-:W-:Y:S02]  /*a620*/  ISETP.GT.AND P0, PT, R58, -0x8, !P0 ;  /* 0xfffffff83a00780c */ /* 0x000fe40004704270 */
[----:B--2---:R-:W-:Y:S01]  /*a630*/  IADD3 R8, R2, R73, R65 ;  /* 0x0000004902087210 */ /* 0x004fe20007ffe041 */
[----:B------:R-:W-:-:S04]  /*a640*/  IMAD R2, R156, R17, R75 ;  /* 0x000000119c027224 */ /* 0x000fc800078e024b */
        /* <DEDUP_REMOVED lines=22> */
[----:B-----5:R-:W-:Y:S01]  /*a7b0*/  SHF.L.U32 R2, R13, 0x10, RZ ;  /* 0x000000100d027819 */ /* 0x020fe200000006ff */
[----:B------:R-:W-:Y:S01]  /*a7c0*/  IMAD.U32 R20, R15, 0x10000, RZ ;  /* 0x000100000f147824 */ /* 0x000fe200078e00ff */
[----:B------:R-:W-:-:S02]  /*a7d0*/  LOP3.LUT R0, R13, 0xffff0000, RZ, 0xc0, !PT ;  /* 0xffff00000d007812 */ /* 0x000fc400078ec0ff */
[C---:B------:R-:W-:Y:S02]  /*a7e0*/  SHF.L.U32 R10, R12.reuse, 0x10, RZ ;  /* 0x000000100c0a7819 */ /* 0x040fe400000006ff */
[----:B------:R-:W-:Y:S02]  /*a7f0*/  LOP3.LUT R26, R12, 0xffff0000, RZ, 0xc0, !PT ;  /* 0xffff00000c1a7812 */ /* 0x000fe400078ec0ff */
[----:B------:R-:W-:Y:S02]  /*a800*/  LOP3.LUT R16, R15, 0xffff0000, RZ, 0xc0, !PT ;  /* 0xffff00000f107812 */ /* 0x000fe400078ec0ff */
[C---:B------:R-:W-:Y:S02]  /*a810*/  SHF.L.U32 R24, R14.reuse, 0x10, RZ ;  /* 0x000000100e187819 */ /* 0x040fe400000006ff */
[----:B------:R-:W-:Y:S02]  /*a820*/  LOP3.LUT R27, R14, 0xffff0000, RZ, 0xc0, !PT ;  /* 0xffff00000e1b7812 */ /* 0x000fe400078ec0ff */
[----:B--2---:R-:W-:-:S02]  /*a830*/  LOP3.LUT R13, R4, 0xffff0000, RZ, 0xc0, !PT ;  /* 0xffff0000040d7812 */ /* 0x004fc400078ec0ff */
[----:B------:R-:W-:Y:S02]  /*a840*/  LOP3.LUT R12, R5, 0xffff0000, RZ, 0xc0, !PT ;  /* 0xffff0000050c7812 */ /* 0x000fe400078ec0ff */
[----:B---3--:R-:W-:Y:S01]  /*a850*/  LOP3.LUT R25, R6, 0xffff0000, RZ, 0xc0, !PT ;  /* 0xffff000006197812 */ /* 0x008fe200078ec0ff */
[----:B------:R-:W-:Y:S01]  /*a860*/  FMUL.FTZ R11, R0, R13 ;  /* 0x0000000d000b7220 */ /* 0x000fe20000410000 */
[----:B------:R-:W-:Y:S01]  /*a870*/  LOP3.LUT R15, R7, 0xffff0000, RZ, 0xc0, !PT ;  /* 0xffff0000070f7812 */ /* 0x000fe200078ec0ff */
[----:B------:R-:W-:Y:S01]  /*a880*/  FMUL.FTZ R14, R16, R12 ;  /* 0x0000000c100e7220 */ /* 0x000fe20000410000 */
[----:B------:R-:W-:Y:S01]  /*a890*/  SHF.L.U32 R5, R5, 0x10, RZ ;  /* 0x0000001005057819 */ /* 0x000fe200000006ff */
[-C--:B------:R-:W-:Y:S02]  /*a8a0*/  FMUL.FTZ R0, R0, R25.reuse ;  /* 0x0000001900007220 */ /* 0x080fe40000410000 */
[----:B------:R-:W-:Y:S01]  /*a8b0*/  FFMA.FTZ R11, R2, R25, -R11 ;  /* 0x00000019020b7223 */ /* 0x000fe2000001080b */
[----:B------:R-:W-:Y:S01]  /*a8c0*/  SHF.L.U32 R25, R6, 0x10, RZ ;  /* 0x0000001006197819 */ /* 0x000fe200000006ff */
[----:B------:R-:W-:-:S02]  /*a8d0*/  FFMA.FTZ R0, R2, R13, R0 ;  /* 0x0000000d02007223 */ /* 0x000fc40000010000 */
[-C--:B------:R-:W-:Y:S02]  /*a8e0*/  FMUL.FTZ R13, R16, R15.reuse ;  /* 0x0000000f100d7220 */ /* 0x080fe40000410000 */
[----:B------:R-:W-:Y:S01]  /*a8f0*/  FFMA.FTZ R14, R20, R15, -R14 ;  /* 0x0000000f140e7223 */ /* 0x000fe2000001080e */
[----:B------:R-:W-:Y:S01]  /*a900*/  F2FP.BF16.PACK_AB R11, R0, R11 ;  /* 0x0000000b000b723e */ /* 0x000fe200000010ff */
[----:B------:R-:W-:Y:S02]  /*a910*/  IMAD.U32 R15, R4, 0x10000, RZ ;  /* 0x00010000040f7824 */ /* 0x000fe400078e00ff */
[----:B------:R-:W-:Y:S02]  /*a920*/  IMAD.U32 R7, R7, 0x10000, RZ ;  /* 0x0001000007077824 */ /* 0x000fe400078e00ff */
[C---:B------:R-:W-:Y:S02]  /*a930*/  FMUL.FTZ R2, R26.reuse, R15 ;  /* 0x0000000f1a027220 */ /* 0x040fe40000410000 */
[----:B------:R-:W-:-:S02]  /*a940*/  FMUL.FTZ R26, R26, R25 ;  /* 0x000000191a1a7220 */ /* 0x000fc40000410000 */
[C---:B------:R-:W-:Y:S02]  /*a950*/  FMUL.FTZ R4, R27.reuse, R5 ;  /* 0x000000051b047220 */ /* 0x040fe40000410000 */
[----:B------:R-:W-:Y:S02]  /*a960*/  FFMA.FTZ R13, R20, R12, R13 ;  /* 0x0000000c140d7223 */ /* 0x000fe4000001000d */
[----:B------:R-:W-:Y:S02]  /*a970*/  FMUL.FTZ R27, R27, R7 ;  /* 0x000000071b1b7220 */ /* 0x000fe40000410000 */
[C---:B------:R-:W-:Y:S01]  /*a980*/  FFMA.FTZ R2, R10.reuse, R25, -R2 ;  /* 0x000000190a027223 */ /* 0x040fe20000010802 */
[----:B------:R-:W-:Y:S01]  /*a990*/  F2FP.BF16.PACK_AB R0, R13, R14 ;  /* 0x0000000e0d00723e */ /* 0x000fe200000010ff */
[----:B------:R-:W-:Y:S01]  /*a9a0*/  FFMA.FTZ R15, R10, R15, R26 ;  /* 0x0000000f0a0f7223 */ /* 0x000fe2000001001a */
[----:B------:R-:W-:Y:S01]  /*a9b0*/  MOV R13, R11 ;  /* 0x0000000b000d7202 */ /* 0x000fe20000000f00 */
[----:B------:R-:W-:-:S02]  /*a9c0*/  FFMA.FTZ R4, R24, R7, -R4 ;  /* 0x0000000718047223 */ /* 0x000fc40000010804 */
[----:B------:R-:W-:Y:S01]  /*a9d0*/  FFMA.FTZ R27, R24, R5, R27 ;  /* 0x00000005181b7223 */ /* 0x000fe2000001001b */
[----:B------:R-:W-:Y:S02]  /*a9e0*/  F2FP.BF16.PACK_AB R12, R15, R2 ;  /* 0x000000020f0c723e */ /* 0x000fe400000010ff */
[----:B------:R-:W-:Y:S02]  /*a9f0*/  MOV R15, R0 ;  /* 0x00000000000f7202 */ /* 0x000fe40000000f00 */
[----:B------:R-:W-:Y:S02]  /*aa00*/  F2FP.BF16.PACK_AB R14, R27, R4 ;  /* 0x000000041b0e723e */ /* 0x000fe400000010ff */
.L_x_3528:
[----:B------:R-:W-:Y:S05]  /*aa10*/  BSYNC B0 ;  /* 0x0000000000007941 */ /* 0x000fea0003800000 */
.L_x_3527:
        /* <DEDUP_REMOVED lines=8> */
[C---:B-----5:R-:W-:Y:S01]  /*aaa0*/  LOP3.LUT R0, R25.reuse, 0xffff0000, RZ, 0xc0, !PT ;  /* 0xffff000019007812 */ /* 0x060fe200078ec0ff */
[----:B------:R-:W-:Y:S01]  /*aab0*/  IMAD.U32 R16, R26, 0x10000, RZ ;  /* 0x000100001a107824 */ /* 0x000fe200078e00ff */
[----:B------:R-:W-:Y:S02]  /*aac0*/  SHF.L.U32 R2, R25, 0x10, RZ ;  /* 0x0000001019027819 */ /* 0x000fe400000006ff */
[----:B------:R-:W-:Y:S02]  /*aad0*/  SHF.L.U32 R10, R24, 0x10, RZ ;  /* 0x00000010180a7819 */ /* 0x000fe400000006ff */
[----:B------:R-:W-:-:S02]  /*aae0*/  LOP3.LUT R25, R27, 0xffff0000, RZ, 0xc0, !PT ;  /* 0xffff00001b197812 */ /* 0x000fc400078ec0ff */
[----:B------:R-:W-:Y:S02]  /*aaf0*/  LOP3.LUT R24, R24, 0xffff0000, RZ, 0xc0, !PT ;  /* 0xffff000018187812 */ /* 0x000fe400078ec0ff */
[----:B------:R-:W-:Y:S02]  /*ab00*/  LOP3.LUT R26, R26, 0xffff0000, RZ, 0xc0, !PT ;  /* 0xffff00001a1a7812 */ /* 0x000fe400078ec0ff */
[----:B------:R-:W-:Y:S02]  /*ab10*/  SHF.L.U32 R29, R27, 0x10, RZ ;  /* 0x000000101b1d7819 */ /* 0x000fe400000006ff */
[----:B--23--:R-:W-:Y:S02]  /*ab20*/  LOP3.LUT R13, R4, 0xffff0000, RZ, 0xc0, !PT ;  /* 0xffff0000040d7812 */ /* 0x00cfe400078ec0ff */
        /* <DEDUP_REMOVED lines=17> */
[----:B------:R-:W-:Y:S02]  /*ac40*/  FMUL.FTZ R26, R26, R7 ;  /* 0x000000071a1a7220 */ /* 0x000fe40000410000 */
[C---:B------:R-:W-:Y:S02]  /*ac50*/  FFMA.FTZ R20, R29.reuse, R14, -R20 ;  /* 0x0000000e1d147223 */ /* 0x040fe40000010814 */
[----:B------:R-:W-:Y:S02]  /*ac60*/  FFMA.FTZ R25, R29, R12, R25 ;  /* 0x0000000c1d197223 */ /* 0x000fe40000010019 */
[C---:B------:R-:W-:Y:S02]  /*ac70*/  FFMA.FTZ R2, R10.reuse, R15, -R2 ;  /* 0x0000000f0a027223 */ /* 0x040fe40000010802 */
[----:B------:R-:W-:Y:S01]  /*ac80*/  FFMA.FTZ R13, R10, R13, R24 ;  /* 0x0000000d0a0d7223 */ /* 0x000fe20000010018 */
[----:B------:R-:W-:Y:S01]  /*ac90*/  F2FP.BF16.PACK_AB R27, R25, R20 ;  /* 0x00000014191b723e */ /* 0x000fe200000010ff */
[C---:B------:R-:W-:Y:S01]  /*aca0*/  FFMA.FTZ R4, R16.reuse, R7, -R4 ;  /* 0x0000000710047223 */ /* 0x040fe20000010804 */
[----:B------:R-:W-:Y:S01]  /*acb0*/  MOV R25, R0 ;  /* 0x0000000000197202 */ /* 0x000fe20000000f00 */
[----:B------:R-:W-:Y:S01]  /*acc0*/  FFMA.FTZ R5, R16, R5, R26 ;  /* 0x0000000510057223 */ /* 0x000fe2000001001a */
[----:B------:R-:W-:-:S04]  /*acd0*/  F2FP.BF16.PACK_AB R24, R13, R2 ;  /* 0x000000020d18723e */ /* 0x000fc800000010ff */
[----:B------:R-:W-:Y:S02]  /*ace0*/  F2FP.BF16.PACK_AB R26, R5, R4 ;  /* 0x00000004051a723e */ /* 0x000fe400000010ff */
.L_x_3530:
[----:B------:R-:W-:Y:S05]  /*acf0*/  BSYNC B0 ;  /* 0x0000000000007941 */ /* 0x000fea0003800000 */
.L_x_3529:
        /* <DEDUP_REMOVED lines=8> */
[----:B-----5:R-:W-:Y:S01]  /*ad80*/  SHF.L.U32 R2, R13, 0x10, RZ ;  /* 0x000000100d027819 */ /* 0x020fe200000006ff */
[----:B------:R-:W-:Y:S01]  /*ad90*/  IMAD.U32 R20, R15, 0x10000, RZ ;  /* 0x000100000f147824 */ /* 0x000fe200078e00ff */
[----:B------:R-:W-:Y:S02]  /*ada0*/  LOP3.LUT R0, R13, 0xffff0000, RZ, 0xc0, !PT ;  /* 0xffff00000d007812 */ /* 0x000fe400078ec0ff */
[C---:B------:R-:W-:Y:S02]  /*adb0*/  SHF.L.U32 R10, R12.reuse, 0x10, RZ ;  /* 0x000000100c0a7819 */ /* 0x040fe400000006ff */
[----:B---3--:R-:W-:-:S02]  /*adc0*/  LOP3.LUT R26, R12, 0xffff0000, RZ, 0xc0, !PT ;  /* 0xffff00000c1a7812 */ /* 0x008fc400078ec0ff */
[----:B------:R-:W-:Y:S02]  /*add0*/  LOP3.LUT R16, R15, 0xffff0000, RZ, 0xc0, !PT ;  /* 0xffff00000f107812 */ /* 0x000fe400078ec0ff */
[C---:B------:R-:W-:Y:S02]  /*ade0*/  SHF.L.U32 R24, R14.reuse, 0x10, RZ ;  /* 0x000000100e187819 */ /* 0x040fe400000006ff */
        /* <DEDUP_REMOVED lines=8> */
[----:B------:R-:W-:-:S02]  /*ae70*/  FMUL.FTZ R0, R0, R25 ;  /* 0x0000001900007220 */ /* 0x000fc40000410000 */
[----:B------:R-:W-:Y:S01]  /*ae80*/  FFMA.FTZ R11, R2, R25, -R11 ;  /* 0x00000019020b7223 */ /* 0x000fe2000001080b */
[----:B------:R-:W-:Y:S01]  /*ae90*/  SHF.L.U32 R25, R6, 0x10, RZ ;  /* 0x0000001006197819 */ /* 0x000fe200000006ff */
[----:B------:R-:W-:Y:S02]  /*aea0*/  FFMA.FTZ R0, R2, R13, R0 ;  /* 0x0000000d02007223 */ /* 0x000fe40000010000 */
[-C--:B------:R-:W-:Y:S02]  /*aeb0*/  FMUL.FTZ R13, R16, R15.reuse ;  /* 0x0000000f100d7220 */ /* 0x080fe40000410000 */
[----:B------:R-:W-:Y:S01]  /*aec0*/  FFMA.FTZ R14, R20, R15, -R14 ;  /* 0x0000000f140e7223 */ /* 0x000fe2000001080e */
[----:B------:R-:W-:Y:S01]  /*aed0*/  F2FP.BF16.PACK_AB R11, R0, R11 ;  /* 0x0000000b000b723e */ /* 0x000fe200000010ff */
[----:B------:R-:W-:Y:S02]  /*aee0*/  IMAD.U32 R15, R4, 0x10000, RZ ;  /* 0x00010000040f7824 */ /* 0x000fe400078e00ff */
[----:B------:R-:W-:-:S02]  /*aef0*/  IMAD.U32 R7, R7, 0x10000, RZ ;  /* 0x0001000007077824 */ /* 0x000fc400078e00ff */
[C---:B------:R-:W-:Y:S02]  /*af00*/  FMUL.FTZ R2, R26.reuse, R15 ;  /* 0x0000000f1a027220 */ /* 0x040fe40000410000 */
[----:B------:R-:W-:Y:S02]  /*af10*/  FMUL.FTZ R26, R26, R25 ;  /* 0x000000191a1a7220 */ /* 0x000fe40000410000 */
        /* <DEDUP_REMOVED lines=12> */
.L_x_3532:
[----:B------:R-:W-:Y:S05]  /*afe0*/  BSYNC B0 ;  /* 0x0000000000007941 */ /* 0x000fea0003800000 */
.L_x_3531:
[----:B-----5:R2:W-:Y:S02]  /*aff0*/  STS.128 [R213+0x4000], R12 ;  /* 0x0040000cd5007388 */ /* 0x0205e40000000c00 */
.L_x_3526:
[----:B------:R-:W-:Y:S05]  /*b000*/  BSYNC B1 ;  /* 0x0000000000017941 */ /* 0x000fea0003800000 */
.L_x_3525:
        /* <DEDUP_REMOVED lines=9> */
[C---:B-1-3--:R-:W-:Y:S01]  /*b0a0*/  IMAD.SHL.U32 R45, R5.reuse, 0x2, RZ ;  /* 0x00000002052d7824 */ /* 0x04afe200078e00ff */
[----:B------:R-:W-:Y:S02]  /*b0b0*/  ISETP.GE.AND P0, PT, R18, R3, PT ;  /* 0x000000031200720c */ /* 0x000fe40003f06270 */
[----:B------:R-:W-:Y:S02]  /*b0c0*/  SHF.L.U64.HI R5, R5, 0x1, R0 ;  /* 0x0000000105057819 */ /* 0x000fe40000010200 */
[----:B------:R-:W-:-:S02]  /*b0d0*/  IADD3 R28, P2, R34, R45, RZ ;  /* 0x0000002d221c7210 */ /* 0x000fc40007f5e0ff */
[----:B------:R-:W-:-:S03]  /*b0e0*/  IADD3 R44, P1, R32, R45, RZ ;  /* 0x0000002d202c7210 */ /* 0x000fc60007f3e0ff */
[--C-:B------:R-:W-:Y:S02]  /*b0f0*/  IMAD.X R29, R35, 0x1, R5.reuse, P2 ;  /* 0x00000001231d7824 */ /* 0x100fe400010e0605 */
[----:B------:R-:W-:Y:S02]  /*b100*/  IMAD.X R45, R33, 0x1, R5, P1 ;  /* 0x00000001212d7824 */ /* 0x000fe400008e0605 */
[----:B------:R-:W-:Y:S05]  /*b110*/  @P0 BRA `(.L_x_3536) ;  /* 0x0000027000000947 */ /* 0x000fea0003800000 */
[----:B------:R-:W3:Y:S04]  /*b120*/  LD.E.64 R4, [R44.64] ;  /* 0x000000062c047980 */ /* 0x000ee8000c101b00 */
[----:B------:R-:W4:Y:S01]  /*b130*/  LD.E.64 R6, [R28.64] ;  /* 0x000000061c067980 */ /* 0x000f22000c101b00 */
[C---:B-----5:R-:W-:Y:S01]  /*b140*/  SHF.L.U32 R31, R15.reuse, 0x10, RZ ;  /* 0x000000100f1f7819 */ /* 0x060fe200000006ff */
[----:B------:R-:W-:Y:S01]  /*b150*/  IMAD.U32 R20, R14, 0x10000, RZ ;  /* 0x000100000e147824 */ /* 0x000fe200078e00ff */
[----:B------:R-:W-:-:S02]  /*b160*/  LOP3.LUT R27, R15, 0xffff0000, RZ, 0xc0, !PT ;  /* 0xffff00000f1b7812 */ /* 0x000fc400078ec0ff */
[C---:B------:R-:W-:Y:S02]  /*b170*/  LOP3.LUT R0, R13.reuse, 0xffff0000, RZ, 0xc0, !PT ;  /* 0xffff00000d007812 */ /* 0x040fe400078ec0ff */
[C---:B------:R-:W-:Y:S02]  /*b180*/  SHF.L.U32 R11, R12.reuse, 0x10, RZ ;  /* 0x000000100c0b7819 */ /* 0x040fe400000006ff */
[----:B------:R-:W-:Y:S02]  /*b190*/  LOP3.LUT R24, R12, 0xffff0000, RZ, 0xc0, !PT ;  /* 0xffff00000c187812 */ /* 0x000fe400078ec0ff */
[----:B------:R-:W-:Y:S02]  /*b1a0*/  SHF.L.U32 R10, R13, 0x10, RZ ;  /* 0x000000100d0a7819 */ /* 0x000fe400000006ff */
[----:B------:R-:W-:Y:S02]  /*b1b0*/  LOP3.LUT R26, R14, 0xffff0000, RZ, 0xc0, !PT ;  /* 0xffff00000e1a7812 */ /* 0x000fe400078ec0ff */
[----:B---3--:R-:W-:-:S02]  /*b1c0*/  LOP3.LUT R15, R4, 0xffff0000, RZ, 0xc0, !PT ;  /* 0xffff0000040f7812 */ /* 0x008fc400078ec0ff */
[C---:B------:R-:W-:Y:S01]  /*b1d0*/  LOP3.LUT R12, R5.reuse, 0xffff0000, RZ, 0xc0, !PT ;  /* 0xffff0000050c7812 */ /* 0x040fe200078ec0ff */
[----:B------:R-:W-:Y:S01]  /*b1e0*/  IMAD.U32 R5, R5, 0x10000, RZ ;  /* 0x0001000005057824 */ /* 0x000fe200078e00ff */
[----:B----4-:R-:W-:Y:S01]  /*b1f0*/  LOP3.LUT R25, R6, 0xffff0000, RZ, 0xc0, !PT ;  /* 0xffff000006197812 */ /* 0x010fe200078ec0ff */
[----:B------:R-:W-:Y:S01]  /*b200*/  FMUL.FTZ R13, R0, R15 ;  /* 0x0000000f000d7220 */ /* 0x000fe20000410000 */
[----:B------:R-:W-:Y:S01]  /*b210*/  LOP3.LUT R16, R7, 0xffff0000, RZ, 0xc0, !PT ;  /* 0xffff000007107812 */ /* 0x000fe200078ec0ff */
[C---:B------:R-:W-:Y:S01]  /*b220*/  FMUL.FTZ R14, R27.reuse, R12 ;  /* 0x0000000c1b0e7220 */ /* 0x040fe20000410000 */
[----:B------:R-:W-:Y:S01]  /*b230*/  SHF.L.U32 R4, R4, 0x10, RZ ;  /* 0x0000001004047819 */ /* 0x000fe200000006ff */
[-C--:B------:R-:W-:Y:S01]  /*b240*/  FMUL.FTZ R0, R0, R25.reuse ;  /* 0x0000001900007220 */ /* 0x080fe20000410000 */
[----:B------:R-:W-:Y:S01]  /*b250*/  SHF.L.U32 R6, R6, 0x10, RZ ;  /* 0x0000001006067819 */ /* 0x000fe200000006ff */
[----:B------:R-:W-:Y:S01]  /*b260*/  FMUL.FTZ R27, R27, R16 ;  /* 0x000000101b1b7220 */ /* 0x000fe20000410000 */
[----:B------:R-:W-:Y:S01]  /*b270*/  SHF.L.U32 R7, R7, 0x10, RZ ;  /* 0x0000001007077819 */ /* 0x000fe200000006ff */
[----:B------:R-:W-:-:S02]  /*b280*/  FFMA.FTZ R13, R10, R25, -R13 ;  /* 0x000000190a0d7223 */ /* 0x000fc4000001080d */
[----:B------:R-:W-:Y:S02]  /*b290*/  FFMA.FTZ R0, R10, R15, R0 ;  /* 0x0000000f0a007223 */ /* 0x000fe40000010000 */
[C---:B------:R-:W-:Y:S02]  /*b2a0*/  FMUL.FTZ R10, R24.reuse, R4 ;  /* 0x00000004180a7220 */ /* 0x040fe40000410000 */
[----:B------:R-:W-:Y:S01]  /*b2b0*/  FMUL.FTZ R24, R24, R6 ;  /* 0x0000000618187220 */ /* 0x000fe20000410000 */
[----:B------:R-:W-:Y:S01]  /*b2c0*/  F2FP.BF16.PACK_AB R13, R0, R13 ;  /* 0x0000000d000d723e */ /* 0x000fe200000010ff */
[----:B------:R-:W-:Y:S02]  /*b2d0*/  FFMA.FTZ R27, R31, R12, R27 ;  /* 0x0000000c1f1b7223 */ /* 0x000fe4000001001b */
[C---:B------:R-:W-:Y:S02]  /*b2e0*/  FMUL.FTZ R12, R26.reuse, R5 ;  /* 0x000000051a0c7220 */ /* 0x040fe40000410000 */
[----:B------:R-:W-:-:S02]  /*b2f0*/  FMUL.FTZ R26, R26, R7 ;  /* 0x000000071a1a7220 */ /* 0x000fc40000410000 */
[C---:B------:R-:W-:Y:S02]  /*b300*/  FFMA.FTZ R10, R11.reuse, R6, -R10 ;  /* 0x000000060b0a7223 */ /* 0x040fe4000001080a */
[----:B------:R-:W-:Y:S02]  /*b310*/  FFMA.FTZ R11, R11, R4, R24 ;  /* 0x000000040b0b7223 */ /* 0x000fe40000010018 */
[----:B------:R-:W-:Y:S02]  /*b320*/  FFMA.FTZ R14, R31, R16, -R14 ;  /* 0x000000101f0e7223 */ /* 0x000fe4000001080e */
[C---:B------:R-:W-:Y:S01]  /*b330*/  FFMA.FTZ R12, R20.reuse, R7, -R12 ;  /* 0x00000007140c7223 */ /* 0x040fe2000001080c */
[----:B------:R-:W-:Y:S01]  /*b340*/  F2FP.BF16.PACK_AB R10, R11, R10 ;  /* 0x0000000a0b0a723e */ /* 0x000fe200000010ff */
[----:B------:R-:W-:Y:S01]  /*b350*/  FFMA.FTZ R5, R20, R5, R26 ;  /* 0x0000000514057223 */ /* 0x000fe2000001001a */
[----:B------:R-:W-:-:S04]  /*b360*/  F2FP.BF16.PACK_AB R15, R27, R14 ;  /* 0x0000000e1b0f723e */ /* 0x000fc800000010ff */
[----:B------:R-:W-:Y:S02]  /*b370*/  F2FP.BF16.PACK_AB R14, R5, R12 ;  /* 0x0000000c050e723e */ /* 0x000fe400000010ff */
[----:B------:R-:W-:Y:S02]  /*b380*/  MOV R12, R10 ;  /* 0x0000000a000c7202 */ /* 0x000fe40000000f00 */
.L_x_3536:
[----:B------:R-:W-:Y:S05]  /*b390*/  BSYNC B0 ;  /* 0x0000000000007941 */ /* 0x000fea0003800000 */
.L_x_3535:
        /* <DEDUP_REMOVED lines=10> */
[C---:B------:R-:W-:Y:S02]  /*b440*/  SHF.L.U32 R10, R25.reuse, 0x10, RZ ;  /* 0x00000010190a7819 */ /* 0x040fe400000006ff */
[----:B------:R-:W-:Y:S02]  /*b450*/  LOP3.LUT R0, R25, 0xffff0000, RZ, 0xc0, !PT ;  /* 0xffff000019007812 */ /* 0x000fe400078ec0ff */
[----:B------:R-:W-:-:S02]  /*b460*/  LOP3.LUT R27, R27, 0xffff0000, RZ, 0xc0, !PT ;  /* 0xffff00001b1b7812 */ /* 0x000fc400078ec0ff */
[C---:B------:R-:W-:Y:S02]  /*b470*/  SHF.L.U32 R11, R24.reuse, 0x10, RZ ;  /* 0x00000010180b7819 */ /* 0x040fe400000006ff */
[----:B------:R-:W-:Y:S02]  /*b480*/  LOP3.LUT R24, R24, 0xffff0000, RZ, 0xc0, !PT ;  /* 0xffff000018187812 */ /* 0x000fe400078ec0ff */
[----:B------:R-:W-:Y:S02]  /*b490*/  LOP3.LUT R26, R26, 0xffff0000, RZ, 0xc0, !PT ;  /* 0xffff00001a1a7812 */ /* 0x000fe400078ec0ff */
[----:B-1-3--:R-:W-:Y:S02]  /*b4a0*/  LOP3.LUT R15, R4, 0xffff0000, RZ, 0xc0, !PT ;  /* 0xffff0000040f7812 */ /* 0x00afe400078ec0ff */
        /* <DEDUP_REMOVED lines=27> */
.L_x_3538:
[----:B------:R-:W-:Y:S05]  /*b660*/  BSYNC B0 ;  /* 0x0000000000007941 */ /* 0x000fea0003800000 */
.L_x_3537:
[----:B-----5:R3:W-:Y:S04]  /*b670*/  STS.128 [R213+0x2800], R24 ;  /* 0x00280018d5007388 */ /* 0x0207e80000000c00 */
[----:B-12---:R-:W5:Y:S01]  /*b680*/  LD.E.128 R40, [R42.64+0x100] ;  /* 0x000100062a287980 */ /* 0x006f62000c101d00 */
        /* <DEDUP_REMOVED lines=42> */
.L_x_3540:
[----:B------:R-:W-:Y:S05]  /*b930*/  BSYNC B0 ;  /* 0x0000000000007941 */ /* 0x000fea0003800000 */
.L_x_3539:
[----:B-----5:R1:W-:Y:S02]  /*b940*/  STS.128 [R213+0x4800], R40 ;  /* 0x00480028d5007388 */ /* 0x0203e40000000c00 */
.L_x_3534:
[----:B------:R-:W-:Y:S05]  /*b950*/  BSYNC B1 ;  /* 0x0000000000017941 */ /* 0x000fea0003800000 */
.L_x_3533:
        /* <DEDUP_REMOVED lines=10> */
[----:B-1----:R-:W-:Y:S01]  /*ba00*/  IMAD.SHL.U32 R41, R4, 0x2, RZ ;  /* 0x0000000204297824 */ /* 0x002fe200078e00ff */
        /* <DEDUP_REMOVED lines=9> */
[C---:B-----5:R-:W-:Y:S02]  /*baa0*/  SHF.L.U32 R11, R25.reuse, 0x10, RZ ;  /* 0x00000010190b7819 */ /* 0x060fe400000006ff */
[----:B------:R-:W-:-:S02]  /*bab0*/  LOP3.LUT R10, R25, 0xffff0000, RZ, 0xc0, !PT ;  /* 0xffff0000190a7812 */ /* 0x000fc400078ec0ff */
[C---:B--2---:R-:W-:Y:S02]  /*bac0*/  SHF.L.U32 R12, R24.reuse, 0x10, RZ ;  /* 0x00000010180c7819 */ /* 0x044fe400000006ff */
        /* <DEDUP_REMOVED lines=33> */
.L_x_3544:
[----:B---3--:R-:W-:Y:S05]  /*bce0*/  BSYNC B0 ;  /* 0x0000000000007941 */ /* 0x008fea0003800000 */
.L_x_3543:
[----:B-----5:R1:W-:Y:S04]  /*bcf0*/  STS.128 [R213+0x1000], R24 ;  /* 0x00100018d5007388 */ /* 0x0203e80000000c00 */
[----:B--2---:R1:W5:Y:S01]  /*bd00*/  LD.E.128 R12, [R36.64+0x80] ;  /* 0x00008006240c7980 */ /* 0x004362000c101d00 */
[----:B------:R-:W-:Y:S01]  /*bd10*/  IADD3 R4, R18, 0x40, RZ ;  /* 0x0000004012047810 */ /* 0x000fe20007ffe0ff */
[----:B------:R-:W-:Y:S03]  /*bd20*/  BSSY B0, `(.L_x_3545) ;  /* 0x000002a000007945 */ /* 0x000fe60003800000 */
[----:B------:R-:W-:-:S13]  /*bd30*/  ISETP.GE.AND P0, PT, R4, R3, PT ;  /* 0x000000030400720c */ /* 0x000fda0003f06270 */
[----:B------:R-:W-:Y:S05]  /*bd40*/  @P0 BRA `(.L_x_3546) ;  /* 0x0000027000000947 */ /* 0x000fea0003800000 */
[----:B------:R-:W2:Y:S04]  /*bd50*/  LD.E.64 R4, [R40.64+0x40] ;  /* 0x0000400628047980 */ /* 0x000ea8000c101b00 */
[----:B------:R-:W3:Y:S01]  /*bd60*/  LD.E.64 R6, [R28.64+0x40] ;  /* 0x000040061c067980 */ /* 0x000ee2000c101b00 */
[C---:B-----5:R-:W-:Y:S01]  /*bd70*/  LOP3.LUT R10, R13.reuse, 0xffff0000, RZ, 0xc0, !PT ;  /* 0xffff00000d0a7812 */ /* 0x060fe200078ec0ff */
[----:B-1----:R-:W-:Y:S01]  /*bd80*/  IMAD.U32 R27, R14, 0x10000, RZ ;  /* 0x000100000e1b7824 */ /* 0x002fe200078e00ff */
[----:B------:R-:W-:Y:S02]  /*bd90*/  SHF.L.U32 R11, R13, 0x10, RZ ;  /* 0x000000100d0b7819 */ /* 0x000fe400000006ff */
[C---:B------:R-:W-:Y:S02]  /*bda0*/  SHF.L.U32 R13, R12.reuse, 0x10, RZ ;  /* 0x000000100c0d7819 */ /* 0x040fe400000006ff */
[----:B------:R-:W-:-:S02]  /*bdb0*/  LOP3.LUT R30, R12, 0xffff0000, RZ, 0xc0, !PT ;  /* 0xffff00000c1e7812 */ /* 0x000fc400078ec0ff */
[C---:B------:R-:W-:Y:S02]  /*bdc0*/  SHF.L.U32 R26, R15.reuse, 0x10, RZ ;  /* 0x000000100f1a7819 */ /* 0x040fe400000006ff */
[----:B------:R-:W-:Y:S02]  /*bdd0*/  LOP3.LUT R24, R15, 0xffff0000, RZ, 0xc0, !PT ;  /* 0xffff00000f187812 */ /* 0x000fe400078ec0ff */
[----:B------:R-:W-:Y:S02]  /*bde0*/  LOP3.LUT R14, R14, 0xffff0000, RZ, 0xc0, !PT ;  /* 0xffff00000e0e7812 */ /* 0x000fe400078ec0ff */
[C---:B--2---:R-:W-:Y:S02]  /*bdf0*/  LOP3.LUT R16, R4.reuse, 0xffff0000, RZ, 0xc0, !PT ;  /* 0xffff000004107812 */ /* 0x044fe400078ec0ff */
[----:B------:R-:W-:Y:S02]  /*be00*/  SHF.L.U32 R4, R4, 0x10, RZ ;  /* 0x0000001004047819 */ /* 0x000fe400000006ff */
[----:B---3--:R-:W-:Y:S01]  /*be10*/  LOP3.LUT R25, R6, 0xffff0000, RZ, 0xc0, !PT ;  /* 0xffff000006197812 */ /* 0x008fe200078ec0ff */
[CC--:B------:R-:W-:Y:S01]  /*be20*/  FMUL.FTZ R12, R10.reuse, R16.reuse ;  /* 0x000000100a0c7220 */ /* 0x0c0fe20000410000 */
[C---:B------:R-:W-:Y:S01]  /*be30*/  LOP3.LUT R15, R5.reuse, 0xffff0000, RZ, 0xc0, !PT ;  /* 0xffff0000050f7812 */ /* 0x040fe200078ec0ff */
[----:B------:R-:W-:Y:S01]  /*be40*/  IMAD.U32 R5, R5, 0x10000, RZ ;  /* 0x0001000005057824 */ /* 0x000fe200078e00ff */
        /* <DEDUP_REMOVED lines=10> */
[----:B------:R-:W-:Y:S02]  /*bef0*/  FMUL.FTZ R16, R14, R5 ;  /* 0x000000050e107220 */ /* 0x000fe40000410000 */
[----:B------:R-:W-:Y:S02]  /*bf00*/  FMUL.FTZ R24, R24, R20 ;  /* 0x0000001418187220 */ /* 0x000fe40000410000 */
[----:B------:R-:W-:-:S02]  /*bf10*/  FMUL.FTZ R14, R14, R7 ;  /* 0x000000070e0e7220 */ /* 0x000fc40000410000 */
        /* <DEDUP_REMOVED lines=10> */
.L_x_3546:
[----:B------:R-:W-:Y:S05]  /*bfc0*/  BSYNC B0 ;  /* 0x0000000000007941 */ /* 0x000fea0003800000 */
.L_x_3545:
[----:B-----5:R2:W-:Y:S04]  /*bfd0*/  STS.128 [R213+0x3000], R12 ;  /* 0x0030000cd5007388 */ /* 0x0205e80000000c00 */
[----:B-1----:R2:W5:Y:S01]  /*bfe0*/  LD.E.128 R24, [R36.64+0x100] ;  /* 0x0001000624187980 */ /* 0x002562000c101d00 */
[----:B------:R-:W-:Y:S01]  /*bff0*/  IADD3 R4, R18, 0x80, RZ ;  /* 0x0000008012047810 */ /* 0x000fe20007ffe0ff */
[----:B------:R-:W-:Y:S03]  /*c000*/  BSSY B0, `(.L_x_3547) ;  /* 0x0000029000007945 */ /* 0x000fe60003800000 */
[----:B------:R-:W-:-:S13]  /*c010*/  ISETP.GE.AND P0, PT, R4, R3, PT ;  /* 0x000000030400720c */ /* 0x000fda0003f06270 */
[----:B------:R-:W-:Y:S05]  /*c020*/  @P0 BRA `(.L_x_3548) ;  /* 0x0000026000000947 */ /* 0x000fea0003800000 */
[----:B------:R-:W3:Y:S04]  /*c030*/  LD.E.64 R4, [R40.64+0x80] ;  /* 0x0000800628047980 */ /* 0x000ee8000c101b00 */
[----:B------:R-:W4:Y:S01]  /*c040*/  LD.E.64 R6, [R28.64+0x80] ;  /* 0x000080061c067980 */ /* 0x000f22000c101b00 */
[C---:B-----5:R-:W-:Y:S02]  /*c050*/  SHF.L.U32 R11, R25.reuse, 0x10, RZ ;  /* 0x00000010190b7819 */ /* 0x060fe400000006ff */
[----:B------:R-:W-:Y:S02]  /*c060*/  LOP3.LUT R10, R25, 0xffff0000, RZ, 0xc0, !PT ;  /* 0xffff0000190a7812 */ /* 0x000fe400078ec0ff */
[C---:B--2---:R-:W-:Y:S02]  /*c070*/  SHF.L.U32 R12, R24.reuse, 0x10, RZ ;  /* 0x00000010180c7819 */ /* 0x044fe400000006ff */
[----:B------:R-:W-:-:S02]  /*c080*/  LOP3.LUT R30, R24, 0xffff0000, RZ, 0xc0, !PT ;  /* 0xffff0000181e7812 */ /* 0x000fc400078ec0ff */
[C---:B------:R-:W-:Y:S02]  /*c090*/  SHF.L.U32 R24, R27.reuse, 0x10, RZ ;  /* 0x000000101b187819 */ /* 0x040fe400000006ff */
[----:B------:R-:W-:Y:S01]  /*c0a0*/  LOP3.LUT R20, R27, 0xffff0000, RZ, 0xc0, !PT ;  /* 0xffff00001b147812 */ /* 0x000fe200078ec0ff */
[C---:B------:R-:W-:Y:S01]  /*c0b0*/  IMAD.U32 R27, R26.reuse, 0x10000, RZ ;  /* 0x000100001a1b7824 */ /* 0x040fe200078e00ff */
        /* <DEDUP_REMOVED lines=15> */
[----:B------:R-:W-:Y:S02]  /*c1b0*/  FMUL.FTZ R4, R30, R15 ;  /* 0x0000000f1e047220 */ /* 0x000fe40000410000 */
[----:B------:R-:W-:Y:S02]  /*c1c0*/  FMUL.FTZ R20, R20, R16 ;  /* 0x0000001014147220 */ /* 0x000fe40000410000 */
[----:B------:R-:W-:-:S02]  /*c1d0*/  FMUL.FTZ R30, R30, R25 ;  /* 0x000000191e1e7220 */ /* 0x000fc40000410000 */
[----:B------:R-:W-:Y:S02]  /*c1e0*/  FMUL.FTZ R26, R26, R7 ;  /* 0x000000071a1a7220 */ /* 0x000fe40000410000 */
[C---:B------:R-:W-:Y:S02]  /*c1f0*/  FFMA.FTZ R29, R24.reuse, R16, -R29 ;  /* 0x00000010181d7223 */ /* 0x040fe4000001081d */
[----:B------:R-:W-:Y:S02]  /*c200*/  FFMA.FTZ R20, R24, R13, R20 ;  /* 0x0000000d18147223 */ /* 0x000fe40000010014 */
[C---:B------:R-:W-:Y:S01]  /*c210*/  FFMA.FTZ R4, R12.reuse, R25, -R4 ;  /* 0x000000190c047223 */ /* 0x040fe20000010804 */
[----:B------:R-:W-:Y:S01]  /*c220*/  F2FP.BF16.PACK_AB R25, R11, R14 ;  /* 0x0000000e0b19723e */ /* 0x000fe200000010ff */
[----:B------:R-:W-:Y:S02]  /*c230*/  FFMA.FTZ R15, R12, R15, R30 ;  /* 0x0000000f0c0f7223 */ /* 0x000fe4000001001e */
[----:B------:R-:W-:-:S02]  /*c240*/  FFMA.FTZ R6, R27, R7, -R6 ;  /* 0x000000071b067223 */ /* 0x000fc40000010806 */
[----:B------:R-:W-:Y:S01]  /*c250*/  FFMA.FTZ R5, R27, R5, R26 ;  /* 0x000000051b057223 */ /* 0x000fe2000001001a */
[----:B------:R-:W-:Y:S02]  /*c260*/  F2FP.BF16.PACK_AB R27, R20, R29 ;  /* 0x0000001d141b723e */ /* 0x000fe400000010ff */
[----:B------:R-:W-:Y:S02]  /*c270*/  F2FP.BF16.PACK_AB R24, R15, R4 ;  /* 0x000000040f18723e */ /* 0x000fe400000010ff */
[----:B------:R-:W-:Y:S02]  /*c280*/  F2FP.BF16.PACK_AB R26, R5, R6 ;  /* 0x00000006051a723e */ /* 0x000fe400000010ff */
.L_x_3548:
[----:B------:R-:W-:Y:S05]  /*c290*/  BSYNC B0 ;  /* 0x0000000000007941 */ /* 0x000fea0003800000 */
.L_x_3547:
[----:B-----5:R1:W-:Y:S02]  /*c2a0*/  STS.128 [R213+0x5000], R24 ;  /* 0x00500018d5007388 */ /* 0x0203e40000000c00 */
.L_x_3542:
[----:B------:R-:W-:Y:S05]  /*c2b0*/  BSYNC B1 ;  /* 0x0000000000017941 */ /* 0x000fea0003800000 */
.L_x_3541:
[----:B--2---:R-:W-:-:S04]  /*c2c0*/  IADD3 R36, R156, 0x30, RZ ;  /* 0x000000309c247810 */ /* 0x004fc80007ffe0ff */
[----:B------:R-:W-:-:S04]  /*c2d0*/  ISETP.GE.AND P0, PT, R36, R21, PT ;  /* 0x000000152400720c */ /* 0x000fc80003f06270 */
[----:B------:R-:W-:-:S13]  /*c2e0*/  ISETP.LT.OR P0, PT, R58, -0x187, P0 ;  /* 0xfffffe793a00780c */ /* 0x000fda0000701670 */
[----:B------:R-:W-:Y:S05]  /*c2f0*/  @P0 BRA `(.L_x_3549) ;  /* 0x00004f0000000947 */ /* 0x000fea0003800000 */
[----:B------:R2:W5:Y:S01]  /*c300*/  LD.E.128 R12, [R38.64] ;  /* 0x00000006260c7980 */ /* 0x000562000c101d00 */
[----:B------:R-:W-:Y:S01]  /*c310*/  IMAD R17, R17, 0x30, RZ ;  /* 0x0000003011117824 */ /* 0x000fe200078e02ff */
[----:B------:R-:W-:Y:S04]  /*c320*/  BSSY B0, `(.L_x_3550) ;  /* 0x0000031000007945 */ /* 0x000fe80003800000 */
[----:B------:R-:W-:-:S04]  /*c330*/  IADD3 R5, P0, R17, R8, RZ ;  /* 0x0000000811057210 */ /* 0x000fc80007f1e0ff */
[----:B------:R-:W-:Y:S01]  /*c340*/  LEA.HI.X.SX32 R4, R17, R9, 0x1, P0 ;  /* 0x0000000911047211 */ /* 0x000fe200000f0eff */
[C---:B------:R-:W-:Y:S01]  /*c350*/  IMAD.SHL.U32 R21, R5.reuse, 0x2, RZ ;  /* 0x0000000205157824 */ /* 0x040fe200078e00ff */
        /* <DEDUP_REMOVED lines=8> */
[----:B------:R-:W4:Y:S01]  /*c3e0*/  LD.E.64 R6, [R16.64] ;  /* 0x0000000610067980 */ /* 0x000f22000c101b00 */
[C---:B-----5:R-:W-:Y:S01]  /*c3f0*/  SHF.L.U32 R9, R13.reuse, 0x10, RZ ;  /* 0x000000100d097819 */ /* 0x060fe200000006ff */
[----:B-1-3--:R-:W-:Y:S01]  /*c400*/  IMAD.U32 R27, R14, 0x10000, RZ ;  /* 0x000100000e1b7824 */ /* 0x00afe200078e00ff */
[----:B------:R-:W-:-:S02]  /*c410*/  LOP3.LUT R8, R13, 0xffff0000, RZ, 0xc0, !PT ;  /* 0xffff00000d087812 */ /* 0x000fc400078ec0ff */
[C---:B------:R-:W-:Y:S02]  /*c420*/  LOP3.LUT R24, R15.reuse, 0xffff0000, RZ, 0xc0, !PT ;  /* 0xffff00000f187812 */ /* 0x040fe400078ec0ff */
[C---:B------:R-:W-:Y:S02]  /*c430*/  SHF.L.U32 R10, R12.reuse, 0x10, RZ ;  /* 0x000000100c0a7819 */ /* 0x040fe400000006ff */
[----:B------:R-:W-:Y:S02]  /*c440*/  LOP3.LUT R28, R12, 0xffff0000, RZ, 0xc0, !PT ;  /* 0xffff00000c1c7812 */ /* 0x000fe400078ec0ff */
[----:B------:R-:W-:Y:S02]  /*c450*/  SHF.L.U32 R26, R15, 0x10, RZ ;  /* 0x000000100f1a7819 */ /* 0x000fe400000006ff */
[----:B------:R-:W-:Y:S02]  /*c460*/  LOP3.LUT R29, R14, 0xffff0000, RZ, 0xc0, !PT ;  /* 0xffff00000e1d7812 */ /* 0x000fe400078ec0ff */
[----:B--2---:R-:W-:-:S02]  /*c470*/  LOP3.LUT R13, R4, 0xffff0000, RZ, 0xc0, !PT ;  /* 0xffff0000040d7812 */ /* 0x004fc400078ec0ff */
[----:B------:R-:W-:Y:S02]  /*c480*/  LOP3.LUT R11, R5, 0xffff0000, RZ, 0xc0, !PT ;  /* 0xffff0000050b7812 */ /* 0x000fe400078ec0ff */
[----:B----4-:R-:W-:Y:S01]  /*c490*/  LOP3.LUT R25, R6, 0xffff0000, RZ, 0xc0, !PT ;  /* 0xffff000006197812 */ /* 0x010fe200078ec0ff */
[----:B------:R-:W-:Y:S01]  /*c4a0*/  FMUL.FTZ R12, R8, R13 ;  /* 0x0000000d080c7220 */ /* 0x000fe20000410000 */
[----:B------:R-:W-:Y:S01]  /*c4b0*/  LOP3.LUT R15, R7, 0xffff0000, RZ, 0xc0, !PT ;  /* 0xffff0000070f7812 */ /* 0x000fe200078ec0ff */
[----:B------:R-:W-:Y:S02]  /*c4c0*/  FMUL.FTZ R14, R24, R11 ;  /* 0x0000000b180e7220 */ /* 0x000fe40000410000 */
[-C--:B------:R-:W-:Y:S02]  /*c4d0*/  FMUL.FTZ R8, R8, R25.reuse ;  /* 0x0000001908087220 */ /* 0x080fe40000410000 */
[C---:B------:R-:W-:Y:S02]  /*c4e0*/  FFMA.FTZ R12, R9.reuse, R25, -R12 ;  /* 0x00000019090c7223 */ /* 0x040fe4000001080c */
[----:B------:R-:W-:Y:S01]  /*c4f0*/  FFMA.FTZ R9, R9, R13, R8 ;  /* 0x0000000d09097223 */ /* 0x000fe20000010008 */
[----:B------:R-:W-:Y:S01]  /*c500*/  SHF.L.U32 R13, R4, 0x10, RZ ;  /* 0x00000010040d7819 */ /* 0x000fe200000006ff */
[-C--:B------:R-:W-:Y:S01]  /*c510*/  FMUL.FTZ R24, R24, R15.reuse ;  /* 0x0000000f18187220 */ /* 0x080fe20000410000 */
[----:B------:R-:W-:Y:S01]  /*c520*/  SHF.L.U32 R4, R5, 0x10, RZ ;  /* 0x0000001005047819 */ /* 0x000fe200000006ff */
[----:B------:R-:W-:-:S02]  /*c530*/  FFMA.FTZ R14, R26, R15, -R14 ;  /* 0x0000000f1a0e7223 */ /* 0x000fc4000001080e */
[----:B------:R-:W-:Y:S01]  /*c540*/  IMAD.U32 R15, R6, 0x10000, RZ ;  /* 0x00010000060f7824 */ /* 0x000fe200078e00ff */
[----:B------:R-:W-:Y:S01]  /*c550*/  SHF.L.U32 R6, R7, 0x10, RZ ;  /* 0x0000001007067819 */ /* 0x000fe200000006ff */
[C---:B------:R-:W-:Y:S02]  /*c560*/  FMUL.FTZ R5, R28.reuse, R13 ;  /* 0x0000000d1c057220 */ /* 0x040fe40000410000 */
[C---:B------:R-:W-:Y:S02]  /*c570*/  FMUL.FTZ R7, R29.reuse, R4 ;  /* 0x000000041d077220 */ /* 0x040fe40000410000 */
[----:B------:R-:W-:Y:S02]  /*c580*/  FMUL.FTZ R28, R28, R15 ;  /* 0x0000000f1c1c7220 */ /* 0x000fe40000410000 */
[----:B------:R-:W-:Y:S02]  /*c590*/  FMUL.FTZ R29, R29, R6 ;  /* 0x000000061d1d7220 */ /* 0x000fe40000410000 */
[----:B------:R-:W-:-:S02]  /*c5a0*/  FFMA.FTZ R11, R26, R11, R24 ;  /* 0x0000000b1a0b7223 */ /* 0x000fc40000010018 */
[C---:B------:R-:W-:Y:S02]  /*c5b0*/  FFMA.FTZ R5, R10.reuse, R15, -R5 ;  /* 0x0000000f0a057223 */ /* 0x040fe40000010805 */
[----:B------:R-:W-:Y:S01]  /*c5c0*/  FFMA.FTZ R28, R10, R13, R28 ;  /* 0x0000000d0a1c7223 */ /* 0x000fe2000001001c */
[----:B------:R-:W-:Y:S01]  /*c5d0*/  F2FP.BF16.PACK_AB R13, R9, R12 ;  /* 0x0000000c090d723e */ /* 0x000fe200000010ff */
[----:B------:R-:W-:Y:S01]  /*c5e0*/  FFMA.FTZ R7, R27, R6, -R7 ;  /* 0x000000061b077223 */ /* 0x000fe20000010807 */
[----:B------:R-:W-:Y:S01]  /*c5f0*/  F2FP.BF16.PACK_AB R15, R11, R14 ;  /* 0x0000000e0b0f723e */ /* 0x000fe200000010ff */
[----:B------:R-:W-:Y:S01]  /*c600*/  FFMA.FTZ R4, R27, R4, R29 ;  /* 0x000000041b047223 */ /* 0x000fe2000001001d */
[----:B------:R-:W-:-:S04]  /*c610*/  F2FP.BF16.PACK_AB R12, R28, R5 ;  /* 0x000000051c0c723e */ /* 0x000fc800000010ff */
[----:B------:R-:W-:Y:S02]  /*c620*/  F2FP.BF16.PACK_AB R14, R4, R7 ;  /* 0x00000007040e723e */ /* 0x000fe400000010ff */
.L_x_3551:
[----:B--2---:R-:W-:Y:S05]  /*c630*/  BSYNC B0 ;  /* 0x0000000000007941 */ /* 0x004fea0003800000 */
.L_x_3550:
[----:B-----5:R2:W-:Y:S04]  /*c640*/  STS.128 [R213+0x1800], R12 ;  /* 0x0018000cd5007388 */ /* 0x0205e80000000c00 */
[----:B------:R2:W5:Y:S01]  /*c650*/  LD.E.128 R8, [R38.64+0x80] ;  /* 0x0000800626087980 */ /* 0x000562000c101d00 */
[----:B------:R-:W-:Y:S01]  /*c660*/  IADD3 R4, R18, 0x40, RZ ;  /* 0x0000004012047810 */ /* 0x000fe20007ffe0ff */
[----:B------:R-:W-:Y:S03]  /*c670*/  BSSY B0, `(.L_x_3552) ;  /* 0x0000029000007945 */ /* 0x000fe60003800000 */
[----:B------:R-:W-:-:S13]  /*c680*/  ISETP.GE.AND P0, PT, R4, R3, PT ;  /* 0x000000030400720c */ /* 0x000fda0003f06270 */
[----:B------:R-:W-:Y:S05]  /*c690*/  @P0 BRA `(.L_x_3553) ;  /* 0x0000026000000947 */ /* 0x000fea0003800000 */
[----:B------:R-:W4:Y:S04]  /*c6a0*/  LD.E.64 R4, [R20.64+0x40] ;  /* 0x0000400614047980 */ /* 0x000f28000c101b00 */
[----:B--2---:R-:W2:Y:S01]  /*c6b0*/  LD.E.64 R6, [R16.64+0x40] ;  /* 0x0000400610067980 */ /* 0x004ea2000c101b00 */
[C---:B-----5:R-:W-:Y:S01]  /*c6c0*/  SHF.L.U32 R12, R9.reuse, 0x10, RZ ;  /* 0x00000010090c7819 */ /* 0x060fe200000006ff */
[----:B-1-3--:R-:W-:Y:S01]  /*c6d0*/  IMAD.U32 R27, R10, 0x10000, RZ ;  /* 0x000100000a1b7824 */ /* 0x00afe200078e00ff */
[----:B------:R-:W-:Y:S02]  /*c6e0*/  LOP3.LUT R9, R9, 0xffff0000, RZ, 0xc0, !PT ;  /* 0xffff000009097812 */ /* 0x000fe400078ec0ff */
[C---:B------:R-:W-:Y:S02]  /*c6f0*/  SHF.L.U32 R26, R11.reuse, 0x10, RZ ;  /* 0x000000100b1a7819 */ /* 0x040fe400000006ff */
[----:B------:R-:W-:-:S02]  /*c700*/  LOP3.LUT R25, R11, 0xffff0000, RZ, 0xc0, !PT ;  /* 0xffff00000b197812 */ /* 0x000fc400078ec0ff */
[C---:B------:R-:W-:Y:S02]  /*c710*/  SHF.L.U32 R13, R8.reuse, 0x10, RZ ;  /* 0x00000010080d7819 */ /* 0x040fe400000006ff */
[----:B------:R-:W-:Y:S02]  /*c720*/  LOP3.LUT R28, R8, 0xffff0000, RZ, 0xc0, !PT ;  /* 0xffff0000081c7812 */ /* 0x000fe400078ec0ff */
[----:B------:R-:W-:Y:S02]  /*c730*/  LOP3.LUT R29, R10, 0xffff0000, RZ, 0xc0, !PT ;  /* 0xffff00000a1d7812 */ /* 0x000fe400078ec0ff */
[----:B----4-:R-:W-:Y:S02]  /*c740*/  LOP3.LUT R14, R4, 0xffff0000, RZ, 0xc0, !PT ;  /* 0xffff0000040e7812 */ /* 0x010fe400078ec0ff */
[----:B------:R-:W-:Y:S02]  /*c750*/  LOP3.LUT R8, R5, 0xffff0000, RZ, 0xc0, !PT ;  /* 0xffff000005087812 */ /* 0x000fe400078ec0ff */
[C---:B--2---:R-:W-:Y:S01]  /*c760*/  LOP3.LUT R24, R6.reuse, 0xffff0000, RZ, 0xc0, !PT ;  /* 0xffff000006187812 */ /* 0x044fe200078ec0ff */
[----:B------:R-:W-:Y:S01]  /*c770*/  FMUL.FTZ R11, R9, R14 ;  /* 0x0000000e090b7220 */ /* 0x000fe20000410000 */
[----:B------:R-:W-:Y:S01]  /*c780*/  LOP3.LUT R15, R7, 0xffff0000, RZ, 0xc0, !PT ;  /* 0xffff0000070f7812 */ /* 0x000fe200078ec0ff */
[----:B------:R-:W-:Y:S01]  /*c790*/  IMAD.U32 R6, R6, 0x10000, RZ ;  /* 0x0001000006067824 */ /* 0x000fe200078e00ff */
[----:B------:R-:W-:Y:S01]  /*c7a0*/  SHF.L.U32 R4, R4, 0x10, RZ ;  /* 0x0000001004047819 */ /* 0x000fe200000006ff */
[----:B------:R-:W-:-:S02]  /*c7b0*/  FMUL.FTZ R9, R9, R24 ;  /* 0x0000001809097220 */ /* 0x000fc40000410000 */
[C---:B------:R-:W-:Y:S01]  /*c7c0*/  FFMA.FTZ R11, R12.reuse, R24, -R11 ;  /* 0x000000180c0b7223 */ /* 0x040fe2000001080b */
[----:B------:R-:W-:Y:S01]  /*c7d0*/  SHF.L.U32 R24, R7, 0x10, RZ ;  /* 0x0000001007187819 */ /* 0x000fe200000006ff */
[----:B------:R-:W-:Y:S01]  /*c7e0*/  FFMA.FTZ R12, R12, R14, R9 ;  /* 0x0000000e0c0c7223 */ /* 0x000fe20000010009 */
[----:B------:R-:W-:Y:S01]  /*c7f0*/  SHF.L.U32 R14, R5, 0x10, RZ ;  /* 0x00000010050e7819 */ /* 0x000fe200000006ff */
[C---:B------:R-:W-:Y:S02]  /*c800*/  FMUL.FTZ R10, R25.reuse, R8 ;  /* 0x00000008190a7220 */ /* 0x040fe40000410000 */
[----:B------:R-:W-:Y:S01]  /*c810*/  FMUL.FTZ R25, R25, R15 ;  /* 0x0000000f19197220 */ /* 0x000fe20000410000 */
[----:B------:R-:W-:Y:S01]  /*c820*/  F2FP.BF16.PACK_AB R9, R12, R11 ;  /* 0x0000000b0c09723e */ /* 0x000fe200000010ff */
[----:B------:R-:W-:Y:S02]  /*c830*/  FMUL.FTZ R5, R28, R4 ;  /* 0x000000041c057220 */ /* 0x000fe40000410000 */
[----:B------:R-:W-:-:S02]  /*c840*/  FMUL.FTZ R7, R29, R14 ;  /* 0x0000000e1d077220 */ /* 0x000fc40000410000 */
[----:B------:R-:W-:Y:S02]  /*c850*/  FMUL.FTZ R28, R28, R6 ;  /* 0x000000061c1c7220 */ /* 0x000fe40000410000 */
        /* <DEDUP_REMOVED lines=10> */
.L_x_3553:
[----:B------:R-:W-:Y:S05]  /*c900*/  BSYNC B0 ;  /* 0x0000000000007941 */ /* 0x000fea0003800000 */
.L_x_3552:
[----:B-----5:R4:W-:Y:S04]  /*c910*/  STS.128 [R213+0x3800], R8 ;  /* 0x00380008d5007388 */ /* 0x0209e80000000c00 */
[----:B--2---:R4:W5:Y:S01]  /*c920*/  LD.E.128 R12, [R38.64+0x100] ;  /* 0x00010006260c7980 */ /* 0x004962000c101d00 */
[----:B------:R-:W-:Y:S01]  /*c930*/  IADD3 R18, R18, 0x80, RZ ;  /* 0x0000008012127810 */ /* 0x000fe20007ffe0ff */
[----:B------:R-:W-:Y:S03]  /*c940*/  BSSY B0, `(.L_x_3554) ;  /* 0x0000029000007945 */ /* 0x000fe60003800000 */
[----:B------:R-:W-:-:S13]  /*c950*/  ISETP.GE.AND P0, PT, R18, R3, PT ;  /* 0x000000031200720c */ /* 0x000fda0003f06270 */
[----:B------:R-:W-:Y:S05]  /*c960*/  @P0 BRA `(.L_x_3555) ;  /* 0x0000026000000947 */ /* 0x000fea0003800000 */
[----:B------:R-:W2:Y:S04]  /*c970*/  LD.E.64 R4, [R20.64+0x80] ;  /* 0x0000800614047980 */ /* 0x000ea8000c101b00 */
[----:B---3--:R1:W3:Y:S01]  /*c980*/  LD.E.64 R6, [R16.64+0x80] ;  /* 0x0000800610067980 */ /* 0x0082e2000c101b00 */
[----:B----45:R-:W-:Y:S01]  /*c990*/  SHF.L.U32 R9, R12, 0x10, RZ ;  /* 0x000000100c097819 */ /* 0x030fe200000006ff */
[----:B-1----:R-:W-:Y:S01]  /*c9a0*/  IMAD.U32 R24, R14, 0x10000, RZ ;  /* 0x000100000e187824 */ /* 0x002fe200078e00ff */
[----:B------:R-:W-:Y:S02]  /*c9b0*/  LOP3.LUT R25, R12, 0xffff0000, RZ, 0xc0, !PT ;  /* 0xffff00000c197812 */ /* 0x000fe400078ec0ff */
[----:B------:R-:W-:Y:S02]  /*c9c0*/  SHF.L.U32 R19, R15, 0x10, RZ ;  /* 0x000000100f137819 */ /* 0x000fe400000006ff */
[----:B------:R-:W-:-:S02]  /*c9d0*/  SHF.L.U32 R8, R13, 0x10, RZ ;  /* 0x000000100d087819 */ /* 0x000fc400000006ff */
[----:B------:R-:W-:Y:S02]  /*c9e0*/  LOP3.LUT R3, R13, 0xffff0000, RZ, 0xc0, !PT ;  /* 0xffff00000d037812 */ /* 0x000fe400078ec0ff */
[----:B------:R-:W-:Y:S02]  /*c9f0*/  LOP3.LUT R15, R15, 0xffff0000, RZ, 0xc0, !PT ;  /* 0xffff00000f0f7812 */ /* 0x000fe400078ec0ff */
[----:B------:R-:W-:Y:S02]  /*ca00*/  LOP3.LUT R16, R14, 0xffff0000, RZ, 0xc0, !PT ;  /* 0xffff00000e107812 */ /* 0x000fe400078ec0ff */
[----:B--2---:R-:W-:Y:S02]  /*ca10*/  LOP3.LUT R12, R4, 0xffff0000, RZ, 0xc0, !PT ;  /* 0xffff0000040c7812 */ /* 0x004fe400078ec0ff */
        /* <DEDUP_REMOVED lines=27> */
.L_x_3555:
[----:B------:R-:W-:Y:S05]  /*cbd0*/  BSYNC B0 ;  /* 0x0000000000007941 */ /* 0x000fea0003800000 */
.L_x_3554:
[----:B-----5:R2:W-:Y:S01]  /*cbe0*/  STS.128 [R213+0x5800], R12 ;  /* 0x0058000cd5007388 */ /* 0x0205e20000000c00 */
[----:B------:R-:W-:Y:S05]  /*cbf0*/  BRA `(.L_x_3549) ;  /* 0x0000460000007947 */ /* 0x000fea0003800000 */
.L_x_3524:
        /* <DEDUP_REMOVED lines=55> */
[----:B----4-:R-:W-:Y:S01]  /*cf70*/  LOP3.LUT R11, R14, 0xffff0000, RZ, 0xc0, !PT ;  /* 0xffff00000e0b7812 */ /* 0x010fe200078ec0ff */
[----:B------:R-:W-:-:S02]  /*cf80*/  @!P1 FADD.FTZ R10, -R10, -RZ ;  /* 0x800000ff0a0a9221 */ /* 0x000fc40000010100 */
[----:B------:R-:W-:Y:S02]  /*cf90*/  @!P1 FADD.FTZ R51, -R51, -RZ ;  /* 0x800000ff33339221 */ /* 0x000fe40000010100 */
[----:B------:R-:W-:Y:S02]  /*cfa0*/  FMUL.FTZ R6, R6, R9 ;  /* 0x0000000906067220 */ /* 0x000fe40000410000 */
[----:B------:R-:W-:Y:S01]  /*cfb0*/  FMUL.FTZ R8, R5, R8 ;  /* 0x0000000805087220 */ /* 0x000fe20000410000 */
[----:B------:R-:W-:Y:S01]  /*cfc0*/  LOP3.LUT R5, R12, 0xffff0000, RZ, 0xc0, !PT ;  /* 0xffff00000c057812 */ /* 0x000fe200078ec0ff */
        /* <DEDUP_REMOVED lines=24> */
.L_x_3559:
[----:B------:R-:W-:Y:S05]  /*d150*/  BSYNC B0 ;  /* 0x0000000000007941 */ /* 0x000fea0003800000 */
.L_x_3558:
        /* <DEDUP_REMOVED lines=14> */
[----:B------:R-:W-:Y:S01]  /*d240*/  LEA R8, P0, R11, R32, 0x1 ;  /* 0x000000200b087211 */ /* 0x000fe200078008ff */
[----:B------:R-:W-:Y:S01]  /*d250*/  IMAD.MOV.U32 R13, RZ, RZ, RZ ;  /* 0x000000ffff0d7224 */ /* 0x000fe200078e00ff */
[----:B------:R-:W-:Y:S01]  /*d260*/  @P1 IADD3 R13, -R17, RZ, RZ ;  /* 0x000000ff110d1210 */ /* 0x000fe20007ffe1ff */
[----:B------:R-:W3:Y:S01]  /*d270*/  LD.E.128 R4, [R4.64+0x80] ;  /* 0x0000800604047980 */ /* 0x000ee2000c101d00 */
        /* <DEDUP_REMOVED lines=20> */
[C---:B------:R-:W-:Y:S01]  /*d3c0*/  SHF.L.U32 R5, R7.reuse, 0x10, RZ ;  /* 0x0000001007057819 */ /* 0x040fe200000006ff */
[----:B----4-:R-:W-:Y:S01]  /*d3d0*/  IMAD.U32 R49, R10, 0x10000, RZ ;  /* 0x000100000a317824 */ /* 0x010fe200078e00ff */
        /* <DEDUP_REMOVED lines=17> */
[----:B------:R-:W-:Y:S02]  /*d4f0*/  FMUL.FTZ R9, R6, R9 ;  /* 0x0000000906097220 */ /* 0x000fe40000410000 */
[----:B------:R-:W-:Y:S01]  /*d500*/  FMUL.FTZ R10, R5, R10 ;  /* 0x0000000a050a7220 */ /* 0x000fe20000410000 */
[----:B--2---:R-:W-:Y:S01]  /*d510*/  LOP3.LUT R5, R12, 0xffff0000, RZ, 0xc0, !PT ;  /* 0xffff00000c057812 */ /* 0x004fe200078ec0ff */
        /* <DEDUP_REMOVED lines=25> */
.L_x_3561:
[----:B------:R-:W-:Y:S05]  /*d6b0*/  BSYNC B0 ;  /* 0x0000000000007941 */ /* 0x000fea0003800000 */
.L_x_3560:
        /* <DEDUP_REMOVED lines=16> */
[----:B------:R-:W2:Y:S01]  /*d7c0*/  LD.E.128 R4, [R6.64+0x100] ;  /* 0x0001000606047980 */ /* 0x000ea2000c101d00 */
[----:B------:R-:W-:Y:S02]  /*d7d0*/  @P1 IADD3 R13, -R17, RZ, RZ ;  /* 0x000000ff110d1210 */ /* 0x000fe40007ffe1ff */
[----:B------:R-:W-:Y:S02]  /*d7e0*/  LEA.HI.X R9, R9, R33, R0, 0x1, P0 ;  /* 0x0000002109097211 */ /* 0x000fe400000f0c00 */
[----:B------:R-:W-:-:S04]  /*d7f0*/  IADD3 R15, P0, R13, R16, RZ ;  /* 0x000000100d0f7210 */ /* 0x000fc80007f1e0ff */
[----:B------:R-:W4:Y:S01]  /*d800*/  LD.E.128 R8, [R8.64+0x100] ;  /* 0x0001000608087980 */ /* 0x000f22000c101d00 */
        /* <DEDUP_REMOVED lines=16> */
[----:B-1----:R-:W-:Y:S02]  /*d910*/  LOP3.LUT R44, R5, 0xffff0000, RZ, 0xc0, !PT ;  /* 0xffff0000052c7812 */ /* 0x002fe400078ec0ff */
[C---:B------:R-:W-:Y:S02]  /*d920*/  SHF.L.U32 R5, R7.reuse, 0x10, RZ ;  /* 0x0000001007057819 */ /* 0x040fe400000006ff */
[----:B------:R-:W-:Y:S01]  /*d930*/  LOP3.LUT R47, R7, 0xffff0000, RZ, 0xc0, !PT ;  /* 0xffff0000072f7812 */ /* 0x000fe200078ec0ff */
        /* <DEDUP_REMOVED lines=15> */
[----:B---3--:R-:W-:Y:S01]  /*da30*/  LOP3.LUT R11, R14, 0xffff0000, RZ, 0xc0, !PT ;  /* 0xffff00000e0b7812 */ /* 0x008fe200078ec0ff */
        /* <DEDUP_REMOVED lines=29> */
.L_x_3563:
[----:B------:R-:W-:Y:S05]  /*dc10*/  BSYNC B0 ;  /* 0x0000000000007941 */ /* 0x000fea0003800000 */
.L_x_3562:
[----:B-----5:R2:W-:Y:S02]  /*dc20*/  STS.128 [R213+0x4000], R24 ;  /* 0x00400018d5007388 */ /* 0x0205e40000000c00 */
.L_x_3557:
[----:B------:R-:W-:Y:S05]  /*dc30*/  BSYNC B1 ;  /* 0x0000000000017941 */ /* 0x000fea0003800000 */
.L_x_3556:
        /* <DEDUP_REMOVED lines=38> */
[C---:B----4-:R-:W-:Y:S01]  /*dea0*/  IMAD.U32 R31, R8.reuse, 0x10000, RZ ;  /* 0x00010000081f7824 */ /* 0x050fe200078e00ff */
[----:B------:R-:W-:Y:S01]  /*deb0*/  LOP3.LUT R30, R8, 0xffff0000, RZ, 0xc0, !PT ;  /* 0xffff0000081e7812 */ /* 0x000fe200078ec0ff */
[----:B-1----:R-:W-:Y:S01]  /*dec0*/  IMAD.U32 R44, R10, 0x10000, RZ ;  /* 0x000100000a2c7824 */ /* 0x002fe200078e00ff */
        /* <DEDUP_REMOVED lines=22> */
[----:B---3--:R-:W-:Y:S01]  /*e030*/  LOP3.LUT R30, R13, 0xffff0000, RZ, 0xc0, !PT ;  /* 0xffff00000d1e7812 */ /* 0x008fe200078ec0ff */
[----:B------:R-:W-:Y:S01]  /*e040*/  FMUL.FTZ R10, R5, R10 ;  /* 0x0000000a050a7220 */ /* 0x000fe20000410000 */
[----:B------:R-:W-:Y:S01]  /*e050*/  LOP3.LUT R5, R12, 0xffff0000, RZ, 0xc0, !PT ;  /* 0xffff00000c057812 */ /* 0x000fe200078ec0ff */
[----:B------:R-:W-:Y:S01]  /*e060*/  FMUL.FTZ R9, R4, R9 ;  /* 0x0000000904097220 */ /* 0x000fe20000410000 */
[----:B------:R-:W-:Y:S01]  /*e070*/  SHF.L.U32 R4, R13, 0x10, RZ ;  /* 0x000000100d047819 */ /* 0x000fe200000006ff */
[----:B------:R-:W-:Y:S01]  /*e080*/  FMUL.FTZ R11, R6, R11 ;  /* 0x0000000b060b7220 */ /* 0x000fe20000410000 */
[C---:B------:R-:W-:Y:S01]  /*e090*/  SHF.L.U32 R7, R15.reuse, 0x10, RZ ;  /* 0x000000100f077819 */ /* 0x040fe200000006ff */
        /* <DEDUP_REMOVED lines=20> */
.L_x_3567:
[----:B------:R-:W-:Y:S05]  /*e1e0*/  BSYNC B0 ;  /* 0x0000000000007941 */ /* 0x000fea0003800000 */
.L_x_3566:
[----:B-----5:R4:W-:Y:S04]  /*e1f0*/  STS.128 [R213+0x800], R28 ;  /* 0x0008001cd5007388 */ /* 0x0209e80000000c00 */
[----:B--2---:R4:W5:Y:S01]  /*e200*/  LD.E.128 R24, [R42.64+0x80] ;  /* 0x000080062a187980 */ /* 0x004962000c101d00 */
[----:B------:R-:W-:Y:S01]  /*e210*/  IADD3 R0, R18, 0x40, RZ ;  /* 0x0000004012007810 */ /* 0x000fe20007ffe0ff */
[----:B------:R-:W-:Y:S03]  /*e220*/  BSSY B0, `(.L_x_3568) ;  /* 0x0000056000007945 */ /* 0x000fe60003800000 */
[----:B------:R-:W-:-:S13]  /*e230*/  ISETP.GE.AND P0, PT, R0, R3, PT ;  /* 0x000000030000720c */ /* 0x000fda0003f06270 */
[----:B------:R-:W-:Y:S05]  /*e240*/  @P0 BRA `(.L_x_3569) ;  /* 0x0000053000000947 */ /* 0x000fea0003800000 */
[----:B------:R-:W-:Y:S01]  /*e250*/  ISETP.GE.AND P0, PT, R0, R17, PT ;  /* 0x000000110000720c */ /* 0x000fe20003f06270 */
[----:B------:R-:W-:Y:S01]  /*e260*/  IMAD.MOV.U32 R7, RZ, RZ, RZ ;  /* 0x000000ffff077224 */ /* 0x000fe200078e00ff */
[----:B------:R-:W-:-:S04]  /*e270*/  IADD3 R5, R41, 0x40, RZ ;  /* 0x0000004029057810 */ /* 0x000fc80007ffe0ff */
[----:B------:R-:W-:-:S04]  /*e280*/  IADD3 R12, P1, R5, R16, RZ ;  /* 0x00000010050c7210 */ /* 0x000fc80007f3e0ff */
[----:B------:R-:W-:Y:S01]  /*e290*/  LEA.HI.X.SX32 R0, R5, R20, 0x1, P1 ;  /* 0x0000001405007211 */ /* 0x000fe200008f0eff */
[----:B------:R-:W-:Y:S01]  /*e2a0*/  IMAD.MOV.U32 R13, RZ, RZ, RZ ;  /* 0x000000ffff0d7224 */ /* 0x000fe200078e00ff */
[----:B------:R-:W-:Y:S01]  /*e2b0*/  MOV R5, R17 ;  /* 0x0000001100057202 */ /* 0x000fe20000000f00 */
[--C-:B------:R-:W-:Y:S01]  /*e2c0*/  @P0 IMAD.MOV R7, RZ, RZ, -R17.reuse ;  /* 0x000000ffff070224 */ /* 0x100fe200078e0a11 */
[----:B------:R-:W-:Y:S01]  /*e2d0*/  @P0 IADD3 R13, -R17, RZ, RZ ;  /* 0x000000ff110d0210 */ /* 0x000fe20007ffe1ff */
[----:B------:R-:W-:-:S03]  /*e2e0*/  @P0 IMAD.MOV R5, RZ, RZ, -R17 ;  /* 0x000000ffff050224 */ /* 0x000fc600078e0a11 */
[----:B------:R-:W-:-:S04]  /*e2f0*/  IADD3 R9, P1, R7, R12, RZ ;  /* 0x0000000c07097210 */ /* 0x000fc80007f3e0ff */
[----:B------:R-:W-:Y:S02]  /*e300*/  LEA.HI.X.SX32 R7, R7, R0, 0x1, P1 ;  /* 0x0000000007077211 */ /* 0x000fe400008f0eff */
[----:B------:R-:W-:-:S04]  /*e310*/  LEA R8, P1, R9, R32, 0x1 ;  /* 0x0000002009087211 */ /* 0x000fc800078208ff */
        /* <DEDUP_REMOVED lines=16> */
[----:B------:R-:W-:Y:S01]  /*e420*/  LOP3.LUT R26, R26, 0xffff0000, RZ, 0xc0, !PT ;  /* 0xffff00001a1a7812 */ /* 0x000fe200078ec0ff */
[C---:B--2---:R-:W-:Y:S01]  /*e430*/  IMAD.U32 R31, R8.reuse, 0x10000, RZ ;  /* 0x00010000081f7824 */ /* 0x044fe200078e00ff */
[----:B------:R-:W-:Y:S01]  /*e440*/  LOP3.LUT R27, R8, 0xffff0000, RZ, 0xc0, !PT ;  /* 0xffff0000081b7812 */ /* 0x000fe200078ec0ff */
[C---:B-1----:R-:W-:Y:S01]  /*e450*/  IMAD.U32 R44, R10.reuse, 0x10000, RZ ;  /* 0x000100000a2c7824 */ /* 0x042fe200078e00ff */
[----:B------:R-:W-:Y:S01]  /*e460*/  SHF.L.U32 R8, R9, 0x10, RZ ;  /* 0x0000001009087819 */ /* 0x000fe200000006ff */
[----:B---3--:R-:W-:Y:S01]  /*e470*/  IMAD.U32 R47, R5, 0x10000, RZ ;  /* 0x00010000052f7824 */ /* 0x008fe200078e00ff */
[----:B------:R-:W-:Y:S01]  /*e480*/  LOP3.LUT R45, R9, 0xffff0000, RZ, 0xc0, !PT ;  /* 0xffff0000092d7812 */ /* 0x000fe200078ec0ff */
        /* <DEDUP_REMOVED lines=10> */
[----:B------:R-:W-:Y:S01]  /*e530*/  IMAD.U32 R6, R7, 0x10000, RZ ;  /* 0x0001000007067824 */ /* 0x000fe200078e00ff */
[----:B------:R-:W-:Y:S01]  /*e540*/  SHF.L.U32 R46, R4, 0x10, RZ ;  /* 0x00000010042e7819 */ /* 0x000fe200000006ff */
[----:B------:R-:W-:Y:S01]  /*e550*/  @!P0 FADD.FTZ R10, -R10, -RZ ;  /* 0x800000ff0a0a8221 */ /* 0x000fe20000010100 */
[----:B------:R-:W-:Y:S01]  /*e560*/  LOP3.LUT R4, R4, 0xffff0000, RZ, 0xc0, !PT ;  /* 0xffff000004047812 */ /* 0x000fe200078ec0ff */
[----:B------:R-:W-:Y:S01]  /*e570*/  @!P0 FADD.FTZ R11, -R11, -RZ ;  /* 0x800000ff0b0b8221 */ /* 0x000fe20000010100 */
[----:B------:R-:W-:Y:S01]  /*e580*/  LOP3.LUT R50, R7, 0xffff0000, RZ, 0xc0, !PT ;  /* 0xffff000007327812 */ /* 0x000fe200078ec0ff */
[----:B------:R-:W-:Y:S01]  /*e590*/  FMUL.FTZ R9, R6, R9 ;  /* 0x0000000906097220 */ /* 0x000fe20000410000 */
[----:B----4-:R-:W-:Y:S01]  /*e5a0*/  SHF.L.U32 R7, R12, 0x10, RZ ;  /* 0x000000100c077819 */ /* 0x010fe200000006ff */
[----:B------:R-:W-:Y:S01]  /*e5b0*/  FMUL.FTZ R27, R4, R27 ;  /* 0x0000001b041b7220 */ /* 0x000fe20000410000 */
[----:B------:R-:W-:Y:S01]  /*e5c0*/  LOP3.LUT R6, R12, 0xffff0000, RZ, 0xc0, !PT ;  /* 0xffff00000c067812 */ /* 0x000fe200078ec0ff */
[----:B------:R-:W-:Y:S01]  /*e5d0*/  @!P0 FADD.FTZ R31, -R31, -RZ ;  /* 0x800000ff1f1f8221 */ /* 0x000fe20000010100 */
[----:B------:R-:W-:Y:S01]  /*e5e0*/  LOP3.LUT R12, R13, 0xffff0000, RZ, 0xc0, !PT ;  /* 0xffff00000d0c7812 */ /* 0x000fe200078ec0ff */
[----:B------:R-:W-:-:S02]  /*e5f0*/  FMUL.FTZ R47, R47, R8 ;  /* 0x000000082f2f7220 */ /* 0x000fc40000410000 */
[----:B------:R-:W-:Y:S02]  /*e600*/  FMUL.FTZ R45, R48, R45 ;  /* 0x0000002d302d7220 */ /* 0x000fe40000410000 */
[----:B------:R-:W-:Y:S02]  /*e610*/  @!P0 FADD.FTZ R44, -R44, -RZ ;  /* 0x800000ff2c2c8221 */ /* 0x000fe40000010100 */
[----:B------:R-:W-:Y:S01]  /*e620*/  FMUL.FTZ R5, R5, R10 ;  /* 0x0000000a05057220 */ /* 0x000fe20000410000 */
[----:B------:R-:W-:Y:S01]  /*e630*/  LOP3.LUT R10, R14, 0xffff0000, RZ, 0xc0, !PT ;  /* 0xffff00000e0a7812 */ /* 0x000fe200078ec0ff */
[----:B------:R-:W-:Y:S01]  /*e640*/  FMUL.FTZ R50, R50, R11 ;  /* 0x0000000b32327220 */ /* 0x000fe20000410000 */
[----:B------:R-:W-:Y:S01]  /*e650*/  SHF.L.U32 R11, R14, 0x10, RZ ;  /* 0x000000100e0b7819 */ /* 0x000fe200000006ff */
[----:B------:R-:W-:Y:S01]  /*e660*/  IMAD.U32 R4, R13, 0x10000, RZ ;  /* 0x000100000d047824 */ /* 0x000fe200078e00ff */
[C---:B------:R-:W-:Y:S01]  /*e670*/  LOP3.LUT R14, R15.reuse, 0xffff0000, RZ, 0xc0, !PT ;  /* 0xffff00000f0e7812 */ /* 0x040fe200078ec0ff */
[----:B------:R-:W-:-:S02]  /*e680*/  IMAD.U32 R8, R15, 0x10000, RZ ;  /* 0x000100000f087824 */ /* 0x000fc400078e00ff */
        /* <DEDUP_REMOVED lines=15> */
.L_x_3569:
[----:B------:R-:W-:Y:S05]  /*e780*/  BSYNC B0 ;  /* 0x0000000000007941 */ /* 0x000fea0003800000 */
.L_x_3568:
        /* <DEDUP_REMOVED lines=10> */
[----:B--2---:R-:W-:-:S04]  /*e830*/  IADD3 R24, P1, R41, R16, RZ ;  /* 0x0000001029187210 */ /* 0x004fc80007f3e0ff */
[----:B------:R-:W-:-:S03]  /*e840*/  LEA.HI.X.SX32 R0, R41, R20, 0x1, P1 ;  /* 0x0000001429007211 */ /* 0x000fc600008f0eff */
        /* <DEDUP_REMOVED lines=30> */
[C---:B-1-3--:R-:W-:Y:S01]  /*ea30*/  IMAD.U32 R44, R12.reuse, 0x10000, RZ ;  /* 0x000100000c2c7824 */ /* 0x04afe200078e00ff */
        /* <DEDUP_REMOVED lines=21> */
[----:B------:R-:W-:-:S02]  /*eb90*/  @!P0 FADD.FTZ R48, -R48, -RZ ;  /* 0x800000ff30308221 */ /* 0x000fc40000010100 */
[----:B------:R-:W-:Y:S01]  /*eba0*/  FMUL.FTZ R13, R10, R13 ;  /* 0x0000000d0a0d7220 */ /* 0x000fe20000410000 */
[C---:B------:R-:W-:Y:S01]  /*ebb0*/  LOP3.LUT R10, R24.reuse, 0xffff0000, RZ, 0xc0, !PT ;  /* 0xffff0000180a7812 */ /* 0x040fe200078ec0ff */
[----:B------:R-:W-:Y:S02]  /*ebc0*/  IMAD.U32 R12, R24, 0x10000, RZ ;  /* 0x00010000180c7824 */ /* 0x000fe400078e00ff */
[----:B------:R-:W-:Y:S01]  /*ebd0*/  FMUL.FTZ R9, R9, R14 ;  /* 0x0000000e09097220 */ /* 0x000fe20000410000 */
[C---:B------:R-:W-:Y:S01]  /*ebe0*/  SHF.L.U32 R14, R27.reuse, 0x10, RZ ;  /* 0x000000101b0e7819 */ /* 0x040fe200000006ff */
[----:B------:R-:W-:Y:S01]  /*ebf0*/  IMAD.U32 R24, R26, 0x10000, RZ ;  /* 0x000100001a187824 */ /* 0x000fe200078e00ff */
[----:B------:R-:W-:Y:S01]  /*ec00*/  LOP3.LUT R26, R27, 0xffff0000, RZ, 0xc0, !PT ;  /* 0xffff00001b1a7812 */ /* 0x000fe200078ec0ff */
[----:B------:R-:W-:Y:S02]  /*ec10*/  FMUL.FTZ R45, R42, R45 ;  /* 0x0000002d2a2d7220 */ /* 0x000fe40000410000 */
[----:B------:R-:W-:-:S02]  /*ec20*/  FMUL.FTZ R31, R31, R44 ;  /* 0x0000002c1f1f7220 */ /* 0x000fc40000410000 */
[----:B------:R-:W-:Y:S02]  /*ec30*/  FMUL.FTZ R46, R41, R46 ;  /* 0x0000002e292e7220 */ /* 0x000fe40000410000 */
[----:B------:R-:W-:Y:S02]  /*ec40*/  FMUL.FTZ R48, R43, R48 ;  /* 0x000000302b307220 */ /* 0x000fe40000410000 */
[----:B------:R-:W-:Y:S02]  /*ec50*/  FFMA.FTZ R7, R30, R8, R7 ;  /* 0x000000081e077223 */ /* 0x000fe40000010007 */
        /* <DEDUP_REMOVED lines=11> */
.L_x_3571:
[----:B------:R-:W-:Y:S05]  /*ed10*/  BSYNC B0 ;  /* 0x0000000000007941 */ /* 0x000fea0003800000 */
.L_x_3570:
[----:B-----5:R1:W-:Y:S02]  /*ed20*/  STS.128 [R213+0x4800], R4 ;  /* 0x00480004d5007388 */ /* 0x0203e40000000c00 */
.L_x_3565:
[----:B------:R-:W-:Y:S05]  /*ed30*/  BSYNC B1 ;  /* 0x0000000000017941 */ /* 0x000fea0003800000 */
.L_x_3564:
        /* <DEDUP_REMOVED lines=10> */
[----:B-1----:R-:W-:Y:S02]  /*ede0*/  IMAD.SHL.U32 R5, R17, 0x20, RZ ;  /* 0x0000002011057824 */ /* 0x002fe400078e00ff */
[----:B------:R-:W-:-:S03]  /*edf0*/  IMAD.MOV.U32 R7, RZ, RZ, RZ ;  /* 0x000000ffff077224 */ /* 0x000fc600078e00ff */
[----:B------:R-:W-:-:S04]  /*ee00*/  IADD3 R13, P1, R5, R16, RZ ;  /* 0x00000010050d7210 */ /* 0x000fc80007f3e0ff */
[----:B------:R-:W-:Y:S01]  /*ee10*/  LEA.HI.X.SX32 R12, R5, R20, 0x1, P1 ;  /* 0x00000014050c7211 */ /* 0x000fe200008f0eff */
[--C-:B------:R-:W-:Y:S02]  /*ee20*/  IMAD.MOV.U32 R5, RZ, RZ, R17.reuse ;  /* 0x000000ffff057224 */ /* 0x100fe400078e0011 */
[----:B------:R-:W-:Y:S01]  /*ee30*/  @P0 IADD3 R7, -R17, RZ, RZ ;  /* 0x000000ff11070210 */ /* 0x000fe20007ffe1ff */
[----:B------:R-:W-:-:S03]  /*ee40*/  @P0 IMAD.MOV R5, RZ, RZ, -R17 ;  /* 0x000000ffff050224 */ /* 0x000fc600078e0a11 */
[C---:B------:R-:W-:Y:S02]  /*ee50*/  IADD3 R9, P1, R7.reuse, R13, RZ ;  /* 0x0000000d07097210 */ /* 0x040fe40007f3e0ff */
[----:B------:R-:W-:Y:S02]  /*ee60*/  MOV R14, RZ ;  /* 0x000000ff000e7202 */ /* 0x000fe40000000f00 */
[----:B------:R-:W-:Y:S02]  /*ee70*/  LEA.HI.X.SX32 R7, R7, R12, 0x1, P1 ;  /* 0x0000000c07077211 */ /* 0x000fe400008f0eff */
[----:B------:R-:W-:Y:S01]  /*ee80*/  LEA R8, P1, R9, R32, 0x1 ;  /* 0x0000002009087211 */ /* 0x000fe200078208ff */
[----:B------:R-:W-:-:S03]  /*ee90*/  @P0 IMAD.MOV R14, RZ, RZ, -R17 ;  /* 0x000000ffff0e0224 */ /* 0x000fc600078e0a11 */
        /* <DEDUP_REMOVED lines=17> */
[C---:B----4-:R-:W-:Y:S01]  /*efb0*/  IMAD.U32 R31, R8.reuse, 0x10000, RZ ;  /* 0x00010000081f7824 */ /* 0x050fe200078e00ff */
        /* <DEDUP_REMOVED lines=46> */
[----:B------:R-:W-:Y:S01]  /*f2a0*/  FFMA.FTZ R4, R41, R10, R4 ;  /* 0x0000000a29047223 */ /* 0x000fe20000010004 */
[----:B------:R-:W-:Y:S01]  /*f2b0*/  F2FP.BF16.PACK_AB R29, R24, R7 ;  /* 0x00000007181d723e */ /* 0x000fe200000010ff */
[----:B------:R-:W-:Y:S01]  /*f2c0*/  FFMA.FTZ R27, R27, R14, R6 ;  /* 0x0000000e1b1b7223 */ /* 0x000fe20000010006 */
[----:B------:R-:W-:-:S04]  /*f2d0*/  F2FP.BF16.PACK_AB R30, R5, R12 ;  /* 0x0000000c051e723e */ /* 0x000fc800000010ff */
[----:B------:R-:W-:Y:S02]  /*f2e0*/  F2FP.BF16.PACK_AB R31, R27, R4 ;  /* 0x000000041b1f723e */ /* 0x000fe400000010ff */
.L_x_3575:
[----:B------:R-:W-:Y:S05]  /*f2f0*/  BSYNC B0 ;  /* 0x0000000000007941 */ /* 0x000fea0003800000 */
.L_x_3574:
[----:B-----5:R4:W-:Y:S04]  /*f300*/  STS.128 [R213+0x1000], R28 ;  /* 0x0010001cd5007388 */ /* 0x0209e80000000c00 */
[----:B--2---:R4:W5:Y:S01]  /*f310*/  LD.E.128 R24, [R36.64+0x80] ;  /* 0x0000800624187980 */ /* 0x004962000c101d00 */
[----:B-1----:R-:W-:Y:S01]  /*f320*/  IADD3 R4, R18, 0x40, RZ ;  /* 0x0000004012047810 */ /* 0x002fe20007ffe0ff */
[----:B------:R-:W-:Y:S03]  /*f330*/  BSSY B0, `(.L_x_3576) ;  /* 0x0000056000007945 */ /* 0x000fe60003800000 */
[----:B------:R-:W-:-:S13]  /*f340*/  ISETP.GE.AND P0, PT, R4, R3, PT ;  /* 0x000000030400720c */ /* 0x000fda0003f06270 */
[----:B------:R-:W-:Y:S05]  /*f350*/  @P0 BRA `(.L_x_3577) ;  /* 0x0000053000000947 */ /* 0x000fea0003800000 */
[----:B------:R-:W-:Y:S01]  /*f360*/  ISETP.GE.AND P0, PT, R4, R17, PT ;  /* 0x000000110400720c */ /* 0x000fe20003f06270 */
[----:B------:R-:W-:Y:S01]  /*f370*/  IMAD.MOV.U32 R7, RZ, RZ, RZ ;  /* 0x000000ffff077224 */ /* 0x000fe200078e00ff */
[----:B------:R-:W-:-:S04]  /*f380*/  LEA R5, R17, 0x40, 0x5 ;  /* 0x0000004011057811 */ /* 0x000fc800078e28ff */
        /* <DEDUP_REMOVED lines=9> */
[----:B------:R-:W-:Y:S01]  /*f420*/  LEA R8, P1, R9, R32, 0x1 ;  /* 0x0000002009087211 */ /* 0x000fe200078208ff */
[----:B------:R-:W-:-:S03]  /*f430*/  IMAD.WIDE R4, R5, 0x2, R36 ;  /* 0x0000000205047825 */ /* 0x000fc600078e0224 */
[----:B------:R-:W-:Y:S02]  /*f440*/  LEA.HI.X R9, R9, R33, R7, 0x1, P1 ;  /* 0x0000002109097211 */ /* 0x000fe400008f0c07 */
[C---:B------:R-:W-:Y:S01]  /*f450*/  IADD3 R13, P1, R14.reuse, R13, RZ ;  /* 0x0000000d0e0d7210 */ /* 0x040fe20007f3e0ff */
[----:B------:R-:W2:Y:S03]  /*f460*/  LD.E.128 R4, [R4.64+0x80] ;  /* 0x0000800604047980 */ /* 0x000ea6000c101d00 */
[----:B------:R-:W-:Y:S01]  /*f470*/  LEA.HI.X.SX32 R12, R14, R12, 0x1, P1 ;  /* 0x0000000c0e0c7211 */ /* 0x000fe200008f0eff */
[----:B---3--:R-:W3:Y:S01]  /*f480*/  LD.E.128 R8, [R8.64] ;  /* 0x0000000608087980 */ /* 0x008ee2000c101d00 */
        /* <DEDUP_REMOVED lines=11> */
[----:B--2---:R-:W-:Y:S01]  /*f540*/  SHF.L.U32 R47, R4, 0x10, RZ ;  /* 0x00000010042f7819 */ /* 0x004fe200000006ff */
[C---:B---3--:R-:W-:Y:S01]  /*f550*/  IMAD.U32 R40, R8.reuse, 0x10000, RZ ;  /* 0x0001000008287824 */ /* 0x048fe200078e00ff */
[----:B------:R-:W-:Y:S02]  /*f560*/  LOP3.LUT R27, R8, 0xffff0000, RZ, 0xc0, !PT ;  /* 0xffff0000081b7812 */ /* 0x000fe400078ec0ff */
[C---:B------:R-:W-:Y:S02]  /*f570*/  SHF.L.U32 R8, R9.reuse, 0x10, RZ ;  /* 0x0000001009087819 */ /* 0x040fe400000006ff */
[----:B------:R-:W-:Y:S01]  /*f580*/  LOP3.LUT R43, R9, 0xffff0000, RZ, 0xc0, !PT ;  /* 0xffff0000092b7812 */ /* 0x000fe200078ec0ff */
[C---:B------:R-:W-:Y:S01]  /*f590*/  IMAD.U32 R9, R11.reuse, 0x10000, RZ ;  /* 0x000100000b097824 */ /* 0x040fe200078e00ff */
        /* <DEDUP_REMOVED lines=8> */
[----:B------:R-:W-:-:S02]  /*f620*/  SHF.L.U32 R49, R6, 0x10, RZ ;  /* 0x0000001006317819 */ /* 0x000fc400000006ff */
[----:B------:R-:W-:Y:S01]  /*f630*/  LOP3.LUT R5, R6, 0xffff0000, RZ, 0xc0, !PT ;  /* 0xffff000006057812 */ /* 0x000fe200078ec0ff */
[C---:B------:R-:W-:Y:S01]  /*f640*/  IMAD.U32 R6, R7.reuse, 0x10000, RZ ;  /* 0x0001000007067824 */ /* 0x040fe200078e00ff */
[----:B------:R-:W-:Y:S01]  /*f650*/  LOP3.LUT R46, R7, 0xffff0000, RZ, 0xc0, !PT ;  /* 0xffff0000072e7812 */ /* 0x000fe200078ec0ff */
[----:B------:R-:W-:Y:S02]  /*f660*/  @!P0 FADD.FTZ R8, -R8, -RZ ;  /* 0x800000ff08088221 */ /* 0x000fe40000010100 */
[----:B------:R-:W-:Y:S02]  /*f670*/  @!P0 FADD.FTZ R43, -R43, -RZ ;  /* 0x800000ff2b2b8221 */ /* 0x000fe40000010100 */
[----:B------:R-:W-:Y:S02]  /*f680*/  @!P0 FADD.FTZ R11, -R11, -RZ ;  /* 0x800000ff0b0b8221 */ /* 0x000fe40000010100 */
[----:B------:R-:W-:Y:S02]  /*f690*/  FMUL.FTZ R27, R4, R27 ;  /* 0x0000001b041b7220 */ /* 0x000fe40000410000 */
[----:B------:R-:W-:-:S02]  /*f6a0*/  @!P0 FADD.FTZ R10, -R10, -RZ ;  /* 0x800000ff0a0a8221 */ /* 0x000fc40000010100 */
[C---:B----4-:R-:W-:Y:S01]  /*f6b0*/  IMAD.U32 R4, R13.reuse, 0x10000, RZ ;  /* 0x000100000d047824 */ /* 0x050fe200078e00ff */
[----:B------:R-:W-:Y:S01]  /*f6c0*/  LOP3.LUT R13, R13, 0xffff0000, RZ, 0xc0, !PT ;  /* 0xffff00000d0d7812 */ /* 0x000fe200078ec0ff */
[----:B------:R-:W-:Y:S01]  /*f6d0*/  FMUL.FTZ R6, R6, R9 ;  /* 0x0000000906067220 */ /* 0x000fe20000410000 */
[----:B------:R-:W-:Y:S01]  /*f6e0*/  SHF.L.U32 R9, R12, 0x10, RZ ;  /* 0x000000100c097819 */ /* 0x000fe200000006ff */
[----:B------:R-:W-:Y:S01]  /*f6f0*/  @!P0 FADD.FTZ R40, -R40, -RZ ;  /* 0x800000ff28288221 */ /* 0x000fe20000010100 */
[----:B------:R-:W-:Y:S01]  /*f700*/  LOP3.LUT R7, R12, 0xffff0000, RZ, 0xc0, !PT ;  /* 0xffff00000c077812 */ /* 0x000fe200078ec0ff */
[----:B------:R-:W-:Y:S01]  /*f710*/  FMUL.FTZ R8, R45, R8 ;  /* 0x000000082d087220 */ /* 0x000fe20000410000 */
[----:B------:R-:W-:Y:S01]  /*f720*/  SHF.L.U32 R12, R14, 0x10, RZ ;  /* 0x000000100e0c7819 */ /* 0x000fe200000006ff */
[----:B------:R-:W-:Y:S02]  /*f730*/  FMUL.FTZ R43, R44, R43 ;  /* 0x0000002b2c2b7220 */ /* 0x000fe40000410000 */
[----:B------:R-:W-:-:S02]  /*f740*/  @!P0 FADD.FTZ R42, -R42, -RZ ;  /* 0x800000ff2a2a8221 */ /* 0x000fc40000010100 */
[----:B------:R-:W-:Y:S01]  /*f750*/  FMUL.FTZ R46, R46, R11 ;  /* 0x0000000b2e2e7220 */ /* 0x000fe20000410000 */
[----:B------:R-:W-:Y:S01]  /*f760*/  LOP3.LUT R11, R14, 0xffff0000, RZ, 0xc0, !PT ;  /* 0xffff00000e0b7812 */ /* 0x000fe200078ec0ff */
[----:B------:R-:W-:Y:S01]  /*f770*/  FMUL.FTZ R5, R5, R10 ;  /* 0x0000000a05057220 */ /* 0x000fe20000410000 */
[C---:B------:R-:W-:Y:S01]  /*f780*/  LOP3.LUT R14, R15.reuse, 0xffff0000, RZ, 0xc0, !PT ;  /* 0xffff00000f0e7812 */ /* 0x040fe200078ec0ff */
        /* <DEDUP_REMOVED lines=9> */
[----:B------:R-:W-:Y:S02]  /*f820*/  FFMA.FTZ R28, R28, R7, R27 ;  /* 0x000000071c1c7223 */ /* 0x000fe4000001001b */
[----:B------:R-:W-:-:S02]  /*f830*/  FFMA.FTZ R12, R30, R12, R49 ;  /* 0x0000000c1e0c7223 */ /* 0x000fc40000010031 */
[----:B------:R-:W-:Y:S01]  /*f840*/  FFMA.FTZ R5, R26, R11, R5 ;  /* 0x0000000b1a057223 */ /* 0x000fe20000010005 */
[----:B------:R-:W-:Y:S02]  /*f850*/  F2FP.BF16.PACK_AB R27, R25, R6 ;  /* 0x00000006191b723e */ /* 0x000fe400000010ff */
[----:B------:R-:W-:Y:S02]  /*f860*/  F2FP.BF16.PACK_AB R24, R28, R9 ;  /* 0x000000091c18723e */ /* 0x000fe400000010ff */
[----:B------:R-:W-:Y:S02]  /*f870*/  F2FP.BF16.PACK_AB R26, R5, R12 ;  /* 0x0000000c051a723e */ /* 0x000fe400000010ff */
[----:B------:R-:W-:Y:S02]  /*f880*/  MOV R25, R13 ;  /* 0x0000000d00197202 */ /* 0x000fe40000000f00 */
.L_x_3577:
[----:B------:R-:W-:Y:S05]  /*f890*/  BSYNC B0 ;  /* 0x0000000000007941 */ /* 0x000fea0003800000 */
.L_x_3576:
        /* <DEDUP_REMOVED lines=10> */
[----:B-1----:R-:W-:-:S04]  /*f940*/  IADD3 R25, P1, R7, R16, RZ ;  /* 0x0000001007197210 */ /* 0x002fc80007f3e0ff */
        /* <DEDUP_REMOVED lines=78> */
.L_x_3579:
[----:B------:R-:W-:Y:S05]  /*fe30*/  BSYNC B0 ;  /* 0x0000000000007941 */ /* 0x000fea0003800000 */
.L_x_3578:
[----:B-----5:R2:W-:Y:S02]  /*fe40*/  STS.128 [R213+0x5000], R8 ;  /* 0x00500008d5007388 */ /* 0x0205e40000000c00 */
.L_x_3573:
[----:B------:R-:W-:Y:S05]  /*fe50*/  BSYNC B1 ;  /* 0x0000000000017941 */ /* 0x000fea0003800000 */
.L_x_3572:
[----:B-1-34-:R-:W-:-:S04]  /*fe60*/  IADD3 R36, R156, 0x30, RZ ;  /* 0x000000309c247810 */ /* 0x01afc80007ffe0ff */
[----:B------:R-:W-:-:S04]  /*fe70*/  ISETP.GE.AND P0, PT, R36, R21, PT ;  /* 0x000000152400720c */ /* 0x000fc80003f06270 */
[----:B------:R-:W-:-:S13]  /*fe80*/  ISETP.LT.OR P0, PT, R58, -0x187, P0 ;  /* 0xfffffe793a00780c */ /* 0x000fda0000701670 */
[----:B------:R-:W-:Y:S05]  /*fe90*/  @P0 BRA `(.L_x_3549) ;  /* 0x0000136000000947 */ /* 0x000fea0003800000 */
[----:B------:R1:W5:Y:S01]  /*fea0*/  LD.E.128 R28, [R38.64] ;  /* 0x00000006261c7980 */ /* 0x000362000c101d00 */
[----:B------:R-:W-:Y:S01]  /*feb0*/  ISETP.GE.AND P0, PT, R18, R3, PT ;  /* 0x000000031200720c */ /* 0x000fe20003f06270 */
[----:B------:R-:W-:-:S12]  /*fec0*/  BSSY B0, `(.L_x_3580) ;  /* 0x0000054000007945 */ /* 0x000fd80003800000 */
[----:B------:R-:W-:Y:S05]  /*fed0*/  @P0 BRA `(.L_x_3581) ;  /* 0x0000052000000947 */ /* 0x000fea0003800000 */
[----:B------:R-:W-:Y:S01]  /*fee0*/  ISETP.GE.AND P0, PT, R18, R17, PT ;  /* 0x000000111200720c */ /* 0x000fe20003f06270 */
[----:B------:R-:W-:Y:S02]  /*fef0*/  IMAD R5, R17, 0x30, RZ ;  /* 0x0000003011057824 */ /* 0x000fe400078e02ff */
[----:B------:R-:W-:-:S03]  /*ff00*/  IMAD.MOV.U32 R7, RZ, RZ, RZ ;  /* 0x000000ffff077224 */ /* 0x000fc600078e00ff */
[----:B------:R-:W-:-:S04]  /*ff10*/  IADD3 R13, P1, R5, R16, RZ ;  /* 0x00000010050d7210 */ /* 0x000fc80007f3e0ff */
[----:B------:R-:W-:Y:S01]  /*ff20*/  LEA.HI.X.SX32 R12, R5, R20, 0x1, P1 ;  /* 0x00000014050c7211 */ /* 0x000fe200008f0eff */
[----:B------:R-:W-:Y:S01]  /*ff30*/  IMAD.MOV.U32 R14, RZ, RZ, RZ ;  /* 0x000000ffff0e7224 */ /* 0x000fe200078e00ff */
[----:B------:R-:W-:Y:S01]  /*ff40*/  MOV R5, R17 ;  /* 0x0000001100057202 */ /* 0x000fe20000000f00 */
[--C-:B------:R-:W-:Y:S01]  /*ff50*/  @P0 IMAD.MOV R7, RZ, RZ, -R17.reuse ;  /* 0x000000ffff070224 */ /* 0x100fe200078e0a11 */
[----:B------:R-:W-:Y:S01]  /*ff60*/  @P0 IADD3 R14, -R17, RZ, RZ ;  /* 0x000000ff110e0210 */ /* 0x000fe20007ffe1ff */
[----:B------:R-:W-:-:S03]  /*ff70*/  @P0 IMAD.MOV R5, RZ, RZ, -R17 ;  /* 0x000000ffff050224 */ /* 0x000fc600078e0a11 */
[----:B--2---:R-:W-:-:S04]  /*ff80*/  IADD3 R9, P1, R7, R13, RZ ;  /* 0x0000000d07097210 */ /* 0x004fc80007f3e0ff */
[----:B------:R-:W-:Y:S02]  /*ff90*/  LEA.HI.X.SX32 R7, R7, R12, 0x1, P1 ;  /* 0x0000000c07077211 */ /* 0x000fe400008f0eff */
[----:B------:R-:W-:-:S04]  /*ffa0*/  LEA R8, P1, R9, R32, 0x1 ;  /* 0x0000002009087211 */ /* 0x000fc800078208ff */
[----:B------:R-:W-:Y:S01]  /*ffb0*/  LEA.HI.X R9, R9, R33, R7, 0x1, P1 ;  /* 0x0000002109097211 */ /* 0x000fe200008f0c07 */
[----:B------:R-:W-:Y:S01]  /*ffc0*/  IMAD.WIDE R4, R5, 0x2, R38 ;  /* 0x0000000205047825 */ /* 0x000fe200078e0226 */
[----:B------:R-:W-:-:S04]  /*ffd0*/  IADD3 R13, P1, R14, R13, RZ ;  /* 0x0000000d0e0d7210 */ /* 0x000fc80007f3e0ff */
[----:B------:R-:W2:Y:S01]  /*ffe0*/  LD.E.128 R8, [R8.64] ;  /* 0x0000000608087980 */ /* 0x000ea2000c101d00 */
[----:B------:R-:W-:Y:S02]  /*fff0*/  LEA.HI.X.SX32 R12, R14, R12, 0x1, P1 ;  /* 0x0000000c0e0c7211 */ /* 0x000fe400008f0eff */
[C---:B------:R-:W-:Y:S01]  /*10000*/  LEA R14, P1, R13.reuse, R34, 0x1 ;  /* 0x000000220d0e7211 */ /* 0x040fe200078208ff */
[----:B------:R-:W3:Y:S03]  /*10010*/  LD.E.128 R4, [R4.64] ;  /* 0x0000000604047980 */ /* 0x000ee6000c101d00 */
[----:B------:R-:W-:-:S06]  /*10020*/  LEA.HI.X R15, R13, R35, R12, 0x1, P1 ;  /* 0x000000230d0f7211 */ /* 0x000fcc00008f0c0c */
[----:B------:R-:W4:Y:S01]  /*10030*/  LD.E.128 R12, [R14.64] ;  /* 0x000000060e0c7980 */ /* 0x000f22000c101d00 */
        /* <DEDUP_REMOVED lines=33> */
[----:B----4-:R-:W-:Y:S01]  /*10250*/  LOP3.LUT R30, R13, 0xffff0000, RZ, 0xc0, !PT ;  /* 0xffff00000d1e7812 */ /* 0x010fe200078ec0ff */
[----:B------:R-:W-:Y:S01]  /*10260*/  FMUL.FTZ R10, R5, R10 ;  /* 0x0000000a050a7220 */ /* 0x000fe20000410000 */
[----:B------:R-:W-:Y:S01]  /*10270*/  SHF.L.U32 R5, R13, 0x10, RZ ;  /* 0x000000100d057819 */ /* 0x000fe200000006ff */
[----:B------:R-:W-:Y:S01]  /*10280*/  FMUL.FTZ R11, R6, R11 ;  /* 0x0000000b060b7220 */ /* 0x000fe20000410000 */
[C---:B------:R-:W-:Y:S01]  /*10290*/  LOP3.LUT R6, R12.reuse, 0xffff0000, RZ, 0xc0, !PT ;  /* 0xffff00000c067812 */ /* 0x040fe200078ec0ff */
        /* <DEDUP_REMOVED lines=22> */
.L_x_3581:
[----:B------:R-:W-:Y:S05]  /*10400*/  BSYNC B0 ;  /* 0x0000000000007941 */ /* 0x000fea0003800000 */
.L_x_3580:
[----:B-----5:R3:W-:Y:S04]  /*10410*/  STS.128 [R213+0x1800], R28 ;  /* 0x0018001cd5007388 */ /* 0x0207e80000000c00 */
[----:B--2---:R3:W5:Y:S01]  /*10420*/  LD.E.128 R24, [R38.64+0x80] ;  /* 0x0000800626187980 */ /* 0x004762000c101d00 */
[----:B------:R-:W-:Y:S01]  /*10430*/  IADD3 R4, R18, 0x40, RZ ;  /* 0x0000004012047810 */ /* 0x000fe20007ffe0ff */
[----:B------:R-:W-:Y:S03]  /*10440*/  BSSY B0, `(.L_x_3582) ;  /* 0x0000057000007945 */ /* 0x000fe60003800000 */
[----:B------:R-:W-:-:S13]  /*10450*/  ISETP.GE.AND P0, PT, R4, R3, PT ;  /* 0x000000030400720c */ /* 0x000fda0003f06270 */
[----:B------:R-:W-:Y:S05]  /*10460*/  @P0 BRA `(.L_x_3583) ;  /* 0x0000054000000947 */ /* 0x000fea0003800000 */
[----:B------:R-:W-:Y:S01]  /*10470*/  ISETP.GE.AND P0, PT, R4, R17, PT ;  /* 0x000000110400720c */ /* 0x000fe20003f06270 */
[----:B------:R-:W-:Y:S02]  /*10480*/  IMAD.MOV.U32 R4, RZ, RZ, 0x30 ;  /* 0x00000030ff047424 */ /* 0x000fe400078e00ff */
[----:B------:R-:W-:Y:S02]  /*10490*/  IMAD.MOV.U32 R7, RZ, RZ, RZ ;  /* 0x000000ffff077224 */ /* 0x000fe400078e00ff */
[----:B------:R-:W-:-:S05]  /*104a0*/  IMAD R5, R17, R4, 0x40 ;  /* 0x0000004011057424 */ /* 0x000fca00078e0204 */
[----:B------:R-:W-:-:S03]  /*104b0*/  IADD3 R13, P1, R5, R16, RZ ;  /* 0x00000010050d7210 */ /* 0x000fc60007f3e0ff */
[----:B------:R-:W-:Y:S02]  /*104c0*/  @P0 IADD3 R7, -R17, RZ, RZ ;  /* 0x000000ff11070210 */ /* 0x000fe40007ffe1ff */
[----:B------:R-:W-:Y:S01]  /*104d0*/  LEA.HI.X.SX32 R12, R5, R20, 0x1, P1 ;  /* 0x00000014050c7211 */ /* 0x000fe200008f0eff */
[--C-:B------:R-:W-:Y:S01]  /*104e0*/  IMAD.MOV.U32 R5, RZ, RZ, R17.reuse ;  /* 0x000000ffff057224 */ /* 0x100fe200078e0011 */
[C---:B------:R-:W-:Y:S01]  /*104f0*/  IADD3 R9, P1, R7.reuse, R13, RZ ;  /* 0x0000000d07097210 */ /* 0x040fe20007f3e0ff */
[--C-:B------:R-:W-:Y:S01]  /*10500*/  @P0 IMAD.MOV R5, RZ, RZ, -R17.reuse ;  /* 0x000000ffff050224 */ /* 0x100fe200078e0a11 */
[----:B------:R-:W-:Y:S01]  /*10510*/  MOV R14, RZ ;  /* 0x000000ff000e7202 */ /* 0x000fe20000000f00 */
[----:B------:R-:W-:Y:S01]  /*10520*/  @P0 IMAD.MOV R14, RZ, RZ, -R17 ;  /* 0x000000ffff0e0224 */ /* 0x000fe200078e0a11 */
[----:B------:R-:W-:Y:S02]  /*10530*/  LEA.HI.X.SX32 R7, R7, R12, 0x1, P1 ;  /* 0x0000000c07077211 */ /* 0x000fe400008f0eff */
[----:B------:R-:W-:-:S04]  /*10540*/  LEA R8, P1, R9, R32, 0x1 ;  /* 0x0000002009087211 */ /* 0x000fc800078208ff */
[----:B------:R-:W-:Y:S02]  /*10550*/  LEA.HI.X R9, R9, R33, R7, 0x1, P1 ;  /* 0x0000002109097211 */ /* 0x000fe400008f0c07 */
[----:B------:R-:W-:Y:S01]  /*10560*/  IADD3 R13, P1, R14, R13, RZ ;  /* 0x0000000d0e0d7210 */ /* 0x000fe20007f3e0ff */
[----:B------:R-:W-:-:S03]  /*10570*/  IMAD.WIDE R4, R5, 0x2, R38 ;  /* 0x0000000205047825 */ /* 0x000fc600078e0226 */
[----:B------:R-:W-:Y:S01]  /*10580*/  LEA.HI.X.SX32 R12, R14, R12, 0x1, P1 ;  /* 0x0000000c0e0c7211 */ /* 0x000fe200008f0eff */
[----:B------:R-:W2:Y:S01]  /*10590*/  LD.E.128 R8, [R8.64] ;  /* 0x0000000608087980 */ /* 0x000ea2000c101d00 */
[----:B------:R-:W-:-:S03]  /*105a0*/  LEA R14, P1, R13, R34, 0x1 ;  /* 0x000000220d0e7211 */ /* 0x000fc600078208ff */
[----:B------:R-:W4:Y:S01]  /*105b0*/  LD.E.128 R4, [R4.64+0x80] ;  /* 0x0000800604047980 */ /* 0x000f22000c101d00 */
[----:B------:R-:W-:-:S06]  /*105c0*/  LEA.HI.X R15, R13, R35, R12, 0x1, P1 ;  /* 0x000000230d0f7211 */ /* 0x000fcc00008f0c0c */
[----:B---3--:R-:W3:Y:S01]  /*105d0*/  LD.E.128 R12, [R14.64] ;  /* 0x000000060e0c7980 */ /* 0x008ee2000c101d00 */
[C---:B-----5:R-:W-:Y:S01]  /*105e0*/  LOP3.LUT R21, R25.reuse, 0xffff0000, RZ, 0xc0, !PT ;  /* 0xffff000019157812 */ /* 0x060fe200078ec0ff */
[----:B------:R-:W-:Y:S01]  /*105f0*/  IMAD.U32 R30, R25, 0x10000, RZ ;  /* 0x00010000191e7824 */ /* 0x000fe200078e00ff */
[C---:B------:R-:W-:Y:S01]  /*10600*/  LOP3.LUT R25, R27.reuse, 0xffff0000, RZ, 0xc0, !PT ;  /* 0xffff00001b197812 */ /* 0x040fe200078ec0ff */
[----:B------:R-:W-:Y:S01]  /*10610*/  IMAD.U32 R37, R27, 0x10000, RZ ;  /* 0x000100001b257824 */ /* 0x000fe200078e00ff */
[----:B------:R-:W-:Y:S02]  /*10620*/  SHF.L.U32 R28, R24, 0x10, RZ ;  /* 0x00000010181c7819 */ /* 0x000fe400000006ff */
[----:B------:R-:W-:Y:S02]  /*10630*/  SHF.L.U32 R29, R26, 0x10, RZ ;  /* 0x000000101a1d7819 */ /* 0x000fe400000006ff */
[----:B------:R-:W-:Y:S02]  /*10640*/  LOP3.LUT R24, R24, 0xffff0000, RZ, 0xc0, !PT ;  /* 0xffff000018187812 */ /* 0x000fe400078ec0ff */
[----:B------:R-:W-:-:S02]  /*10650*/  LOP3.LUT R26, R26, 0xffff0000, RZ, 0xc0, !PT ;  /* 0xffff00001a1a7812 */ /* 0x000fc400078ec0ff */
[C---:B--2---:R-:W-:Y:S02]  /*10660*/  SHF.L.U32 R31, R8.reuse, 0x10, RZ ;  /* 0x00000010081f7819 */ /* 0x044fe400000006ff */
[----:B------:R-:W-:Y:S01]  /*10670*/  LOP3.LUT R27, R8, 0xffff0000, RZ, 0xc0, !PT ;  /* 0xffff0000081b7812 */ /* 0x000fe200078ec0ff */
[C---:B------:R-:W-:Y:S01]  /*10680*/  IMAD.U32 R8, R9.reuse, 0x10000, RZ ;  /* 0x0001000009087824 */ /* 0x040fe200078e00ff */
[----:B------:R-:W-:Y:S01]  /*10690*/  LOP3.LUT R41, R9, 0xffff0000, RZ, 0xc0, !PT ;  /* 0xffff000009297812 */ /* 0x000fe200078ec0ff */
[----:B------:R-:W-:Y:S01]  /*106a0*/  IMAD.U32 R9, R11, 0x10000, RZ ;  /* 0x000100000b097824 */ /* 0x000fe200078e00ff */
[C---:B------:R-:W-:Y:S01]  /*106b0*/  SHF.L.U32 R40, R10.reuse, 0x10, RZ ;  /* 0x000000100a287819 */ /* 0x040fe200000006ff */
[----:B----4-:R-:W-:Y:S01]  /*106c0*/  IMAD.U32 R43, R5, 0x10000, RZ ;  /* 0x00010000052b7824 */ /* 0x010fe200078e00ff */
        /* <DEDUP_REMOVED lines=11> */
[----:B------:R-:W-:Y:S01]  /*10780*/  FMUL.FTZ R43, R43, R8 ;  /* 0x000000082b2b7220 */ /* 0x000fe20000410000 */
[----:B------:R-:W-:Y:S01]  /*10790*/  LOP3.LUT R46, R7, 0xffff0000, RZ, 0xc0, !PT ;  /* 0xffff0000072e7812 */ /* 0x000fe200078ec0ff */
[----:B------:R-:W-:Y:S01]  /*107a0*/  @!P0 FADD.FTZ R9, -R9, -RZ ;  /* 0x800000ff09098221 */ /* 0x000fe20000010100 */
[----:B------:R-:W-:Y:S01]  /*107b0*/  SHF.L.U32 R45, R6, 0x10, RZ ;  /* 0x00000010062d7819 */ /* 0x000fe200000006ff */
[----:B------:R-:W-:Y:S01]  /*107c0*/  IMAD.U32 R6, R7, 0x10000, RZ ;  /* 0x0001000007067824 */ /* 0x000fe200078e00ff */
[----:B---3--:R-:W-:Y:S01]  /*107d0*/  SHF.L.U32 R8, R12, 0x10, RZ ;  /* 0x000000100c087819 */ /* 0x008fe200000006ff */
[----:B------:R-:W-:Y:S01]  /*107e0*/  FMUL.FTZ R27, R4, R27 ;  /* 0x0000001b041b7220 */ /* 0x000fe20000410000 */
[----:B------:R-:W-:Y:S01]  /*107f0*/  LOP3.LUT R7, R12, 0xffff0000, RZ, 0xc0, !PT ;  /* 0xffff00000c077812 */ /* 0x000fe200078ec0ff */
[----:B------:R-:W-:Y:S01]  /*10800*/  @!P0 FADD.FTZ R31, -R31, -RZ ;  /* 0x800000ff1f1f8221 */ /* 0x000fe20000010100 */
[----:B------:R-:W-:Y:S01]  /*10810*/  LOP3.LUT R12, R13, 0xffff0000, RZ, 0xc0, !PT ;  /* 0xffff00000d0c7812 */ /* 0x000fe200078ec0ff */
[----:B------:R-:W-:-:S02]  /*10820*/  FMUL.FTZ R44, R44, R41 ;  /* 0x000000292c2c7220 */ /* 0x000fc40000410000 */
[----:B------:R-:W-:Y:S02]  /*10830*/  @!P0 FADD.FTZ R40, -R40, -RZ ;  /* 0x800000ff28288221 */ /* 0x000fe40000010100 */
[----:B------:R-:W-:Y:S01]  /*10840*/  FMUL.FTZ R5, R5, R10 ;  /* 0x0000000a05057220 */ /* 0x000fe20000410000 */
[----:B------:R-:W-:Y:S01]  /*10850*/  LOP3.LUT R10, R14, 0xffff0000, RZ, 0xc0, !PT ;  /* 0xffff00000e0a7812 */ /* 0x000fe200078ec0ff */
[----:B------:R-:W-:Y:S01]  /*10860*/  FMUL.FTZ R46, R46, R11 ;  /* 0x0000000b2e2e7220 */ /* 0x000fe20000410000 */
[----:B------:R-:W-:Y:S01]  /*10870*/  SHF.L.U32 R11, R14, 0x10, RZ ;  /* 0x000000100e0b7819 */ /* 0x000fe200000006ff */
[----:B------:R-:W-:Y:S01]  /*10880*/  IMAD.U32 R4, R13, 0x10000, RZ ;  /* 0x000100000d047824 */ /* 0x000fe200078e00ff */
[C---:B------:R-:W-:Y:S01]  /*10890*/  LOP3.LUT R14, R15.reuse, 0xffff0000, RZ, 0xc0, !PT ;  /* 0xffff00000f0e7812 */ /* 0x040fe200078ec0ff */
[----:B------:R-:W-:Y:S02]  /*108a0*/  FMUL.FTZ R6, R6, R9 ;  /* 0x0000000906067220 */ /* 0x000fe40000410000 */
        /* <DEDUP_REMOVED lines=16> */
.L_x_3583:
[----:B------:R-:W-:Y:S05]  /*109b0*/  BSYNC B0 ;  /* 0x0000000000007941 */ /* 0x000fea0003800000 */
.L_x_3582:
        /* <DEDUP_REMOVED lines=19> */
[----:B------:R-:W4:Y:S03]  /*10af0*/  LD.E.128 R8, [R10.64+0x100] ;  /* 0x000100060a087980 */ /* 0x000f26000c101d00 */
[----:B------:R-:W-:Y:S02]  /*10b00*/  LEA.HI.X R15, R3, R33, R12, 0x1, P1 ;  /* 0x00000021030f7211 */ /* 0x000fe400008f0c0c */
[----:B------:R-:W-:Y:S01]  /*10b10*/  MOV R3, RZ ;  /* 0x000000ff00037202 */ /* 0x000fe20000000f00 */
[----:B------:R-:W-:-:S03]  /*10b20*/  @P0 IMAD.MOV R3, RZ, RZ, -R17 ;  /* 0x000000ffff030224 */ /* 0x000fc600078e0a11 */
[----:B--2---:R-:W2:Y:S02]  /*10b30*/  LD.E.128 R12, [R14.64] ;  /* 0x000000060e0c7980 */ /* 0x004ea4000c101d00 */
[----:B------:R-:W-:-:S04]  /*10b40*/  IADD3 R17, P1, R3, R16, RZ ;  /* 0x0000001003117210 */ /* 0x000fc80007f3e0ff */
[----:B------:R-:W-:Y:S02]  /*10b50*/  LEA.HI.X.SX32 R3, R3, R20, 0x1, P1 ;  /* 0x0000001403037211 */ /* 0x000fe400008f0eff */
[----:B------:R-:W-:-:S04]  /*10b60*/  LEA R16, P1, R17, R34, 0x1 ;  /* 0x0000002211107211 */ /* 0x000fc800078208ff */
[----:B------:R-:W-:-:S06]  /*10b70*/  LEA.HI.X R17, R17, R35, R3, 0x1, P1 ;  /* 0x0000002311117211 */ /* 0x000fcc00008f0c03 */
[----:B---3--:R-:W3:Y:S01]  /*10b80*/  LD.E.128 R16, [R16.64] ;  /* 0x0000000610107980 */ /* 0x008ee2000c101d00 */
        /* <DEDUP_REMOVED lines=8> */
[C---:B----4-:R-:W-:Y:S01]  /*10c10*/  SHF.L.U32 R7, R9.reuse, 0x10, RZ ;  /* 0x0000001009077819 */ /* 0x050fe200000006ff */
[----:B------:R-:W-:Y:S01]  /*10c20*/  IMAD.U32 R25, R8, 0x10000, RZ ;  /* 0x0001000008197824 */ /* 0x000fe200078e00ff */
[----:B------:R-:W-:Y:S01]  /*10c30*/  LOP3.LUT R28, R9, 0xffff0000, RZ, 0xc0, !PT ;  /* 0xffff0000091c7812 */ /* 0x000fe200078ec0ff */
[----:B------:R-:W-:Y:S01]  /*10c40*/  IMAD.U32 R27, R10, 0x10000, RZ ;  /* 0x000100000a1b7824 */ /* 0x000fe200078e00ff */
[C---:B------:R-:W-:Y:S02]  /*10c50*/  SHF.L.U32 R9, R11.reuse, 0x10, RZ ;  /* 0x000000100b097819 */ /* 0x040fe400000006ff */
[----:B------:R-:W-:Y:S02]  /*10c60*/  LOP3.LUT R29, R11, 0xffff0000, RZ, 0xc0, !PT ;  /* 0xffff00000b1d7812 */ /* 0x000fe400078ec0ff */
[----:B------:R-:W-:Y:S01]  /*10c70*/  LOP3.LUT R8, R8, 0xffff0000, RZ, 0xc0, !PT ;  /* 0xffff000008087812 */ /* 0x000fe200078ec0ff */
[C---:B--2---:R-:W-:Y:S01]  /*10c80*/  IMAD.U32 R30, R12.reuse, 0x10000, RZ ;  /* 0x000100000c1e7824 */ /* 0x044fe200078e00ff */
        /* <DEDUP_REMOVED lines=14> */
[----:B------:R-:W-:Y:S02]  /*10d70*/  FMUL.FTZ R11, R8, R11 ;  /* 0x0000000b080b7220 */ /* 0x000fe40000410000 */
[----:B------:R-:W-:Y:S01]  /*10d80*/  FMUL.FTZ R7, R7, R12 ;  /* 0x0000000c07077220 */ /* 0x000fe20000410000 */
[C---:B---3--:R-:W-:Y:S01]  /*10d90*/  SHF.L.U32 R8, R17.reuse, 0x10, RZ ;  /* 0x0000001011087819 */ /* 0x048fe200000006ff */
[----:B------:R-:W-:Y:S01]  /*10da0*/  @!P0 FADD.FTZ R32, -R32, -RZ ;  /* 0x800000ff20208221 */ /* 0x000fe20000010100 */
[----:B------:R-:W-:Y:S01]  /*10db0*/  LOP3.LUT R17, R17, 0xffff0000, RZ, 0xc0, !PT ;  /* 0xffff000011117812 */ /* 0x000fe200078ec0ff */
[----:B------:R-:W-:Y:S01]  /*10dc0*/  @!P0 FADD.FTZ R34, -R34, -RZ ;  /* 0x800000ff22228221 */ /* 0x000fe20000010100 */
[----:B------:R-:W-:Y:S01]  /*10dd0*/  LOP3.LUT R15, R18, 0xffff0000, RZ, 0xc0, !PT ;  /* 0xffff0000120f7812 */ /* 0x000fe200078ec0ff */
[----:B------:R-:W-:Y:S01]  /*10de0*/  FMUL.FTZ R13, R10, R13 ;  /* 0x0000000d0a0d7220 */ /* 0x000fe20000410000 */
[C---:B------:R-:W-:Y:S01]  /*10df0*/  LOP3.LUT R10, R16.reuse, 0xffff0000, RZ, 0xc0, !PT ;  /* 0xffff0000100a7812 */ /* 0x040fe200078ec0ff */
        /* <DEDUP_REMOVED lines=8> */
[----:B------:R-:W-:-:S02]  /*10e80*/  FMUL.FTZ R34, R29, R34 ;  /* 0x000000221d227220 */ /* 0x000fc40000410000 */
[----:B------:R-:W-:Y:S02]  /*10e90*/  FFMA.FTZ R7, R24, R8, R7 ;  /* 0x0000000818077223 */ /* 0x000fe40000010007 */
        /* <DEDUP_REMOVED lines=11> */
.L_x_3585:
[----:B------:R-:W-:Y:S05]  /*10f50*/  BSYNC B0 ;  /* 0x0000000000007941 */ /* 0x000fea0003800000 */
.L_x_3584:
[----:B-----5:R4:W-:Y:S01]  /*10f60*/  STS.128 [R213+0x5800], R4 ;  /* 0x00580004d5007388 */ /* 0x0209e20000000c00 */
[----:B------:R-:W-:Y:S05]  /*10f70*/  BRA `(.L_x_3549) ;  /* 0x0000028000007947 */ /* 0x000fea0003800000 */
.L_x_3523:
[----:B------:R-:W-:Y:S01]  /*10f80*/  IMAD.IADD R3, R206, 0x1, -R65 ;  /* 0x00000001ce037824 */ /* 0x000fe200078e0a41 */
[C---:B------:R-:W-:Y:S02]  /*10f90*/  IADD3 R2, R156.reuse, 0x10, RZ ;  /* 0x000000109c027810 */ /* 0x040fe40007ffe0ff */
[----:B------:R-:W-:Y:S02]  /*10fa0*/  IADD3 R36, R156, 0x30, RZ ;  /* 0x000000309c247810 */ /* 0x000fe40007ffe0ff */
[----:B------:R-:W-:Y:S02]  /*10fb0*/  ISETP.GE.AND P5, PT, R2, R3, PT ;  /* 0x000000030200720c */ /* 0x000fe40003fa6270 */
[----:B------:R-:W-:-:S02]  /*10fc0*/  IADD3 R0, R156, 0x20, RZ ;  /* 0x000000209c007810 */ /* 0x000fc40007ffe0ff */
        /* <DEDUP_REMOVED lines=35> */
.L_x_3549:
[----:B------:R-:W-:Y:S05]  /*11200*/  BSYNC B2 ;  /* 0x0000000000027941 */ /* 0x000fea0003800000 */
.L_x_3522:
[----:B------:R-:W-:-:S05]  /*11210*/  IADD3 R208, R138, -0x1, RZ ;  /* 0xffffffff8ad07810 */ /* 0x000fca0007ffe0ff */
[----:B-1--4-:R-:W-:-:S04]  /*11220*/  IMAD.SHL.U32 R4, R208, 0x40, RZ ;  /* 0x00000040d0047824 */ /* 0x012fc800078e00ff */
[----:B------:R-:W-:-:S05]  /*11230*/  IMAD.IADD R5, R67, 0x1, -R4 ;  /* 0x0000000143057824 */ /* 0x000fca00078e0a04 */
[-C--:B------:R-:W-:Y:S02]  /*11240*/  ISETP.GE.AND P5, PT, R2, R5.reuse, PT ;  /* 0x000000050200720c */ /* 0x080fe40003fa6270 */
[-C--:B------:R-:W-:Y:S02]  /*11250*/  ISETP.GE.AND P4, PT, R0, R5.reuse, PT ;  /* 0x000000050000720c */ /* 0x080fe40003f86270 */
[-C--:B------:R-:W-:Y:S02]  /*11260*/  ISETP.GE.AND P2, PT, R36, R5.reuse, PT ;  /* 0x000000052400720c */ /* 0x080fe40003f46270 */
[-C--:B------:R-:W-:Y:S02]  /*11270*/  ISETP.GE.AND P0, PT, R156, R5.reuse, PT ;  /* 0x000000059c00720c */ /* 0x080fe40003f06270 */
[----:B------:R-:W-:Y:S01]  /*11280*/  ISETP.GE.AND P3, PT, R2, R5, PT ;  /* 0x000000050200720c */ /* 0x000fe20003f66270 */
[----:B------:R-:W-:-:S04]  /*11290*/  IMAD.SHL.U32 R2, R156, 0x8, RZ ;  /* 0x000000089c027824 */ /* 0x000fc800078e00ff */
[----:B------:R-:W-:-:S04]  /*112a0*/  @!P5 LEA R6, P1, R70, R200, 0x1 ;  /* 0x000000c84606d211 */ /* 0x000fc800078208ff */
[-C--:B------:R-:W-:Y:S01]  /*112b0*/  @!P5 LEA.HI.X R7, R70, R201.reuse, R71, 0x1, P1 ;  /* 0x000000c94607d211 */ /* 0x080fe200008f0c47 */
[----:B------:R-:W-:Y:S01]  /*112c0*/  @!P2 IMAD R3, R135, 0x60, RZ ;  /* 0x000000608703a824 */ /* 0x000fe200078e02ff */
[C---:B--2---:R-:W-:Y:S01]  /*112d0*/  @!P4 LEA R10, P1, R134.reuse, R200, 0x6 ;  /* 0x000000c8860ac211 */ /* 0x044fe200078230ff */
[C---:B------:R-:W-:Y:S01]  /*112e0*/  @!P2 IMAD.WIDE.U32 R8, R134.reuse, 0x60, R200 ;  /* 0x000000608608a825 */ /* 0x040fe200078e00c8 */
[----:B------:R-:W-:Y:S01]  /*112f0*/  @!PT LDS RZ, [RZ] ;  /* 0x00000000fffff984 */ /* 0x000fe20000000800 */
[----:B------:R-:W-:Y:S01]  /*11300*/  @!PT LDS RZ, [RZ] ;  /* 0x00000000fffff984 */ /* 0x000fe20000000800 */
[----:B------:R-:W-:Y:S01]  /*11310*/  @!PT LDS RZ, [RZ] ;  /* 0x00000000fffff984 */ /* 0x000fe20000000800 */
[----:B------:R1:W-:Y:S02]  /*11320*/  @!P0 LDGSTS.E.BYPASS.LTC128B.128 [R213+0x6000], [R200.64] ;  /* 0x06000000c8d58fae */ /* 0x0003e4000b901d46 */
[----:B------:R-:W-:Y:S01]  /*11330*/  @!P4 LEA.HI.X R11, R134, R201, R135, 0x6, P1 ;  /* 0x000000c9860bc211 */ /* 0x000fe200008f3487 */
[----:B------:R-:W-:Y:S01]  /*11340*/  @!P2 IMAD.IADD R13, R3, 0x1, R9 ;  /* 0x00000001030da824 */ /* 0x000fe200078e0209 */
[----:B------:R1:W-:Y:S01]  /*11350*/  @!P0 LDGSTS.E.BYPASS.LTC128B.128 [R213+0x8000], [R200.64+0x80] ;  /* 0x08000080c8d58fae */ /* 0x0003e2000b901d46 */
[----:B------:R-:W-:Y:S01]  /*11360*/  @!P2 IMAD.MOV.U32 R12, RZ, RZ, R8 ;  /* 0x000000ffff0ca224 */ /* 0x000fe200078e0008 */
[----:B------:R-:W-:Y:S01]  /*11370*/  LEA.HI R9, R66, R66, RZ, 0x1 ;  /* 0x0000004242097211 */ /* 0x000fe200078f08ff */
[----:B------:R-:W-:Y:S01]  /*11380*/  IMAD.SHL.U32 R8, R64, 0x40, RZ ;  /* 0x0000004040087824 */ /* 0x000fe200078e00ff */
[----:B------:R1:W-:Y:S01]  /*11390*/  @!P0 LDGSTS.E.BYPASS.LTC128B.128 [R213+0xa000], [R200.64+0x100] ;  /* 0x0a000100c8d58fae */ /* 0x0003e2000b901d46 */
[----:B------:R-:W-:-:S02]  /*113a0*/  SHF.R.S32.HI R3, RZ, 0x1f, R72 ;  /* 0x0000001fff037819 */ /* 0x000fc40000011448 */
[----:B------:R-:W-:Y:S01]  /*113b0*/  LOP3.LUT R9, R9, 0xfffffffe, RZ, 0xc0, !PT ;  /* 0xfffffffe09097812 */ /* 0x000fe200078ec0ff */
[----:B------:R2:W-:Y:S01]  /*113c0*/  @!P5 LDGSTS.E.BYPASS.LTC128B.128 [R213+0x6800], [R6.64] ;  /* 0x0680000006d5dfae */ /* 0x0005e2000b901d46 */
[-C--:B------:R-:W-:Y:S02]  /*113d0*/  ISETP.GE.AND P0, PT, R36, R5.reuse, PT ;  /* 0x000000052400720c */ /* 0x080fe40003f06270 */
[----:B------:R-:W-:Y:S01]  /*113e0*/  LEA.HI R3, R3, R72, RZ, 0x3 ;  /* 0x0000004803037211 */ /* 0x000fe200078f18ff */
[----:B------:R2:W-:Y:S01]  /*113f0*/  @!P5 LDGSTS.E.BYPASS.LTC128B.128 [R213+0x8800], [R6.64+0x80] ;  /* 0x0880008006d5dfae */ /* 0x0005e2000b901d46 */
[----:B------:R-:W-:Y:S02]  /*11400*/  IMAD.IADD R66, R66, 0x1, -R9 ;  /* 0x0000000142427824 */ /* 0x000fe400078e0a09 */
[----:B------:R-:W-:Y:S01]  /*11410*/  LOP3.LUT R9, R3, 0xfffffff8, RZ, 0xc0, !PT ;  /* 0xfffffff803097812 */ /* 0x000fe200078ec0ff */
[----:B------:R2:W-:Y:S01]  /*11420*/  @!P5 LDGSTS.E.BYPASS.LTC128B.128 [R213+0xa800], [R6.64+0x100] ;  /* 0x0a80010006d5dfae */ /* 0x0005e2000b901d46 */
[----:B------:R-:W-:-:S03]  /*11430*/  ISETP.GE.AND P5, PT, R0, R5, PT ;  /* 0x000000050000720c */ /* 0x000fc60003fa6270 */
[----:B------:R4:W-:Y:S01]  /*11440*/  @!P4 LDGSTS.E.BYPASS.LTC128B.128 [R213+0x7000], [R10.64] ;  /* 0x070000000ad5cfae */ /* 0x0009e2000b901d46 */
[----:B------:R-:W-:-:S03]  /*11450*/  IMAD.IADD R72, R72, 0x1, -R9 ;  /* 0x0000000148487824 */ /* 0x000fc600078e0a09 */
[----:B------:R4:W-:Y:S01]  /*11460*/  @!P4 LDGSTS.E.BYPASS.LTC128B.128 [R213+0x9000], [R10.64+0x80] ;  /* 0x090000800ad5cfae */ /* 0x0009e2000b901d46 */
[----:B------:R-:W-:-:S03]  /*11470*/  IMAD.SHL.U32 R0, R72, 0x40, RZ ;  /* 0x0000004048007824 */ /* 0x000fc600078e00ff */
[----:B------:R4:W-:Y:S01]  /*11480*/  @!P4 LDGSTS.E.BYPASS.LTC128B.128 [R213+0xb000], [R10.64+0x100] ;  /* 0x0b0001000ad5cfae */ /* 0x0009e2000b901d46 */
[----:B------:R-:W-:Y:S01]  /*11490*/  ISETP.GE.AND P4, PT, R156, R5, PT ;  /* 0x000000059c00720c */ /* 0x000fe20003f86270 */
[----:B------:R-:W-:Y:S01]  /*114a0*/  IMAD.SHL.U32 R5, R66, 0x8, RZ ;  /* 0x0000000842057824 */ /* 0x000fe200078e00ff */
[----:B------:R-:W-:Y:S01]  /*114b0*/  LOP3.LUT R0, R0, 0x1c0, RZ, 0xc0, !PT ;  /* 0x000001c000007812 */ /* 0x000fe200078ec0ff */
[----:B------:R5:W-:Y:S04]  /*114c0*/  @!P2 LDGSTS.E.BYPASS.LTC128B.128 [R213+0x7800], [R12.64] ;  /* 0x078000000cd5afae */ /* 0x000be8000b901d46 */
[----:B------:R5:W-:Y:S04]  /*114d0*/  @!P2 LDGSTS.E.BYPASS.LTC128B.128 [R213+0x9800], [R12.64+0x80] ;  /* 0x098000800cd5afae */ /* 0x000be8000b901d46 */
[----:B------:R5:W-:Y:S01]  /*114e0*/  @!P2 LDGSTS.E.BYPASS.LTC128B.128 [R213+0xb800], [R12.64+0x100] ;  /* 0x0b8001000cd5afae */ /* 0x000be2000b901d46 */
[----:B--2---:R-:W-:-:S03]  /*114f0*/  LOP3.LUT R7, R8, 0x1c0, RZ, 0xc0, !PT ;  /* 0x000001c008077812 */ /* 0x004fc600078ec0ff */
[----:B------:R-:W0:Y:S01]  /*11500*/  LDGDEPBAR ;  /* 0x00000000000079af */ /* 0x000e220000000000 */
[C---:B------:R-:W-:Y:S01]  /*11510*/  @!P3 LEA R8, P1, R68.reuse, R202, 0x1 ;  /* 0x000000ca4408b211 */ /* 0x040fe200078208ff */
[----:B------:R-:W-:Y:S01]  /*11520*/  @!P0 IMAD.MOV.U32 R6, RZ, RZ, R202 ;  /* 0x000000ffff068224 */ /* 0x000fe200078e00ca */
[----:B------:R-:W-:Y:S02]  /*11530*/  LOP3.LUT R2, R7, 0x8, R2, 0xf8, !PT ;  /* 0x0000000807027812 */ /* 0x000fe400078ef802 */
[----:B------:R-:W-:Y:S02]  /*11540*/  SHF.R.U32.HI R7, RZ, 0x3, R7 ;  /* 0x00000003ff077819 */ /* 0x000fe40000011607 */
[----:B------:R-:W-:Y:S02]  /*11550*/  @!P3 LEA.HI.X R9, R68, R203, R69, 0x1, P1 ;  /* 0x000000cb4409b211 */ /* 0x000fe400008f0c45 */
[----:B------:R-:W-:Y:S02]  /*11560*/  LOP3.LUT R7, R2, R7, RZ, 0x3c, !PT ;  /* 0x0000000702077212 */ /* 0x000fe400078e3cff */
[----:B------:R-:W2:Y:S03]  /*11570*/  LD.E R2, [R22.64+0x188] ;  /* 0x0001880616027980 */ /* 0x000ea6000c101900 */
[----:B------:R-:W-:Y:S01]  /*11580*/  IMAD R193, R66, 0x200, R7 ;  /* 0x0000020042c17824 */ /* 0x000fe200078e0207 */
[----:B------:R-:W-:Y:S01]  /*11590*/  R2P PR, R72, 0x6 ;  /* 0x0000000648007804 */ /* 0x000fe20000000000 */
[----:B------:R-:W-:-:S04]  /*115a0*/  @!P0 IMAD.MOV.U32 R7, RZ, RZ, R203 ;  /* 0x000000ffff078224 */ /* 0x000fc800078e00cb */
[----:B----4-:R-:W-:Y:S01]  /*115b0*/  @!P0 IMAD.WIDE.U32 R10, R136, 0x60, R6 ;  /* 0x00000060880a8825 */ /* 0x010fe200078e0006 */
[----:B------:R-:W-:-:S04]  /*115c0*/  DEPBAR.LE SB0, 0x0 ;  /* 0x000080000000791a */ /* 0x000fc80000000000 */
[----:B------:R-:W-:Y:S01]  /*115d0*/  BAR.SYNC.DEFER_BLOCKING 0x0 ;  /* 0x0000000000007b1d */ /* 0x000fe20000010000 */
[----:B------:R-:W-:Y:S01]  /*115e0*/  IMAD.SHL.U32 R6, R3, 0x40, RZ ;  /* 0x0000004003067824 */ /* 0x000fe200078e00ff */
[----:B------:R-:W-:Y:S01]  /*115f0*/  LOP3.LUT R3, R0, 0x8, R5, 0xf8, !PT ;  /* 0x0000000800037812 */ /* 0x000fe200078ef805 */
[----:B-----5:R-:W-:Y:S01]  /*11600*/  @!P0 IMAD R12, R137, 0x60, RZ ;  /* 0x00000060890c8824 */ /* 0x020fe200078e02ff */
[----:B------:R-:W-:Y:S02]  /*11610*/  SHF.R.U32.HI R0, RZ, 0x3, R0 ;  /* 0x00000003ff007819 */ /* 0x000fe40000011600 */
[----:B------:R-:W-:Y:S02]  /*11620*/  LOP3.LUT R6, R6, 0xfffffe00, RZ, 0xc0, !PT ;  /* 0xfffffe0006067812 */ /* 0x000fe400078ec0ff */
[----:B------:R-:W-:-:S03]  /*11630*/  LOP3.LUT R3, R3, R0, RZ, 0x3c, !PT ;  /* 0x0000000003037212 */ /* 0x000fc600078e3cff */
[----:B------:R-:W-:Y:S02]  /*11640*/  IMAD R194, R59, 0x400, R6 ;  /* 0x000004003bc27824 */ /* 0x000fe400078e0206 */
[----:B------:R-:W-:Y:S01]  /*11650*/  @!P0 IMAD.IADD R13, R12, 0x1, R11 ;  /* 0x000000010c0d8824 */ /* 0x000fe200078e020b */
        /* <DEDUP_REMOVED lines=9> */
[----:B------:R-:W-:-:S03]  /*116f0*/  @!P5 LEA R14, P4, R136, R202, 0x6 ;  /* 0x000000ca880ed211 */ /* 0x000fc600078830ff */
[----:B------:R-:W-:Y:S01]  /*11700*/  @P3 STS.128 [R213+0xc800], RZ ;  /* 0x00c800ffd5003388 */ /* 0x000fe20000000c00 */
[----:B------:R-:W-:-:S03]  /*11710*/  @!P5 LEA.HI.X R15, R136, R203, R137, 0x6, P4 ;  /* 0x000000cb880fd211 */ /* 0x000fc600020f3489 */
[----:B------:R-:W-:Y:S01]  /*11720*/  @P3 STS.128 [R213+0xe800], RZ ;  /* 0x00e800ffd5003388 */ /* 0x000fe20000000c00 */
[----:B------:R-:W-:-:S03]  /*11730*/  IMAD.IADD R194, R3, 0x1, R194 ;  /* 0x0000000103c27824 */ /* 0x000fc600078e02c2 */
[----:B------:R-:W-:Y:S01]  /*11740*/  @P3 STS.128 [R213+0x10800], RZ ;  /* 0x010800ffd5003388 */ /* 0x000fe20000000c00 */
[----:B------:R-:W-:-:S03]  /*11750*/  @!P0 IMAD.MOV.U32 R12, RZ, RZ, R10 ;  /* 0x000000ffff0c8224 */ /* 0x000fc600078e000a */
[----:B------:R-:W-:Y:S01]  /*11760*/  @!PT LDS RZ, [RZ] ;  /* 0x00000000fffff984 */ /* 0x000fe20000000800 */
[----:B------:R-:W-:Y:S01]  /*11770*/  @!PT LDS RZ, [RZ] ;  /* 0x00000000fffff984 */ /* 0x000fe20000000800 */
[----:B------:R-:W-:Y:S01]  /*11780*/  @!PT LDS RZ, [RZ] ;  /* 0x00000000fffff984 */ /* 0x000fe20000000800 */
[----:B------:R4:W-:Y:S04]  /*11790*/  @!P3 LDGSTS.E.BYPASS.LTC128B.128 [R213+0xc800], [R8.64] ;  /* 0x0c80000008d5bfae */ /* 0x0009e8000b901d46 */
[----:B------:R4:W-:Y:S04]  /*117a0*/  @!P3 LDGSTS.E.BYPASS.LTC128B.128 [R213+0xe800], [R8.64+0x80] ;  /* 0x0e80008008d5bfae */ /* 0x0009e8000b901d46 */
[----:B------:R4:W-:Y:S01]  /*117b0*/  @!P3 LDGSTS.E.BYPASS.LTC128B.128 [R213+0x10800], [R8.64+0x100] ;  /* 0x1080010008d5bfae */ /* 0x0009e2000b901d46 */
[----:B------:R-:W-:-:S03]  /*117c0*/  IMAD.SHL.U32 R193, R193, 0x2, RZ ;  /* 0x00000002c1c17824 */ /* 0x000fc600078e00ff */
[----:B------:R-:W-:Y:S01]  /*117d0*/  @P5 STS.128 [R213+0xd000], RZ ;  /* 0x00d000ffd5005388 */ /* 0x000fe20000000c00 */
[----:B------:R-:W-:-:S03]  /*117e0*/  IMAD.SHL.U32 R194, R194, 0x2, RZ ;  /* 0x00000002c2c27824 */ /* 0x000fc600078e00ff */
        /* <DEDUP_REMOVED lines=14> */
[----:B------:R5:W-:Y:S01]  /*118d0*/  @!P0 LDGSTS.E.BYPASS.LTC128B.128 [R213+0xd800], [R12.64] ;  /* 0x0d8000000cd58fae */ /* 0x000be2000b901d46 */
[----:B------:R-:W-:-:S03]  /*118e0*/  IMAD.MOV.U32 R7, RZ, RZ, 0x10 ;  /* 0x00000010ff077424 */ /* 0x000fc600078e00ff */
[----:B------:R5:W-:Y:S01]  /*118f0*/  @!P0 LDGSTS.E.BYPASS.LTC128B.128 [R213+0xf800], [R12.64+0x80] ;  /* 0x0f8000800cd58fae */ /* 0x000be2000b901d46 */
[----:B------:R-:W-:-:S03]  /*11900*/  IMAD.MOV.U32 R5, RZ, RZ, 0x20 ;  /* 0x00000020ff057424 */ /* 0x000fc600078e00ff */
[----:B------:R5:W-:Y:S04]  /*11910*/  @!P0 LDGSTS.E.BYPASS.LTC128B.128 [R213+0x11800], [R12.64+0x100] ;  /* 0x118001000cd58fae */ /* 0x000be8000b901d46 */
[----:B----4-:R-:W-:Y:S04]  /*11920*/  LDSM.16.M88.4 R8, [R194] ;  /* 0x00000000c208783b */ /* 0x010fe80000000200 */
[----:B------:R-:W4:Y:S01]  /*11930*/  LDSM.16.M88.4 R76, [R193+0x6000] ;  /* 0x00600000c14c783b */ /* 0x000f220000000200 */
[----:B------:R-:W-:Y:S02]  /*11940*/  SEL R7, R7, 0xfffffff0, !P1 ;  /* 0xfffffff007077807 */ /* 0x000fe40004800000 */
[----:B------:R-:W-:Y:S01]  /*11950*/  SEL R5, R5, 0xffffffe0, !P2 ;  /* 0xffffffe005057807 */ /* 0x000fe20005000000 */
[----:B------:R-:W3:Y:S01]  /*11960*/  LDSM.16.M88.4 R68, [R193+0x6800] ;  /* 0x00680000c144783b */ /* 0x000ee20000000200 */
[----:B------:R-:W-:-:S02]  /*11970*/  R2P PR, R64, 0x6 ;  /* 0x0000000640007804 */ /* 0x000fc40000000000 */
[----:B------:R-:W-:Y:S01]  /*11980*/  IADD3 R0, R193, 0x6000, RZ ;  /* 0x00006000c1007810 */ /* 0x000fe20007ffe0ff */
[----:B------:R-:W-:Y:S01]  /*11990*/  IMAD R192, R7, 0x2, R194 ;  /* 0x0000000207c07824 */ /* 0x000fe200078e02c2 */
[----:B------:R-:W-:Y:S01]  /*119a0*/  IADD3 R191, R193, 0x6020, RZ ;  /* 0x00006020c1bf7810 */ /* 0x000fe20007ffe0ff */
[----:B------:R-:W1:Y:S04]  /*119b0*/  LDSM.16.M88.4 R52, [R193+0x7000] ;  /* 0x00700000c134783b */ /* 0x000e680000000200 */
[----:B---3--:R-:W-:Y:S04]  /*119c0*/  LDSM.16.M88.4 R24, [R192] ;  /* 0x00000000c018783b */ /* 0x008fe80000000200 */
[----:B------:R-:W-:Y:S01]  /*119d0*/  @P1 IADD3 R191, R0, -0x20, RZ ;  /* 0xffffffe000bf1810 */ /* 0x000fe20007ffe0ff */
[----:B-----5:R-:W3:Y:S04]  /*119e0*/  LDSM.16.M88.4 R12, [R193+0x7800] ;  /* 0x00780000c10c783b */ /* 0x020ee80000000200 */
[----:B------:R-:W5:Y:S01]  /*119f0*/  LDSM.16.M88.4 R92, [R191] ;  /* 0x00000000bf5c783b */ /* 0x000f620000000200 */
[----:B------:R-:W-:-:S03]  /*11a00*/  IMAD.MOV.U32 R0, RZ, RZ, 0x40 ;  /* 0x00000040ff007424 */ /* 0x000fc600078e00ff */
[----:B------:R-:W3:Y:S02]  /*11a10*/  LDSM.16.M88.4 R88, [R191+0x800] ;  /* 0x00080000bf58783b */ /* 0x000ee40000000200 */
[----:B------:R-:W-:Y:S01]  /*11a20*/  SEL R0, R0, 0xffffffc0, !P2 ;  /* 0xffffffc000007807 */ /* 0x000fe20005000000 */
[----:B------:R-:W-:Y:S01]  /*11a30*/  IMAD R190, R5, 0x2, R194 ;  /* 0x0000000205be7824 */ /* 0x000fe200078e02c2 */
[----:B------:R-:W3:Y:S03]  /*11a40*/  LDSM.16.M88.4 R36, [R191+0x1000] ;  /* 0x00100000bf24783b */ /* 0x000ee60000000200 */
[----:B------:R-:W-:Y:S01]  /*11a50*/  IMAD.IADD R188, R193, 0x1, R0 ;  /* 0x00000001c1bc7824 */ /* 0x000fe200078e0200 */
[----:B------:R-:W3:Y:S04]  /*11a60*/  LDSM.16.M88.4 R28, [R191+0x1800] ;  /* 0x00180000bf1c783b */ /* 0x000ee80000000200 */
[----:B------:R-:W-:Y:S01]  /*11a70*/  LDSM.16.M88.4 R44, [R190] ;  /* 0x00000000be2c783b */ /* 0x000fe20000000200 */
[C---:B----4-:R-:W-:Y:S03]  /*11a80*/  HMMA.16816.F32.BF16 R16, R8.reuse, R76, RZ ;  /* 0x0000004c0810723c */ /* 0x050fe600000418ff */
[----:B------:R-:W4:Y:S04]  /*11a90*/  LDSM.16.M88.4 R84, [R188+0x6000] ;  /* 0x00600000bc54783b */ /* 0x000f280000000200 */
[----:B------:R-:W0:Y:S01]  /*11aa0*/  LDGDEPBAR ;  /* 0x00000000000079af */ /* 0x000e220000000000 */
[C---:B------:R-:W-:Y:S08]  /*11ab0*/  HMMA.16816.F32.BF16 R76, R8.reuse, R78, RZ ;  /* 0x0000004e084c723c */ /* 0x040ff000000418ff */
[----:B------:R-:W-:Y:S01]  /*11ac0*/  HMMA.16816.F32.BF16 R72, R8, R68, RZ ;  /* 0x000000440848723c */ /* 0x000fe200000418ff */
[----:B------:R-:W2:Y:S01]  /*11ad0*/  LDSM.16.M88.4 R80, [R188+0x6800] ;  /* 0x00680000bc50783b */ /* 0x000ea20000000200 */
[----:B------:R-:W-:-:S06]  /*11ae0*/  IMAD R189, R5, 0x2, R192 ;  /* 0x0000000205bd7824 */ /* 0x000fcc00078e02c0 */
[C---:B-1----:R-:W-:Y:S01]  /*11af0*/  HMMA.16816.F32.BF16 R60, R8.reuse, R52, RZ ;  /* 0x00000034083c723c */ /* 0x042fe200000418ff */
[----:B------:R-:W-:Y:S01]  /*11b00*/  IMAD.IADD R184, R0, 0x1, R191 ;  /* 0x0000000100b87824 */ /* 0x000fe200078e02bf */
[----:B------:R-:W1:Y:S04]  /*11b10*/  LDSM.16.M88.4 R40, [R188+0x7000] ;  /* 0x00700000bc28783b */ /* 0x000e680000000200 */
[----:B------:R-:W1:Y:S02]  /*11b20*/  LDSM.16.M88.4 R32, [R188+0x7800] ;  /* 0x00780000bc20783b */ /* 0x000e640000000200 */
[C---:B------:R-:W-:Y:S02]  /*11b30*/  HMMA.16816.F32.BF16 R68, R8.reuse, R70, RZ ;  /* 0x000000460844723c */ /* 0x040fe400000418ff */
[----:B------:R-:W-:Y:S06]  /*11b40*/  LDSM.16.M88.4 R96, [R184] ;  /* 0x00000000b860783b */ /* 0x000fec0000000200 */
[C---:B------:R-:W-:Y:S08]  /*11b50*/  HMMA.16816.F32.BF16 R52, R8.reuse, R54, RZ ;  /* 0x000000360834723c */ /* 0x040ff000000418ff */
[C---:B---3--:R-:W-:Y:S08]  /*11b60*/  HMMA.16816.F32.BF16 R48, R8.reuse, R12, RZ ;  /* 0x0000000c0830723c */ /* 0x048ff000000418ff */
[----:B------:R-:W-:Y:S01]  /*11b70*/  HMMA.16816.F32.BF16 R8, R8, R14, RZ ;  /* 0x0000000e0808723c */ /* 0x000fe200000418ff */
[----:B------:R-:W3:Y:S07]  /*11b80*/  LDSM.16.M88.4 R12, [R189] ;  /* 0x00000000bd0c783b */ /* 0x000eee0000000200 */
[C---:B-----5:R-:W-:Y:S08]  /*11b90*/  HMMA.16816.F32.BF16 R16, R24.reuse, R92, R16 ;  /* 0x0000005c1810723c */ /* 0x060ff00000041810 */
[C---:B------:R-:W-:Y:S01]  /*11ba0*/  HMMA.16816.F32.BF16 R76, R24.reuse, R94, R76 ;  /* 0x0000005e184c723c */ /* 0x040fe2000004184c */
[----:B------:R-:W5:Y:S07]  /*11bb0*/  LDSM.16.M88.4 R92, [R184+0x800] ;  /* 0x00080000b85c783b */ /* 0x000f6e0000000200 */
        /* <DEDUP_REMOVED lines=9> */
[----:B------:R-:W3:Y:S03]  /*11c50*/  LDSM.16.M88.4 R24, [R184+0x1800] ;  /* 0x00180000b818783b */ /* 0x000ee60000000200 */
[C---:B----4-:R-:W-:Y:S08]  /*11c60*/  HMMA.16816.F32.BF16 R16, R44.reuse, R84, R16 ;  /* 0x000000542c10723c */ /* 0x050ff00000041810 */
[C---:B------:R-:W-:Y:S01]  /*11c70*/  HMMA.16816.F32.BF16 R76, R44.reuse, R86, R76 ;  /* 0x000000562c4c723c */ /* 0x040fe2000004184c */
[----:B------:R-:W4:Y:S07]  /*11c80*/  LDSM.16.M88.4 R84, [R193+0x8800] ;  /* 0x00880000c154783b */ /* 0x000f2e0000000200 */
[C---:B--2---:R-:W-:Y:S08]  /*11c90*/  HMMA.16816.F32.BF16 R72, R44.reuse, R80, R72 ;  /* 0x000000502c48723c */ /* 0x044ff00000041848 */
[C---:B------:R-:W-:Y:S01]  /*11ca0*/  HMMA.16816.F32.BF16 R68, R44.reuse, R82, R68 ;  /* 0x000000522c44723c */ /* 0x040fe20000041844 */
[----:B------:R-:W2:Y:S07]  /*11cb0*/  LDSM.16.M88.4 R80, [R193+0x9000] ;  /* 0x00900000c150783b */ /* 0x000eae0000000200 */
[C---:B-1----:R-:W-:Y:S08]  /*11cc0*/  HMMA.16816.F32.BF16 R60, R44.reuse, R40, R60 ;  /* 0x000000282c3c723c */ /* 0x042ff0000004183c */
[C---:B------:R-:W-:Y:S01]  /*11cd0*/  HMMA.16816.F32.BF16 R52, R44.reuse, R42, R52 ;  /* 0x0000002a2c34723c */ /* 0x040fe20000041834 */
[----:B------:R-:W1:Y:S07]  /*11ce0*/  LDSM.16.M88.4 R40, [R193+0x9800] ;  /* 0x00980000c128783b */ /* 0x000e6e0000000200 */
[C---:B------:R-:W-:Y:S08]  /*11cf0*/  HMMA.16816.F32.BF16 R48, R44.reuse, R32, R48 ;  /* 0x000000202c30723c */ /* 0x040ff00000041830 */
[----:B------:R-:W-:Y:S01]  /*11d00*/  HMMA.16816.F32.BF16 R44, R44, R34, R8 ;  /* 0x000000222c2c723c */ /* 0x000fe20000041808 */
[----:B------:R-:W-:Y:S04]  /*11d10*/  LDSM.16.M88.4 R8, [R192+0x2000] ;  /* 0x00200000c008783b */ /* 0x000fe80000000200 */
[----:B------:R-:W1:Y:S03]  /*11d20*/  LDSM.16.M88.4 R32, [R191+0x2000] ;  /* 0x00200000bf20783b */ /* 0x000e660000000200 */
[C---:B---3--:R-:W-:Y:S08]  /*11d30*/  HMMA.16816.F32.BF16 R16, R12.reuse, R96, R16 ;  /* 0x000000600c10723c */ /* 0x048ff00000041810 */
[C---:B------:R-:W-:Y:S01]  /*11d40*/  HMMA.16816.F32.BF16 R76, R12.reuse, R98, R76 ;  /* 0x000000620c4c723c */ /* 0x040fe2000004184c */
[----:B------:R-:W-:Y:S07]  /*11d50*/  LDSM.16.M88.4 R96, [R188+0x8000] ;  /* 0x00800000bc60783b */ /* 0x000fee0000000200 */
[C---:B-----5:R-:W-:Y:S08]  /*11d60*/  HMMA.16816.F32.BF16 R72, R12.reuse, R92, R72 ;  /* 0x0000005c0c48723c */ /* 0x060ff00000041848 */
        /* <DEDUP_REMOVED lines=8> */
[----:B------:R-:W1:Y:S03]  /*11df0*/  LDSM.16.M88.4 R12, [R191+0x3800] ;  /* 0x00380000bf0c783b */ /* 0x000e660000000200 */
[C---:B------:R-:W-:Y:S08]  /*11e00*/  HMMA.16816.F32.BF16 R16, R36.reuse, R88, R16 ;  /* 0x000000582410723c */ /* 0x040ff00000041810 */
[C---:B------:R-:W-:Y:S01]  /*11e10*/  HMMA.16816.F32.BF16 R76, R36.reuse, R90, R76 ;  /* 0x0000005a244c723c */ /* 0x040fe2000004184c */
[----:B------:R-:W3:Y:S07]  /*11e20*/  LDSM.16.M88.4 R88, [R188+0x8800] ;  /* 0x00880000bc58783b */ /* 0x000eee0000000200 */
        /* <DEDUP_REMOVED lines=8> */
[----:B------:R-:W-:Y:S04]  /*11eb0*/  LDSM.16.M88.4 R40, [R189+0x2000] ;  /* 0x00200000bd28783b */ /* 0x000fe80000000200 */
[----:B------:R-:W1:Y:S03]  /*11ec0*/  LDSM.16.M88.4 R36, [R184+0x2000] ;  /* 0x00200000b824783b */ /* 0x000e660000000200 */
[C---:B------:R-:W-:Y:S08]  /*11ed0*/  HMMA.16816.F32.BF16 R16, R8.reuse, R32, R16 ;  /* 0x000000200810723c */ /* 0x040ff00000041810 */
[C---:B------:R-:W-:Y:S01]  /*11ee0*/  HMMA.16816.F32.BF16 R76, R8.reuse, R34, R76 ;  /* 0x00000022084c723c */ /* 0x040fe2000004184c */
[----:B------:R-:W1:Y:S07]  /*11ef0*/  LDSM.16.M88.4 R32, [R184+0x2800] ;  /* 0x00280000b820783b */ /* 0x000e6e0000000200 */
[C---:B---3--:R-:W-:Y:S08]  /*11f00*/  HMMA.16816.F32.BF16 R72, R8.reuse, R28, R72 ;  /* 0x0000001c0848723c */ /* 0x048ff00000041848 */
[C---:B------:R-:W-:Y:S01]  /*11f10*/  HMMA.16816.F32.BF16 R68, R8.reuse, R30, R68 ;  /* 0x0000001e0844723c */ /* 0x040fe20000041844 */
[----:B------:R-:W3:Y:S07]  /*11f20*/  LDSM.16.M88.4 R28, [R184+0x3000] ;  /* 0x00300000b81c783b */ /* 0x000eee0000000200 */
[C---:B-----5:R-:W-:Y:S08]  /*11f30*/  HMMA.16816.F32.BF16 R60, R8.reuse, R24, R60 ;  /* 0x00000018083c723c */ /* 0x060ff0000004183c */
[C---:B------:R-:W-:Y:S01]  /*11f40*/  HMMA.16816.F32.BF16 R52, R8.reuse, R26, R52 ;  /* 0x0000001a0834723c */ /* 0x040fe20000041834 */
[----:B------:R-:W5:Y:S07]  /*11f50*/  LDSM.16.M88.4 R24, [R184+0x3800] ;  /* 0x00380000b818783b */ /* 0x000f6e0000000200 */
[C---:B------:R-:W-:Y:S08]  /*11f60*/  HMMA.16816.F32.BF16 R48, R8.reuse, R12, R48 ;  /* 0x0000000c0830723c */ /* 0x040ff00000041830 */
[----:B------:R-:W-:Y:S01]  /*11f70*/  HMMA.16816.F32.BF16 R44, R8, R14, R44 ;  /* 0x0000000e082c723c */ /* 0x000fe2000004182c */
[----:B------:R-:W-:Y:S04]  /*11f80*/  LDSM.16.M88.4 R12, [R194+0x4000] ;  /* 0x00400000c20c783b */ /* 0x000fe80000000200 */
[----:B------:R-:W1:Y:S03]  /*11f90*/  LDSM.16.M88.4 R8, [R193+0xa000] ;  /* 0x00a00000c108783b */ /* 0x000e660000000200 */
[C---:B------:R-:W-:Y:S08]  /*11fa0*/  HMMA.16816.F32.BF16 R16, R92.reuse, R96, R16 ;  /* 0x000000605c10723c */ /* 0x040ff00000041810 */
[C---:B------:R-:W-:Y:S08]  /*11fb0*/  HMMA.16816.F32.BF16 R76, R92.reuse, R98, R76 ;  /* 0x000000625c4c723c */ /* 0x040ff0000004184c */
[C---:B------:R-:W-:Y:S08]  /*11fc0*/  HMMA.16816.F32.BF16 R72, R92.reuse, R88, R72 ;  /* 0x000000585c48723c */ /* 0x040ff00000041848 */
[C---:B------:R-:W-:Y:S01]  /*11fd0*/  HMMA.16816.F32.BF16 R68, R92.reuse, R90, R68 ;  /* 0x0000005a5c44723c */ /* 0x040fe20000041844 */
[----:B------:R-:W3:Y:S07]  /*11fe0*/  LDSM.16.M88.4 R88, [R193+0xa800] ;  /* 0x00a80000c158783b */ /* 0x000eee0000000200 */
[C---:B----4-:R-:W-:Y:S08]  /*11ff0*/  HMMA.16816.F32.BF16 R60, R92.reuse, R84, R60 ;  /* 0x000000545c3c723c */ /* 0x050ff0000004183c */
[C---:B------:R-:W-:Y:S01]  /*12000*/  HMMA.16816.F32.BF16 R52, R92.reuse, R86, R52 ;  /* 0x000000565c34723c */ /* 0x040fe20000041834 */
[----:B------:R-:W4:Y:S07]  /*12010*/  LDSM.16.M88.4 R84, [R193+0xb000] ;  /* 0x00b00000c154783b */ /* 0x000f2e0000000200 */
[C---:B--2---:R-:W-:Y:S08]  /*12020*/  HMMA.16816.F32.BF16 R48, R92.reuse, R80, R48 ;  /* 0x000000505c30723c */ /* 0x044ff00000041830 */
[----:B------:R-:W-:Y:S01]  /*12030*/  HMMA.16816.F32.BF16 R44, R92, R82, R44 ;  /* 0x000000525c2c723c */ /* 0x000fe2000004182c */
[----:B------:R-:W2:Y:S07]  /*12040*/  LDSM.16.M88.4 R80, [R193+0xb800] ;  /* 0x00b80000c150783b */ /* 0x000eae0000000200 */
        /* <DEDUP_REMOVED lines=8> */
[----:B------:R-:W-:Y:S07]  /*120d0*/  LDSM.16.M88.4 R28, [R192+0x4000] ;  /* 0x00400000c01c783b */ /* 0x000fee0000000200 */
[C---:B-----5:R-:W-:Y:S08]  /*120e0*/  HMMA.16816.F32.BF16 R48, R40.reuse, R24, R48 ;  /* 0x000000182830723c */ /* 0x060ff00000041830 */
[----:B------:R-:W-:Y:S01]  /*120f0*/  HMMA.16816.F32.BF16 R44, R40, R26, R44 ;  /* 0x0000001a282c723c */ /* 0x000fe2000004182c */
[----:B------:R-:W-:Y:S04]  /*12100*/  LDSM.16.M88.4 R24, [R191+0x4000] ;  /* 0x00400000bf18783b */ /* 0x000fe80000000200 */
[----:B------:R-:W-:Y:S03]  /*12110*/  LDSM.16.M88.4 R40, [R188+0xa000] ;  /* 0x00a00000bc28783b */ /* 0x000fe60000000200 */
[C---:B------:R-:W-:Y:S08]  /*12120*/  HMMA.16816.F32.BF16 R16, R12.reuse, R8, R16 ;  /* 0x000000080c10723c */ /* 0x040ff00000041810 */
[C---:B------:R-:W-:Y:S01]  /*12130*/  HMMA.16816.F32.BF16 R76, R12.reuse, R10, R76 ;  /* 0x0000000a0c4c723c */ /* 0x040fe2000004184c */
[----:B------:R-:W1:Y:S07]  /*12140*/  LDSM.16.M88.4 R8, [R191+0x4800] ;  /* 0x00480000bf08783b */ /* 0x000e6e0000000200 */
[C---:B------:R-:W-:Y:S08]  /*12150*/  HMMA.16816.F32.BF16 R72, R12.reuse, R88, R72 ;  /* 0x000000580c48723c */ /* 0x040ff00000041848 */
[C---:B------:R-:W-:Y:S08]  /*12160*/  HMMA.16816.F32.BF16 R68, R12.reuse, R90, R68 ;  /* 0x0000005a0c44723c */ /* 0x040ff00000041844 */
[C---:B----4-:R-:W-:Y:S08]  /*12170*/  HMMA.16816.F32.BF16 R60, R12.reuse, R84, R60 ;  /* 0x000000540c3c723c */ /* 0x050ff0000004183c */
[C---:B------:R-:W-:Y:S01]  /*12180*/  HMMA.16816.F32.BF16 R52, R12.reuse, R86, R52 ;  /* 0x000000560c34723c */ /* 0x040fe20000041834 */
[----:B------:R-:W-:Y:S07]  /*12190*/  LDSM.16.M88.4 R84, [R191+0x5800] ;  /* 0x00580000bf54783b */ /* 0x000fee0000000200 */
[C---:B--2---:R-:W-:Y:S08]  /*121a0*/  HMMA.16816.F32.BF16 R48, R12.reuse, R80, R48 ;  /* 0x000000500c30723c */ /* 0x044ff00000041830 */
[----:B------:R-:W-:Y:S01]  /*121b0*/  HMMA.16816.F32.BF16 R44, R12, R82, R44 ;  /* 0x000000520c2c723c */ /* 0x000fe2000004182c */
[----:B------:R-:W2:Y:S07]  /*121c0*/  LDSM.16.M88.4 R12, [R188+0xa800] ;  /* 0x00a80000bc0c783b */ /* 0x000eae0000000200 */
[C---:B-1----:R-:W-:Y:S08]  /*121d0*/  HMMA.16816.F32.BF16 R72, R28.reuse, R8, R72 ;  /* 0x000000081c48723c */ /* 0x042ff00000041848 */
[C---:B------:R-:W-:Y:S01]  /*121e0*/  HMMA.16816.F32.BF16 R68, R28.reuse, R10, R68 ;  /* 0x0000000a1c44723c */ /* 0x040fe20000041844 */
[----:B------:R-:W1:Y:S07]  /*121f0*/  LDSM.16.M88.4 R8, [R188+0xb800] ;  /* 0x00b80000bc08783b */ /* 0x000e6e0000000200 */
[C---:B------:R-:W-:Y:S08]  /*12200*/  HMMA.16816.F32.BF16 R16, R28.reuse, R24, R16 ;  /* 0x000000181c10723c */ /* 0x040ff00000041810 */
[----:B------:R-:W-:Y:S01]  /*12210*/  HMMA.16816.F32.BF16 R76, R28, R26, R76 ;  /* 0x0000001a1c4c723c */ /* 0x000fe2000004184c */
[----:B------:R-:W3:Y:S07]  /*12220*/  LDSM.16.M88.4 R24, [R188+0xb000] ;  /* 0x00b00000bc18783b */ /* 0x000eee0000000200 */
[----:B--2---:R-:W-:Y:S07]  /*12230*/  HMMA.16816.F32.BF16 R72, R36, R12, R72 ;  /* 0x0000000c2448723c */ /* 0x004fee0000041848 */
[----:B------:R-:W-:Y:S01]  /*12240*/  SHF.R.S32.HI R13, RZ, 0x1f, R58 ;  /* 0x0000001fff0d7819 */ /* 0x000fe2000001143a */
[----:B------:R-:W-:Y:S03]  /*12250*/  HMMA.16816.F32.BF16 R60, R28, R32, R60 ;  /* 0x000000201c3c723c */ /* 0x000fe6000004183c */
[----:B------:R-:W-:-:S05]  /*12260*/  LEA.HI R13, R13, R58, RZ, 0x5 ;  /* 0x0000003a0d0d7211 */ /* 0x000fca00078f28ff */
[----:B------:R-:W-:Y:S01]  /*12270*/  HMMA.16816.F32.BF16 R52, R28, R34, R52 ;  /* 0x000000221c34723c */ /* 0x000fe20000041834 */
[----:B------:R-:W-:Y:S01]  /*12280*/  LDSM.16.M88.4 R32, [R184+0x4000] ;  /* 0x00400000b820783b */ /* 0x000fe20000000200 */
[----:B------:R-:W-:-:S06]  /*12290*/  LOP3.LUT R13, R13, 0xffffffe0, RZ, 0xc0, !PT ;  /* 0xffffffe00d0d7812 */ /* 0x000fcc00078ec0ff */
[----:B------:R-:W-:Y:S01]  /*122a0*/  HMMA.16816.F32.BF16 R48, R28, R84, R48 ;  /* 0x000000541c30723c */ /* 0x000fe20000041830 */
[----:B------:R-:W-:-:S07]  /*122b0*/  IMAD.IADD R0, R58, 0x1, -R13 ;  /* 0x000000013a007824 */ /* 0x000fce00078e0a0d */
[----:B------:R-:W-:Y:S01]  /*122c0*/  HMMA.16816.F32.BF16 R44, R28, R86, R44 ;  /* 0x000000561c2c723c */ /* 0x000fe2000004182c */
[----:B------:R-:W2:Y:S01]  /*122d0*/  LDSM.16.M88.4 R28, [R189+0x4000] ;  /* 0x00400000bd1c783b */ /* 0x000ea20000000200 */
[----:B------:R-:W-:-:S04]  /*122e0*/  SHF.R.S32.HI R21, RZ, 0x1f, R0 ;  /* 0x0000001fff157819 */ /* 0x000fc80000011400 */
[----:B------:R-:W-:Y:S02]  /*122f0*/  LEA.HI R0, R21, R0, RZ, 0x2 ;  /* 0x0000000015007211 */ /* 0x000fe400078f10ff */
[----:B------:R-:W-:Y:S02]  /*12300*/  HMMA.16816.F32.BF16 R16, R36, R40, R16 ;  /* 0x000000282410723c */ /* 0x000fe40000041810 */
[----:B------:R-:W-:-:S05]  /*12310*/  SHF.R.S32.HI R0, RZ, 0x2, R0 ;  /* 0x00000002ff007819 */ /* 0x000fca0000011400 */
[----:B------:R-:W-:Y:S01]  /*12320*/  IMAD R0, R59, 0x10, R0 ;  /* 0x000000103b007824 */ /* 0x000fe200078e0200 */
[----:B-1----:R-:W-:Y:S04]  /*12330*/  HMMA.16816.F32.BF16 R48, R36, R8, R48 ;  /* 0x000000082430723c */ /* 0x002fe80000041830 */
[----:B------:R-:W-:-:S03]  /*12340*/  IADD3 R65, R0, 0x1, R65 ;  /* 0x0000000100417810 */ /* 0x000fc60007ffe041 */
[----:B------:R-:W-:Y:S01]  /*12350*/  IMAD.SHL.U32 R9, R58, 0x2, RZ ;  /* 0x000000023a097824 */ /* 0x000fe200078e00ff */
[----:B------:R-:W-:Y:S01]  /*12360*/  HMMA.16816.F32.BF16 R68, R36, R14, R68 ;  /* 0x0000000e2444723c */ /* 0x000fe20000041844 */
[----:B------:R-:W1:Y:S01]  /*12370*/  LDSM.16.M88.4 R12, [R184+0x4800] ;  /* 0x00480000b80c783b */ /* 0x000e620000000200 */
[----:B------:R-:W-:Y:S02]  /*12380*/  IADD3 R65, R67, R65, -R206 ;  /* 0x0000004143417210 */ /* 0x000fe40007ffe8ce */
[----:B------:R-:W-:-:S03]  /*12390*/  LOP3.LUT R9, R9, 0x6, RZ, 0xc0, !PT ;  /* 0x0000000609097812 */ /* 0x000fc600078ec0ff */
[----:B------:R-:W-:Y:S01]  /*123a0*/  IMAD.IADD R2, R2, 0x1, R65 ;  /* 0x0000000102027824 */ /* 0x000fe200078e0241 */
[----:B---3--:R-:W-:Y:S04]  /*123b0*/  HMMA.16816.F32.BF16 R60, R36, R24, R60 ;  /* 0x00000018243c723c */ /* 0x008fe8000004183c */
[----:B------:R-:W-:-:S04]  /*123c0*/  IADD3 R0, R2, 0x8, RZ ;  /* 0x0000000802007810 */ /* 0x000fc80007ffe0ff */
[----:B------:R-:W-:Y:S01]  /*123d0*/  HMMA.16816.F32.BF16 R52, R36, R26, R52 ;  /* 0x0000001a2434723c */ /* 0x000fe20000041834 */
[----:B------:R-:W3:Y:S07]  /*123e0*/  LDSM.16.M88.4 R24, [R184+0x5000] ;  /* 0x00500000b818783b */ /* 0x000eee0000000200 */
[----:B--2---:R-:W-:Y:S01]  /*123f0*/  HMMA.16816.F32.BF16 R16, R28, R32, R16 ;  /* 0x000000201c10723c */ /* 0x004fe20000041810 */
[----:B------:R-:W-:-:S06]  /*12400*/  IMNMX R2, R2, R67, PT ;  /* 0x0000004302027217 */ /* 0x000fcc0003800200 */
[----:B------:R-:W-:Y:S01]  /*12410*/  IMAD.IADD R32, R4, 0x1, R9 ;  /* 0x0000000104207824 */ /* 0x000fe200078e0209 */
[----:B------:R-:W-:Y:S01]  /*12420*/  HMMA.16816.F32.BF16 R76, R36, R42, R76 ;  /* 0x0000002a244c723c */ /* 0x000fe2000004184c */
[----:B------:R-:W-:-:S03]  /*12430*/  IMNMX R133, R0, R67, PT ;  /* 0x0000004300857217 */ /* 0x000fc60003800200 */
[C---:B------:R-:W-:Y:S02]  /*12440*/  IADD3 R8, R32.reuse, 0x1, RZ ;  /* 0x0000000120087810 */ /* 0x040fe40007ffe0ff */
[----:B------:R-:W-:Y:S02]  /*12450*/  IADD3 R9, R32, 0x8, RZ ;  /* 0x0000000820097810 */ /* 0x000fe40007ffe0ff */
[----:B------:R-:W-:Y:S01]  /*12460*/  HMMA.16816.F32.BF16 R44, R36, R10, R44 ;  /* 0x0000000a242c723c */ /* 0x000fe2000004182c */
[CC--:B------:R-:W-:Y:S02]  /*12470*/  ISETP.GE.AND P0, PT, R8.reuse, R2.reuse, PT ;  /* 0x000000020800720c */ /* 0x0c0fe40003f06270 */
[-C--:B------:R-:W-:Y:S02]  /*12480*/  ISETP.GE.AND P3, PT, R8, R133.reuse, PT ;  /* 0x000000850800720c */ /* 0x080fe40003f66270 */
[C---:B------:R-:W-:Y:S02]  /*12490*/  ISETP.GE.AND P4, PT, R9.reuse, R2, PT ;  /* 0x000000020900720c */ /* 0x040fe40003f86270 */
[----:B------:R-:W-:-:S02]  /*124a0*/  ISETP.GE.AND P6, PT, R9, R133, PT ;  /* 0x000000850900720c */ /* 0x000fc40003fc6270 */
[----:B------:R-:W2:Y:S01]  /*124b0*/  LDSM.16.M88.4 R8, [R184+0x5800] ;  /* 0x00580000b808783b */ /* 0x000ea20000000200 */
[C---:B-1----:R-:W-:Y:S08]  /*124c0*/  HMMA.16816.F32.BF16 R72, R28.reuse, R12, R72 ;  /* 0x0000000c1c48723c */ /* 0x042ff00000041848 */
[----:B------:R-:W-:Y:S01]  /*124d0*/  HMMA.16816.F32.BF16 R76, R28, R34, R76 ;  /* 0x000000221c4c723c */ /* 0x000fe2000004184c */
[----:B------:R-:W-:Y:S01]  /*124e0*/  LOP3.LUT R0, R3, R6, RZ, 0xfc, !PT ;  /* 0x0000000603007212 */ /* 0x000fe200078efcff */
[----:B------:R-:W-:-:S06]  /*124f0*/  DEPBAR.LE SB0, 0x0 ;  /* 0x000080000000791a */ /* 0x000fcc0000000000 */
[----:B------:R-:W-:Y:S01]  /*12500*/  HMMA.16816.F32.BF16 R68, R28, R14, R68 ;  /* 0x0000000e1c44723c */ /* 0x000fe20000041844 */
[----:B------:R-:W-:-:S07]  /*12510*/  IADD3 R3, R32, 0x9, RZ ;  /* 0x0000000920037810 */ /* 0x000fce0007ffe0ff */
[C---:B---3--:R-:W-:Y:S01]  /*12520*/  HMMA.16816.F32.BF16 R60, R28.reuse, R24, R60 ;  /* 0x000000181c3c723c */ /* 0x048fe2000004183c */
        /* <DEDUP_REMOVED lines=8> */
[CC--:B------:R-:W-:Y:S01]  /*125b0*/  ISETP.GE.AND P1, PT, R6.reuse, R2.reuse, PT ;  /* 0x000000020600720c */ /* 0x0c0fe20003f26270 */
[----:B--2---:R-:W-:Y:S01]  /*125c0*/  HMMA.16816.F32.BF16 R44, R28, R10, R44 ;  /* 0x0000000a1c2c723c */ /* 0x004fe2000004182c */
        /* <DEDUP_REMOVED lines=10> */
[-C--:B------:R-:W-:Y:S02]  /*12670*/  ISETP.GE.AND P2, PT, R6, R133.reuse, PT ;  /* 0x000000850600720c */ /* 0x080fe40003f46270 */
        /* <DEDUP_REMOVED lines=26> */
[----:B------:R-:W-:Y:S02]  /*12820*/  ISETP.GE.AND P5, PT, R24, R133, PT ;  /* 0x000000851800720c */ /* 0x000fe40003fa6270 */
[----:B------:R-:W-:Y:S02]  /*12830*/  FSEL R169, R62, -INF , !P3 ;  /* 0xff8000003ea97808 */ /* 0x000fe40005800000 */
[----:B------:R-:W-:Y:S02]  /*12840*/  FSEL R165, R61, -INF , !P4 ;  /* 0xff8000003da57808 */ /* 0x000fe40006000000 */
[----:B------:R-:W-:-:S02]  /*12850*/  ISETP.GT.AND P1, PT, R208, R199, PT ;  /* 0x000000c7d000720c */ /* 0x000fc40003f24270 */
[-C--:B------:R-:W-:Y:S02]  /*12860*/  ISETP.GE.AND P2, PT, R24, R2.reuse, PT ;  /* 0x000000021800720c */ /* 0x080fe40003f46270 */
[C---:B------:R-:W-:Y:S02]  /*12870*/  ISETP.GE.AND P3, PT, R9.reuse, R2, PT ;  /* 0x000000020900720c */ /* 0x040fe40003f66270 */
        /* <DEDUP_REMOVED lines=8> */
[----:B------:R-:W-:Y:S02]  /*12900*/  IADD3 R3, R32, 0x39, RZ ;  /* 0x0000003920037810 */ /* 0x000fe40007ffe0ff */
[----:B------:R-:W-:-:S02]  /*12910*/  FSEL R16, R16, -INF , !P0 ;  /* 0xff80000010107808 */ /* 0x000fc40004000000 */
[----:B------:R-:W-:Y:S02]  /*12920*/  FSEL R170, R63, -INF , !P6 ;  /* 0xff8000003faa7808 */ /* 0x000fe40007000000 */
[----:B------:R-:W-:Y:S02]  /*12930*/  FSEL R212, R48, -INF , !P3 ;  /* 0xff80000030d47808 */ /* 0x000fe40005800000 */
[----:B------:R-:W-:Y:S02]  /*12940*/  FSEL R146, R50, -INF , !P4 ;  /* 0xff80000032927808 */ /* 0x000fe40006000000 */
[----:B------:R-:W-:Y:S02]  /*12950*/  ISETP.GE.AND P0, PT, R3, R133, PT ;  /* 0x000000850300720c */ /* 0x000fe40003f06270 */
[----:B------:R-:W-:Y:S01]  /*12960*/  FSEL R145, R51, -INF , !P2 ;  /* 0xff80000033917808 */ /* 0x000fe20005000000 */
[----:B------:R-:W-:Y:S01]  /*12970*/  BSSY B1, `(.L_x_3586) ;  /* 0x0000074000017945 */ /* 0x000fe20003800000 */
[----:B------:R-:W-:-:S02]  /*12980*/  ISETP.GE.AND P6, PT, R9, R2, PT ;  /* 0x000000020900720c */ /* 0x000fc40003fc6270 */
[----:B------:R-:W-:Y:S02]  /*12990*/  ISETP.GE.AND P3, PT, R32, R133, PT ;  /* 0x000000852000720c */ /* 0x000fe40003f66270 */
[----:B------:R-:W-:Y:S02]  /*129a0*/  ISETP.GE.AND P4, PT, R3, R2, PT ;  /* 0x000000020300720c */ /* 0x000fe40003f86270 */
[----:B------:R-:W-:Y:S02]  /*129b0*/  ISETP.NE.U32.AND P2, PT, R210, RZ, PT ;  /* 0x000000ffd200720c */ /* 0x000fe40003f45070 */
[----:B------:R-:W-:Y:S02]  /*129c0*/  FSEL R166, R47, -INF , !P0 ;  /* 0xff8000002fa67808 */ /* 0x000fe40004000000 */
[----:B------:R-:W-:Y:S02]  /*129d0*/  FSEL R9, R18, -INF , !P3 ;  /* 0xff80000012097808 */ /* 0x000fe40005800000 */
[----:B------:R-:W-:-:S02]  /*129e0*/  FSEL R175, R49, -INF , !P6 ;  /* 0xff80000031af7808 */ /* 0x000fc40007000000 */
[----:B------:R-:W-:Y:S02]  /*129f0*/  FSEL R174, R44, -INF , !P5 ;  /* 0xff8000002cae7808 */ /* 0x000fe40006800000 */
[----:B------:R-:W-:Y:S02]  /*12a00*/  FSEL R147, R45, -INF , !P4 ;  /* 0xff8000002d937808 */ /* 0x000fe40006000000 */
        /* <DEDUP_REMOVED lines=11> */
[----:B------:R-:W-:Y:S01]  /*12ac0*/  IADD3 R176, R191, 0x5800, RZ ;  /* 0x00005800bfb07810 */ /* 0x000fe20007ffe0ff */
[----:B------:R-:W-:Y:S06]  /*12ad0*/  BAR.SYNC.DEFER_BLOCKING 0x0 ;  /* 0x0000000000007b1d */ /* 0x000fec0000010000 */
[----:B------:R-:W-:Y:S05]  /*12ae0*/  @!P1 BRA `(.L_x_3587) ;  /* 0x000005c000009947 */ /* 0x000fea0003800000 */
[----:B------:R-:W-:Y:S01]  /*12af0*/  BSSY B0, `(.L_x_3588) ;  /* 0x0000041000007945 */ /* 0x000fe20003800000 */
[----:B------:R-:W-:Y:S05]  /*12b00*/  @!P0 BRA `(.L_x_3589) ;  /* 0x000003c000008947 */ /* 0x000fea0003800000 */
[----:B------:R-:W2:Y:S01]  /*12b10*/  LD.E R27, [R22.64+0x170] ;  /* 0x00017006161b7980 */ /* 0x000ea2000c101900 */
[----:B------:R-:W-:-:S02]  /*12b20*/  IADD3 R25, R4, -0x40, RZ ;  /* 0xffffffc004197810 */ /* 0x000fc40007ffe0ff */
[----:B------:R-:W-:Y:S02]  /*12b30*/  IABS R11, R4 ;  /* 0x00000004000b7213 */ /* 0x000fe40000000000 */
        /* <DEDUP_REMOVED lines=57> */
.L_x_3589:
[----:B------:R-:W2:Y:S02]  /*12ed0*/  LD.E R11, [R22.64+0x38] ;  /* 0x00003806160b7980 */ /* 0x000ea4000c101900 */
[----:B--2---:R-:W-:-:S04]  /*12ee0*/  LEA R11, -R11, RZ, 0x6 ;  /* 0x000000ff0b0b7211 */ /* 0x004fc800078e31ff */
[----:B------:R-:W-:Y:S02]  /*12ef0*/  SHF.R.S32.HI R10, RZ, 0x1f, R11 ;  /* 0x0000001fff0a7819 */ /* 0x000fe4000001140b */
.L_x_3590:
[----:B------:R-:W-:Y:S05]  /*12f00*/  BSYNC B0 ;  /* 0x0000000000007941 */ /* 0x000fea0003800000 */
.L_x_3588:
[C---:B------:R-:W-:Y:S01]  /*12f10*/  IMAD.SHL.U32 R3, R134.reuse, 0x20, RZ ;  /* 0x0000002086037824 */ /* 0x040fe200078e00ff */
[C---:B------:R-:W-:Y:S02]  /*12f20*/  LEA R200, P3, R11.reuse, R200, 0x1 ;  /* 0x000000c80bc87211 */ /* 0x040fe400078608ff */
[----:B------:R-:W-:Y:S02]  /*12f30*/  SHF.L.U64.HI R4, R134, 0x5, R135 ;  /* 0x0000000586047819 */ /* 0x000fe40000010287 */
[----:B------:R-:W-:Y:S02]  /*12f40*/  IADD3 R24, P2, R200, R3, RZ ;  /* 0x00000003c8187210 */ /* 0x000fe40007f5e0ff */
        /* <DEDUP_REMOVED lines=22> */
.L_x_3587:
[----:B------:R-:W-:Y:S05]  /*130b0*/  BSYNC B1 ;  /* 0x0000000000017941 */ /* 0x000fea0003800000 */
.L_x_3586:
[----:B------:R2:W3:Y:S01]  /*130c0*/  LD.E R168, [R22.64+0xdc] ;  /* 0x0000dc0616a87980 */ /* 0x0004e2000c101900 */
[----:B------:R-:W-:-:S02]  /*130d0*/  FMNMX.FTZ R3, R16, R21, !PT ;  /* 0x0000001510037209 */ /* 0x000fc40007810000 */
[----:B-1----:R-:W-:Y:S02]  /*130e0*/  FMNMX.FTZ R11, R9, R20, !PT ;  /* 0x00000014090b7209 */ /* 0x002fe40007810000 */
        /* <DEDUP_REMOVED lines=15> */
[----:B------:R-:W-:Y:S02]  /*131e0*/  SHF.L.U32 R198, R0, 0x1, RZ ;  /* 0x0000000100c67819 */ /* 0x000fe400000006ff */
        /* <DEDUP_REMOVED lines=20> */
[----:B--2---:R-:W-:Y:S01]  /*13330*/  FMNMX.FTZ R23, R145, R4, !PT ;  /* 0x0000000491177209 */ /* 0x004fe20007810000 */
[----:B------:R-:W-:Y:S03]  /*13340*/  LDSM.16.MT88.4 R72, [R197+0xe000] ;  /* 0x00e00000c548783b */ /* 0x000fe60000004200 */
[----:B------:R-:W-:Y:S01]  /*13350*/  FMNMX.FTZ R23, R144, R23, !PT ;  /* 0x0000001790177209 */ /* 0x000fe20007810000 */
[----:B------:R-:W-:Y:S03]  /*13360*/  LDSM.16.MT88.4 R88, [R195+0xe000] ;  /* 0x00e00000c358783b */ /* 0x000fe60000004200 */
[----:B------:R-:W-:Y:S01]  /*13370*/  FMNMX.FTZ R23, R166, R23, !PT ;  /* 0x00000017a6177209 */ /* 0x000fe20007810000 */
[----:B------:R-:W-:Y:S04]  /*13380*/  LDSM.16.MT88.4 R96, [R198+0x10000] ;  /* 0x01000000c660783b */ /* 0x000fe80000004200 */
[----:B------:R-:W2:Y:S04]  /*13390*/  SHFL.BFLY PT, R4, R23, 0x2, 0x1f ;  /* 0x0c401f0017047f89 */ /* 0x000ea800000e0000 */
[----:B------:R-:W-:Y:S01]  /*133a0*/  LDSM.16.MT88.4 R120, [R197+0x10000] ;  /* 0x01000000c578783b */ /* 0x000fe20000004200 */
[----:B-1----:R-:W-:-:S03]  /*133b0*/  FMNMX.FTZ R11, R10, R11, !PT ;  /* 0x0000000b0a0b7209 */ /* 0x002fc60007810000 */
[----:B------:R-:W-:Y:S04]  /*133c0*/  LDSM.16.MT88.4 R108, [R196+0x10000] ;  /* 0x01000000c46c783b */ /* 0x000fe80000004200 */
[----:B------:R-:W1:Y:S04]  /*133d0*/  SHFL.BFLY PT, R132, R11, 0x1, 0x1f ;  /* 0x0c201f000b847f89 */ /* 0x000e6800000e0000 */
[----:B------:R-:W-:Y:S04]  /*133e0*/  LDSM.16.MT88.4 R140, [R197+0xc800] ;  /* 0x00c80000c58c783b */ /* 0x000fe80000004200 */
[----:B------:R-:W-:Y:S01]  /*133f0*/  LDSM.16.MT88.4 R32, [R196+0xc800] ;  /* 0x00c80000c420783b */ /* 0x000fe20000004200 */
[----:B--2---:R-:W-:-:S03]  /*13400*/  FMNMX.FTZ R4, R23, R4, !PT ;  /* 0x0000000417047209 */ /* 0x004fc60007810000 */
[----:B------:R-:W-:Y:S04]  /*13410*/  LDSM.16.MT88.4 R28, [R195+0xc800] ;  /* 0x00c80000c31c783b */ /* 0x000fe80000004200 */
[----:B------:R-:W2:Y:S04]  /*13420*/  SHFL.BFLY PT, R3, R4, 0x1, 0x1f ;  /* 0x0c201f0004037f89 */ /* 0x000ea800000e0000 */
[----:B------:R-:W-:Y:S01]  /*13430*/  LDSM.16.MT88.4 R24, [R197+0xe800] ;  /* 0x00e80000c518783b */ /* 0x000fe20000004200 */
[----:B-1----:R-:W-:-:S04]  /*13440*/  FMNMX.FTZ R132, R11, R132, !PT ;  /* 0x000000840b847209 */ /* 0x002fc80007810000 */
        /* <DEDUP_REMOVED lines=19> */
[----:B------:R-:W2:Y:S01]  /*13580*/  LDSM.16.MT88.4 R4, [R195+0x10000] ;  /* 0x01000000c304783b */ /* 0x000ea20000004200 */
[-CC-:B------:R-:W-:Y:S02]  /*13590*/  FFMA.FTZ R154, R19, R168.reuse, -R173.reuse ;  /* 0x000000a8139a7223 */ /* 0x180fe400000108ad */
[-C--:B------:R-:W-:Y:S02]  /*135a0*/  FFMA.FTZ R149, R17, R168.reuse, -R173 ;  /* 0x000000a811957223 */ /* 0x080fe400000108ad */
[----:B------:R-:W-:Y:S01]  /*135b0*/  MUFU.EX2 R156, R156 ;  /* 0x0000009c009c7308 */ /* 0x000fe20000000800 */
[-C--:B------:R-:W-:Y:S01]  /*135c0*/  FFMA.FTZ R0, R8, R168.reuse, -R167 ;  /* 0x000000a808007223 */ /* 0x080fe200000108a7 */
[----:B------:R-:W-:Y:S01]  /*135d0*/  LDSM.16.MT88.4 R16, [R196+0xe800] ;  /* 0x00e80000c410783b */ /* 0x000fe20000004200 */
[----:B------:R-:W-:-:S02]  /*135e0*/  FFMA.FTZ R150, R15, R168, -R173 ;  /* 0x000000a80f967223 */ /* 0x000fc400000108ad */
[-CC-:B------:R-:W-:Y:S01]  /*135f0*/  FFMA.FTZ R155, R13, R168.reuse, -R167.reuse ;  /* 0x000000a80d9b7223 */ /* 0x180fe200000108a7 */
[----:B------:R-:W3:Y:S01]  /*13600*/  LDSM.16.MT88.4 R8, [R198+0xe800] ;  /* 0x00e80000c608783b */ /* 0x000ee20000004200 */
[--C-:B------:R-:W-:Y:S01]  /*13610*/  FFMA.FTZ R148, R14, R168, -R167.reuse ;  /* 0x000000a80e947223 */ /* 0x100fe200000108a7 */
[----:B------:R-:W4:Y:S01]  /*13620*/  MUFU.EX2 R151, R151 ;  /* 0x0000009700977308 */ /* 0x000f220000000800 */
[----:B-1----:R-:W-:Y:S01]  /*13630*/  F2FP.BF16.PACK_AB R112, R157, R158 ;  /* 0x0000009e9d70723e */ /* 0x002fe200000010ff */
[-C--:B------:R-:W-:Y:S02]  /*13640*/  FFMA.FTZ R153, R12, R168.reuse, -R167 ;  /* 0x000000a80c997223 */ /* 0x080fe400000108a7 */
[----:B------:R-:W1:Y:S01]  /*13650*/  LDSM.16.MT88.4 R12, [R195+0xe800] ;  /* 0x00e80000c30c783b */ /* 0x000e620000004200 */
[-CC-:B------:R-:W-:Y:S02]  /*13660*/  FFMA.FTZ R162, R162, R168.reuse, -R173.reuse ;  /* 0x000000a8a2a27223 */ /* 0x180fe400000108ad */
[-CC-:B------:R-:W-:Y:S01]  /*13670*/  FFMA.FTZ R165, R165, R168.reuse, -R173.reuse ;  /* 0x000000a8a5a57223 */ /* 0x180fe200000108ad */
[----:B------:R-:W-:Y:S01]  /*13680*/  MUFU.EX2 R159, R159 ;  /* 0x0000009f009f7308 */ /* 0x000fe20000000800 */
[----:B------:R-:W-:-:S02]  /*13690*/  FFMA.FTZ R163, R163, R168, -R173 ;  /* 0x000000a8a3a37223 */ /* 0x000fc400000108ad */
[-C--:B------:R-:W-:Y:S02]  /*136a0*/  FFMA.FTZ R164, R164, R168.reuse, -R173 ;  /* 0x000000a8a4a47223 */ /* 0x080fe400000108ad */
[-CC-:B------:R-:W-:Y:S02]  /*136b0*/  FFMA.FTZ R169, R169, R168.reuse, -R167.reuse ;  /* 0x000000a8a9a97223 */ /* 0x180fe400000108a7 */
[--C-:B------:R-:W-:Y:S01]  /*136c0*/  FFMA.FTZ R170, R170, R168, -R167.reuse ;  /* 0x000000a8aaaa7223 */ /* 0x100fe200000108a7 */
[----:B------:R-:W5:Y:S01]  /*136d0*/  MUFU.EX2 R160, R160 ;  /* 0x000000a000a07308 */ /* 0x000f620000000800 */
        /* <DEDUP_REMOVED lines=279> */
.L_x_3593:
[----:B------:R-:W-:Y:S02]  /*14850*/  ULDC.64 UR4, c[0x0][0x118] ;  /* 0x0000460000047ab9 */ /* 0x000fe40000000a00 */
[----:B------:R-:W2:Y:S02]  /*14860*/  LD.E R6, [R218.64+0x40] ;  /* 0x00004004da067980 */ /* 0x000ea4000c101900 */
[----:B--2---:R-:W-:-:S04]  /*14870*/  LEA R6, -R6, RZ, 0x6 ;  /* 0x000000ff06067211 */ /* 0x004fc800078e31ff */
[----:B------:R-:W-:Y:S02]  /*14880*/  SHF.R.S32.HI R4, RZ, 0x1f, R6 ;  /* 0x0000001fff047819 */ /* 0x000fe40000011406 */
.L_x_3594:
[----:B------:R-:W-:Y:S05]  /*14890*/  BSYNC B0 ;  /* 0x0000000000007941 */ /* 0x000fea0003800000 */
.L_x_3592:
        /* <DEDUP_REMOVED lines=33> */
[----:B------:R-:W1:Y:S04]  /*14ab0*/  LDSM.16.M88.4 R28, [R186] ;  /* 0x00000000ba1c783b */ /* 0x000e680000000200 */
[----:B------:R-:W1:Y:S04]  /*14ac0*/  LDSM.16.M88.4 R32, [R187] ;  /* 0x00000000bb20783b */ /* 0x000e680000000200 */
[----:B------:R-:W-:Y:S04]  /*14ad0*/  LDSM.16.M88.4 R160, [R190] ;  /* 0x00000000bea0783b */ /* 0x000fe80000000200 */
[----:B------:R-:W1:Y:S04]  /*14ae0*/  LDSM.16.M88.4 R228, [R188+0x6000] ;  /* 0x00600000bce4783b */ /* 0x000e680000000200 */
[----:B------:R-:W1:Y:S01]  /*14af0*/  LDSM.16.M88.4 R156, [R193+0x7800] ;  /* 0x00780000c19c783b */ /* 0x000e620000000200 */
[C---:B----4-:R-:W-:Y:S03]  /*14b00*/  HMMA.16816.F32.BF16 R16, R172.reuse, R12, RZ ;  /* 0x0000000cac10723c */ /* 0x050fe600000418ff */
[----:B---3--:R-:W3:Y:S04]  /*14b10*/  LDSM.16.M88.4 R4, [R188+0x7000] ;  /* 0x00700000bc04783b */ /* 0x008ee80000000200 */
[----:B--2---:R-:W2:Y:S01]  /*14b20*/  LDSM.16.M88.4 R8, [R188+0x6800] ;  /* 0x00680000bc08783b */ /* 0x004ea20000000200 */
[C---:B------:R-:W-:Y:S03]  /*14b30*/  HMMA.16816.F32.BF16 R12, R172.reuse, R14, RZ ;  /* 0x0000000eac0c723c */ /* 0x040fe600000418ff */
[----:B------:R-:W-:Y:S04]  /*14b40*/  LDSM.16.M88.4 R20, [R189] ;  /* 0x00000000bd14783b */ /* 0x000fe80000000200 */
[----:B------:R-:W4:Y:S01]  /*14b50*/  LDSM.16.M88.4 R232, [R184] ;  /* 0x00000000b8e8783b */ /* 0x000f220000000200 */
[C---:B-----5:R-:W-:Y:S03]  /*14b60*/  HMMA.16816.F32.BF16 R144, R172.reuse, R140, RZ ;  /* 0x0000008cac90723c */ /* 0x060fe600000418ff */
[----:B------:R-:W5:Y:S04]  /*14b70*/  LDSM.16.M88.4 R168, [R185] ;  /* 0x00000000b9a8783b */ /* 0x000f680000000200 */
[----:B------:R-:W-:Y:S01]  /*14b80*/  LDSM.16.M88.4 R224, [R193+0x8000] ;  /* 0x00800000c1e0783b */ /* 0x000fe20000000200 */
[C---:B------:R-:W-:Y:S03]  /*14b90*/  HMMA.16816.F32.BF16 R140, R172.reuse, R142, RZ ;  /* 0x0000008eac8c723c */ /* 0x040fe600000418ff */
[----:B------:R-:W2:Y:S04]  /*14ba0*/  S2R R0, SR_TID.X ;  /* 0x0000000000007919 */ /* 0x000ea80000002100 */
[----:B------:R-:W0:Y:S01]  /*14bb0*/  LDGDEPBAR ;  /* 0x00000000000079af */ /* 0x000e220000000000 */
[----:B-1----:R-:W-:Y:S08]  /*14bc0*/  HMMA.16816.F32.BF16 R152, R172, R148, RZ ;  /* 0x00000094ac98723c */ /* 0x002ff000000418ff */
[----:B------:R-:W-:Y:S08]  /*14bd0*/  HMMA.16816.F32.BF16 R16, R24, R164, R16 ;  /* 0x000000a41810723c */ /* 0x000ff00000041810 */
[----:B------:R-:W-:Y:S01]  /*14be0*/  HMMA.16816.F32.BF16 R148, R172, R150, RZ ;  /* 0x00000096ac94723c */ /* 0x000fe200000418ff */
[----:B--2---:R-:W-:-:S07]  /*14bf0*/  IMAD.SHL.U32 R0, R0, 0x2, RZ ;  /* 0x0000000200007824 */ /* 0x004fce00078e00ff */
[C---:B------:R-:W-:Y:S01]  /*14c00*/  HMMA.16816.F32.BF16 R12, R24.reuse, R166, R12 ;  /* 0x000000a6180c723c */ /* 0x040fe2000004180c */
[----:B------:R-:W-:Y:S07]  /*14c10*/  LDSM.16.M88.4 R164, [R188+0x7800] ;  /* 0x00780000bca4783b */ /* 0x000fee0000000200 */
[C---:B------:R-:W-:Y:S08]  /*14c20*/  HMMA.16816.F32.BF16 R144, R24.reuse, R28, R144 ;  /* 0x0000001c1890723c */ /* 0x040ff00000041890 */
[C---:B------:R-:W-:Y:S01]  /*14c30*/  HMMA.16816.F32.BF16 R140, R24.reuse, R30, R140 ;  /* 0x0000001e188c723c */ /* 0x040fe2000004188c */
[----:B------:R-:W1:Y:S07]  /*14c40*/  LDSM.16.M88.4 R28, [R184+0x1000] ;  /* 0x00100000b81c783b */ /* 0x000e6e0000000200 */
[----:B------:R-:W-:Y:S08]  /*14c50*/  HMMA.16816.F32.BF16 R152, R24, R32, R152 ;  /* 0x000000201898723c */ /* 0x000ff00000041898 */
[----:B------:R-:W-:Y:S08]  /*14c60*/  HMMA.16816.F32.BF16 R16, R160, R228, R16 ;  /* 0x000000e4a010723c */ /* 0x000ff00000041810 */
[C---:B------:R-:W-:Y:S08]  /*14c70*/  HMMA.16816.F32.BF16 R220, R172.reuse, R156, RZ ;  /* 0x0000009cacdc723c */ /* 0x040ff000000418ff */
[----:B------:R-:W-:Y:S01]  /*14c80*/  HMMA.16816.F32.BF16 R172, R172, R158, RZ ;  /* 0x0000009eacac723c */ /* 0x000fe200000418ff */
[----:B------:R-:W-:Y:S07]  /*14c90*/  LDSM.16.M88.4 R156, [R194+0x2000] ;  /* 0x00200000c29c783b */ /* 0x000fee0000000200 */
[----:B------:R-:W-:Y:S01]  /*14ca0*/  HMMA.16816.F32.BF16 R148, R24, R34, R148 ;  /* 0x000000221894723c */ /* 0x000fe20000041894 */
[----:B------:R-:W2:Y:S07]  /*14cb0*/  LDSM.16.M88.4 R32, [R184+0x800] ;  /* 0x00080000b820783b */ /* 0x000eae0000000200 */
[C---:B------:R-:W-:Y:S01]  /*14cc0*/  HMMA.16816.F32.BF16 R12, R160.reuse, R230, R12 ;  /* 0x000000e6a00c723c */ /* 0x040fe2000004180c */
[----:B------:R-:W-:Y:S07]  /*14cd0*/  LDSM.16.M88.4 R228, [R183] ;  /* 0x00000000b7e4783b */ /* 0x000fee0000000200 */
[C---:B---3--:R-:W-:Y:S08]  /*14ce0*/  HMMA.16816.F32.BF16 R144, R160.reuse, R4, R144 ;  /* 0x00000004a090723c */ /* 0x048ff00000041890 */
[C---:B------:R-:W-:Y:S01]  /*14cf0*/  HMMA.16816.F32.BF16 R140, R160.reuse, R6, R140 ;  /* 0x00000006a08c723c */ /* 0x040fe2000004188c */
[----:B------:R-:W3:Y:S07]  /*14d00*/  LDSM.16.M88.4 R4, [R193+0x9000] ;  /* 0x00900000c104783b */ /* 0x000eee0000000200 */
[----:B------:R-:W-:Y:S08]  /*14d10*/  HMMA.16816.F32.BF16 R152, R160, R8, R152 ;  /* 0x00000008a098723c */ /* 0x000ff00000041898 */
[----:B----4-:R-:W-:Y:S08]  /*14d20*/  HMMA.16816.F32.BF16 R16, R20, R232, R16 ;  /* 0x000000e81410723c */ /* 0x010ff00000041810 */
[C---:B-----5:R-:W-:Y:S08]  /*14d30*/  HMMA.16816.F32.BF16 R220, R24.reuse, R168, R220 ;  /* 0x000000a818dc723c */ /* 0x060ff000000418dc */
[----:B------:R-:W-:Y:S01]  /*14d40*/  HMMA.16816.F32.BF16 R172, R24, R170, R172 ;  /* 0x000000aa18ac723c */ /* 0x000fe200000418ac */
[----:B------:R-:W-:Y:S04]  /*14d50*/  LDSM.16.M88.4 R24, [R192+0x2000] ;  /* 0x00200000c018783b */ /* 0x000fe80000000200 */
[----:B------:R-:W-:Y:S03]  /*14d60*/  LDSM.16.M88.4 R168, [R184+0x1800] ;  /* 0x00180000b8a8783b */ /* 0x000fe60000000200 */
[----:B------:R-:W-:Y:S01]  /*14d70*/  HMMA.16816.F32.BF16 R148, R160, R10, R148 ;  /* 0x0000000aa094723c */ /* 0x000fe20000041894 */
[----:B------:R-:W4:Y:S07]  /*14d80*/  LDSM.16.M88.4 R8, [R193+0x8800] ;  /* 0x00880000c108783b */ /* 0x000f2e0000000200 */
[C---:B------:R-:W-:Y:S01]  /*14d90*/  HMMA.16816.F32.BF16 R12, R20.reuse, R234, R12 ;  /* 0x000000ea140c723c */ /* 0x040fe2000004180c */
[----:B------:R-:W-:Y:S07]  /*14da0*/  LDSM.16.M88.4 R232, [R188+0x8000] ;  /* 0x00800000bce8783b */ /* 0x000fee0000000200 */
[C---:B-1----:R-:W-:Y:S08]  /*14db0*/  HMMA.16816.F32.BF16 R144, R20.reuse, R28, R144 ;  /* 0x0000001c1490723c */ /* 0x042ff00000041890 */
[C---:B------:R-:W-:Y:S01]  /*14dc0*/  HMMA.16816.F32.BF16 R140, R20.reuse, R30, R140 ;  /* 0x0000001e148c723c */ /* 0x040fe2000004188c */
[----:B------:R-:W1:Y:S07]  /*14dd0*/  LDSM.16.M88.4 R28, [R181] ;  /* 0x00000000b51c783b */ /* 0x000e6e0000000200 */
[----:B--2---:R-:W-:Y:S08]  /*14de0*/  HMMA.16816.F32.BF16 R152, R20, R32, R152 ;  /* 0x000000201498723c */ /* 0x004ff00000041898 */
[----:B------:R-:W-:Y:S08]  /*14df0*/  HMMA.16816.F32.BF16 R16, R156, R224, R16 ;  /* 0x000000e09c10723c */ /* 0x000ff00000041810 */
[C---:B------:R-:W-:Y:S08]  /*14e00*/  HMMA.16816.F32.BF16 R220, R160.reuse, R164, R220 ;  /* 0x000000a4a0dc723c */ /* 0x040ff000000418dc */
[----:B------:R-:W-:Y:S01]  /*14e10*/  HMMA.16816.F32.BF16 R172, R160, R166, R172 ;  /* 0x000000a6a0ac723c */ /* 0x000fe200000418ac */
[----:B------:R-:W-:Y:S04]  /*14e20*/  LDSM.16.M88.4 R160, [R190+0x2000] ;  /* 0x00200000bea0783b */ /* 0x000fe80000000200 */
[----:B------:R-:W-:Y:S03]  /*14e30*/  LDSM.16.M88.4 R164, [R193+0x9800] ;  /* 0x00980000c1a4783b */ /* 0x000fe60000000200 */
[----:B------:R-:W-:Y:S01]  /*14e40*/  HMMA.16816.F32.BF16 R148, R20, R34, R148 ;  /* 0x000000221494723c */ /* 0x000fe20000041894 */
[----:B------:R-:W2:Y:S07]  /*14e50*/  LDSM.16.M88.4 R32, [R182] ;  /* 0x00000000b620783b */ /* 0x000eae0000000200 */
[C---:B------:R-:W-:Y:S01]  /*14e60*/  HMMA.16816.F32.BF16 R12, R156.reuse, R226, R12 ;  /* 0x000000e29c0c723c */ /* 0x040fe2000004180c */
[----:B------:R-:W-:Y:S07]  /*14e70*/  LDSM.16.M88.4 R224, [R184+0x2000] ;  /* 0x00200000b8e0783b */ /* 0x000fee0000000200 */
[C---:B---3--:R-:W-:Y:S08]  /*14e80*/  HMMA.16816.F32.BF16 R144, R156.reuse, R4, R144 ;  /* 0x000000049c90723c */ /* 0x048ff00000041890 */
[C---:B------:R-:W-:Y:S01]  /*14e90*/  HMMA.16816.F32.BF16 R140, R156.reuse, R6, R140 ;  /* 0x000000069c8c723c */ /* 0x040fe2000004188c */
[----:B------:R-:W3:Y:S07]  /*14ea0*/  LDSM.16.M88.4 R4, [R188+0x9000] ;  /* 0x00900000bc04783b */ /* 0x000eee0000000200 */
[----:B----4-:R-:W-:Y:S08]  /*14eb0*/  HMMA.16816.F32.BF16 R152, R156, R8, R152 ;  /* 0x000000089c98723c */ /* 0x010ff00000041898 */
[----:B------:R-:W-:Y:S08]  /*14ec0*/  HMMA.16816.F32.BF16 R16, R24, R228, R16 ;  /* 0x000000e41810723c */ /* 0x000ff00000041810 */
[C---:B------:R-:W-:Y:S08]  /*14ed0*/  HMMA.16816.F32.BF16 R220, R20.reuse, R168, R220 ;  /* 0x000000a814dc723c */ /* 0x040ff000000418dc */
[----:B------:R-:W-:Y:S01]  /*14ee0*/  HMMA.16816.F32.BF16 R172, R20, R170, R172 ;  /* 0x000000aa14ac723c */ /* 0x000fe200000418ac */
[----:B------:R-:W-:Y:S04]  /*14ef0*/  LDSM.16.M88.4 R20, [R189+0x2000] ;  /* 0x00200000bd14783b */ /* 0x000fe80000000200 */
[----:B------:R-:W-:Y:S03]  /*14f00*/  LDSM.16.M88.4 R168, [R180] ;  /* 0x00000000b4a8783b */ /* 0x000fe60000000200 */
[----:B------:R-:W-:Y:S01]  /*14f10*/  HMMA.16816.F32.BF16 R148, R156, R10, R148 ;  /* 0x0000000a9c94723c */ /* 0x000fe20000041894 */
[----:B------:R-:W4:Y:S07]  /*14f20*/  LDSM.16.M88.4 R8, [R188+0x8800] ;  /* 0x00880000bc08783b */ /* 0x000f2e0000000200 */
[C---:B------:R-:W-:Y:S01]  /*14f30*/  HMMA.16816.F32.BF16 R12, R24.reuse, R230, R12 ;  /* 0x000000e6180c723c */ /* 0x040fe2000004180c */
[----:B------:R-:W-:Y:S07]  /*14f40*/  LDSM.16.M88.4 R228, [R194+0x4000] ;  /* 0x00400000c2e4783b */ /* 0x000fee0000000200 */
[C---:B-1----:R-:W-:Y:S08]  /*14f50*/  HMMA.16816.F32.BF16 R144, R24.reuse, R28, R144 ;  /* 0x0000001c1890723c */ /* 0x042ff00000041890 */
[C---:B------:R-:W-:Y:S01]  /*14f60*/  HMMA.16816.F32.BF16 R140, R24.reuse, R30, R140 ;  /* 0x0000001e188c723c */ /* 0x040fe2000004188c */
[----:B------:R-:W1:Y:S07]  /*14f70*/  LDSM.16.M88.4 R28, [R184+0x3000] ;  /* 0x00300000b81c783b */ /* 0x000e6e0000000200 */
[----:B--2---:R-:W-:Y:S08]  /*14f80*/  HMMA.16816.F32.BF16 R152, R24, R32, R152 ;  /* 0x000000201898723c */ /* 0x004ff00000041898 */
[----:B------:R-:W-:Y:S08]  /*14f90*/  HMMA.16816.F32.BF16 R16, R160, R232, R16 ;  /* 0x000000e8a010723c */ /* 0x000ff00000041810 */
[C---:B------:R-:W-:Y:S08]  /*14fa0*/  HMMA.16816.F32.BF16 R220, R156.reuse, R164, R220 ;  /* 0x000000a49cdc723c */ /* 0x040ff000000418dc */
[----:B------:R-:W-:Y:S01]  /*14fb0*/  HMMA.16816.F32.BF16 R172, R156, R166, R172 ;  /* 0x000000a69cac723c */ /* 0x000fe200000418ac */
[----:B------:R-:W-:Y:S04]  /*14fc0*/  LDSM.16.M88.4 R156, [R193+0xa000] ;  /* 0x00a00000c19c783b */ /* 0x000fe80000000200 */
[----:B------:R-:W-:Y:S03]  /*14fd0*/  LDSM.16.M88.4 R164, [R188+0x9800] ;  /* 0x00980000bca4783b */ /* 0x000fe60000000200 */
[----:B------:R-:W-:Y:S01]  /*14fe0*/  HMMA.16816.F32.BF16 R148, R24, R34, R148 ;  /* 0x000000221894723c */ /* 0x000fe20000041894 */
[----:B------:R-:W2:Y:S07]  /*14ff0*/  LDSM.16.M88.4 R32, [R184+0x2800] ;  /* 0x00280000b820783b */ /* 0x000eae0000000200 */
[C---:B------:R-:W-:Y:S01]  /*15000*/  HMMA.16816.F32.BF16 R12, R160.reuse, R234, R12 ;  /* 0x000000eaa00c723c */ /* 0x040fe2000004180c */
[----:B------:R-:W-:Y:S07]  /*15010*/  LDSM.16.M88.4 R232, [R179] ;  /* 0x00000000b3e8783b */ /* 0x000fee0000000200 */
        /* <DEDUP_REMOVED lines=15> */
[----:B------:R-:W-:Y:S07]  /*15110*/  LDSM.16.M88.4 R28, [R188+0xa000] ;  /* 0x00a00000bc1c783b */ /* 0x000fee0000000200 */
[----:B--2---:R-:W-:Y:S08]  /*15120*/  HMMA.16816.F32.BF16 R152, R20, R32, R152 ;  /* 0x000000201498723c */ /* 0x004ff00000041898 */
[----:B------:R-:W-:Y:S08]  /*15130*/  HMMA.16816.F32.BF16 R16, R228, R156, R16 ;  /* 0x0000009ce410723c */ /* 0x000ff00000041810 */
[C---:B------:R-:W-:Y:S08]  /*15140*/  HMMA.16816.F32.BF16 R220, R160.reuse, R164, R220 ;  /* 0x000000a4a0dc723c */ /* 0x040ff000000418dc */
[----:B------:R-:W-:Y:S01]  /*15150*/  HMMA.16816.F32.BF16 R172, R160, R166, R172 ;  /* 0x000000a6a0ac723c */ /* 0x000fe200000418ac */
[----:B------:R-:W1:Y:S04]  /*15160*/  LDSM.16.M88.4 R160, [R177] ;  /* 0x00000000b1a0783b */ /* 0x000e680000000200 */
[----:B------:R-:W2:Y:S03]  /*15170*/  LDSM.16.M88.4 R164, [R178] ;  /* 0x00000000b2a4783b */ /* 0x000ea60000000200 */
[----:B------:R-:W-:Y:S01]  /*15180*/  HMMA.16816.F32.BF16 R148, R20, R34, R148 ;  /* 0x000000221494723c */ /* 0x000fe20000041894 */
[----:B------:R-:W5:Y:S07]  /*15190*/  LDSM.16.M88.4 R32, [R190+0x4000] ;  /* 0x00400000be20783b */ /* 0x000f6e0000000200 */
[C---:B------:R-:W-:Y:S01]  /*151a0*/  HMMA.16816.F32.BF16 R12, R228.reuse, R158, R12 ;  /* 0x0000009ee40c723c */ /* 0x040fe2000004180c */
[----:B------:R-:W-:Y:S07]  /*151b0*/  LDSM.16.M88.4 R156, [R176] ;  /* 0x00000000b09c783b */ /* 0x000fee0000000200 */
[C---:B---3--:R-:W-:Y:S08]  /*151c0*/  HMMA.16816.F32.BF16 R144, R228.reuse, R4, R144 ;  /* 0x00000004e490723c */ /* 0x048ff00000041890 */
[C---:B------:R-:W-:Y:S01]  /*151d0*/  HMMA.16816.F32.BF16 R140, R228.reuse, R6, R140 ;  /* 0x00000006e48c723c */ /* 0x040fe2000004188c */
[----:B------:R-:W-:Y:S07]  /*151e0*/  LDSM.16.M88.4 R4, [R184+0x4000] ;  /* 0x00400000b804783b */ /* 0x000fee0000000200 */
[----:B----4-:R-:W-:Y:S08]  /*151f0*/  HMMA.16816.F32.BF16 R152, R228, R8, R152 ;  /* 0x00000008e498723c */ /* 0x010ff00000041898 */
[----:B------:R-:W-:Y:S08]  /*15200*/  HMMA.16816.F32.BF16 R16, R168, R232, R16 ;  /* 0x000000e8a810723c */ /* 0x000ff00000041810 */
[C---:B------:R-:W-:Y:S08]  /*15210*/  HMMA.16816.F32.BF16 R220, R20.reuse, R24, R220 ;  /* 0x0000001814dc723c */ /* 0x040ff000000418dc */
[----:B------:R-:W-:Y:S01]  /*15220*/  HMMA.16816.F32.BF16 R172, R20, R26, R172 ;  /* 0x0000001a14ac723c */ /* 0x000fe200000418ac */
[----:B------:R-:W3:Y:S04]  /*15230*/  LDSM.16.M88.4 R20, [R188+0xb000] ;  /* 0x00b00000bc14783b */ /* 0x000ee80000000200 */
[----:B------:R-:W4:Y:S03]  /*15240*/  LDSM.16.M88.4 R24, [R188+0xa800] ;  /* 0x00a80000bc18783b */ /* 0x000f260000000200 */
[----:B------:R-:W-:Y:S01]  /*15250*/  HMMA.16816.F32.BF16 R148, R228, R10, R148 ;  /* 0x0000000ae494723c */ /* 0x000fe20000041894 */
[----:B------:R-:W3:Y:S07]  /*15260*/  LDSM.16.M88.4 R8, [R189+0x4000] ;  /* 0x00400000bd08783b */ /* 0x000eee0000000200 */
[C---:B------:R-:W-:Y:S08]  /*15270*/  HMMA.16816.F32.BF16 R12, R168.reuse, R234, R12 ;  /* 0x000000eaa80c723c */ /* 0x040ff0000004180c */
[C---:B-1----:R-:W-:Y:S08]  /*15280*/  HMMA.16816.F32.BF16 R144, R168.reuse, R160, R144 ;  /* 0x000000a0a890723c */ /* 0x042ff00000041890 */
[C---:B------:R-:W-:Y:S01]  /*15290*/  HMMA.16816.F32.BF16 R140, R168.reuse, R162, R140 ;  /* 0x000000a2a88c723c */ /* 0x040fe2000004188c */
[----:B------:R-:W1:Y:S07]  /*152a0*/  LDSM.16.M88.4 R160, [R184+0x4800] ;  /* 0x00480000b8a0783b */ /* 0x000e6e0000000200 */
[----:B--2---:R-:W-:Y:S08]  /*152b0*/  HMMA.16816.F32.BF16 R152, R168, R164, R152 ;  /* 0x000000a4a898723c */ /* 0x004ff00000041898 */
[----:B-----5:R-:W-:Y:S08]  /*152c0*/  HMMA.16816.F32.BF16 R16, R32, R28, R16 ;  /* 0x0000001c2010723c */ /* 0x020ff00000041810 */
[----:B------:R-:W-:Y:S01]  /*152d0*/  HMMA.16816.F32.BF16 R148, R168, R166, R148 ;  /* 0x000000a6a894723c */ /* 0x000fe20000041894 */
[----:B------:R-:W2:Y:S07]  /*152e0*/  LDSM.16.M88.4 R164, [R188+0xb800] ;  /* 0x00b80000bca4783b */ /* 0x000eae0000000200 */
[C---:B------:R-:W-:Y:S08]  /*152f0*/  HMMA.16816.F32.BF16 R220, R228.reuse, R224, R220 ;  /* 0x000000e0e4dc723c */ /* 0x040ff000000418dc */
[----:B------:R-:W-:Y:S08]  /*15300*/  HMMA.16816.F32.BF16 R172, R228, R226, R172 ;  /* 0x000000e2e4ac723c */ /* 0x000ff000000418ac */
[C---:B------:R-:W-:Y:S08]  /*15310*/  HMMA.16816.F32.BF16 R12, R32.reuse, R30, R12 ;  /* 0x0000001e200c723c */ /* 0x040ff0000004180c */
[C---:B---3--:R-:W-:Y:S08]  /*15320*/  HMMA.16816.F32.BF16 R144, R32.reuse, R20, R144 ;  /* 0x000000142090723c */ /* 0x048ff00000041890 */
[C---:B------:R-:W-:Y:S01]  /*15330*/  HMMA.16816.F32.BF16 R140, R32.reuse, R22, R140 ;  /* 0x00000016208c723c */ /* 0x040fe2000004188c */
[----:B------:R-:W3:Y:S07]  /*15340*/  LDSM.16.M88.4 R20, [R184+0x5000] ;  /* 0x00500000b814783b */ /* 0x000eee0000000200 */
[----:B----4-:R-:W-:Y:S08]  /*15350*/  HMMA.16816.F32.BF16 R152, R32, R24, R152 ;  /* 0x000000182098723c */ /* 0x010ff00000041898 */
[----:B------:R-:W-:Y:S07]  /*15360*/  HMMA.16816.F32.BF16 R16, R8, R4, R16 ;  /* 0x000000040810723c */ /* 0x000fee0000041810 */
[----:B------:R-:W-:Y:S01]  /*15370*/  LOP3.LUT R5, R0, 0x6, RZ, 0xc0, !PT ;  /* 0x0000000600057812 */ /* 0x000fe200078ec0ff */
[----:B------:R-:W-:Y:S04]  /*15380*/  HMMA.16816.F32.BF16 R148, R32, R26, R148 ;  /* 0x0000001a2094723c */ /* 0x000fe80000041894 */
[----:B------:R-:W-:-:S04]  /*15390*/  IMAD R0, R208, 0x40, R5 ;  /* 0x00000040d0007824 */ /* 0x000fc800078e0205 */
[C---:B------:R-:W-:Y:S01]  /*153a0*/  HMMA.16816.F32.BF16 R220, R168.reuse, R156, R220 ;  /* 0x0000009ca8dc723c */ /* 0x040fe200000418dc */
[C---:B------:R-:W-:Y:S02]  /*153b0*/  IADD3 R4, R0.reuse, 0x1, RZ ;  /* 0x0000000100047810 */ /* 0x040fe40007ffe0ff */
[----:B------:R-:W-:Y:S02]  /*153c0*/  IADD3 R5, R0, 0x8, RZ ;  /* 0x0000000800057810 */ /* 0x000fe40007ffe0ff */
[CC--:B------:R-:W-:Y:S02]  /*153d0*/  ISETP.GE.AND P1, PT, R4.reuse, R2.reuse, PT ;  /* 0x000000020400720c */ /* 0x0c0fe40003f26270 */
[-C--:B------:R-:W-:Y:S01]  /*153e0*/  ISETP.GE.AND P4, PT, R4, R133.reuse, PT ;  /* 0x000000850400720c */ /* 0x080fe20003f86270 */
[----:B------:R-:W-:Y:S01]  /*153f0*/  HMMA.16816.F32.BF16 R172, R168, R158, R172 ;  /* 0x0000009ea8ac723c */ /* 0x000fe200000418ac */
[C---:B------:R-:W-:Y:S02]  /*15400*/  ISETP.GE.AND P6, PT, R5.reuse, R2, PT ;  /* 0x000000020500720c */ /* 0x040fe40003fc6270 */
[----:B------:R-:W-:-:S02]  /*15410*/  ISETP.GE.AND P3, PT, R5, R133, PT ;  /* 0x000000850500720c */ /* 0x000fc40003f66270 */
[C---:B------:R-:W-:Y:S02]  /*15420*/  IADD3 R24, R0.reuse, 0x9, RZ ;  /* 0x0000000900187810 */ /* 0x040fe40007ffe0ff */
[----:B------:R-:W-:Y:S01]  /*15430*/  IADD3 R25, R0, 0x10, RZ ;  /* 0x0000001000197810 */ /* 0x000fe20007ffe0ff */
[----:B------:R-:W-:Y:S01]  /*15440*/  HMMA.16816.F32.BF16 R12, R8, R6, R12 ;  /* 0x00000006080c723c */ /* 0x000fe2000004180c */
[----:B------:R-:W4:Y:S01]  /*15450*/  LDSM.16.M88.4 R4, [R184+0x5800] ;  /* 0x00580000b804783b */ /* 0x000f220000000200 */
[----:B------:R-:W-:Y:S01]  /*15460*/  FSEL R17, R17, -INF , !P1 ;  /* 0xff80000011117808 */ /* 0x000fe20004800000 */
[----:B------:R-:W-:-:S04]  /*15470*/  DEPBAR.LE SB0, 0x0 ;  /* 0x000080000000791a */ /* 0x000fc80000000000 */
[CC--:B------:R-:W-:Y:S01]  /*15480*/  ISETP.GE.AND P5, PT, R24.reuse, R2.reuse, PT ;  /* 0x000000021800720c */ /* 0x0c0fe20003fa6270 */
[C---:B-1----:R-:W-:Y:S01]  /*15490*/  HMMA.16816.F32.BF16 R152, R8.reuse, R160, R152 ;  /* 0x000000a00898723c */ /* 0x042fe20000041898 */
[----:B------:R-:W-:Y:S02]  /*154a0*/  ISETP.GE.AND P2, PT, R24, R133, PT ;  /* 0x000000851800720c */ /* 0x000fe40003f46270 */
[----:B------:R-:W-:Y:S02]  /*154b0*/  ISETP.GE.AND P1, PT, R25, R2, PT ;  /* 0x000000021900720c */ /* 0x000fe40003f26270 */
[C---:B------:R-:W-:Y:S02]  /*154c0*/  IADD3 R24, R0.reuse, 0x11, RZ ;  /* 0x0000001100187810 */ /* 0x040fe40007ffe0ff */
[----:B------:R-:W-:Y:S01]  /*154d0*/  IADD3 R28, R0, 0x28, RZ ;  /* 0x00000028001c7810 */ /* 0x000fe20007ffe0ff */
[----:B------:R-:W-:Y:S01]  /*154e0*/  HMMA.16816.F32.BF16 R148, R8, R162, R148 ;  /* 0x000000a20894723c */ /* 0x000fe20000041894 */
[----:B------:R-:W-:-:S02]  /*154f0*/  FSEL R19, R19, -INF , !P4 ;  /* 0xff80000013137808 */ /* 0x000fc40006000000 */
[----:B------:R-:W-:-:S04]  /*15500*/  ISETP.GE.AND P4, PT, R0, R133, PT ;  /* 0x000000850000720c */ /* 0x000fc80003f86270 */
[----:B------:R-:W-:Y:S01]  /*15510*/  FSEL R18, R18, -INF , !P4 ;  /* 0xff80000012127808 */ /* 0x000fe20006000000 */
[----:B--2---:R-:W-:Y:S01]  /*15520*/  HMMA.16816.F32.BF16 R220, R32, R164, R220 ;  /* 0x000000a420dc723c */ /* 0x004fe200000418dc */
[----:B------:R-:W-:Y:S02]  /*15530*/  FSEL R12, R12, -INF , !P6 ;  /* 0xff8000000c0c7808 */ /* 0x000fe40007000000 */
[----:B------:R-:W-:Y:S02]  /*15540*/  FSEL R14, R14, -INF , !P3 ;  /* 0xff8000000e0e7808 */ /* 0x000fe40005800000 */
[----:B------:R-:W-:Y:S02]  /*15550*/  FSEL R15, R15, -INF , !P2 ;  /* 0xff8000000f0f7808 */ /* 0x000fe40005000000 */
[----:B------:R-:W-:Y:S01]  /*15560*/  ISETP.GE.AND P6, PT, R25, R133, PT ;  /* 0x000000851900720c */ /* 0x000fe20003fc6270 */
[----:B---3--:R-:W-:Y:S01]  /*15570*/  HMMA.16816.F32.BF16 R144, R8, R20, R144 ;  /* 0x000000140890723c */ /* 0x008fe20000041890 */
[----:B------:R-:W-:Y:S01]  /*15580*/  FSEL R27, R152, -INF , !P1 ;  /* 0xff800000981b7808 */ /* 0x000fe20004800000 */
[----:B------:R-:W-:Y:S01]  /*15590*/  BAR.SYNC.DEFER_BLOCKING 0x0 ;  /* 0x0000000000007b1d */ /* 0x000fe20000010000 */
[----:B------:R-:W-:-:S02]  /*155a0*/  ISETP.GE.AND P3, PT, R24, R2, PT ;  /* 0x000000021800720c */ /* 0x000fc40003f66270 */
[----:B------:R-:W-:Y:S02]  /*155b0*/  FSEL R13, R13, -INF , !P5 ;  /* 0xff8000000d0d7808 */ /* 0x000fe40006800000 */
[----:B------:R-:W-:Y:S01]  /*155c0*/  IADD3 R20, R0, 0x18, RZ ;  /* 0x0000001800147810 */ /* 0x000fe20007ffe0ff */
[----:B------:R-:W-:Y:S01]  /*155d0*/  HMMA.16816.F32.BF16 R172, R32, R166, R172 ;  /* 0x000000a620ac723c */ /* 0x000fe200000418ac */
[-C--:B------:R-:W-:Y:S02]  /*155e0*/  ISETP.GE.AND P5, PT, R24, R133.reuse, PT ;  /* 0x000000851800720c */ /* 0x080fe40003fa6270 */
[C---:B------:R-:W-:Y:S02]  /*155f0*/  ISETP.GE.AND P2, PT, R20.reuse, R2, PT ;  /* 0x000000021400720c */ /* 0x040fe40003f46270 */
[----:B------:R-:W-:Y:S02]  /*15600*/  ISETP.GE.AND P1, PT, R20, R133, PT ;  /* 0x000000851400720c */ /* 0x000fe40003f26270 */
[C---:B------:R-:W-:Y:S01]  /*15610*/  IADD3 R20, R0.reuse, 0x19, RZ ;  /* 0x0000001900147810 */ /* 0x040fe20007ffe0ff */
[----:B------:R-:W-:Y:S01]  /*15620*/  HMMA.16816.F32.BF16 R140, R8, R22, R140 ;  /* 0x00000016088c723c */ /* 0x000fe2000004188c */
[----:B------:R-:W-:-:S02]  /*15630*/  IADD3 R21, R0, 0x20, RZ ;  /* 0x0000002000157810 */ /* 0x000fc40007ffe0ff */
[----:B------:R-:W-:Y:S02]  /*15640*/  FSEL R26, R153, -INF , !P3 ;  /* 0xff800000991a7808 */ /* 0x000fe40005800000 */
[----:B------:R-:W-:Y:S02]  /*15650*/  ISETP.GE.AND P3, PT, R20, R133, PT ;  /* 0x000000851400720c */ /* 0x000fe40003f66270 */
[----:B------:R-:W-:Y:S01]  /*15660*/  FSEL R22, R154, -INF , !P6 ;  /* 0xff8000009a167808 */ /* 0x000fe20007000000 */
[----:B----4-:R-:W-:Y:S01]  /*15670*/  HMMA.16816.F32.BF16 R220, R8, R4, R220 ;  /* 0x0000000408dc723c */ /* 0x010fe200000418dc */
[----:B------:R-:W-:Y:S02]  /*15680*/  ISETP.GE.AND P6, PT, R20, R2, PT ;  /* 0x000000021400720c */ /* 0x000fe40003fc6270 */
[----:B------:R-:W-:Y:S02]  /*15690*/  IADD3 R20, R0, 0x21, RZ ;  /* 0x0000002100147810 */ /* 0x000fe40007ffe0ff */
[----:B------:R-:W-:-:S02]  /*156a0*/  FSEL R23, R155, -INF , !P5 ;  /* 0xff8000009b177808 */ /* 0x000fc40006800000 */
[----:B------:R-:W-:Y:S01]  /*156b0*/  FSEL R25, R148, -INF , !P2 ;  /* 0xff80000094197808 */ /* 0x000fe20005000000 */
[----:B------:R-:W-:Y:S01]  /*156c0*/  HMMA.16816.F32.BF16 R172, R8, R6, R172 ;  /* 0x0000000608ac723c */ /* 0x000fe200000418ac */
[CC--:B------:R-:W-:Y:S02]  /*156d0*/  ISETP.GE.AND P5, PT, R21.reuse, R2.reuse, PT ;  /* 0x000000021500720c */ /* 0x0c0fe40003fa6270 */
[----:B------:R-:W-:Y:S02]  /*156e0*/  ISETP.GE.AND P2, PT, R21, R133, PT ;  /* 0x000000851500720c */ /* 0x000fe40003f46270 */
[----:B------:R-:W-:Y:S02]  /*156f0*/  FSEL R21, R150, -INF , !P1 ;  /* 0xff80000096157808 */ /* 0x000fe40004800000 */
[----:B------:R-:W-:Y:S02]  /*15700*/  ISETP.GE.AND P1, PT, R20, R2, PT ;  /* 0x000000021400720c */ /* 0x000fe40003f26270 */
[----:B------:R-:W-:-:S02]  /*15710*/  IADD3 R5, R0, 0x29, RZ ;  /* 0x0000002900057810 */ /* 0x000fc40007ffe0ff */
[----:B------:R-:W-:Y:S02]  /*15720*/  FSEL R224, R145, -INF , !P1 ;  /* 0xff80000091e07808 */ /* 0x000fe40004800000 */
[CC--:B------:R-:W-:Y:S02]  /*15730*/  ISETP.GE.AND P1, PT, R5.reuse, R133.reuse, PT ;  /* 0x000000850500720c */ /* 0x0c0fe40003f26270 */
[----:B------:R-:W-:Y:S02]  /*15740*/  FSEL R214, R144, -INF , !P5 ;  /* 0xff80000090d67808 */ /* 0x000fe40006800000 */
[----:B------:R-:W-:Y:S02]  /*15750*/  FSEL R171, R146, -INF , !P2 ;  /* 0xff80000092ab7808 */ /* 0x000fe40005000000 */
[----:B------:R-:W-:Y:S02]  /*15760*/  ISETP.GE.AND P5, PT, R28, R133, PT ;  /* 0x000000851c00720c */ /* 0x000fe40003fa6270 */
[----:B------:R-:W-:-:S02]  /*15770*/  ISETP.GE.AND P2, PT, R5, R2, PT ;  /* 0x000000020500720c */ /* 0x000fc40003f46270 */
[C---:B------:R-:W-:Y:S02]  /*15780*/  IADD3 R5, R0.reuse, 0x31, RZ ;  /* 0x0000003100057810 */ /* 0x040fe40007ffe0ff */
[----:B------:R-:W-:Y:S02]  /*15790*/  FSEL R169, R143, -INF , !P1 ;  /* 0xff8000008fa97808 */ /* 0x000fe40004800000 */
[----:B------:R-:W-:Y:S02]  /*157a0*/  ISETP.GE.AND P1, PT, R0, R2, PT ;  /* 0x000000020000720c */ /* 0x000fe40003f26270 */
[----:B------:R-:W-:Y:S02]  /*157b0*/  FSEL R24, R149, -INF , !P6 ;  /* 0xff80000095187808 */ /* 0x000fe40007000000 */
[----:B------:R-:W-:Y:S02]  /*157c0*/  FSEL R167, R142, -INF , !P5 ;  /* 0xff8000008ea77808 */ /* 0x000fe40006800000 */
[----:B------:R-:W-:-:S02]  /*157d0*/  FSEL R212, R141, -INF , !P2 ;  /* 0xff8000008dd47808 */ /* 0x000fc40005000000 */
[-C--:B------:R-:W-:Y:S02]  /*157e0*/  ISETP.GE.AND P6, PT, R20, R133.reuse, PT ;  /* 0x000000851400720c */ /* 0x080fe40003fc6270 */
[CC--:B------:R-:W-:Y:S02]  /*157f0*/  ISETP.GE.AND P5, PT, R5.reuse, R2.reuse, PT ;  /* 0x000000020500720c */ /* 0x0c0fe40003fa6270 */
[----:B------:R-:W-:Y:S02]  /*15800*/  ISETP.GE.AND P2, PT, R5, R133, PT ;  /* 0x000000850500720c */ /* 0x000fe40003f46270 */
[----:B------:R-:W-:Y:S02]  /*15810*/  FSEL R20, R151, -INF , !P3 ;  /* 0xff80000097147808 */ /* 0x000fe40005800000 */
[----:B------:R-:W-:Y:S02]  /*15820*/  FSEL R5, R16, -INF , !P1 ;  /* 0xff80000010057808 */ /* 0x000fe40004800000 */
[----:B------:R-:W-:-:S02]  /*15830*/  ISETP.GE.AND P3, PT, R28, R2, PT ;  /* 0x000000021c00720c */ /* 0x000fc40003f66270 */
[----:B------:R-:W-:Y:S02]  /*15840*/  ISETP.GT.AND P1, PT, R208, R199, PT ;  /* 0x000000c7d000720c */ /* 0x000fe40003f24270 */
[----:B------:R-:W-:Y:S02]  /*15850*/  IADD3 R4, R0, 0x30, RZ ;  /* 0x0000003000047810 */ /* 0x000fe40007ffe0ff */
[----:B------:R-:W-:Y:S02]  /*15860*/  FSEL R170, R147, -INF , !P6 ;  /* 0xff80000093aa7808 */ /* 0x000fe40007000000 */
[----:B------:R-:W-:Y:S02]  /*15870*/  FSEL R216, R140, -INF , !P3 ;  /* 0xff8000008cd87808 */ /* 0x000fe40005800000 */
[C---:B------:R-:W-:Y:S02]  /*15880*/  ISETP.GE.AND P6, PT, R4.reuse, R2, PT ;  /* 0x000000020400720c */ /* 0x040fe40003fc6270 */
[----:B------:R-:W-:-:S02]  /*15890*/  ISETP.GE.AND P3, PT, R4, R133, PT ;  /* 0x000000850400720c */ /* 0x000fc40003f66270 */
[C---:B------:R-:W-:Y:S02]  /*158a0*/  IADD3 R4, R0.reuse, 0x38, RZ ;  /* 0x0000003800047810 */ /* 0x040fe40007ffe0ff */
[----:B------:R-:W-:Y:S02]  /*158b0*/  IADD3 R0, R0, 0x39, RZ ;  /* 0x0000003900007810 */ /* 0x000fe40007ffe0ff */
[----:B------:R-:W-:Y:S02]  /*158c0*/  FSEL R160, R220, -INF , !P6 ;  /* 0xff800000dca07808 */ /* 0x000fe40007000000 */
[----:B------:R-:W-:Y:S02]  /*158d0*/  FSEL R146, R222, -INF , !P3 ;  /* 0xff800000de927808 */ /* 0x000fe40005800000 */
[----:B------:R-:W-:Y:S02]  /*158e0*/  FSEL R159, R221, -INF , !P5 ;  /* 0xff800000dd9f7808 */ /* 0x000fe40006800000 */
[----:B------:R-:W-:-:S02]  /*158f0*/  FSEL R144, R223, -INF , !P2 ;  /* 0xff800000df907808 */ /* 0x000fc40005000000 */
[CC--:B------:R-:W-:Y:S02]  /*15900*/  ISETP.GE.AND P6, PT, R4.reuse, R2.reuse, PT ;  /* 0x000000020400720c */ /* 0x0c0fe40003fc6270 */
[-C--:B------:R-:W-:Y:S02]  /*15910*/  ISETP.GE.AND P3, PT, R4, R133.reuse, PT ;  /* 0x000000850400720c */ /* 0x080fe40003f66270 */
[C---:B------:R-:W-:Y:S02]  /*15920*/  ISETP.GE.AND P5, PT, R0.reuse, R2, PT ;  /* 0x000000020000720c */ /* 0x040fe40003fa6270 */
[----:B------:R-:W-:Y:S02]  /*15930*/  ISETP.GE.AND P2, PT, R0, R133, PT ;  /* 0x000000850000720c */ /* 0x000fe40003f46270 */
[----:B------:R-:W-:Y:S02]  /*15940*/  FSEL R158, R172, -INF , !P6 ;  /* 0xff800000ac9e7808 */ /* 0x000fe40007000000 */
[----:B------:R-:W-:-:S02]  /*15950*/  FSEL R145, R174, -INF , !P3 ;  /* 0xff800000ae917808 */ /* 0x000fc40005800000 */
        /* <DEDUP_REMOVED lines=39> */
[----:B------:R-:W-:Y:S02]  /*15bd0*/  @!P2 IADD3 R8, R8, 0x1, RZ ;  /* 0x000000010808a810 */ /* 0x000fe40007ffe0ff */
[----:B------:R-:W-:-:S02]  /*15be0*/  ISETP.NE.AND P2, PT, R11, RZ, PT ;  /* 0x000000ff0b00720c */ /* 0x000fc40003f45270 */
[----:B------:R-:W-:-:S05]  /*15bf0*/  LOP3.LUT R7, RZ, R11, RZ, 0x33, !PT ;  /* 0x0000000bff077212 */ /* 0x000fca00078e33ff */
        /* <DEDUP_REMOVED lines=25> */
.L_x_3598:
[----:B------:R-:W-:Y:S02]  /*15d90*/  ULDC.64 UR4, c[0x0][0x118] ;  /* 0x0000460000047ab9 */ /* 0x000fe40000000a00 */
[----:B------:R-:W2:Y:S02]  /*15da0*/  LD.E R4, [R218.64+0x38] ;  /* 0x00003804da047980 */ /* 0x000ea4000c101900 */
[----:B--2---:R-:W-:-:S04]  /*15db0*/  LEA R4, -R4, RZ, 0x6 ;  /* 0x000000ff04047211 */ /* 0x004fc800078e31ff */
[----:B------:R-:W-:Y:S02]  /*15dc0*/  SHF.R.S32.HI R2, RZ, 0x1f, R4 ;  /* 0x0000001fff027819 */ /* 0x000fe40000011404 */
.L_x_3599:
[----:B------:R-:W-:Y:S05]  /*15dd0*/  BSYNC B0 ;  /* 0x0000000000007941 */ /* 0x000fea0003800000 */
.L_x_3597:
[----:B------:R-:W-:Y:S01]  /*15de0*/  IMAD.SHL.U32 R7, R134, 0x20, RZ ;  /* 0x0000002086077824 */ /* 0x000fe200078e00ff */
[----:B------:R-:W-:Y:S01]  /*15df0*/  LEA R200, P2, R4, R200, 0x1 ;  /* 0x000000c804c87211 */ /* 0x000fe200078408ff */
[----:B------:R-:W-:Y:S01]  /*15e00*/  ULDC.64 UR4, c[0x0][0x118] ;  /* 0x0000460000047ab9 */ /* 0x000fe20000000a00 */
        /* <DEDUP_REMOVED lines=24> */
.L_x_3596:
[----:B------:R-:W-:Y:S05]  /*15f90*/  BSYNC B1 ;  /* 0x0000000000017941 */ /* 0x000fea0003800000 */
.L_x_3595:
[----:B------:R-:W-:Y:S01]  /*15fa0*/  ULDC.64 UR4, c[0x0][0x118] ;  /* 0x0000460000047ab9 */ /* 0x000fe20000000a00 */
[----:B------:R-:W-:Y:S01]  /*15fb0*/  FMNMX.FTZ R0, R132, R5, !PT ;  /* 0x0000000584007209 */ /* 0x000fe20007810000 */
[----:B------:R-:W2:Y:S01]  /*15fc0*/  LD.E R156, [R218.64+0xdc] ;  /* 0x0000dc04da9c7980 */ /* 0x000ea2000c101900 */
[----:B------:R-:W-:-:S02]  /*15fd0*/  FMNMX.FTZ R2, R3, R18, !PT ;  /* 0x0000001203027209 */ /* 0x000fc40007810000 */
[----:B-1----:R-:W-:Y:S01]  /*15fe0*/  FMNMX.FTZ R7, R17, R0, !PT ;  /* 0x0000000011077209 */ /* 0x002fe20007810000 */
[----:B------:R-:W-:Y:S01]  /*15ff0*/  LDSM.16.MT88.4 R140, [R197+0xc800] ;  /* 0x00c80000c58c783b */ /* 0x000fe20000004200 */
[----:B------:R-:W-:Y:S02]  /*16000*/  FMNMX.FTZ R9, R19, R2, !PT ;  /* 0x0000000213097209 */ /* 0x000fe40007810000 */
[----:B------:R-:W-:Y:S01]  /*16010*/  FMNMX.FTZ R0, R12, R7, !PT ;  /* 0x000000070c007209 */ /* 0x000fe20007810000 */
[----:B------:R-:W-:Y:S03]  /*16020*/  LDSM.16.MT88.4 R32, [R196+0xc800] ;  /* 0x00c80000c420783b */ /* 0x000fe60000004200 */
[----:B------:R-:W-:Y:S01]  /*16030*/  FMNMX.FTZ R0, R13, R0, !PT ;  /* 0x000000000d007209 */ /* 0x000fe20007810000 */
[----:B------:R-:W-:Y:S03]  /*16040*/  LDSM.16.MT88.4 R28, [R195+0xc800] ;  /* 0x00c80000c31c783b */ /* 0x000fe60000004200 */
[----:B------:R-:W-:-:S04]  /*16050*/  FMNMX.FTZ R7, R27, R0, !PT ;  /* 0x000000001b077209 */ /* 0x000fc80007810000 */
        /* <DEDUP_REMOVED lines=43> */
[-CC-:B------:R-:W-:Y:S02]  /*16310*/  FFMA.FTZ R139, R12, R156.reuse, -R157.reuse ;  /* 0x0000009c0c8b7223 */ /* 0x180fe4000001089d */
[-C--:B------:R-:W-:Y:S02]  /*16320*/  FFMA.FTZ R138, R13, R156.reuse, -R157 ;  /* 0x0000009c0d8a7223 */ /* 0x080fe4000001089d */
[-CC-:B------:R-:W-:Y:S02]  /*16330*/  FFMA.FTZ R0, R14, R156.reuse, -R155.reuse ;  /* 0x0000009c0e007223 */ /* 0x180fe4000001089b */
[-C--:B------:R-:W-:Y:S01]  /*16340*/  FFMA.FTZ R153, R15, R156.reuse, -R155 ;  /* 0x0000009c0f997223 */ /* 0x080fe2000001089b */
[----:B------:R-:W-:Y:S01]  /*16350*/  MUFU.EX2 R139, R139 ;  /* 0x0000008b008b7308 */ /* 0x000fe20000000800 */
[----:B------:R-:W1:Y:S01]  /*16360*/  LDSM.16.MT88.4 R12, [R197+0xc000] ;  /* 0x00c00000c50c783b */ /* 0x000e620000004200 */
[-CC-:B------:R-:W-:Y:S01]  /*16370*/  FFMA.FTZ R149, R5, R156.reuse, -R157.reuse ;  /* 0x0000009c05957223 */ /* 0x180fe2000001089d */
[----:B------:R-:W-:Y:S01]  /*16380*/  FSEL R5, R151, RZ, P2 ;  /* 0x000000ff97057208 */ /* 0x000fe20001000000 */
[----:B------:R-:W-:-:S02]  /*16390*/  FFMA.FTZ R148, R17, R156, -R157 ;  /* 0x0000009c11947223 */ /* 0x000fc4000001089d */
[-C--:B------:R-:W-:Y:S02]  /*163a0*/  FFMA.FTZ R133, R18, R156.reuse, -R155 ;  /* 0x0000009c12857223 */ /* 0x080fe4000001089b */
[----:B------:R-:W-:Y:S01]  /*163b0*/  FADD.FTZ R5, R132, -R5 ;  /* 0x8000000584057221 */ /* 0x000fe20000010000 */
[----:B------:R-:W-:Y:S01]  /*163c0*/  MUFU.EX2 R149, R149 ;  /* 0x0000009500957308 */ /* 0x000fe20000000800 */
[-C--:B------:R-:W-:Y:S02]  /*163d0*/  FFMA.FTZ R2, R19, R156.reuse, -R155 ;  /* 0x0000009c13027223 */ /* 0x080fe4000001089b */
[----:B------:R-:W-:Y:S01]  /*163e0*/  FMUL.FTZ R152, R156, R5 ;  /* 0x000000059c987220 */ /* 0x000fe20000410000 */
[----:B------:R-:W2:Y:S01]  /*163f0*/  LDSM.16.MT88.4 R16, [R198+0xc000] ;  /* 0x00c00000c610783b */ /* 0x000ea20000004200 */
[-CC-:B------:R-:W-:Y:S02]  /*16400*/  FFMA.FTZ R162, R26, R156.reuse, -R157.reuse ;  /* 0x0000009c1aa27223 */ /* 0x180fe4000001089d */
[-CC-:B------:R-:W-:Y:S01]  /*16410*/  FFMA.FTZ R161, R25, R156.reuse, -R157.reuse ;  /* 0x0000009c19a17223 */ /* 0x180fe2000001089d */
[----:B------:R-:W3:Y:S01]  /*16420*/  MUFU.EX2 R148, R148 ;  /* 0x0000009400947308 */ /* 0x000ee20000000800 */
[----:B------:R-:W-:-:S02]  /*16430*/  FFMA.FTZ R164, R24, R156, -R157 ;  /* 0x0000009c18a47223 */ /* 0x000fc4000001089d */
[-CC-:B------:R-:W-:Y:S02]  /*16440*/  FFMA.FTZ R163, R22, R156.reuse, -R155.reuse ;  /* 0x0000009c16a37223 */ /* 0x180fe4000001089b */
[-CC-:B------:R-:W-:Y:S02]  /*16450*/  FFMA.FTZ R166, R23, R156.reuse, -R155.reuse ;  /* 0x0000009c17a67223 */ /* 0x180fe4000001089b */
[-CC-:B------:R-:W-:Y:S01]  /*16460*/  FFMA.FTZ R165, R21, R156.reuse, -R155.reuse ;  /* 0x0000009c15a57223 */ /* 0x180fe2000001089b */
[----:B------:R-:W4:Y:S01]  /*16470*/  MUFU.EX2 R138, R138 ;  /* 0x0000008a008a7308 */ /* 0x000f220000000800 */
[-C--:B------:R-:W-:Y:S02]  /*16480*/  FFMA.FTZ R168, R20, R156.reuse, -R155 ;  /* 0x0000009c14a87223 */ /* 0x080fe4000001089b */
[----:B------:R-:W-:Y:S01]  /*16490*/  LDSM.16.MT88.4 R20, [R197+0xe800] ;  /* 0x00e80000c514783b */ /* 0x000fe20000004200 */
[-CC-:B------:R-:W-:Y:S02]  /*164a0*/  FFMA.FTZ R174, R212, R156.reuse, -R157.reuse ;  /* 0x0000009cd4ae7223 */ /* 0x180fe4000001089d */
[----:B------:R-:W-:-:S02]  /*164b0*/  FFMA.FTZ R172, R214, R156, -R157 ;  /* 0x0000009cd6ac7223 */ /* 0x000fc4000001089d */
[----:B------:R-:W-:Y:S01]  /*164c0*/  MUFU.EX2 R133, R133 ;  /* 0x0000008500857308 */ /* 0x000fe20000000800 */
[----:B---3--:R-:W-:Y:S01]  /*164d0*/  F2FP.BF16.PACK_AB R4, R148, R149 ;  /* 0x000000959404723e */ /* 0x008fe200000010ff */
[-CC-:B------:R-:W-:Y:S02]  /*164e0*/  FFMA.FTZ R175, R224, R156.reuse, -R157.reuse ;  /* 0x0000009ce0af7223 */ /* 0x180fe4000001089d */
[-C--:B------:R-:W-:Y:S02]  /*164f0*/  FFMA.FTZ R173, R216, R156.reuse, -R157 ;  /* 0x0000009cd8ad7223 */ /* 0x080fe4000001089d */
[-CC-:B------:R-:W-:Y:S02]  /*16500*/  FFMA.FTZ R171, R171, R156.reuse, -R155.reuse ;  /* 0x0000009cabab7223 */ /* 0x180fe4000001089b */
[----:B------:R-:W3:Y:S01]  /*16510*/  MUFU.EX2 R2, R2 ;  /* 0x0000000200027308 */ /* 0x000ee20000000800 */
[----:B----4-:R-:W-:Y:S01]  /*16520*/  F2FP.BF16.PACK_AB R6, R138, R139 ;  /* 0x0000008b8a06723e */ /* 0x010fe200000010ff */
[----:B------:R-:W-:-:S02]  /*16530*/  FFMA.FTZ R170, R170, R156, -R155 ;  /* 0x0000009caaaa7223 */ /* 0x000fc4000001089b */
[-CC-:B------:R-:W-:Y:S02]  /*16540*/  FFMA.FTZ R167, R167, R156.reuse, -R155.reuse ;  /* 0x0000009ca7a77223 */ /* 0x180fe4000001089b */
[-C--:B------:R-:W-:Y:S02]  /*16550*/  FFMA.FTZ R212, R169, R156.reuse, -R155 ;  /* 0x0000009ca9d47223 */ /* 0x080fe4000001089b */
[----:B------:R-:W-:Y:S01]  /*16560*/  MUFU.EX2 R0, R0 ;  /* 0x0000000000007308 */ /* 0x000fe20000000800 */
[-CC-:B------:R-:W-:Y:S02]  /*16570*/  FFMA.FTZ R160, R160, R156.reuse, -R157.reuse ;  /* 0x0000009ca0a07223 */ /* 0x180fe4000001089d */
[-CC-:B------:R-:W-:Y:S02]  /*16580*/  FFMA.FTZ R159, R159, R156.reuse, -R157.reuse ;  /* 0x0000009c9f9f7223 */ /* 0x180fe4000001089d */
[-C--:B------:R-:W-:Y:S02]  /*16590*/  FFMA.FTZ R158, R158, R156.reuse, -R157 ;  /* 0x0000009c9e9e7223 */ /* 0x080fe4000001089d */
[-CC-:B------:R-:W-:Y:S01]  /*165a0*/  FFMA.FTZ R169, R146, R156.reuse, -R155.reuse ;  /* 0x0000009c92a97223 */ /* 0x180fe2000001089b */
[----:B------:R-:W4:Y:S01]  /*165b0*/  MUFU.EX2 R153, R153 ;  /* 0x0000009900997308 */ /* 0x000f220000000800 */
[----:B---3--:R-:W-:Y:S01]  /*165c0*/  F2FP.BF16.PACK_AB R5, R2, R133 ;  /* 0x000000850205723e */ /* 0x008fe200000010ff */
[----:B------:R-:W-:-:S02]  /*165d0*/  FFMA.FTZ R214, R144, R156, -R155 ;  /* 0x0000009c90d67223 */ /* 0x000fc4000001089b */
[-CC-:B------:R-:W-:Y:S02]  /*165e0*/  FFMA.FTZ R216, R145, R156.reuse, -R155.reuse ;  /* 0x0000009c91d87223 */ /* 0x180fe4000001089b */
[----:B------:R-:W-:Y:S02]  /*165f0*/  FFMA.FTZ R155, R154, R156, -R155 ;  /* 0x0000009c9a9b7223 */ /* 0x000fe4000001089b */
[----:B------:R-:W3:Y:S08]  /*16600*/  MUFU.EX2 R152, R152 ;  /* 0x0000009800987308 */ /* 0x000ef00000000800 */
        /* <DEDUP_REMOVED lines=306> */
[----:B------:R-:W-:Y:S11]  /*17930*/  HMMA.16816.F32.BF16 R112, R4, R14, R112 ;  /* 0x0000000e0470723c */ /* 0x000ff60000041870 */
[----:B------:R-:W-:Y:S08]  /*17940*/  @!UPT UIADD3 URZ, URZ, URZ, URZ ;  /* 0x0000003f3f3ff290 */ /* 0x000ff0000fffe03f */
.L_x_3591:
[----:B------:R-:W-:Y:S05]  /*17950*/  @!P1 BRA `(.L_x_3600) ;  /* 0x000030f000009947 */ /* 0x000fea0003800000 */
[----:B------:R-:W-:Y:S01]  /*17960*/  SHF.L.U64.HI R214, R134, 0x5, R135 ;  /* 0x0000000586d67819 */ /* 0x000fe20000010287 */
[C---:B------:R-:W-:Y:S01]  /*17970*/  IMAD.SHL.U32 R219, R136.reuse, 0x20, RZ ;  /* 0x0000002088db7824 */ /* 0x040fe200078e00ff */
[----:B------:R-:W-:Y:S01]  /*17980*/  SHF.L.U64.HI R212, R136, 0x5, R137 ;  /* 0x0000000588d47819 */ /* 0x000fe20000010289 */
[----:B------:R-:W-:Y:S01]  /*17990*/  IMAD.SHL.U32 R221, R134, 0x20, RZ ;  /* 0x0000002086dd7824 */ /* 0x000fe200078e00ff */
[----:B------:R-:W-:Y:S01]  /*179a0*/  MOV R0, R3 ;  /* 0x0000000300007202 */ /* 0x000fe20000000f00 */
[----:B------:R-:W-:-:S02]  /*179b0*/  IMAD.MOV.U32 R135, RZ, RZ, R132 ;  /* 0x000000ffff877224 */ /* 0x000fc400078e0084 */
.L_x_3609:
        /* <DEDUP_REMOVED lines=76> */
.L_x_3602:
[----:B------:R-:W-:Y:S02]  /*17e80*/  ULDC.64 UR4, c[0x0][0x118] ;  /* 0x0000460000047ab9 */ /* 0x000fe40000000a00 */
[----:B------:R-:W2:Y:S02]  /*17e90*/  LD.E R10, [R2.64+0x40] ;  /* 0x00004004020a7980 */ /* 0x000ea4000c101900 */
[----:B--2---:R-:W-:Y:S04]  /*17ea0*/  LEA R10, -R10, RZ, 0x6 ;  /* 0x000000ff0a0a7211 */ /* 0x004fe800078e31ff */
[----:B------:R-:W-:Y:S02]  /*17eb0*/  SHF.R.S32.HI R7, RZ, 0x1f, R10 ;  /* 0x0000001fff077819 */ /* 0x000fe4000001140a */
.L_x_3603:
[----:B------:R-:W-:Y:S05]  /*17ec0*/  BSYNC B0 ;  /* 0x0000000000007941 */ /* 0x000fea0003800000 */
.L_x_3601:
        /* <DEDUP_REMOVED lines=18> */
[----:B------:R-:W-:Y:S03]  /*17ff0*/  ISETP.GT.AND P0, PT, R208, R199, PT ;  /* 0x000000c7d000720c */ /* 0x000fe60003f04270 */
        /* <DEDUP_REMOVED lines=186> */
[----:B------:R-:W-:Y:S04]  /*18ba0*/  LOP3.LUT R132, R132, R141, RZ, 0x3c, !PT ;  /* 0x0000008d84847212 */ /* 0x000fe800078e3cff */
[----:B------:R-:W-:Y:S01]  /*18bb0*/  ISETP.GE.AND P2, PT, R132, RZ, PT ;  /* 0x000000ff8400720c */ /* 0x000fe20003f46270 */
[--C-:B-1----:R-:W-:Y:S02]  /*18bc0*/  IMAD.MOV R133, RZ, RZ, -R143.reuse ;  /* 0x000000ffff857224 */ /* 0x102fe400078e0a8f */
[----:B------:R-:W-:Y:S02]  /*18bd0*/  IMAD.MOV.U32 R142, RZ, RZ, RZ ;  /* 0x000000ffff8e7224 */ /* 0x000fe400078e00ff */
[----:B------:R-:W-:Y:S01]  /*18be0*/  IMAD R140, R133, R136, RZ ;  /* 0x00000088858c7224 */ /* 0x000fe200078e02ff */
[----:B------:R-:W-:Y:S02]  /*18bf0*/  IABS R133, R139 ;  /* 0x0000008b00857213 */ /* 0x000fe40000000000 */
[----:B------:R-:W-:Y:S01]  /*18c00*/  LOP3.LUT R139, R139, R141, RZ, 0x3c, !PT ;  /* 0x0000008d8b8b7212 */ /* 0x000fe200078e3cff */
[----:B------:R-:W-:Y:S03]  /*18c10*/  IMAD.HI.U32 R140, R143, R140, R142 ;  /* 0x0000008c8f8c7227 */ /* 0x000fe600078e008e */
        /* <DEDUP_REMOVED lines=42> */
.L_x_3607:
[----:B------:R-:W-:Y:S02]  /*18ec0*/  ULDC.64 UR4, c[0x0][0x118] ;  /* 0x0000460000047ab9 */ /* 0x000fe40000000a00 */
[----:B------:R-:W2:Y:S02]  /*18ed0*/  LD.E R140, [R2.64+0x38] ;  /* 0x00003804028c7980 */ /* 0x000ea4000c101900 */
[----:B--2---:R-:W-:Y:S04]  /*18ee0*/  LEA R140, -R140, RZ, 0x6 ;  /* 0x000000ff8c8c7211 */ /* 0x004fe800078e31ff */
[----:B------:R-:W-:Y:S02]  /*18ef0*/  SHF.R.S32.HI R137, RZ, 0x1f, R140 ;  /* 0x0000001fff897819 */ /* 0x000fe4000001148c */
.L_x_3608:
[----:B------:R-:W-:Y:S05]  /*18f00*/  BSYNC B0 ;  /* 0x0000000000007941 */ /* 0x000fea0003800000 */
.L_x_3606:
[C---:B------:R-:W-:Y:S01]  /*18f10*/  LEA R200, P0, R140.reuse, R200, 0x1 ;  /* 0x000000c88cc87211 */ /* 0x040fe200078008ff */
[----:B------:R-:W-:Y:S03]  /*18f20*/  ULDC.64 UR4, c[0x0][0x118] ;  /* 0x0000460000047ab9 */ /* 0x000fe60000000a00 */
        /* <DEDUP_REMOVED lines=23> */
.L_x_3605:
[----:B------:R-:W-:Y:S05]  /*190a0*/  BSYNC B1 ;  /* 0x0000000000017941 */ /* 0x000fea0003800000 */
.L_x_3604:
        /* <DEDUP_REMOVED lines=410> */
.L_x_3600:
        /* <DEDUP_REMOVED lines=11> */
.L_x_3614:
[----:B--23--:R-:W-:Y:S01]  /*1ab00*/  FADD.FTZ R217, R10, R217 ;  /* 0x000000d90ad97221 */ /* 0x00cfe20000010000 */
[----:B------:R-:W-:Y:S05]  /*1ab10*/  BRA.DIV ~URZ, `(.L_x_3611) ;  /* 0x000015227f007947 */ /* 0x000fea000b800000 */
[----:B------:R-:W2:Y:S04]  /*1ab20*/  SHFL.BFLY PT, R6, R215, 0x2, 0x1f ;  /* 0x0c401f00d7067f89 */ /* 0x000ea800000e0000 */
[----:B------:R-:W3:Y:S01]  /*1ab30*/  SHFL.BFLY PT, R2, R217, 0x1, 0x1f ;  /* 0x0c201f00d9027f89 */ /* 0x000ee200000e0000 */
[----:B--2---:R-:W-:Y:S02]  /*1ab40*/  FADD.FTZ R11, R6, R215 ;  /* 0x000000d7060b7221 */ /* 0x004fe40000010000 */
[----:B---3--:R-:W-:-:S03]  /*1ab50*/  FADD.FTZ R2, R217, R2 ;  /* 0x00000002d9027221 */ /* 0x008fc60000010000 */
[----:B------:R2:W3:Y:S04]  /*1ab60*/  SHFL.BFLY PT, R10, R11, 0x1, 0x1f ;  /* 0x0c201f000b0a7f89 */ /* 0x0004e800000e0000 */
.L_x_3615:
        /* <DEDUP_REMOVED lines=11> */
[CC--:B--2---:R-:W-:Y:S02]  /*1ac20*/  LEA.HI R11, R10.reuse, R9.reuse, RZ, 0x2 ;  /* 0x000000090a0b7211 */ /* 0x0c4fe400078f10ff */
[----:B------:R-:W-:Y:S02]  /*1ac30*/  LEA.HI R10, R10, R9, RZ, 0x5 ;  /* 0x000000090a0a7211 */ /* 0x000fe400078f28ff */
[--C-:B------:R-:W-:Y:S02]  /*1ac40*/  SHF.R.S32.HI R12, RZ, 0x2, R11.reuse ;  /* 0x00000002ff0c7819 */ /* 0x100fe4000001140b */
[----:B------:R-:W-:Y:S01]  /*1ac50*/  SHF.R.S32.HI R13, RZ, 0x1f, R11 ;  /* 0x0000001fff0d7819 */ /* 0x000fe2000001140b */
[C---:B---3--:R-:W-:Y:S01]  /*1ac60*/  FMUL.FTZ R128, R8.reuse, R128 ;  /* 0x0000008008807220 */ /* 0x048fe20000410000 */
[----:B------:R-:W-:Y:S01]  /*1ac70*/  LOP3.LUT R16, R11, 0x1ffffffc, RZ, 0xc0, !PT ;  /* 0x1ffffffc0b107812 */ /* 0x000fe200078ec0ff */
[C---:B------:R-:W-:Y:S01]  /*1ac80*/  FMUL.FTZ R129, R8.reuse, R129 ;  /* 0x0000008108817220 */ /* 0x040fe20000410000 */
[----:B------:R-:W-:Y:S01]  /*1ac90*/  LEA.HI R13, R13, R12, RZ, 0x3 ;  /* 0x0000000c0d0d7211 */ /* 0x000fe200078f18ff */
[C---:B------:R-:W-:Y:S01]  /*1aca0*/  FMUL.FTZ R124, R8.reuse, R124 ;  /* 0x0000007c087c7220 */ /* 0x040fe20000410000 */
[----:B------:R-:W-:Y:S01]  /*1acb0*/  SHF.R.S32.HI R11, RZ, 0x5, R10 ;  /* 0x00000005ff0b7819 */ /* 0x000fe2000001140a */
[C---:B------:R-:W-:Y:S01]  /*1acc0*/  FMUL.FTZ R125, R8.reuse, R125 ;  /* 0x0000007d087d7220 */ /* 0x040fe20000410000 */
[----:B------:R-:W-:Y:S01]  /*1acd0*/  LOP3.LUT R13, R13, 0xfffffff8, RZ, 0xc0, !PT ;  /* 0xfffffff80d0d7812 */ /* 0x000fe200078ec0ff */
[----:B------:R-:W-:Y:S01]  /*1ace0*/  FMUL.FTZ R36, R8, R36 ;  /* 0x0000002408247220 */ /* 0x000fe20000410000 */
[----:B------:R-:W-:Y:S01]  /*1acf0*/  IADD3 R16, -R16, R9, RZ ;  /* 0x0000000910107210 */ /* 0x000fe20007ffe1ff */
[----:B------:R-:W-:Y:S01]  /*1ad00*/  FMUL.FTZ R37, R8, R37 ;  /* 0x0000002508257220 */ /* 0x000fe20000410000 */
[----:B------:R-:W-:Y:S01]  /*1ad10*/  IADD3 R12, R12, -R13, RZ ;  /* 0x8000000d0c0c7210 */ /* 0x000fe20007ffe0ff */
[C---:B------:R-:W-:Y:S01]  /*1ad20*/  FMUL.FTZ R40, R8.reuse, R40 ;  /* 0x0000002808287220 */ /* 0x040fe20000410000 */
[----:B------:R-:W-:Y:S01]  /*1ad30*/  LEA R13, R11, R16, 0x9 ;  /* 0x000000100b0d7211 */ /* 0x000fe200078e48ff */
[----:B------:R-:W-:Y:S01]  /*1ad40*/  FMUL.FTZ R41, R8, R41 ;  /* 0x0000002908297220 */ /* 0x000fe20000410000 */
[----:B------:R-:W-:Y:S01]  /*1ad50*/  SHF.L.U32 R14, R12, 0x6, RZ ;  /* 0x000000060c0e7819 */ /* 0x000fe200000006ff */
[----:B------:R-:W-:Y:S01]  /*1ad60*/  FMUL.FTZ R44, R8, R44 ;  /* 0x0000002c082c7220 */ /* 0x000fe20000410000 */
[----:B------:R-:W-:Y:S01]  /*1ad70*/  LOP3.LUT R15, R12, 0x1, RZ, 0xc0, !PT ;  /* 0x000000010c0f7812 */ /* 0x000fe200078ec0ff */
[----:B------:R-:W-:Y:S01]  /*1ad80*/  FMUL.FTZ R45, R8, R45 ;  /* 0x0000002d082d7220 */ /* 0x000fe20000410000 */
[----:B------:R-:W-:Y:S01]  /*1ad90*/  LOP3.LUT R14, R14, 0x1c0, RZ, 0xc0, !PT ;  /* 0x000001c00e0e7812 */ /* 0x000fe200078ec0ff */
[C---:B------:R-:W-:Y:S01]  /*1ada0*/  FMUL.FTZ R48, R8.reuse, R48 ;  /* 0x0000003008307220 */ /* 0x040fe20000410000 */
[----:B------:R-:W-:Y:S01]  /*1adb0*/  ISETP.NE.U32.AND P0, PT, R15, 0x1, PT ;  /* 0x000000010f00780c */ /* 0x000fe20003f05070 */
[----:B------:R-:W-:Y:S01]  /*1adc0*/  FMUL.FTZ R49, R8, R49 ;  /* 0x0000003108317220 */ /* 0x000fe20000410000 */
[----:B------:R-:W-:Y:S01]  /*1add0*/  LEA.HI R14, R14, R14, RZ, 0x1d ;  /* 0x0000000e0e0e7211 */ /* 0x000fe200078fe8ff */
[----:B------:R-:W-:Y:S01]  /*1ade0*/  FMUL.FTZ R52, R8, R52 ;  /* 0x0000003408347220 */ /* 0x000fe20000410000 */
[----:B------:R-:W-:Y:S01]  /*1adf0*/  R2P PR, R12, 0x6 ;  /* 0x000000060c007804 */ /* 0x000fe20000000000 */
[C---:B------:R-:W-:Y:S01]  /*1ae00*/  FMUL.FTZ R53, R8.reuse, R53 ;  /* 0x0000003508357220 */ /* 0x040fe20000410000 */
[----:B------:R-:W-:Y:S01]  /*1ae10*/  LEA R13, R13, R14, 0x1 ;  /* 0x0000000e0d0d7211 */ /* 0x000fe200078e08ff */
[----:B------:R-:W-:-:S02]  /*1ae20*/  FMUL.FTZ R56, R8, R56 ;  /* 0x0000003808387220 */ /* 0x000fc40000410000 */
[C---:B------:R-:W-:Y:S01]  /*1ae30*/  FMUL.FTZ R57, R8.reuse, R57 ;  /* 0x0000003908397220 */ /* 0x040fe20000410000 */
[----:B------:R-:W-:Y:S01]  /*1ae40*/  SHF.L.U32 R12, R13, 0x2, RZ ;  /* 0x000000020d0c7819 */ /* 0x000fe200000006ff */
[C---:B------:R-:W-:Y:S01]  /*1ae50*/  FMUL.FTZ R60, R8.reuse, R60 ;  /* 0x0000003c083c7220 */ /* 0x040fe20000410000 */
[----:B------:R-:W-:Y:S01]  /*1ae60*/  STS.64 [R13.X4], R128 ;  /* 0x000000800d007388 */ /* 0x000fe20000004a00 */
[----:B------:R-:W-:Y:S01]  /*1ae70*/  FMUL.FTZ R61, R8, R61 ;  /* 0x0000003d083d7220 */ /* 0x000fe20000410000 */
[----:B------:R-:W-:Y:S01]  /*1ae80*/  IADD3 R14, R12, -0x20, RZ ;  /* 0xffffffe00c0e7810 */ /* 0x000fe20007ffe0ff */
[----:B------:R-:W-:Y:S01]  /*1ae90*/  FMUL.FTZ R64, R8, R64 ;  /* 0x0000004008407220 */ /* 0x000fe20000410000 */
[----:B------:R-:W-:Y:S01]  /*1aea0*/  @P0 IADD3 R14, R12, 0x20, RZ ;  /* 0x000000200c0e0810 */ /* 0x000fe20007ffe0ff */
        /* <DEDUP_REMOVED lines=28> */
[----:B------:R-:W-:Y:S01]  /*1b070*/  FMUL.FTZ R113, R8, R113 ;  /* 0x0000007108717220 */ /* 0x000fe20000410000 */
[----:B------:R-:W-:Y:S01]  /*1b080*/  MOV R8, 0x40 ;  /* 0x0000004000087802 */ /* 0x000fe20000000f00 */
[C---:B----4-:R-:W-:Y:S02]  /*1b090*/  FMUL.FTZ R131, R7.reuse, R131 ;  /* 0x0000008307837220 */ /* 0x050fe40000410000 */
[C---:B------:R-:W-:Y:S02]  /*1b0a0*/  FMUL.FTZ R130, R7.reuse, R130 ;  /* 0x0000008207827220 */ /* 0x040fe40000410000 */
[----:B------:R-:W-:-:S02]  /*1b0b0*/  FMUL.FTZ R127, R7, R127 ;  /* 0x0000007f077f7220 */ /* 0x000fc40000410000 */
        /* <DEDUP_REMOVED lines=48> */
[----:B------:R-:W-:Y:S02]  /*1b3c0*/  SEL R7, R8, 0xffffffc0, !P1 ;  /* 0xffffffc008077807 */ /* 0x000fe40004800000 */
[----:B------:R-:W-:Y:S02]  /*1b3d0*/  MOV R8, 0x80 ;  /* 0x0000008000087802 */ /* 0x000fe40000000f00 */
[----:B------:R-:W-:Y:S02]  /*1b3e0*/  IADD3 R15, R12, R7, RZ ;  /* 0x000000070c0f7210 */ /* 0x000fe40007ffe0ff */
[----:B------:R-:W-:-:S02]  /*1b3f0*/  SEL R17, R8, 0xffffff80, !P2 ;  /* 0xffffff8008117807 */ /* 0x000fc40005000000 */
[-C--:B------:R-:W-:Y:S01]  /*1b400*/  IADD3 R8, R7, R14.reuse, RZ ;  /* 0x0000000e07087210 */ /* 0x080fe20007ffe0ff */
[----:B------:R-:W-:Y:S01]  /*1b410*/  STS.64 [R15], R36 ;  /* 0x000000240f007388 */ /* 0x000fe20000000a00 */
[-C--:B------:R-:W-:Y:S02]  /*1b420*/  IADD3 R16, R12, R17.reuse, RZ ;  /* 0x000000110c107210 */ /* 0x080fe40007ffe0ff */
[----:B------:R-:W-:Y:S01]  /*1b430*/  IADD3 R18, R17, R14, RZ ;  /* 0x0000000e11127210 */ /* 0x000fe20007ffe0ff */
[----:B------:R-:W-:Y:S01]  /*1b440*/  STS.64 [R15+0x800], R38 ;  /* 0x000800260f007388 */ /* 0x000fe20000000a00 */
[-C--:B------:R-:W-:Y:S02]  /*1b450*/  IADD3 R19, R15, R17.reuse, RZ ;  /* 0x000000110f137210 */ /* 0x080fe40007ffe0ff */
[----:B------:R-:W-:Y:S01]  /*1b460*/  IADD3 R17, R8, R17, RZ ;  /* 0x0000001108117210 */ /* 0x000fe20007ffe0ff */
        /* <DEDUP_REMOVED lines=39> */
[----:B------:R-:W-:Y:S04]  /*1b6e0*/  STS.64 [R19+0x8800], R118 ;  /* 0x0088007613007388 */ /* 0x000fe80000000a00 */
[----:B------:R4:W-:Y:S04]  /*1b6f0*/  STS.64 [R17+0x8000], R112 ;  /* 0x0080007011007388 */ /* 0x0009e80000000a00 */
[----:B------:R1:W-:Y:S04]  /*1b700*/  STS.64 [R17+0x8800], R114 ;  /* 0x0088007211007388 */ /* 0x0003e80000000a00 */
[----:B--2---:R4:W2:Y:S04]  /*1b710*/  LD.E.64 R12, [R4.64+0xb0] ;  /* 0x0000b004040c7980 */ /* 0x0048a8000c101b00 */
[----:B---3--:R3:W2:Y:S04]  /*1b720*/  LD.E R8, [R4.64+0x60] ;  /* 0x0000600404087980 */ /* 0x0086a8000c101900 */
[----:B------:R-:W1:Y:S04]  /*1b730*/  S2R R121, SR_TID.X ;  /* 0x0000000000797919 */ /* 0x000e680000002100 */
[----:B------:R3:W5:Y:S04]  /*1b740*/  LD.E R7, [R4.64+0xcc] ;  /* 0x0000cc0404077980 */ /* 0x000768000c101900 */
[----:B------:R3:W5:Y:S04]  /*1b750*/  LD.E.64 R122, [R4.64+0x78] ;  /* 0x00007804047a7980 */ /* 0x000768000c101b00 */
[----:B------:R3:W5:Y:S01]  /*1b760*/  LD.E.64 R124, [R4.64+0xa8] ;  /* 0x0000a804047c7980 */ /* 0x000762000c101b00 */
[----:B------:R-:W-:Y:S01]  /*1b770*/  LOP3.LUT R10, R10, 0xffffffe0, RZ, 0xc0, !PT ;  /* 0xffffffe00a0a7812 */ /* 0x000fe200078ec0ff */
[----:B------:R-:W1:Y:S01]  /*1b780*/  @P4 MUFU.LG2 R2, R2 ;  /* 0x0000000200024308 */ /* 0x000e620000000c00 */
[----:B----4-:R-:W-:Y:S01]  /*1b790*/  SHF.R.S32.HI R112, RZ, 0x1f, R11 ;  /* 0x0000001fff707819 */ /* 0x010fe2000001140b */
[----:B------:R-:W-:Y:S01]  /*1b7a0*/  BSSY B0, `(.L_x_3612) ;  /* 0x000004e000007945 */ /* 0x000fe20003800000 */
[----:B------:R-:W-:-:S02]  /*1b7b0*/  IADD3 R10, R9, -R10, RZ ;  /* 0x8000000a090a7210 */ /* 0x000fc40007ffe0ff */
[----:B------:R-:W-:Y:S01]  /*1b7c0*/  LEA.HI R112, R112, R11, RZ, 0x2 ;  /* 0x0000000b70707211 */ /* 0x000fe200078f10ff */
[----:B------:R-:W-:Y:S01]  /*1b7d0*/  BAR.SYNC.DEFER_BLOCKING 0x0 ;  /* 0x0000000000007b1d */ /* 0x000fe20000010000 */
[----:B------:R-:W-:Y:S02]  /*1b7e0*/  LOP3.LUT P0, RZ, R10, 0x3, RZ, 0xc0, !PT ;  /* 0x000000030aff7812 */ /* 0x000fe4000780c0ff */
[----:B------:R-:W-:Y:S02]  /*1b7f0*/  LOP3.LUT R112, R112, 0xffffffc, RZ, 0xc0, !PT ;  /* 0x0ffffffc70707812 */ /* 0x000fe400078ec0ff */
[----:B-1----:R-:W-:Y:S01]  /*1b800*/  SHF.R.S32.HI R14, RZ, 0x1f, R121 ;  /* 0x0000001fff0e7819 */ /* 0x002fe20000011479 */
[----:B------:R-:W1:Y:S01]  /*1b810*/  @P3 MUFU.LG2 R6, R6 ;  /* 0x0000000600063308 */ /* 0x000e620000000c00 */
[----:B------:R-:W-:Y:S02]  /*1b820*/  IADD3 R112, R11, -R112, RZ ;  /* 0x800000700b707210 */ /* 0x000fe40007ffe0ff */
[----:B------:R-:W-:Y:S01]  /*1b830*/  LEA.HI R15, R14, R121, RZ, 0x4 ;  /* 0x000000790e0f7211 */ /* 0x000fe200078f20ff */
[----:B------:R-:W-:Y:S01]  /*1b840*/  @P4 FMUL.FTZ R11, R2, 0.69314718246459960938 ;  /* 0x3f317218020b4820 */ /* 0x000fe20000410000 */
[----:B------:R-:W-:-:S02]  /*1b850*/  MOV R9, 0xff800000 ;  /* 0xff80000000097802 */ /* 0x000fc40000000f00 */
[----:B------:R-:W-:Y:S01]  /*1b860*/  LOP3.LUT R14, R15, 0xfffffff0, RZ, 0xc0, !PT ;  /* 0xfffffff00f0e7812 */ /* 0x000fe200078ec0ff */
[----:B-----5:R-:W-:Y:S01]  /*1b870*/  @P4 FFMA.FTZ R9, R132, R0, R11 ;  /* 0x0000000084094223 */ /* 0x020fe2000001000b */
[----:B------:R-:W-:Y:S02]  /*1b880*/  SHF.R.S32.HI R15, RZ, 0x4, R15 ;  /* 0x00000004ff0f7819 */ /* 0x000fe4000001140f */
[----:B------:R-:W-:Y:S02]  /*1b890*/  IADD3 R14, -R14, R121, RZ ;  /* 0x000000790e0e7210 */ /* 0x000fe40007ffe1ff */
[----:B------:R-:W-:Y:S02]  /*1b8a0*/  SHF.L.U32 R18, R15, 0x6, RZ ;  /* 0x000000060f127819 */ /* 0x000fe400000006ff */
[----:B------:R-:W-:Y:S01]  /*1b8b0*/  LEA.HI R16, R14, R14, RZ, 0x1 ;  /* 0x0000000e0e107211 */ /* 0x000fe200078f08ff */
[----:B-1----:R-:W-:Y:S01]  /*1b8c0*/  @P3 FMUL.FTZ R6, R6, 0.69314718246459960938 ;  /* 0x3f31721806063820 */ /* 0x002fe20000410000 */
[----:B------:R-:W-:-:S02]  /*1b8d0*/  LOP3.LUT R18, R18, 0x1c0, RZ, 0xc0, !PT ;  /* 0x000001c012127812 */ /* 0x000fc400078ec0ff */
[----:B------:R-:W-:Y:S02]  /*1b8e0*/  SHF.L.U32 R17, R16, 0x2, RZ ;  /* 0x0000000210117819 */ /* 0x000fe400000006ff */
[----:B---3--:R-:W-:Y:S02]  /*1b8f0*/  SHF.R.U32.HI R4, RZ, 0x3, R18 ;  /* 0x00000003ff047819 */ /* 0x008fe40000011612 */
[----:B------:R-:W-:Y:S02]  /*1b900*/  LOP3.LUT R17, R18, 0x38, R17, 0xf8, !PT ;  /* 0x0000003812117812 */ /* 0x000fe400078ef811 */
[----:B------:R-:W-:Y:S02]  /*1b910*/  LOP3.LUT R5, R16, 0xffffffe, RZ, 0xc0, !PT ;  /* 0x0ffffffe10057812 */ /* 0x000fe400078ec0ff */
[----:B------:R-:W-:Y:S02]  /*1b920*/  LOP3.LUT R4, R17, R4, RZ, 0x3c, !PT ;  /* 0x0000000411047212 */ /* 0x000fe400078e3cff */
[----:B------:R-:W-:-:S02]  /*1b930*/  IADD3 R5, R14, -R5, RZ ;  /* 0x800000050e057210 */ /* 0x000fc40007ffe0ff */
[----:B------:R-:W-:Y:S01]  /*1b940*/  MOV R10, 0xff800000 ;  /* 0xff800000000a7802 */ /* 0x000fe20000000f00 */
[----:B------:R-:W-:Y:S01]  /*1b950*/  @P3 FFMA.FTZ R10, R3, R0, R6 ;  /* 0x00000000030a3223 */ /* 0x000fe20000010006 */
[----:B------:R-:W-:Y:S02]  /*1b960*/  LEA R113, R5, R4, 0x2 ;  /* 0x0000000405717211 */ /* 0x000fe400078e10ff */
[----:B------:R-:W-:-:S03]  /*1b970*/  SHF.R.S32.HI R4, RZ, 0x1f, R121 ;  /* 0x0000001fff047819 */ /* 0x000fc60000011479 */
[----:B------:R1:W3:Y:S01]  /*1b980*/  LDS.128 R108, [R113.X4] ;  /* 0x00000000716c7984 */ /* 0x0002e20000004c00 */
[----:B------:R-:W-:-:S03]  /*1b990*/  LEA.HI R4, R4, R121, RZ, 0x5 ;  /* 0x0000007904047211 */ /* 0x000fc600078f28ff */
[----:B------:R1:W4:Y:S01]  /*1b9a0*/  LDS.128 R104, [R113.X4+0x800] ;  /* 0x0008000071687984 */ /* 0x0003220000004c00 */
[----:B------:R-:W-:-:S03]  /*1b9b0*/  LOP3.LUT R4, R4, 0xffffffe0, RZ, 0xc0, !PT ;  /* 0xffffffe004047812 */ /* 0x000fc600078ec0ff */
[----:B------:R1:W1:Y:S01]  /*1b9c0*/  LDS.128 R100, [R113.X4+0x1000] ;  /* 0x0010000071647984 */ /* 0x0002620000004c00 */
[----:B------:R-:W-:-:S03]  /*1b9d0*/  IADD3 R4, R121, -R4, RZ ;  /* 0x8000000479047210 */ /* 0x000fc60007ffe0ff */
[----:B------:R1:W1:Y:S01]  /*1b9e0*/  LDS.128 R96, [R113.X4+0x1800] ;  /* 0x0018000071607984 */ /* 0x0002620000004c00 */
[----:B------:R-:W-:-:S03]  /*1b9f0*/  SHF.R.S32.HI R5, RZ, 0x1f, R4 ;  /* 0x0000001fff057819 */ /* 0x000fc60000011404 */
[----:B------:R1:W1:Y:S01]  /*1ba00*/  LDS.128 R92, [R113.X4+0x2000] ;  /* 0x00200000715c7984 */ /* 0x0002620000004c00 */
[----:B------:R-:W-:Y:S02]  /*1ba10*/  LEA.HI R5, R5, R4, RZ, 0x2 ;  /* 0x0000000405057211 */ /* 0x000fe400078f10ff */
[----:B------:R-:W-:Y:S01]  /*1ba20*/  SHF.L.U32 R4, R205, 0x6, RZ ;  /* 0x00000006cd047819 */ /* 0x000fe200000006ff */
[----:B------:R1:W1:Y:S01]  /*1ba30*/  LDS.128 R88, [R113.X4+0x2800] ;  /* 0x0028000071587984 */ /* 0x0002620000004c00 */
[----:B------:R-:W-:-:S03]  /*1ba40*/  SHF.R.S32.HI R5, RZ, 0x2, R5 ;  /* 0x00000002ff057819 */ /* 0x000fc60000011405 */
[----:B------:R1:W1:Y:S01]  /*1ba50*/  LDS.128 R84, [R113.X4+0x3000] ;  /* 0x0030000071547984 */ /* 0x0002620000004c00 */
[----:B------:R-:W-:-:S03]  /*1ba60*/  LEA R5, R112, R5, 0x4 ;  /* 0x0000000570057211 */ /* 0x000fc600078e20ff */
[----:B------:R1:W1:Y:S04]  /*1ba70*/  LDS.128 R80, [R113.X4+0x3800] ;  /* 0x0038000071507984 */ /* 0x0002680000004c00 */
        /* <DEDUP_REMOVED lines=15> */
[----:B------:R1:W1:Y:S01]  /*1bb70*/  LDS.128 R16, [R113.X4+0xb800] ;  /* 0x00b8000071107984 */ /* 0x0002620000004c00 */
[----:B--2---:R-:W-:-:S04]  /*1bb80*/  IMAD R12, R12, UR8, R209 ;  /* 0x000000080c0c7c24 */ /* 0x004fc8000f8e02d1 */
[----:B------:R-:W-:-:S04]  /*1bb90*/  IMAD R8, R12, R8, R207 ;  /* 0x000000080c087224 */ /* 0x000fc800078e02cf */
[----:B------:R-:W-:Y:S01]  /*1bba0*/  IMAD R8, R13, R8, R4 ;  /* 0x000000080d087224 */ /* 0x000fe200078e0204 */
[----:B------:R-:W-:Y:S05]  /*1bbb0*/  @P0 BRA `(.L_x_3613) ;  /* 0x000000c000000947 */ /* 0x000fea0003800000 */
[----:B-1-34-:R-:W-:Y:S01]  /*1bbc0*/  IMAD R0, R205, -0x40, R206 ;  /* 0xffffffc0cd007824 */ /* 0x01afe200078e02ce */
[C---:B------:R-:W-:Y:S01]  /*1bbd0*/  IADD3 R3, R5.reuse, 0x8, RZ ;  /* 0x0000000805037810 */ /* 0x040fe20007ffe0ff */
        /* <DEDUP_REMOVED lines=10> */
.L_x_3613:
[----:B-1-34-:R-:W-:Y:S05]  /*1bc80*/  BSYNC B0 ;  /* 0x0000000000007941 */ /* 0x01afea0003800000 */
.L_x_3612:
[----:B------:R-:W-:Y:S01]  /*1bc90*/  IMAD.SHL.U32 R4, R14, 0x4, RZ ;  /* 0x000000040e047824 */ /* 0x000fe200078e00ff */
[----:B------:R-:W-:Y:S01]  /*1bca0*/  IADD3 R3, R15, 0x8, RZ ;  /* 0x000000080f037810 */ /* 0x000fe20007ffe0ff */
[----:B------:R-:W-:Y:S01]  /*1bcb0*/  IMAD R206, R205, -0x40, R206 ;  /* 0xffffffc0cdce7824 */ /* 0x000fe200078e02ce */
[----:B------:R-:W-:Y:S01]  /*1bcc0*/  ULDC.64 UR4, c[0x0][0x118] ;  /* 0x0000460000047ab9 */ /* 0x000fe20000000a00 */
[----:B------:R-:W-:Y:S01]  /*1bcd0*/  IMAD R7, R8, R7, RZ ;  /* 0x0000000708077224 */ /* 0x000fe200078e02ff */
[----:B------:R-:W-:Y:S01]  /*1bce0*/  SHF.R.S32.HI R5, RZ, 0x1f, R4 ;  /* 0x0000001fff057819 */ /* 0x000fe20000011404 */
[----:B------:R-:W-:Y:S01]  /*1bcf0*/  IMAD.MOV.U32 R205, RZ, RZ, 0x0 ;  /* 0x00000000ffcd7424 */ /* 0x000fe200078e00ff */
[----:B------:R-:W-:-:S02]  /*1bd00*/  ISETP.GE.AND P5, PT, R3, R206, PT ;  /* 0x000000ce0300720c */ /* 0x000fc40003fa6270 */
[C---:B------:R-:W-:Y:S01]  /*1bd10*/  IADD3 R3, R15.reuse, 0x18, RZ ;  /* 0x000000180f037810 */ /* 0x040fe20007ffe0ff */
[C---:B------:R-:W-:Y:S01]  /*1bd20*/  IMAD.WIDE R10, R15.reuse, 0xc0, R4 ;  /* 0x000000c00f0a7825 */ /* 0x040fe200078e0204 */
[----:B------:R-:W-:Y:S02]  /*1bd30*/  IADD3 R5, R15, 0x10, RZ ;  /* 0x000000100f057810 */ /* 0x000fe40007ffe0ff */
[----:B------:R-:W-:Y:S02]  /*1bd40*/  ISETP.GE.AND P3, PT, R3, R206, PT ;  /* 0x000000ce0300720c */ /* 0x000fe40003f66270 */
[----:B------:R-:W-:Y:S02]  /*1bd50*/  IADD3 R9, P0, R10, R7, RZ ;  /* 0x000000070a097210 */ /* 0x000fe40007f1e0ff */
[----:B------:R-:W-:Y:S02]  /*1bd60*/  IADD3 R3, R15, 0x30, RZ ;  /* 0x000000300f037810 */ /* 0x000fe40007ffe0ff */
[----:B------:R-:W-:-:S02]  /*1bd70*/  LEA.HI.X.SX32 R0, R7, R11, 0x1, P0 ;  /* 0x0000000b07007211 */ /* 0x000fc400000f0eff */
[----:B------:R-:W-:Y:S02]  /*1bd80*/  LEA R8, P0, R9, R122, 0x2 ;  /* 0x0000007a09087211 */ /* 0x000fe400078010ff */
[-C--:B------:R-:W-:Y:S02]  /*1bd90*/  ISETP.GE.AND P4, PT, R5, R206.reuse, PT ;  /* 0x000000ce0500720c */ /* 0x080fe40003f86270 */
[----:B------:R-:W-:Y:S02]  /*1bda0*/  LEA.HI.X R9, R9, R123, R0, 0x2, P0 ;  /* 0x0000007b09097211 */ /* 0x000fe400000f1400 */
[-C--:B------:R-:W-:Y:S02]  /*1bdb0*/  ISETP.GE.AND P0, PT, R3, R206.reuse, PT ;  /* 0x000000ce0300720c */ /* 0x080fe40003f06270 */
[C---:B------:R-:W-:Y:S01]  /*1bdc0*/  ISETP.GE.AND P6, PT, R15.reuse, R206, PT ;  /* 0x000000ce0f00720c */ /* 0x040fe20003fc6270 */
[----:B------:R1:W-:Y:S01]  /*1bdd0*/  @!P5 ST.E.128 [R8.64+0x1800], R104 ;  /* 0x001800680800d985 */ /* 0x0003e2000c101d04 */
[----:B------:R-:W-:-:S02]  /*1bde0*/  IADD3 R7, R15, 0x20, RZ ;  /* 0x000000200f077810 */ /* 0x000fc40007ffe0ff */
[C---:B------:R-:W-:Y:S01]  /*1bdf0*/  IADD3 R5, R15.reuse, 0x28, RZ ;  /* 0x000000280f057810 */ /* 0x040fe20007ffe0ff */
[----:B------:R1:W-:Y:S01]  /*1be00*/  @!P5 ST.E.128 [R8.64+0x1900], R72 ;  /* 0x001900480800d985 */ /* 0x0003e2000c101d04 */
[----:B------:R-:W-:Y:S02]  /*1be10*/  IADD3 R15, R15, 0x38, RZ ;  /* 0x000000380f0f7810 */ /* 0x000fe40007ffe0ff */
[-C--:B------:R-:W-:Y:S01]  /*1be20*/  ISETP.GE.AND P2, PT, R7, R206.reuse, PT ;  /* 0x000000ce0700720c */ /* 0x080fe20003f46270 */
[----:B------:R1:W-:Y:S01]  /*1be30*/  @!P5 ST.E.128 [R8.64+0x1a00], R40 ;  /* 0x001a00280800d985 */ /* 0x0003e2000c101d04 */
[----:B------:R-:W-:-:S03]  /*1be40*/  ISETP.GE.AND P1, PT, R5, R206, PT ;  /* 0x000000ce0500720c */ /* 0x000fc60003f26270 */
[----:B------:R1:W-:Y:S04]  /*1be50*/  @!P0 ST.E.128 [R8.64+0x9000], R84 ;  /* 0x0090005408008985 */ /* 0x0003e8000c101d04 */
[----:B------:R1:W-:Y:S04]  /*1be60*/  @!P0 ST.E.128 [R8.64+0x9100], R52 ;  /* 0x0091003408008985 */ /* 0x0003e8000c101d04 */
[----:B------:R1:W-:Y:S01]  /*1be70*/  @!P0 ST.E.128 [R8.64+0x9200], R20 ;  /* 0x0092001408008985 */ /* 0x0003e2000c101d04 */
[----:B------:R-:W-:-:S03]  /*1be80*/  ISETP.GE.AND P0, PT, R15, R206, PT ;  /* 0x000000ce0f00720c */ /* 0x000fc60003f06270 */
[----:B------:R1:W-:Y:S04]  /*1be90*/  @!P6 ST.E.128 [R8.64+0x100], R76 ;  /* 0x0001004c0800e985 */ /* 0x0003e8000c101d04 */
        /* <DEDUP_REMOVED lines=13> */
[----:B------:R1:W-:Y:S04]  /*1bf70*/  @!P6 ST.E.64 [R8.64], R108 ;  /* 0x0000006c0800e985 */ /* 0x0003e8000c101b04 */
[----:B------:R1:W-:Y:S01]  /*1bf80*/  @!P6 ST.E.64 [R8.64+0x8], R110 ;  /* 0x0000086e0800e985 */ /* 0x0003e2000c101b04 */
[----:B------:R-:W-:Y:S05]  /*1bf90*/  @P0 RET.REL.NODEC R204 `(_ZN5flash24flash_fwd_splitkv_kernelI23Flash_fwd_kernel_traitsILi192ELi64ELi64ELi4ELb0ELb0EN7cutlass10bfloat16_tE19Flash_kernel_traitsILi192ELi64ELi64ELi4ES3_EELb1ELb0ELb0ELb0ELb1ELb0ELb1ELb1EEEvNS_16Flash_fwd_paramsE) ;  /* 0xfffe4060cc000950 */ /* 0x000fea0003c3ffff */
[----:B------:R-:W-:Y:S01]  /*1bfa0*/  MOV R205, 0x0 ;  /* 0x0000000000cd7802 */ /* 0x000fe20000000f00 */
[----:B------:R-:W-:-:S02]  /*1bfb0*/  ULDC.64 UR4, c[0x0][0x118] ;  /* 0x0000460000047ab9 */ /* 0x000fc40000000a00 */
[----:B------:R2:W-:Y:S04]  /*1bfc0*/  ST.E.128 [R8.64+0xa800], R80 ;  /* 0x00a8005008007985 */ /* 0x0005e8000c101d04 */
[----:B------:R2:W-:Y:S04]  /*1bfd0*/  ST.E.128 [R8.64+0xa900], R48 ;  /* 0x00a9003008007985 */ /* 0x0005e8000c101d04 */
[----:B------:R2:W-:Y:S01]  /*1bfe0*/  ST.E.128 [R8.64+0xaa00], R16 ;  /* 0x00aa001008007985 */ /* 0x0005e2000c101d04 */
[----:B------:R-:W-:Y:S05]  /*1bff0*/  RET.REL.NODEC R204 `(_ZN5flash24flash_fwd_splitkv_kernelI23Flash_fwd_kernel_traitsILi192ELi64ELi64ELi4ELb0ELb0EN7cutlass10bfloat16_tE19Flash_kernel_traitsILi192ELi64ELi64ELi4ES3_EELb1ELb0ELb0ELb0ELb1ELb0ELb1ELb1EEEvNS_16Flash_fwd_paramsE) ;  /* 0xfffe4000cc007950 */ /* 0x000fea0003c3ffff */
.L_x_3610:
[----:B------:R-:W-:Y:S02]  /*1c000*/  MOV R9, 0x2 ;  /* 0x0000000200097802 */ /* 0x000fe40000000f00 */
[----:B------:R-:W-:-:S02]  /*1c010*/  MOV R8, 0x1c030 ;  /* 0x0001c03000087802 */ /* 0x000fc40000000f00 */
[----:B-1---5:R-:W-:Y:S05]  /*1c020*/  CALL.REL.NOINC `($__internal_22_$__cuda_sm70_shflsync_bfly_p) ;  /* 0x000000f000007944 */ /* 0x022fea0003c00000 */
[----:B-12---:R-:W-:Y:S05]  /*1c030*/  BRA `(.L_x_3614) ;  /* 0xffffeac000007947 */ /* 0x006fea000383ffff */
.L_x_3611:
[----:B------:R-:W-:Y:S02]  /*1c040*/  MOV R9, 0x1 ;  /* 0x0000000100097802 */ /* 0x000fe40000000f00 */
[----:B------:R-:W-:-:S02]  /*1c050*/  MOV R8, 0x1c070 ;  /* 0x0001c07000087802 */ /* 0x000fc40000000f00 */
[----:B-1---5:R-:W-:Y:S05]  /*1c060*/  CALL.REL.NOINC `($__internal_22_$__cuda_sm70_shflsync_bfly_p) ;  /* 0x000000b000007944 */ /* 0x022fea0003c00000 */
[----:B--2---:R-:W-:Y:S01]  /*1c070*/  FADD.FTZ R2, R217, R10 ;  /* 0x0000000ad9027221 */ /* 0x004fe20000010000 */
[----:B-1----:R-:W-:-:S02]  /*1c080*/  MOV R217, R215 ;  /* 0x000000d700d97202 */ /* 0x002fc40000000f00 */
[----:B------:R-:W-:Y:S02]  /*1c090*/  MOV R9, 0x2 ;  /* 0x0000000200097802 */ /* 0x000fe40000000f00 */
[----:B------:R-:W-:Y:S02]  /*1c0a0*/  MOV R8, 0x1c0c0 ;  /* 0x0001c0c000087802 */ /* 0x000fe40000000f00 */
[----:B------:R-:W-:Y:S05]  /*1c0b0*/  CALL.REL.NOINC `($__internal_22_$__cuda_sm70_shflsync_bfly_p) ;  /* 0x0000006000007944 */ /* 0x000fea0003c00000 */
[----:B--2---:R-:W-:Y:S01]  /*1c0c0*/  FADD.FTZ R11, R215, R10 ;  /* 0x0000000ad70b7221 */ /* 0x004fe20000010000 */
[----:B-1----:R-:W-:Y:S02]  /*1c0d0*/  MOV R9, 0x1 ;  /* 0x0000000100097802 */ /* 0x002fe40000000f00 */
[----:B------:R-:W-:Y:S02]  /*1c0e0*/  MOV R8, 0x1c110 ;  /* 0x0001c11000087802 */ /* 0x000fe40000000f00 */
[----:B------:R-:W-:Y:S02]  /*1c0f0*/  MOV R217, R11 ;  /* 0x0000000b00d97202 */ /* 0x000fe40000000f00 */
[----:B------:R-:W-:Y:S05]  /*1c100*/  CALL.REL.NOINC `($__internal_22_$__cuda_sm70_shflsync_bfly_p) ;  /* 0x0000001000007944 */ /* 0x000fea0003c00000 */
[----:B-12---:R-:W-:Y:S05]  /*1c110*/  BRA `(.L_x_3615) ;  /* 0xffffea5000007947 */ /* 0x006fea000383ffff */
        .weak           $__internal_22_$__cuda_sm70_shflsync_bfly_p
        .type           $__internal_22_$__cuda_sm70_shflsync_bfly_p,@function
        .size           $__internal_22_$__cuda_sm70_shflsync_bfly_p,(.L_x_4399 - $__internal_22_$__cuda_sm70_shflsync_bfly_p)
$__internal_22_$__cuda_sm70_shflsync_bfly_p:
[----:B------:R-:W-:Y:S01]  /*1c120*/  MOV R12, R8 ;  /* 0x00000008000c7202 */ /* 0x000fe20000000f00 */
[----:B------:R-:W-:Y:S04]  /*1c130*/  WARPSYNC R6 ;  /* 0x0000000600007348 */ /* 0x000fe80003800000 */
[----:B------:R-:W-:Y:S01]  /*1c140*/  MOV R13, 0x0 ;  /* 0x00000000000d7802 */ /* 0x000fe20000000f00 */
[----:B------:R1:W2:Y:S03]  /*1c150*/  SHFL.BFLY PT, R10, R217, R9, R7 ;  /* 0x0c000009d90a7389 */ /* 0x0002a600000e0007 */
[----:B------:R-:W-:Y:S05]  /*1c160*/  RET.REL.NODEC R12 `(_ZN5flash24flash_fwd_splitkv_kernelI23Flash_fwd_kernel_traitsILi192ELi64ELi64ELi4ELb0ELb0EN7cutlass10bfloat16_tE19Flash_kernel_traitsILi192ELi64ELi64ELi4ES3_EELb1ELb0ELb0ELb0ELb1ELb0ELb1ELb1EEEvNS_16Flash_fwd_paramsE) ;  /* 0xfffe3e900c007950 */ /* 0x000fea0003c3ffff */
.L_x_3616:
        /* <DEDUP_REMOVED lines=9> */
.L_x_4399:


//--------------------- .text._ZN5flash24flash_fwd_splitkv_kernelI23Flash_fwd_kernel_traitsILi192ELi64ELi64ELi4ELb0ELb0EN7cutlass10bfloat16_tE19Flash_kernel_traitsILi192ELi64ELi64ELi4ES3_EELb1ELb0ELb0ELb0ELb1ELb1ELb1ELb1EEEvNS_16Flash_fwd_paramsE --------------------------
	.section	.text._ZN5flash24flash_fwd_splitkv_kernelI23Flash_fwd_kernel_traitsILi192ELi64ELi64ELi4ELb0ELb0EN7cutlass10bfloat16_tE19Flash_kernel_traitsILi192ELi64ELi64ELi4ES3_EELb1ELb0ELb0ELb0ELb1ELb1ELb1ELb1EEEvNS_16Flash_fwd_paramsE,"ax",@progbits
	.sectioninfo	@"SHI_REGISTERS=242"
	.align	128
        .global         _ZN5flash24flash_fwd_splitkv_kernelI23Flash_fwd_kernel_traitsILi192ELi64ELi64ELi4ELb0ELb0EN7cutlass10bfloat16_tE19Flash_kernel_traitsILi192ELi64ELi64ELi4ES3_EELb1ELb0ELb0ELb0ELb1ELb1ELb1ELb1EEEvNS_16Flash_fwd_paramsE
        .type           _ZN5flash24flash_fwd_splitkv_kernelI23Flash_fwd_kernel_traitsILi192ELi64ELi64ELi4ELb0ELb0EN7cutlass10bfloat16_tE19Flash_kernel_traitsILi192ELi64ELi64ELi4ES3_EELb1ELb0ELb0ELb0ELb1ELb1ELb1ELb1EEEvNS_16Flash_fwd_paramsE,@function
        .size           _ZN5flash24flash_fwd_splitkv_kernelI23Flash_fwd_kernel_traitsILi192ELi64ELi64ELi4ELb0ELb0EN7cutlass10bfloat16_tE19Flash_kernel_traitsILi192ELi64ELi64ELi4ES3_EELb1ELb0ELb0ELb0ELb1ELb1ELb1ELb1EEEvNS_16Flash_fwd_paramsE,(.L_x_4401 - _ZN5flash24flash_fwd_splitkv_kernelI23Flash_fwd_kernel_traitsILi192ELi64ELi64ELi4ELb0ELb0EN7cutlass10bfloat16_tE19Flash_kernel_traitsILi192ELi64ELi64ELi4ES3_EELb1ELb0ELb0ELb0ELb1ELb1ELb1ELb1EEEvNS_16Flash_fwd_paramsE)
        .other          _ZN5flash24flash_fwd_splitkv_kernelI23Flash_fwd_kernel_traitsILi192ELi64ELi64ELi4ELb0ELb0EN7cutlass10bfloat16_tE19Flash_kernel_traitsILi192ELi64ELi64ELi4ES3_EELb1ELb0ELb0ELb0ELb1ELb1ELb1ELb1EEEvNS_16Flash_fwd_paramsE,@"STO_CUDA_ENTRY STV_DEFAULT"
_ZN5flash24flash_fwd_splitkv_kernelI23Flash_fwd_kernel_traitsILi192ELi64ELi64ELi4ELb0ELb0EN7cutlass10bfloat16_tE19Flash_kernel_traitsILi192ELi64ELi64ELi4ES3_EELb1ELb0ELb0ELb0ELb1ELb1ELb1ELb1EEEvNS_16Flash_fwd_paramsE:
.text._ZN5flash24flash_fwd_splitkv_kernelI23Flash_fwd_kernel_traitsILi192ELi64ELi64ELi4ELb0ELb0EN7cutlass10bfloat16_tE19Flash_kernel_traitsILi192ELi64ELi64ELi4ES3_EELb1ELb0ELb0ELb0ELb1ELb1ELb1ELb1EEEvNS_16Flash_fwd_paramsE:
        /* <DEDUP_REMOVED lines=29> */
[----:B---34-:R-:W-:Y:S05]  /*01d0*/  CALL.REL.NOINC `($_ZN5flash24flash_fwd_splitkv_kernelI23Flash_fwd_kernel_traitsILi192ELi64ELi64ELi4ELb0ELb0EN7cutlass10bfloat16_tE19Flash_kernel_traitsILi192ELi64ELi64ELi4ES3_EELb1ELb0ELb0ELb0ELb1ELb1ELb1ELb1EEEvNS_16Flash_fwd_paramsE$_ZN5flash30compute_attn_1rowblock_splitkvI23Flash_fwd_kernel_traitsILi192ELi64ELi64ELi4ELb0ELb0EN7cutlass10bfloat16_tE19Flash_kernel_traitsILi192ELi64ELi64ELi4ES3_EELb1ELb0ELb0ELb0ELb1ELb1ELb1ELb1ENS_16Flash_fwd_paramsEEEvRKT8_iiiii) ;  /* 0x0000002000007944 */ /* 0x018fea0003c00000 */
[----:B------:R-:W-:Y:S05]  /*01e0*/  BSYNC B3 ;  /* 0x0000000000037941 */ /* 0x000fea0003800000 */
.L_x_3617:
[----:B------:R-:W-:Y:S05]  /*01f0*/  EXIT ;  /* 0x000000000000794d */ /* 0x000fea0003800000 */
        .type           $_ZN5flash24flash_fwd_splitkv_kernelI23Flash_fwd_kernel_traitsILi192ELi64ELi64ELi4ELb0ELb0EN7cutlass10bfloat16_tE19Flash_kernel_traitsILi192ELi64ELi64ELi4ES3_EELb1ELb0ELb0ELb0ELb1ELb1ELb1ELb1EEEvNS_16Flash_fwd_paramsE$_ZN5flash30compute_attn_1rowblock_splitkvI23Flash_fwd_kernel_traitsILi192ELi64ELi64ELi4ELb0ELb0EN7cutlass10bfloat16_tE19Flash_kernel_traitsILi192ELi64ELi64ELi4ES3_EELb1ELb0ELb0ELb0ELb1ELb1ELb1ELb1ENS_16Flash_fwd_paramsEEEvRKT8_iiiii,@function
        .size           $_ZN5flash24flash_fwd_splitkv_kernelI23Flash_fwd_kernel_traitsILi192ELi64ELi64ELi4ELb0ELb0EN7cutlass10bfloat16_tE19Flash_kernel_traitsILi192ELi64ELi64ELi4ES3_EELb1ELb0ELb0ELb0ELb1ELb1ELb1ELb1EEEvNS_16Flash_fwd_paramsE$_ZN5flash30compute_attn_1rowblock_splitkvI23Flash_fwd_kernel_traitsILi192ELi64ELi64ELi4ELb0ELb0EN7cutlass10bfloat16_tE19Flash_kernel_traitsILi192ELi64ELi64ELi4ES3_EELb1ELb0ELb0ELb0ELb1ELb1ELb1ELb1ENS_16Flash_fwd_paramsEEEvRKT8_iiiii,($__internal_23_$__cuda_sm70_shflsync_bfly_p - $_ZN5flash24flash_fwd_splitkv_kernelI23Flash_fwd_kernel_traitsILi192ELi64ELi64ELi4ELb0ELb0EN7cutlass10bfloat16_tE19Flash_kernel_traitsILi192ELi64ELi64ELi4ES3_EELb1ELb0ELb0ELb0ELb1ELb1ELb1ELb1EEEvNS_16Flash_fwd_paramsE$_ZN5flash30compute_attn_1rowblock_splitkvI23Flash_fwd_kernel_traitsILi192ELi64ELi64ELi4ELb0ELb0EN7cutlass10bfloat16_tE19Flash_kernel_traitsILi192ELi64ELi64ELi4ES3_EELb1ELb0ELb0ELb0ELb1ELb1ELb1ELb1ENS_16Flash_fwd_paramsEEEvRKT8_iiiii)
$_ZN5flash24flash_fwd_splitkv_kernelI23Flash_fwd_kernel_traitsILi192ELi64ELi64ELi4ELb0ELb0EN7cutlass10bfloat16_tE19Flash_kernel_traitsILi192ELi64ELi64ELi4ES3_EELb1ELb0ELb0ELb0ELb1ELb1ELb1ELb1EEEvNS_16Flash_fwd_paramsE$_ZN5flash30compute_attn_1rowblock_splitkvI23Flash_fwd_kernel_traitsILi192ELi64ELi64ELi4ELb0ELb0EN7cutlass10bfloat16_tE19Flash_kernel_traitsILi192ELi64ELi64ELi4ES3_EELb1ELb0ELb0ELb0ELb1ELb1ELb1ELb1ENS_16Flash_fwd_paramsEEEvRKT8_iiiii:
        /* <DEDUP_REMOVED lines=20> */
.L_x_3619:
[----:B------:R-:W-:Y:S05]  /*0340*/  BSYNC B0 ;  /* 0x0000000000007941 */ /* 0x000fea0003800000 */
.L_x_3618:
        /* <DEDUP_REMOVED lines=17> */
.L_x_3621:
[----:B------:R4:W5:Y:S02]  /*0460*/  LD.E R0, [R22.64+0xb8] ;  /* 0x0000b80616007980 */ /* 0x000964000c101900 */
.L_x_3622:
[----:B------:R-:W-:Y:S05]  /*0470*/  BSYNC B0 ;  /* 0x0000000000007941 */ /* 0x000fea0003800000 */
.L_x_3620:
        /* <DEDUP_REMOVED lines=10> */
.L_x_3624:
[----:B------:R-:W2:Y:S01]  /*0520*/  LD.E.64 R2, [R22.64+0x108] ;  /* 0x0001080616027980 */ /* 0x000ea2000c101b00 */
[----:B------:R-:W-:Y:S01]  /*0530*/  BSSY B0, `(.L_x_3626) ;  /* 0x0000006000007945 */ /* 0x000fe20003800000 */
[----:B------:R-:W-:Y:S01]  /*0540*/  IMAD.MOV.U32 R0, RZ, RZ, RZ ;  /* 0x000000ffff007224 */ /* 0x000fe200078e00ff */
[----:B--2---:R-:W-:-:S04]  /*0550*/  ISETP.NE.U32.AND P0, PT, R2, RZ, PT ;  /* 0x000000ff0200720c */ /* 0x004fc80003f05070 */
[----:B------:R-:W-:-:S13]  /*0560*/  ISETP.NE.AND.EX P0, PT, R3, RZ, PT, P0 ;  /* 0x000000ff0300720c */ /* 0x000fda0003f05300 */
[----:B------:R-:W-:Y:S05]  /*0570*/  @!P0 BRA `(.L_x_3627) ;  /* 0x0000001000008947 */ /* 0x000fea0003800000 */
[----:B------:R1:W5:Y:S02]  /*0580*/  LD.E R0, [R22.64+0xbc] ;  /* 0x0000bc0616007980 */ /* 0x000364000c101900 */
.L_x_3627:
[----:B------:R-:W-:Y:S05]  /*0590*/  BSYNC B0 ;  /* 0x0000000000007941 */ /* 0x000fea0003800000 */
.L_x_3626:
[----:B-----5:R-:W-:Y:S02]  /*05a0*/  IADD3 R59, R75, R0, RZ ;  /* 0x000000004b3b7210 */ /* 0x020fe40007ffe0ff */
.L_x_3625:
[----:B------:R-:W-:Y:S05]  /*05b0*/  BSYNC B1 ;  /* 0x0000000000017941 */ /* 0x000fea0003800000 */
.L_x_3623:
[----:B------:R-:W-:Y:S01]  /*05c0*/  IMAD.SHL.U32 R67, R213, 0x40, RZ ;  /* 0x00000040d5437824 */ /* 0x000fe200078e00ff */
[----:B------:R-:W-:Y:S01]  /*05d0*/  MOV R2, R212 ;  /* 0x000000d400027202 */ /* 0x000fe20000000f00 */
[----:B------:R-:W-:-:S03]  /*05e0*/  IMAD.MOV.U32 R3, RZ, RZ, 0x0 ;  /* 0x00000000ff037424 */ /* 0x000fc600078e00ff */
[----:B------:R-:W-:-:S13]  /*05f0*/  ISETP.GT.AND P0, PT, R214, R67, PT ;  /* 0x00000043d600720c */ /* 0x000fda0003f04270 */
[----:B------:R-:W-:Y:S05]  /*0600*/  @!P0 RET.REL.NODEC R2 `(_ZN5flash24flash_fwd_splitkv_kernelI23Flash_fwd_kernel_traitsILi192ELi64ELi64ELi4ELb0ELb0EN7cutlass10bfloat16_tE19Flash_kernel_traitsILi192ELi64ELi64ELi4ES3_EELb1ELb0ELb0ELb0ELb1ELb1ELb1ELb1EEEvNS_16Flash_fwd_paramsE) ;  /* 0xfffff9f002008950 */ /* 0x000fea0003c3ffff */
        /* <DEDUP_REMOVED lines=49> */
[----:B------:R-:W5:Y:S04]  /*0920*/  LD.E R0, [R22.64+0xcc] ;  /* 0x0000cc0616007980 */ /* 0x000f68000c101900 */
[----:B----4-:R-:W4:Y:S04]  /*0930*/  LD.E.64 R6, [R22.64+0x78] ;  /* 0x0000780616067980 */ /* 0x010f28000c101b00 */
[----:B------:R-:W4:Y:S01]  /*0940*/  LD.E.64 R10, [R22.64+0xa8] ;  /* 0x0000a806160a7980 */ /* 0x000f22000c101b00 */
        /* <DEDUP_REMOVED lines=8> */
[----:B--2---:R-:W-:-:S04]  /*09d0*/  IMAD R2, R2, UR8, R217 ;  /* 0x0000000802027c24 */ /* 0x004fc8000f8e02d9 */
[----:B---3--:R-:W-:Y:S02]  /*09e0*/  IMAD R2, R2, R4, R215 ;  /* 0x0000000402027224 */ /* 0x008fe400078e02d7 */
[----:B------:R-:W-:Y:S02]  /*09f0*/  IMAD.SHL.U32 R4, R5, 0x4, RZ ;  /* 0x0000000405047824 */ /* 0x000fe400078e00ff */
[--C-:B------:R-:W-:Y:S01]  /*0a00*/  IMAD R3, R3, R2, R67.reuse ;  /* 0x0000000203037224 */ /* 0x100fe200078e0243 */
[----:B------:R-:W-:Y:S01]  /*0a10*/  IADD3 R2, R8, 0x8, RZ ;  /* 0x0000000808027810 */ /* 0x000fe20007ffe0ff */
[----:B------:R-:W-:Y:S01]  /*0a20*/  IMAD.IADD R67, R214, 0x1, -R67 ;  /* 0x00000001d6437824 */ /* 0x000fe200078e0a43 */
[--C-:B------:R-:W-:Y:S01]  /*0a30*/  SHF.R.S32.HI R5, RZ, 0x1f, R4.reuse ;  /* 0x0000001fff057819 */ /* 0x100fe20000011404 */
[----:B-----5:R-:W-:Y:S01]  /*0a40*/  IMAD R0, R3, R0, RZ ;  /* 0x0000000003007224 */ /* 0x020fe200078e02ff */
        /* <DEDUP_REMOVED lines=9> */
[----:B----4-:R-:W-:-:S02]  /*0ae0*/  LEA R4, P1, R5, R6, 0x2 ;  /* 0x0000000605047211 */ /* 0x010fc400078210ff */
        /* <DEDUP_REMOVED lines=59> */
[----:B------:R-:W-:Y:S05]  /*0ea0*/  @P6 RET.REL.NODEC R212 `(_ZN5flash24flash_fwd_splitkv_kernelI23Flash_fwd_kernel_traitsILi192ELi64ELi64ELi4ELb0ELb0EN7cutlass10bfloat16_tE19Flash_kernel_traitsILi192ELi64ELi64ELi4ES3_EELb1ELb0ELb0ELb0ELb1ELb1ELb1ELb1EEEvNS_16Flash_fwd_paramsE) ;  /* 0xfffff150d4006950 */ /* 0x000fea0003c3ffff */
[----:B-1----:R-:W-:Y:S02]  /*0eb0*/  MOV R3, 0xff800000 ;  /* 0xff80000000037802 */ /* 0x002fe40000000f00 */
[----:B------:R-:W-:-:S03]  /*0ec0*/  MOV R213, 0x0 ;  /* 0x0000000000d57802 */ /* 0x000fc60000000f00 */
[----:B------:R1:W-:Y:S01]  /*0ed0*/  ST.E [R6.64+0xe0], R3 ;  /* 0x0000e00306007985 */ /* 0x0003e2000c101906 */
[----:B------:R-:W-:Y:S05]  /*0ee0*/  RET.REL.NODEC R212 `(_ZN5flash24flash_fwd_splitkv_kernelI23Flash_fwd_kernel_traitsILi192ELi64ELi64ELi4ELb0ELb0EN7cutlass10bfloat16_tE19Flash_kernel_traitsILi192ELi64ELi64ELi4ES3_EELb1ELb0ELb0ELb0ELb1ELb1ELb1ELb1EEEvNS_16Flash_fwd_paramsE) ;  /* 0xfffff110d4007950 */ /* 0x000fea0003c3ffff */
.L_x_3628:
        /* <DEDUP_REMOVED lines=34> */
[----:B--2---:R-:W-:Y:S01]  /*1110*/  IADD3 R8, R8, 0xffffffe, RZ ;  /* 0x0ffffffe08087810 */ /* 0x004fe20007ffe0ff */
[----:B------:R-:W2:Y:S05]  /*1120*/  LD.E.64 R10, [R22.64+0x28] ;  /* 0x00002806160a7980 */ /* 0x000eaa000c101b00 */
[----:B------:R-:W1:Y:S02]  /*1130*/  F2I.FTZ.U32.TRUNC.NTZ R9, R8 ;  /* 0x0000000800097305 */ /* 0x000e64000021f000 */
[----:B-1----:R-:W-:-:S02]  /*1140*/  IMAD.MOV R2, RZ, RZ, -R9 ;  /* 0x000000ffff027224 */ /* 0x002fc400078e0a09 */
        /* <DEDUP_REMOVED lines=17> */
[----:B------:R-:W-:-:S05]  /*1260*/  IMAD.WIDE R20, R9, 0x4, R218 ;  /* 0x0000000409147825 */ /* 0x000fca00078e02da */
[----:B------:R1:W2:Y:S01]  /*1270*/  LD.E R5, [R20.64] ;  /* 0x0000000614057980 */ /* 0x0002a2000c101900 */
[----:B---3--:R-:W-:-:S04]  /*1280*/  IABS R8, R6 ;  /* 0x0000000600087213 */ /* 0x008fc80000000000 */
[----:B------:R-:W3:Y:S08]  /*1290*/  I2F.RP R12, R8 ;  /* 0x00000008000c7306 */ /* 0x000ef00000209400 */
[----:B---3--:R-:W3:Y:S02]  /*12a0*/  MUFU.RCP R4, R12 ;  /* 0x0000000c00047308 */ /* 0x008ee40000001000 */
[----:B---3--:R-:W-:-:S06]  /*12b0*/  IADD3 R4, R4, 0xffffffe, RZ ;  /* 0x0ffffffe04047810 */ /* 0x008fcc0007ffe0ff */
        /* <DEDUP_REMOVED lines=18> */
[----:B------:R-:W-:-:S04]  /*13e0*/  ISETP.NE.AND P1, PT, R6, RZ, PT ;  /* 0x000000ff0600720c */ /* 0x000fc80003f25270 */
[----:B------:R-:W-:Y:S02]  /*13f0*/  SHF.R.S32.HI R13, RZ, 0x1f, R0 ;  /* 0x0000001fff0d7819 */ /* 0x000fe40000011400 */
[----:B------:R-:W-:-:S05]  /*1400*/  @P2 IADD3 R4, R4, 0x1, RZ ;  /* 0x0000000104042810 */ /* 0x000fca0007ffe0ff */
[----:B------:R-:W-:Y:S02]  /*1410*/  @!P0 IMAD.MOV R4, RZ, RZ, -R4 ;  /* 0x000000ffff048224 */ /* 0x000fe400078e0a04 */
[----:B------:R-:W-:-:S05]  /*1420*/  @!P1 LOP3.LUT R4, RZ, R6, RZ, 0x33, !PT ;  /* 0x00000006ff049212 */ /* 0x000fca00078e33ff */
[----:B------:R-:W-:Y:S01]  /*1430*/  IMAD R6, R15, R4, RZ ;  /* 0x000000040f067224 */ /* 0x000fe200078e02ff */
[----:B--2---:R-:W-:Y:S01]  /*1440*/  SHF.R.S32.HI R2, RZ, 0x1f, R5 ;  /* 0x0000001fff027819 */ /* 0x004fe20000011405 */
[----:B----4-:R-:W-:-:S04]  /*1450*/  IMAD R7, R19, R5, RZ ;  /* 0x0000000513077224 */ /* 0x010fc800078e02ff */
[C---:B------:R-:W-:Y:S02]  /*1460*/  IMAD R7, R18.reuse, R2, R7 ;  /* 0x0000000212077224 */ /* 0x040fe400078e0207 */
[----:B------:R-:W-:-:S05]  /*1470*/  IMAD.WIDE.U32 R18, R18, R5, RZ ;  /* 0x0000000512127225 */ /* 0x000fca00078e00ff */
[----:B------:R-:W-:Y:S01]  /*1480*/  IADD3 R19, R19, R7, RZ ;  /* 0x0000000713137210 */ /* 0x000fe20007ffe0ff */
[----:B------:R-:W-:-:S04]  /*1490*/  IMAD R7, R135, R0, RZ ;  /* 0x0000000087077224 */ /* 0x000fc800078e02ff */
[----:B------:R-:W-:Y:S02]  /*14a0*/  IMAD R7, R134, R13, R7 ;  /* 0x0000000d86077224 */ /* 0x000fe400078e0207 */
[----:B------:R-:W-:-:S04]  /*14b0*/  IMAD.WIDE.U32 R18, R0, R134, R18 ;  /* 0x0000008600127225 */ /* 0x000fc800078e0012 */
[----:B------:R-:W-:Y:S01]  /*14c0*/  IMAD R9, R11, R5, RZ ;  /* 0x000000050b097224 */ /* 0x000fe200078e02ff */
[----:B------:R-:W-:Y:S02]  /*14d0*/  IADD3 R19, R19, R7, RZ ;  /* 0x0000000713137210 */ /* 0x000fe40007ffe0ff */
[----:B------:R-:W-:Y:S01]  /*14e0*/  SHF.R.S32.HI R7, RZ, 0x1f, R4 ;  /* 0x0000001fff077819 */ /* 0x000fe20000011404 */
        /* <DEDUP_REMOVED lines=9> */
.L_x_3630:
        /* <DEDUP_REMOVED lines=27> */
[----:B-----5:R-:W-:-:S03]  /*1730*/  @!P3 SHF.R.S32.HI R6, RZ, 0x1f, R10 ;  /* 0x0000001fff06b819 */ /* 0x020fc6000001140a */
[----:B------:R-:W-:Y:S01]  /*1740*/  @P3 IMAD.IADD R7, R11, 0x1, R12 ;  /* 0x000000010b073824 */ /* 0x000fe200078e020c */
[----:B------:R-:W-:Y:S01]  /*1750*/  @!P3 IADD3 R25, R25, R3, RZ ;  /* 0x000000031919b210 */ /* 0x000fe20007ffe0ff */
[----:B------:R-:W-:-:S04]  /*1760*/  @!P3 IMAD R3, R21, R10, RZ ;  /* 0x0000000a1503b224 */ /* 0x000fc800078e02ff */
[----:B------:R-:W-:Y:S01]  /*1770*/  @!P0 IADD3 R0, R0, -R5, RZ ;  /* 0x8000000500008210 */ /* 0x000fe20007ffe0ff */
[-C--:B------:R-:W-:Y:S02]  /*1780*/  @P3 IMAD R9, R135, R7.reuse, RZ ;  /* 0x0000000787093224 */ /* 0x080fe400078e02ff */
[----:B------:R-:W-:Y:S01]  /*1790*/  @P3 IMAD.WIDE.U32 R28, R134, R7, RZ ;  /* 0x00000007861c3225 */ /* 0x000fe200078e00ff */
[----:B------:R-:W-:-:S03]  /*17a0*/  ISETP.GE.U32.AND P2, PT, R0, R5, PT ;  /* 0x000000050000720c */ /* 0x000fc60003f46070 */
[C---:B------:R-:W-:Y:S02]  /*17b0*/  @!P3 IMAD R3, R20.reuse, R6, R3 ;  /* 0x000000061403b224 */ /* 0x040fe400078e0203 */
[----:B------:R-:W-:Y:S01]  /*17c0*/  @!P3 IMAD.WIDE.U32 R20, R20, R10, R24 ;  /* 0x0000000a1414b225 */ /* 0x000fe200078e0018 */
[----:B------:R-:W-:-:S03]  /*17d0*/  LOP3.LUT R0, R215, R4, RZ, 0x3c, !PT ;  /* 0x00000004d7007212 */ /* 0x000fc600078e3cff */
[----:B------:R-:W-:Y:S02]  /*17e0*/  @P3 IMAD.IADD R9, R29, 0x1, R9 ;  /* 0x000000011d093824 */ /* 0x000fe400078e0209 */
[----:B------:R-:W-:Y:S01]  /*17f0*/  @!P3 IMAD.IADD R9, R21, 0x1, R3 ;  /* 0x000000011509b824 */ /* 0x000fe200078e0203 */
[----:B------:R-:W-:Y:S01]  /*1800*/  LEA R3, R138, 0xffffffc0, 0x6 ;  /* 0xffffffc08a037811 */ /* 0x000fe200078e30ff */
[----:B----4-:R-:W-:Y:S01]  /*1810*/  @!P3 IMAD R6, R137, R11, RZ ;  /* 0x0000000b8906b224 */ /* 0x010fe200078e02ff */
[----:B------:R-:W-:Y:S02]  /*1820*/  @!P3 SHF.R.S32.HI R5, RZ, 0x1f, R11 ;  /* 0x0000001fff05b819 */ /* 0x000fe4000001140b */
[----:B------:R-:W-:Y:S02]  /*1830*/  @P3 MOV R8, R28 ;  /* 0x0000001c00083202 */ /* 0x000fe40000000f00 */
[----:B------:R-:W-:Y:S02]  /*1840*/  ISETP.GE.AND P1, PT, R0, RZ, PT ;  /* 0x000000ff0000720c */ /* 0x000fe40003f26270 */
[----:B------:R-:W-:Y:S01]  /*1850*/  @!P0 IADD3 R2, R2, 0x1, RZ ;  /* 0x0000000102028810 */ /* 0x000fe20007ffe0ff */
[----:B------:R-:W-:Y:S01]  /*1860*/  IMAD R7, R135, R3, RZ ;  /* 0x0000000387077224 */ /* 0x000fe200078e02ff */
[----:B------:R-:W-:-:S02]  /*1870*/  @!P3 MOV R8, R20 ;  /* 0x000000140008b202 */ /* 0x000fc40000000f00 */
[----:B------:R-:W-:Y:S02]  /*1880*/  SHF.R.S32.HI R13, RZ, 0x1f, R3 ;  /* 0x0000001fff0d7819 */ /* 0x000fe40000011403 */
[----:B------:R-:W-:Y:S01]  /*1890*/  ISETP.NE.AND P0, PT, R4, RZ, PT ;  /* 0x000000ff0400720c */ /* 0x000fe20003f05270 */
[----:B------:R-:W-:Y:S01]  /*18a0*/  @!P3 IMAD R5, R5, R136, R6 ;  /* 0x000000880505b224 */ /* 0x000fe200078e0206 */
[----:B------:R-:W-:Y:S01]  /*18b0*/  @P2 IADD3 R2, R2, 0x1, RZ ;  /* 0x0000000102022810 */ /* 0x000fe20007ffe0ff */
[----:B------:R-:W-:-:S04]  /*18c0*/  @!P3 IMAD.WIDE.U32 R20, R136, R11, RZ ;  /* 0x0000000b8814b225 */ /* 0x000fc800078e00ff */
[----:B------:R-:W-:Y:S02]  /*18d0*/  IMAD R7, R13, R134, R7 ;  /* 0x000000860d077224 */ /* 0x000fe400078e0207 */
[----:B------:R-:W-:-:S04]  /*18e0*/  IMAD.WIDE.U32 R8, R134, R3, R8 ;  /* 0x0000000386087225 */ /* 0x000fc800078e0008 */
[----:B------:R-:W-:Y:S01]  /*18f0*/  @!P3 IMAD.IADD R21, R21, 0x1, R5 ;  /* 0x000000011515b824 */ /* 0x000fe200078e0205 */
[----:B------:R-:W-:Y:S02]  /*1900*/  MOV R5, R2 ;  /* 0x0000000200057202 */ /* 0x000fe40000000f00 */
[----:B------:R-:W-:Y:S01]  /*1910*/  IADD3 R9, R9, R7, RZ ;  /* 0x0000000709097210 */ /* 0x000fe20007ffe0ff */
[----:B------:R-:W-:Y:S01]  /*1920*/  @!P3 IMAD R0, R19, R10, RZ ;  /* 0x0000000a1300b224 */ /* 0x000fe200078e02ff */
[----:B------:R-:W-:Y:S01]  /*1930*/  @!P3 SHF.R.S32.HI R7, RZ, 0x1f, R10 ;  /* 0x0000001fff07b819 */ /* 0x000fe2000001140a */
[----:B------:R-:W-:Y:S01]  /*1940*/  @!P1 IMAD.MOV R5, RZ, RZ, -R5 ;  /* 0x000000ffff059224 */ /* 0x000fe200078e0a05 */
[----:B------:R-:W-:Y:S02]  /*1950*/  @!P0 LOP3.LUT R5, RZ, R4, RZ, 0x33, !PT ;  /* 0x00000004ff058212 */ /* 0x000fe400078e33ff */
[----:B------:R-:W-:Y:S01]  /*1960*/  @P3 IADD3 R11, R11, R12, RZ ;  /* 0x0000000c0b0b3210 */ /* 0x000fe20007ffe0ff */
[----:B------:R-:W-:Y:S01]  /*1970*/  @!P3 IMAD R0, R18, R7, R0 ;  /* 0x000000071200b224 */ /* 0x000fe200078e0200 */
[----:B------:R-:W-:Y:S01]  /*1980*/  SHF.R.S32.HI R7, RZ, 0x1f, R5 ;  /* 0x0000001fff077819 */ /* 0x000fe20000011405 */
[----:B------:R-:W-:-:S02]  /*1990*/  IMAD R2, R15, R5, RZ ;  /* 0x000000050f027224 */ /* 0x000fc400078e02ff */
[-C--:B------:R-:W-:Y:S02]  /*19a0*/  @P3 IMAD R25, R137, R11.reuse, RZ ;  /* 0x0000000b89193224 */ /* 0x080fe400078e02ff */
        /* <DEDUP_REMOVED lines=12> */
.L_x_3631:
[----:B-1----:R-:W-:Y:S05]  /*1a70*/  BSYNC B0 ;  /* 0x0000000000007941 */ /* 0x002fea0003800000 */
.L_x_3629:
        /* <DEDUP_REMOVED lines=12> */
[----:B------:R-:W-:-:S05]  /*1b40*/  IMAD.SHL.U32 R18, R66, 0x8, RZ ;  /* 0x0000000842127824 */ /* 0x000fca00078e00ff */
[----:B------:R-:W-:Y:S02]  /*1b50*/  IADD3 R24, P0, R18, R6, RZ ;  /* 0x0000000612187210 */ /* 0x000fe40007f1e0ff */
[----:B------:R-:W-:Y:S01]  /*1b60*/  SHF.R.S32.HI R19, RZ, 0x1f, R18 ;  /* 0x0000001fff137819 */ /* 0x000fe20000011412 */
[----:B------:R-:W-:-:S04]  /*1b70*/  IMAD R13, R13, R136, RZ ;  /* 0x000000880d0d7224 */ /* 0x000fc800078e02ff */
[----:B------:R-:W-:Y:S02]  /*1b80*/  IMAD.X R25, R19, 0x1, R25, P0 ;  /* 0x0000000113197824 */ /* 0x000fe400000e0619 */
[C---:B------:R-:W-:Y:S02]  /*1b90*/  IMAD R13, R0.reuse, R137, R13 ;  /* 0x00000089000d7224 */ /* 0x040fe400078e020d */
[----:B------:R-:W-:Y:S01]  /*1ba0*/  IMAD.WIDE.U32 R24, R0, R136, R24 ;  /* 0x0000008800187225 */ /* 0x000fe200078e0018 */
[----:B------:R-:W-:-:S04]  /*1bb0*/  SHF.R.S32.HI R74, RZ, 0x1f, R217 ;  /* 0x0000001fff4a7819 */ /* 0x000fc800000114d9 */
[----:B------:R-:W-:Y:S02]  /*1bc0*/  IADD3 R25, R25, R13, RZ ;  /* 0x0000000d19197210 */ /* 0x000fe40007ffe0ff */
[----:B------:R-:W-:-:S04]  /*1bd0*/  SHF.R.S32.HI R156, RZ, 0x3, R156 ;  /* 0x00000003ff9c7819 */ /* 0x000fc8000001149c */
[----:B------:R-:W-:Y:S01]  /*1be0*/  SHF.L.U32 R153, R156, 0x6, RZ ;  /* 0x000000069c997819 */ /* 0x000fe200000006ff */
[----:B------:R-:W-:-:S03]  /*1bf0*/  IMAD R6, R27, R4, RZ ;  /* 0x000000041b067224 */ /* 0x000fc600078e02ff */
[----:B------:R-:W-:Y:S01]  /*1c00*/  LOP3.LUT R153, R153, 0x1c0, RZ, 0xc0, !PT ;  /* 0x000001c099997812 */ /* 0x000fe200078ec0ff */
[----:B------:R-:W-:-:S03]  /*1c10*/  IMAD R6, R7, R26, R6 ;  /* 0x0000001a07067224 */ /* 0x000fc600078e0206 */
[----:B------:R-:W-:Y:S02]  /*1c20*/  LOP3.LUT R16, R153, 0x38, R18, 0xf8, !PT ;  /* 0x0000003899107812 */ /* 0x000fe400078ef812 */
[----:B------:R-:W-:Y:S01]  /*1c30*/  SHF.R.U32.HI R153, RZ, 0x3, R153 ;  /* 0x00000003ff997819 */ /* 0x000fe20000011699 */
[----:B------:R-:W-:Y:S01]  /*1c40*/  IMAD.WIDE.U32 R24, R4, R26, R24 ;  /* 0x0000001a04187225 */ /* 0x000fe200078e0018 */
[----:B------:R-:W-:Y:S02]  /*1c50*/  SHF.R.S32.HI R157, RZ, 0x1f, R156 ;  /* 0x0000001fff9d7819 */ /* 0x000fe4000001149c */
[----:B------:R-:W-:Y:S01]  /*1c60*/  LOP3.LUT R153, R16, R153, RZ, 0x3c, !PT ;  /* 0x0000009910997212 */ /* 0x000fe200078e3cff */
[----:B------:R-:W-:Y:S02]  /*1c70*/  IMAD.IADD R25, R25, 0x1, R6 ;  /* 0x0000000119197824 */ /* 0x000fe400078e0206 */
[----:B------:R-:W-:Y:S02]  /*1c80*/  IMAD R211, R137, R156, RZ ;  /* 0x0000009c89d37224 */ /* 0x000fe400078e02ff */
[----:B------:R-:W-:-:S04]  /*1c90*/  IMAD.WIDE.U32 R24, R156, R136, R24 ;  /* 0x000000889c187225 */ /* 0x000fc800078e0018 */
[----:B------:R-:W-:-:S05]  /*1ca0*/  IMAD R211, R157, R136, R211 ;  /* 0x000000889dd37224 */ /* 0x000fca00078e02d3 */
[----:B------:R-:W-:Y:S01]  /*1cb0*/  IADD3 R211, R25, R211, RZ ;  /* 0x000000d319d37210 */ /* 0x000fe20007ffe0ff */
[----:B------:R-:W-:Y:S01]  /*1cc0*/  IMAD R209, R135, R156, RZ ;  /* 0x0000009c87d17224 */ /* 0x000fe200078e02ff */
[CC--:B------:R-:W-:Y:S02]  /*1cd0*/  LEA.HI R64, R5.reuse, R58.reuse, RZ, 0x5 ;  /* 0x0000003a05407211 */ /* 0x0c0fe400078f28ff */
[----:B------:R-:W-:Y:S01]  /*1ce0*/  LEA.HI R68, R5, R58, RZ, 0x4 ;  /* 0x0000003a05447211 */ /* 0x000fe200078f20ff */
[----:B------:R-:W-:Y:S01]  /*1cf0*/  IMAD R209, R157, R134, R209 ;  /* 0x000000869dd17224 */ /* 0x000fe200078e02d1 */
[----:B------:R-:W-:Y:S02]  /*1d00*/  LOP3.LUT R65, R64, 0xffffffe0, RZ, 0xc0, !PT ;  /* 0xffffffe040417812 */ /* 0x000fe400078ec0ff */
[----:B------:R-:W-:Y:S01]  /*1d10*/  LOP3.LUT R73, R68, 0xfffffff0, RZ, 0xc0, !PT ;  /* 0xfffffff044497812 */ /* 0x000fe200078ec0ff */
[C---:B------:R-:W-:Y:S01]  /*1d20*/  IMAD.SHL.U32 R71, R134.reuse, 0x10, RZ ;  /* 0x0000001086477824 */ /* 0x040fe200078e00ff */
[----:B------:R-:W-:Y:S01]  /*1d30*/  SHF.L.U64.HI R72, R134, 0x4, R135 ;  /* 0x0000000486487819 */ /* 0x000fe20000010287 */
[C---:B------:R-:W-:Y:S01]  /*1d40*/  IMAD.SHL.U32 R69, R136.reuse, 0x10, RZ ;  /* 0x0000001088457824 */ /* 0x040fe200078e00ff */
[----:B------:R-:W-:Y:S01]  /*1d50*/  SHF.L.U64.HI R70, R136, 0x4, R137 ;  /* 0x0000000488467819 */ /* 0x000fe20000010289 */
[C---:B------:R-:W-:Y:S01]  /*1d60*/  IMAD.IADD R65, R58.reuse, 0x1, -R65 ;  /* 0x000000013a417824 */ /* 0x040fe200078e0a41 */
[----:B------:R-:W-:Y:S01]  /*1d70*/  SHF.R.S32.HI R64, RZ, 0x5, R64 ;  /* 0x00000005ff407819 */ /* 0x000fe20000011440 */
[----:B------:R-:W-:Y:S01]  /*1d80*/  IMAD.IADD R73, R58, 0x1, -R73 ;  /* 0x000000013a497824 */ /* 0x000fe200078e0a49 */
[----:B------:R-:W-:-:S02]  /*1d90*/  SHF.R.S32.HI R68, RZ, 0x4, R68 ;  /* 0x00000004ff447819 */ /* 0x000fc40000011444 */
[----:B------:R-:W-:Y:S01]  /*1da0*/  SHF.L.U32 R76, R66, 0x2, RZ ;  /* 0x00000002424c7819 */ /* 0x000fe200000006ff */
[----:B--2---:R-:W-:-:S04]  /*1db0*/  @P1 IMAD.WIDE.U32 R30, R162, R17, RZ ;  /* 0x00000011a21e1225 */ /* 0x004fc800078e00ff */
[----:B------:R-:W-:Y:S02]  /*1dc0*/  @P1 IMAD R17, R163, R17, RZ ;  /* 0x00000011a3111224 */ /* 0x000fe400078e02ff */
[----:B---3--:R-:W-:-:S04]  /*1dd0*/  @!P1 IMAD R13, R29, R217, RZ ;  /* 0x000000d91d0d9224 */ /* 0x008fc800078e02ff */
[C---:B------:R-:W-:Y:S02]  /*1de0*/  @!P1 IMAD R8, R28.reuse, R74, R13 ;  /* 0x0000004a1c089224 */ /* 0x040fe400078e020d */
[----:B------:R-:W-:-:S04]  /*1df0*/  @!P1 IMAD.WIDE.U32 R28, R28, R217, RZ ;  /* 0x000000d91c1c9225 */ /* 0x000fc800078e00ff */
[----:B------:R-:W-:Y:S02]  /*1e00*/  @P1 IMAD.MOV.U32 R0, RZ, RZ, R30 ;  /* 0x000000ffff001224 */ /* 0x000fe400078e001e */
[----:B------:R-:W-:Y:S02]  /*1e10*/  @!P1 IMAD.MOV.U32 R0, RZ, RZ, R28 ;  /* 0x000000ffff009224 */ /* 0x000fe400078e001c */
[----:B------:R-:W-:Y:S02]  /*1e20*/  @P1 IMAD.IADD R17, R31, 0x1, R17 ;  /* 0x000000011f111824 */ /* 0x000fe400078e0211 */
[----:B------:R-:W-:Y:S01]  /*1e30*/  @!P1 IMAD.IADD R17, R29, 0x1, R8 ;  /* 0x000000011d119824 */ /* 0x000fe200078e0208 */
[----:B------:R-:W-:Y:S01]  /*1e40*/  IADD3 R28, P0, R18, R0, RZ ;  /* 0x00000000121c7210 */ /* 0x000fe20007f1e0ff */
[----:B------:R-:W-:Y:S01]  /*1e50*/  IMAD R0, R21, R215, RZ ;  /* 0x000000d715007224 */ /* 0x000fe200078e02ff */
[----:B------:R-:W-:Y:S02]  /*1e60*/  SHF.R.S32.HI R13, RZ, 0x1f, R215 ;  /* 0x0000001fff0d7819 */ /* 0x000fe400000114d7 */
[----:B------:R-:W-:-:S02]  /*1e70*/  IADD3.X R29, R19, R17, RZ, P0, !PT ;  /* 0x00000011131d7210 */ /* 0x000fc400007fe4ff */
[----:B------:R-:W-:Y:S01]  /*1e80*/  LEA.HI R8, R5, R58, RZ, 0x6 ;  /* 0x0000003a05087211 */ /* 0x000fe200078f30ff */
[----:B------:R-:W-:Y:S02]  /*1e90*/  IMAD R0, R20, R13, R0 ;  /* 0x0000000d14007224 */ /* 0x000fe400078e0200 */
[----:B------:R-:W-:-:S04]  /*1ea0*/  IMAD.WIDE.U32 R158, R215, R20, R28 ;  /* 0x00000014d79e7225 */ /* 0x000fc800078e001c */
[----:B------:R-:W-:Y:S01]  /*1eb0*/  IMAD.SHL.U32 R8, R8, 0x8, RZ ;  /* 0x0000000808087824 */ /* 0x000fe200078e00ff */
[----:B------:R-:W-:Y:S02]  /*1ec0*/  IADD3 R159, R159, R0, RZ ;  /* 0x000000009f9f7210 */ /* 0x000fe40007ffe0ff */
[----:B------:R-:W-:Y:S02]  /*1ed0*/  SHF.R.S32.HI R0, RZ, 0x1f, R75 ;  /* 0x0000001fff007819 */ /* 0x000fe4000001144b */
[----:B------:R-:W-:Y:S02]  /*1ee0*/  LOP3.LUT R153, R153, 0xfffffe00, R8, 0xf8, !PT ;  /* 0xfffffe0099997812 */ /* 0x000fe400078ef808 */
[----:B------:R-:W-:Y:S02]  /*1ef0*/  LEA.HI R0, R0, R75, RZ, 0x6 ;  /* 0x0000004b00007211 */ /* 0x000fe400078f30ff */
[----:B------:R-:W-:Y:S02]  /*1f00*/  IADD3 R8, P0, R18, R2, RZ ;  /* 0x0000000212087210 */ /* 0x000fe40007f1e0ff */
[----:B------:R-:W-:-:S03]  /*1f10*/  SHF.R.S32.HI R94, RZ, 0x6, R0 ;  /* 0x00000006ff5e7819 */ /* 0x000fc60000011400 */
[----:B------:R-:W-:Y:S01]  /*1f20*/  IMAD.X R9, R19, 0x1, R9, P0 ;  /* 0x0000000113097824 */ /* 0x000fe200000e0609 */
[C---:B----4-:R-:W-:Y:S02]  /*1f30*/  LEA R210, P0, R24.reuse, R10, 0x1 ;  /* 0x0000000a18d27211 */ /* 0x050fe400078008ff */
[----:B------:R-:W-:Y:S02]  /*1f40*/  IMNMX R94, R207, R94, !PT ;  /* 0x0000005ecf5e7217 */ /* 0x000fe40007800200 */
[----:B------:R-:W-:Y:S02]  /*1f50*/  LEA.HI.X R211, R24, R11, R211, 0x1, P0 ;  /* 0x0000000b18d37211 */ /* 0x000fe400000f0cd3 */
[----:B------:R-:W-:Y:S01]  /*1f60*/  ISETP.GT.AND P0, PT, R138, R94, PT ;  /* 0x0000005e8a00720c */ /* 0x000fe20003f04270 */
[----:B------:R-:W-:-:S04]  /*1f70*/  IMAD.WIDE R16, R213, 0x40, R156 ;  /* 0x00000040d5107825 */ /* 0x000fc800078e029c */
[----:B------:R-:W-:-:S04]  /*1f80*/  IMAD.WIDE.U32 R8, R156, R134, R8 ;  /* 0x000000869c087225 */ /* 0x000fc800078e0008 */
[----:B------:R-:W-:Y:S01]  /*1f90*/  IMAD R161, R17, R162, RZ ;  /* 0x000000a211a17224 */ /* 0x000fe200078e02ff */
[----:B------:R-:W-:Y:S01]  /*1fa0*/  LEA R208, P1, R8, R14, 0x1 ;  /* 0x0000000e08d07211 */ /* 0x000fe200078208ff */
[----:B------:R-:W-:Y:S02]  /*1fb0*/  IMAD.IADD R209, R9, 0x1, R209 ;  /* 0x0000000109d17824 */ /* 0x000fe400078e02d1 */
[C---:B------:R-:W-:Y:S02]  /*1fc0*/  IMAD R161, R16.reuse, R163, R161 ;  /* 0x000000a310a17224 */ /* 0x040fe400078e02a1 */
[----:B------:R-:W-:Y:S01]  /*1fd0*/  IMAD.WIDE.U32 R158, R16, R162, R158 ;  /* 0x000000a2109e7225 */ /* 0x000fe200078e009e */
[----:B------:R-:W-:Y:S02]  /*1fe0*/  LEA.HI.X R209, R8, R15, R209, 0x1, P1 ;  /* 0x0000000f08d17211 */ /* 0x000fe400008f0cd1 */
[----:B------:R-:W-:Y:S01]  /*1ff0*/  @!P4 MOV R12, RZ ;  /* 0x000000ff000cc202 */ /* 0x000fe20000000f00 */
        /* <DEDUP_REMOVED lines=13> */
[----:B------:R-:W-:-:S02]  /*20d0*/  SHF.R.S32.HI R13, RZ, 0x1f, R75 ;  /* 0x0000001fff0d7819 */ /* 0x000fc4000001144b */
[C---:B------:R-:W-:Y:S02]  /*20e0*/  SHF.L.U32 R92, R134.reuse, 0x5, RZ ;  /* 0x00000005865c7819 */ /* 0x040fe400000006ff */
[----:B------:R-:W-:Y:S01]  /*20f0*/  SHF.L.U64.HI R93, R134, 0x5, R135 ;  /* 0x00000005865d7819 */ /* 0x000fe20000010287 */
[C---:B------:R-:W-:Y:S01]  /*2100*/  IMAD.SHL.U32 R78, R136.reuse, 0x20, RZ ;  /* 0x00000020884e7824 */ /* 0x040fe200078e00ff */
[C---:B------:R-:W-:Y:S01]  /*2110*/  SHF.L.U64.HI R79, R136.reuse, 0x5, R137 ;  /* 0x00000005884f7819 */ /* 0x040fe20000010289 */
[----:B------:R-:W-:Y:S02]  /*2120*/  IMAD R77, R137, 0x60, RZ ;  /* 0x00000060894d7824 */ /* 0x000fe400078e02ff */
[----:B------:R-:W-:Y:S01]  /*2130*/  IMAD.WIDE.U32 R166, R136, 0x60, RZ ;  /* 0x0000006088a67825 */ /* 0x000fe200078e00ff */
[----:B------:R-:W-:Y:S02]  /*2140*/  SHF.L.U64.HI R79, R78, 0x1, R79 ;  /* 0x000000014e4f7819 */ /* 0x000fe4000001024f */
[C---:B------:R-:W-:Y:S01]  /*2150*/  IADD3 R152, R156.reuse, 0x10, RZ ;  /* 0x000000109c987810 */ /* 0x040fe20007ffe0ff */
[----:B------:R-:W-:Y:S01]  /*2160*/  IMAD.MOV.U32 R124, RZ, RZ, R208 ;  /* 0x000000ffff7c7224 */ /* 0x000fe200078e00d0 */
[C---:B------:R-:W-:Y:S01]  /*2170*/  IADD3 R151, R156.reuse, 0x20, RZ ;  /* 0x000000209c977810 */ /* 0x040fe20007ffe0ff */
[----:B------:R-:W-:Y:S01]  /*2180*/  IMAD.MOV.U32 R125, RZ, RZ, R209 ;  /* 0x000000ffff7d7224 */ /* 0x000fe200078e00d1 */
[----:B------:R-:W-:Y:S01]  /*2190*/  IADD3 R150, R156, 0x30, RZ ;  /* 0x000000309c967810 */ /* 0x000fe20007ffe0ff */
[----:B------:R-:W-:Y:S01]  /*21a0*/  IMAD.MOV.U32 R127, RZ, RZ, R210 ;  /* 0x000000ffff7f7224 */ /* 0x000fe200078e00d2 */
[----:B------:R-:W-:Y:S01]  /*21b0*/  MOV R126, R211 ;  /* 0x000000d3007e7202 */ /* 0x000fe20000000f00 */
[----:B------:R-:W-:-:S02]  /*21c0*/  IMAD.SHL.U32 R78, R78, 0x2, RZ ;  /* 0x000000024e4e7824 */ /* 0x000fc400078e00ff */
[----:B------:R-:W-:Y:S02]  /*21d0*/  IMAD.IADD R77, R167, 0x1, R77 ;  /* 0x00000001a74d7824 */ /* 0x000fe400078e024d */
[----:B--2---:R-:W-:-:S04]  /*21e0*/  IMAD R5, R29, R217, RZ ;  /* 0x000000d91d057224 */ /* 0x004fc800078e02ff */
[----:B------:R-:W-:Y:S02]  /*21f0*/  IMAD R0, R28, R74, R5 ;  /* 0x0000004a1c007224 */ /* 0x000fe400078e0205 */
[----:B------:R-:W-:-:S04]  /*2200*/  IMAD.WIDE.U32 R28, R217, R28, R18 ;  /* 0x0000001cd91c7225 */ /* 0x000fc800078e0012 */
[----:B---3--:R-:W-:Y:S02]  /*2210*/  IMAD R5, R31, R217, RZ ;  /* 0x000000d91f057224 */ /* 0x008fe400078e02ff */
[----:B------:R-:W-:Y:S02]  /*2220*/  IMAD.IADD R29, R29, 0x1, R0 ;  /* 0x000000011d1d7824 */ /* 0x000fe400078e0200 */
[----:B------:R-:W-:-:S04]  /*2230*/  IMAD.WIDE.U32 R26, R217, R30, R18 ;  /* 0x0000001ed91a7225 */ /* 0x000fc800078e0012 */
[----:B------:R-:W-:Y:S01]  /*2240*/  IMAD R0, R30, R74, R5 ;  /* 0x0000004a1e007224 */ /* 0x000fe200078e0205 */
[----:B------:R-:W-:Y:S01]  /*2250*/  SHF.R.S32.HI R5, RZ, 0x1f, R3 ;  /* 0x0000001fff057819 */ /* 0x000fe20000011403 */
[-C--:B----4-:R-:W-:Y:S02]  /*2260*/  IMAD R2, R169, R3.reuse, RZ ;  /* 0x00000003a9027224 */ /* 0x090fe400078e02ff */
[----:B------:R-:W-:Y:S02]  /*2270*/  IMAD.IADD R27, R27, 0x1, R0 ;  /* 0x000000011b1b7824 */ /* 0x000fe400078e0200 */
[----:B------:R-:W-:Y:S02]  /*2280*/  IMAD R0, R171, R3, RZ ;  /* 0x00000003ab007224 */ /* 0x000fe400078e02ff */
[C---:B------:R-:W-:Y:S02]  /*2290*/  IMAD R2, R168.reuse, R5, R2 ;  /* 0x00000005a8027224 */ /* 0x040fe400078e0202 */
[----:B------:R-:W-:-:S04]  /*22a0*/  IMAD.WIDE.U32 R28, R168, R3, R28 ;  /* 0x00000003a81c7225 */ /* 0x000fc800078e001c */
[C---:B------:R-:W-:Y:S02]  /*22b0*/  IMAD R0, R170.reuse, R5, R0 ;  /* 0x00000005aa007224 */ /* 0x040fe400078e0200 */
[----:B------:R-:W-:Y:S01]  /*22c0*/  IMAD.WIDE.U32 R26, R170, R3, R26 ;  /* 0x00000003aa1a7225 */ /* 0x000fe200078e001a */
[----:B------:R-:W-:-:S03]  /*22d0*/  IADD3 R5, P0, -R75, R156, RZ ;  /* 0x0000009c4b057210 */ /* 0x000fc60007f1e1ff */
[----:B------:R-:W-:Y:S02]  /*22e0*/  IMAD.IADD R29, R29, 0x1, R2 ;  /* 0x000000011d1d7824 */ /* 0x000fe400078e0202 */
[----:B------:R-:W-:Y:S02]  /*22f0*/  IMAD.IADD R27, R27, 0x1, R0 ;  /* 0x000000011b1b7824 */ /* 0x000fe400078e0200 */
[-C--:B------:R-:W-:Y:S02]  /*2300*/  IMAD R2, R25, R4.reuse, RZ ;  /* 0x0000000419027224 */ /* 0x080fe400078e02ff */
[----:B------:R-:W-:Y:S01]  /*2310*/  IMAD R0, R21, R4, RZ ;  /* 0x0000000415007224 */ /* 0x000fe200078e02ff */
[----:B------:R-:W-:Y:S01]  /*2320*/  LEA.HI R6, R6, R6, RZ, 0x1 ;  /* 0x0000000606067211 */ /* 0x000fe200078f08ff */
[-C--:B------:R-:W-:Y:S02]  /*2330*/  IMAD R2, R24, R7.reuse, R2 ;  /* 0x0000000718027224 */ /* 0x080fe400078e0202 */
[----:B------:R-:W-:-:S02]  /*2340*/  IMAD R0, R20, R7, R0 ;  /* 0x0000000714007224 */ /* 0x000fc400078e0200 */
[----:B------:R-:W-:-:S04]  /*2350*/  IMAD.WIDE.U32 R24, R24, R4, R28 ;  /* 0x0000000418187225 */ /* 0x000fc800078e001c */
[----:B------:R-:W-:-:S04]  /*2360*/  IMAD.WIDE.U32 R20, R20, R4, R26 ;  /* 0x0000000414147225 */ /* 0x000fc800078e001a */
[----:B-----5:R-:W-:Y:S01]  /*2370*/  IMAD.IADD R4, R12, 0x1, R3 ;  /* 0x000000010c047824 */ /* 0x020fe200078e0203 */
[----:B------:R-:W-:Y:S01]  /*2380*/  SHF.R.S32.HI R3, RZ, 0x1, R6 ;  /* 0x00000001ff037819 */ /* 0x000fe20000011406 */
[----:B------:R-:W-:Y:S01]  /*2390*/  IMAD.X R13, R157, 0x1, ~R13, P0 ;  /* 0x000000019d0d7824 */ /* 0x000fe200000e0e0d */
[----:B------:R-:W-:Y:S01]  /*23a0*/  IADD3 R25, R25, R2, RZ ;  /* 0x0000000219197210 */ /* 0x000fe20007ffe0ff */
[----:B------:R-:W-:Y:S02]  /*23b0*/  IMAD.IADD R21, R21, 0x1, R0 ;  /* 0x0000000115157824 */ /* 0x000fe400078e0200 */
[C---:B------:R-:W-:Y:S02]  /*23c0*/  IMAD R117, R13.reuse, R168, RZ ;  /* 0x000000a80d757224 */ /* 0x040fe400078e02ff */
[----:B------:R-:W-:Y:S02]  /*23d0*/  IMAD R119, R13, R170, RZ ;  /* 0x000000aa0d777224 */ /* 0x000fe400078e02ff */
[----:B------:R-:W-:-:S02]  /*23e0*/  IMAD R7, R156, R3, R76 ;  /* 0x000000039c077224 */ /* 0x000fc400078e024c */
[-C--:B------:R-:W-:Y:S02]  /*23f0*/  IMAD R117, R169, R5.reuse, R117 ;  /* 0x00000005a9757224 */ /* 0x080fe400078e0275 */
[----:B------:R-:W-:-:S04]  /*2400*/  IMAD.WIDE.U32 R12, R168, R5, R24 ;  /* 0x00000005a80c7225 */ /* 0x000fc800078e0018 */
[-C--:B------:R-:W-:Y:S02]  /*2410*/  IMAD R119, R171, R5.reuse, R119 ;  /* 0x00000005ab777224 */ /* 0x080fe400078e0277 */
[----:B------:R-:W-:-:S04]  /*2420*/  IMAD.WIDE.U32 R20, R170, R5, R20 ;  /* 0x00000005aa147225 */ /* 0x000fc800078e0014 */
[----:B------:R-:W-:Y:S02]  /*2430*/  IMAD R4, R3, R4, RZ ;  /* 0x0000000403047224 */ /* 0x000fe400078e02ff */
[----:B------:R-:W-:Y:S01]  /*2440*/  IMAD.IADD R5, R76, 0x1, R7 ;  /* 0x000000014c057824 */ /* 0x000fe200078e0207 */
[----:B------:R-:W-:Y:S01]  /*2450*/  LEA R118, P0, R20, R14, 0x1 ;  /* 0x0000000e14767211 */ /* 0x000fe200078008ff */
[----:B------:R-:W-:Y:S01]  /*2460*/  IMAD.IADD R119, R21, 0x1, R119 ;  /* 0x0000000115777824 */ /* 0x000fe200078e0277 */
[C---:B------:R-:W-:Y:S02]  /*2470*/  IADD3 R0, P3, R4.reuse, R7, RZ ;  /* 0x0000000704007210 */ /* 0x040fe40007f7e0ff */
[----:B------:R-:W-:Y:S01]  /*2480*/  IADD3 R123, P2, R4, R5, RZ ;  /* 0x00000005047b7210 */ /* 0x000fe20007f5e0ff */
[----:B------:R-:W-:Y:S01]  /*2490*/  IMAD.IADD R117, R13, 0x1, R117 ;  /* 0x000000010d757824 */ /* 0x000fe200078e0275 */
[----:B------:R-:W-:Y:S02]  /*24a0*/  SHF.R.S32.HI R2, RZ, 0x1f, R4 ;  /* 0x0000001fff027819 */ /* 0x000fe40000011404 */
[----:B------:R-:W-:-:S02]  /*24b0*/  LEA R116, P1, R12, R16, 0x1 ;  /* 0x000000100c747211 */ /* 0x000fc400078208ff */
[----:B------:R-:W-:Y:S01]  /*24c0*/  LEA.HI.X R119, R20, R15, R119, 0x1, P0 ;  /* 0x0000000f14777211 */ /* 0x000fe200000f0c77 */
[----:B------:R-:W-:Y:S01]  /*24d0*/  IMAD.SHL.U32 R122, R123, 0x2, RZ ;  /* 0x000000027b7a7824 */ /* 0x000fe200078e00ff */
[----:B------:R-:W-:Y:S02]  /*24e0*/  SHF.L.U32 R20, R0, 0x1, RZ ;  /* 0x0000000100147819 */ /* 0x000fe400000006ff */
[-C--:B------:R-:W-:Y:S02]  /*24f0*/  LEA.HI.X.SX32 R7, R7, R2.reuse, 0x1, P3 ;  /* 0x0000000207077211 */ /* 0x080fe400018f0eff */
[----:B------:R-:W-:Y:S02]  /*2500*/  LEA.HI.X.SX32 R2, R5, R2, 0x1, P2 ;  /* 0x0000000205027211 */ /* 0x000fe400010f0eff */
[----:B------:R-:W-:Y:S02]  /*2510*/  LEA.HI.X R117, R12, R17, R117, 0x1, P1 ;  /* 0x000000110c757211 */ /* 0x000fe400008f0c75 */
[----:B------:R-:W-:-:S02]  /*2520*/  IADD3 R56, P1, R10, R20, RZ ;  /* 0x000000140a387210 */ /* 0x000fc40007f3e0ff */
[----:B------:R-:W-:Y:S02]  /*2530*/  SHF.L.U64.HI R0, R0, 0x1, R7 ;  /* 0x0000000100007819 */ /* 0x000fe40000010207 */
[----:B------:R-:W-:Y:S02]  /*2540*/  IADD3 R20, P0, R8, R20, RZ ;  /* 0x0000001408147210 */ /* 0x000fe40007f1e0ff */
[----:B------:R-:W-:Y:S02]  /*2550*/  SHF.L.U64.HI R123, R123, 0x1, R2 ;  /* 0x000000017b7b7819 */ /* 0x000fe40000010202 */
[-C--:B------:R-:W-:Y:S02]  /*2560*/  IADD3 R120, P3, R10, R122.reuse, RZ ;  /* 0x0000007a0a787210 */ /* 0x080fe40007f7e0ff */
[----:B------:R-:W-:Y:S02]  /*2570*/  IADD3 R122, P2, R8, R122, RZ ;  /* 0x0000007a087a7210 */ /* 0x000fe40007f5e0ff */
[----:B------:R-:W-:Y:S01]  /*2580*/  IADD3 R5, P5, P4, R71, R71, R71 ;  /* 0x0000004747057210 */ /* 0x000fe20007cbe047 */
[----:B------:R-:W-:-:S02]  /*2590*/  IMAD.X R57, R11, 0x1, R0, P1 ;  /* 0x000000010b397824 */ /* 0x000fc400008e0600 */
[----:B------:R-:W-:Y:S01]  /*25a0*/  IMAD.X R21, R9, 0x1, R0, P0 ;  /* 0x0000000109157824 */ /* 0x000fe200000e0600 */
[----:B------:R-:W-:Y:S01]  /*25b0*/  IADD3 R88, P1, P0, -R92, 0x80, R5 ;  /* 0x000000805c587810 */ /* 0x000fe2000783e105 */
[--C-:B------:R-:W-:Y:S01]  /*25c0*/  IMAD.X R121, R11, 0x1, R123.reuse, P3 ;  /* 0x000000010b797824 */ /* 0x100fe200018e067b */
[----:B------:R-:W-:Y:S01]  /*25d0*/  IADD3.X R0, R72, R72, R72, P5, P4 ;  /* 0x0000004848007210 */ /* 0x000fe20002fe8448 */
[----:B------:R-:W-:Y:S01]  /*25e0*/  IMAD.X R123, R9, 0x1, R123, P2 ;  /* 0x00000001097b7824 */ /* 0x000fe200010e067b */
[----:B------:R-:W-:Y:S02]  /*25f0*/  IADD3 R90, P3, P2, -R92, 0x40, R5 ;  /* 0x000000405c5a7810 */ /* 0x000fe40007a7e105 */
[C---:B------:R-:W-:Y:S02]  /*2600*/  SHF.L.U32 R96, R170.reuse, 0x4, RZ ;  /* 0x00000004aa607819 */ /* 0x040fe400000006ff */
[----:B------:R-:W-:Y:S01]  /*2610*/  IADD3.X R89, ~R93, RZ, R0, P1, P0 ;  /* 0x000000ff5d597210 */ /* 0x000fe20000fe0500 */
[----:B------:R-:W-:Y:S01]  /*2620*/  IMAD.SHL.U32 R98, R170, 0x20, RZ ;  /* 0x00000020aa627824 */ /* 0x000fe200078e00ff */
[----:B------:R-:W-:-:S02]  /*2630*/  IADD3 R84, P0, R71, R88, RZ ;  /* 0x0000005847547210 */ /* 0x000fc40007f1e0ff */
[----:B------:R-:W-:Y:S02]  /*2640*/  IADD3.X R91, ~R93, RZ, R0, P3, P2 ;  /* 0x000000ff5d5b7210 */ /* 0x000fe40001fe4500 */
[----:B------:R-:W-:Y:S01]  /*2650*/  IADD3 R86, P1, R71, R90, RZ ;  /* 0x0000005a47567210 */ /* 0x000fe20007f3e0ff */
[----:B------:R-:W-:Y:S01]  /*2660*/  IMAD.SHL.U32 R154, R3, 0x10, RZ ;  /* 0x00000010039a7824 */ /* 0x000fe200078e00ff */
[----:B------:R-:W-:Y:S02]  /*2670*/  SHF.L.U64.HI R95, R170, 0x4, R171 ;  /* 0x00000004aa5f7819 */ /* 0x000fe400000102ab */
[----:B------:R-:W-:Y:S01]  /*2680*/  IADD3 R101, P3, P2, R96, R96, R96 ;  /* 0x0000006060657210 */ /* 0x000fe20007a7e060 */
[C---:B------:R-:W-:Y:S01]  /*2690*/  IMAD.X R85, R72.reuse, 0x1, R89, P0 ;  /* 0x0000000148557824 */ /* 0x040fe200000e0659 */
[----:B------:R-:W-:Y:S02]  /*26a0*/  IADD3.X R87, R72, R91, RZ, P1, !PT ;  /* 0x0000005b48577210 */ /* 0x000fe40000ffe4ff */
[----:B------:R-:W-:-:S02]  /*26b0*/  SHF.L.U64.HI R97, R170, 0x5, R171 ;  /* 0x00000005aa617819 */ /* 0x000fc400000102ab */
[C---:B------:R-:W-:Y:S02]  /*26c0*/  IADD3 R83, P1, R71.reuse, R86, RZ ;  /* 0x0000005647537210 */ /* 0x040fe40007f3e0ff */
[----:B------:R-:W-:Y:S02]  /*26d0*/  IADD3 R81, P0, R71, R84, RZ ;  /* 0x0000005447517210 */ /* 0x000fe40007f1e0ff */
[----:B------:R-:W-:Y:S02]  /*26e0*/  IADD3.X R102, R95, R95, R95, P3, P2 ;  /* 0x0000005f5f667210 */ /* 0x000fe40001fe445f */
[C-C-:B------:R-:W-:Y:S02]  /*26f0*/  IADD3 R99, P5, P4, -R98.reuse, 0x40, R101.reuse ;  /* 0x0000004062637810 */ /* 0x140fe40007cbe165 */
[----:B------:R-:W-:Y:S02]  /*2700*/  IADD3 R101, P3, P2, -R98, 0x80, R101 ;  /* 0x0000008062657810 */ /* 0x000fe40007a7e165 */
[----:B------:R-:W-:-:S02]  /*2710*/  IADD3 R147, R154, 0x40, RZ ;  /* 0x000000409a937810 */ /* 0x000fc40007ffe0ff */
[----:B------:R-:W-:Y:S01]  /*2720*/  IADD3 R146, R154, 0x80, RZ ;  /* 0x000000809a927810 */ /* 0x000fe20007ffe0ff */
[C---:B------:R-:W-:Y:S01]  /*2730*/  IMAD.X R82, R72.reuse, 0x1, R87, P1 ;  /* 0x0000000148527824 */ /* 0x040fe200008e0657 */
[----:B------:R-:W-:Y:S02]  /*2740*/  IADD3.X R80, R72, R85, RZ, P0, !PT ;  /* 0x0000005548507210 */ /* 0x000fe400007fe4ff */
[C-C-:B------:R-:W-:Y:S02]  /*2750*/  IADD3.X R100, ~R97.reuse, RZ, R102.reuse, P5, P4 ;  /* 0x000000ff61647210 */ /* 0x140fe40002fe8566 */
[----:B------:R-:W-:Y:S02]  /*2760*/  IADD3.X R102, ~R97, RZ, R102, P3, P2 ;  /* 0x000000ff61667210 */ /* 0x000fe40001fe4566 */
[-C--:B------:R-:W-:Y:S01]  /*2770*/  IADD3 R105, P0, R101, R96.reuse, RZ ;  /* 0x0000006065697210 */ /* 0x080fe20007f1e0ff */
[C---:B------:R-:W-:Y:S01]  /*2780*/  IMAD.IADD R145, R154.reuse, 0x1, R147 ;  /* 0x000000019a917824 */ /* 0x040fe200078e0293 */
[----:B------:R-:W-:Y:S01]  /*2790*/  IADD3 R103, P1, R99, R96, RZ ;  /* 0x0000006063677210 */ /* 0x000fe20007f3e0ff */
[----:B------:R-:W-:Y:S01]  /*27a0*/  IMAD.IADD R144, R154, 0x1, R146 ;  /* 0x000000019a907824 */ /* 0x000fe200078e0292 */
[C-C-:B------:R-:W-:Y:S01]  /*27b0*/  SHF.L.U64.HI R111, R168.reuse, 0x4, R169.reuse ;  /* 0x00000004a86f7819 */ /* 0x140fe200000102a9 */
[C---:B------:R-:W-:Y:S01]  /*27c0*/  IMAD.SHL.U32 R112, R168.reuse, 0x10, RZ ;  /* 0x00000010a8707824 */ /* 0x040fe200078e00ff */
[C---:B------:R-:W-:Y:S01]  /*27d0*/  SHF.L.U64.HI R113, R168.reuse, 0x5, R169 ;  /* 0x00000005a8717819 */ /* 0x040fe200000102a9 */
[----:B------:R-:W-:-:S02]  /*27e0*/  IMAD.SHL.U32 R114, R168, 0x20, RZ ;  /* 0x00000020a8727824 */ /* 0x000fc400078e00ff */
[--C-:B------:R-:W-:Y:S01]  /*27f0*/  IMAD.X R106, R102, 0x1, R95.reuse, P0 ;  /* 0x00000001666a7824 */ /* 0x100fe200000e065f */
[-C--:B------:R-:W-:Y:S01]  /*2800*/  IADD3 R110, P0, R105, R96.reuse, RZ ;  /* 0x00000060696e7210 */ /* 0x080fe20007f1e0ff */
[----:B------:R-:W-:Y:S02]  /*2810*/  IMAD R115, R169, 0x60, RZ ;  /* 0x00000060a9737824 */ /* 0x000fe400078e02ff */
[C---:B------:R-:W-:Y:S02]  /*2820*/  IMAD.SHL.U32 R149, R3.reuse, 0x20, RZ ;  /* 0x0000002003957824 */ /* 0x040fe400078e00ff */
[----:B------:R-:W-:Y:S02]  /*2830*/  IMAD R148, R3, 0x30, RZ ;  /* 0x0000003003947824 */ /* 0x000fe400078e02ff */
[----:B------:R-:W-:Y:S01]  /*2840*/  IMAD.X R104, R100, 0x1, R95, P1 ;  /* 0x0000000164687824 */ /* 0x000fe200008e065f */
[----:B------:R-:W-:Y:S01]  /*2850*/  IADD3 R108, P1, R103, R96, RZ ;  /* 0x00000060676c7210 */ /* 0x000fe20007f3e0ff */
[----:B------:R-:W-:-:S02]  /*2860*/  IMAD.IADD R143, R154, 0x1, R145 ;  /* 0x000000019a8f7824 */ /* 0x000fc400078e0291 */
[----:B------:R-:W-:Y:S02]  /*2870*/  IMAD.IADD R142, R154, 0x1, R144 ;  /* 0x000000019a8e7824 */ /* 0x000fe400078e0290 */
[----:B------:R-:W-:Y:S01]  /*2880*/  IMAD.WIDE.U32 R168, R168, 0x60, RZ ;  /* 0x00000060a8a87825 */ /* 0x000fe200078e00ff */
[----:B------:R-:W-:Y:S02]  /*2890*/  SHF.L.U64.HI R111, R112, 0x1, R111 ;  /* 0x00000001706f7819 */ /* 0x000fe4000001026f */
[----:B------:R-:W-:Y:S01]  /*28a0*/  SHF.L.U64.HI R113, R114, 0x1, R113 ;  /* 0x0000000172717819 */ /* 0x000fe20000010271 */
[----:B------:R-:W-:Y:S01]  /*28b0*/  IMAD.MOV.U32 R13, RZ, RZ, R138 ;  /* 0x000000ffff0d7224 */ /* 0x000fe200078e008a */
[----:B------:R-:W-:Y:S01]  /*28c0*/  IADD3 R15, R18, 0x40, RZ ;  /* 0x00000040120f7810 */ /* 0x000fe20007ffe0ff */
[----:B------:R-:W-:Y:S01]  /*28d0*/  IMAD.SHL.U32 R112, R112, 0x2, RZ ;  /* 0x0000000270707824 */ /* 0x000fe200078e00ff */
[----:B------:R-:W-:Y:S01]  /*28e0*/  IADD3 R14, R18, 0x80, RZ ;  /* 0x00000080120e7810 */ /* 0x000fe20007ffe0ff */
[----:B------:R-:W-:Y:S01]  /*28f0*/  IMAD.SHL.U32 R114, R114, 0x2, RZ ;  /* 0x0000000272727824 */ /* 0x000fe200078e00ff */
[----:B------:R-:W-:Y:S01]  /*2900*/  SHF.R.S32.HI R141, RZ, 0x1f, R154 ;  /* 0x0000001fff8d7819 */ /* 0x000fe2000001149a */
[----:B------:R-:W-:Y:S01]  /*2910*/  IMAD.IADD R115, R169, 0x1, R115 ;  /* 0x00000001a9737824 */ /* 0x000fe200078e0273 */
[----:B------:R-:W-:Y:S01]  /*2920*/  SHF.R.S32.HI R140, RZ, 0x1f, R149 ;  /* 0x0000001fff8c7819 */ /* 0x000fe20000011495 */
[----:B------:R-:W-:Y:S01]  /*2930*/  IMAD.X R109, R106, 0x1, R95, P0 ;  /* 0x000000016a6d7824 */ /* 0x000fe200000e065f */
[----:B------:R-:W-:-:S02]  /*2940*/  SHF.R.S32.HI R133, RZ, 0x1f, R148 ;  /* 0x0000001fff857819 */ /* 0x000fc40000011494 */
[----:B------:R-:W-:Y:S02]  /*2950*/  SHF.R.S32.HI R139, RZ, 0x1f, R147 ;  /* 0x0000001fff8b7819 */ /* 0x000fe40000011493 */
[----:B------:R-:W-:Y:S02]  /*2960*/  SHF.R.S32.HI R132, RZ, 0x1f, R146 ;  /* 0x0000001fff847819 */ /* 0x000fe40000011492 */
[----:B------:R-:W-:Y:S02]  /*2970*/  IADD3.X R107, R104, R95, RZ, P1, !PT ;  /* 0x0000005f686b7210 */ /* 0x000fe40000ffe4ff */
[----:B------:R-:W-:Y:S02]  /*2980*/  SHF.R.S32.HI R131, RZ, 0x1f, R145 ;  /* 0x0000001fff837819 */ /* 0x000fe40000011491 */
[----:B------:R-:W-:Y:S02]  /*2990*/  SHF.R.S32.HI R130, RZ, 0x1f, R144 ;  /* 0x0000001fff827819 */ /* 0x000fe40000011490 */
[----:B------:R-:W-:-:S02]  /*29a0*/  SHF.R.S32.HI R129, RZ, 0x1f, R143 ;  /* 0x0000001fff817819 */ /* 0x000fc4000001148f */
[----:B------:R-:W-:Y:S02]  /*29b0*/  SHF.R.S32.HI R128, RZ, 0x1f, R142 ;  /* 0x0000001fff807819 */ /* 0x000fe4000001148e */
.L_x_3680:
        /* <DEDUP_REMOVED lines=9> */
[----:B-1----:R-:W2:Y:S01]  /*2a50*/  @P2 LD.E.128 R28, [R116.64] ;  /* 0x00000006741c2980 */ /* 0x002ea2000c101d00 */
[----:B------:R-:W-:Y:S01]  /*2a60*/  @P2 IMAD.MOV.U32 R3, RZ, RZ, R126 ;  /* 0x000000ffff032224 */ /* 0x000fe200078e007e */
[C---:B------:R-:W-:Y:S01]  /*2a70*/  @P0 IADD3 R26, P1, R116.reuse, R112, RZ ;  /* 0x00000070741a0210 */ /* 0x040fe20007f3e0ff */
        /* <DEDUP_REMOVED lines=189> */
.L_x_3637:
[----:B------:R-:W-:Y:S05]  /*3650*/  BSYNC B0 ;  /* 0x0000000000007941 */ /* 0x000fea0003800000 */
.L_x_3636:
[C---:B------:R-:W-:Y:S01]  /*3660*/  ISETP.GE.AND P0, PT, R152.reuse, R173, PT ;  /* 0x000000ad9800720c */ /* 0x040fe20003f06270 */
[----:B------:R-:W-:Y:S03]  /*3670*/  BSSY B0, `(.L_x_3638) ;  /* 0x000009d000007945 */ /* 0x000fe60003800000 */
[----:B------:R-:W-:Y:S11]  /*3680*/  ISETP.GE.AND P0, PT, R152, R155, !P0 ;  /* 0x0000009b9800720c */ /* 0x000ff60004706270 */
[----:B------:R-:W-:Y:S02]  /*3690*/  @!UPT UIADD3 URZ, URZ, URZ, URZ ;  /* 0x0000003f3f3ff290 */ /* 0x000fe4000fffe03f */
[----:B------:R-:W-:-:S05]  /*36a0*/  @!P0 BRA `(.L_x_3639) ;  /* 0x0000099000008947 */ /* 0x000fca0003800000 */
[----:B------:R-:W-:Y:S01]  /*36b0*/  ISETP.GE.AND P0, PT, R18, R25, PT ;  /* 0x000000191200720c */ /* 0x000fe20003f06270 */
[----:B------:R-:W-:Y:S01]  /*36c0*/  IMAD.SHL.U32 R51, R154, 0x2, RZ ;  /* 0x000000029a337824 */ /* 0x000fe200078e00ff */
        /* <DEDUP_REMOVED lines=151> */
.L_x_3639:
[----:B------:R-:W-:Y:S05]  /*4040*/  BSYNC B0 ;  /* 0x0000000000007941 */ /* 0x000fea0003800000 */
.L_x_3638:
        /* <DEDUP_REMOVED lines=158> */
.L_x_3641:
[----:B------:R-:W-:Y:S05]  /*4a30*/  BSYNC B0 ;  /* 0x0000000000007941 */ /* 0x000fea0003800000 */
.L_x_3640:
        /* <DEDUP_REMOVED lines=63> */
[C---:B------:R-:W-:Y:S01]  /*4e30*/  LEA R54, P3, R83.reuse, R124, 0x1 ;  /* 0x0000007c53367211 */ /* 0x040fe200078608ff */
        /* <DEDUP_REMOVED lines=97> */
.L_x_3643:
[----:B------:R-:W-:Y:S05]  /*5450*/  BSYNC B0 ;  /* 0x0000000000007941 */ /* 0x000fea0003800000 */
.L_x_3642:
[----:B------:R-:W2:Y:S02]  /*5460*/  LD.E R3, [R22.64+0xd0] ;  /* 0x0000d00616037980 */ /* 0x000ea4000c101900 */
[----:B--2---:R-:W-:Y:S05]  /*5470*/  IMAD.U32 R3, R3, -0x20, RZ ;  /* 0xffffffe003037824 */ /* 0x004fea00078e00ff */
[C---:B------:R-:W-:Y:S02]  /*5480*/  LEA R20, P1, R3.reuse, R20, 0x1 ;  /* 0x0000001403147211 */ /* 0x040fe400078208ff */
[C---:B------:R-:W-:Y:S02]  /*5490*/  LEA R56, P0, R3.reuse, R56, 0x1 ;  /* 0x0000003803387211 */ /* 0x040fe400078008ff */
[C---:B------:R-:W-:Y:S02]  /*54a0*/  LEA.HI.X.SX32 R21, R3.reuse, R21, 0x1, P1 ;  /* 0x0000001503157211 */ /* 0x040fe400008f0eff */
[----:B------:R-:W-:Y:S01]  /*54b0*/  LEA.HI.X.SX32 R57, R3, R57, 0x1, P0 ;  /* 0x0000003903397211 */ /* 0x000fe200000f0eff */
[----:B------:R-:W-:-:S05]  /*54c0*/  BRA `(.L_x_3644) ;  /* 0x0000488000007947 */ /* 0x000fca0003800000 */
.L_x_3635:
        /* <DEDUP_REMOVED lines=85> */
.L_x_3648:
[----:B------:R-:W-:Y:S05]  /*5a20*/  BSYNC B0 ;  /* 0x0000000000007941 */ /* 0x000fea0003800000 */
.L_x_3647:
        /* <DEDUP_REMOVED lines=83> */
.L_x_3650:
[----:B------:R-:W-:Y:S05]  /*5f60*/  BSYNC B0 ;  /* 0x0000000000007941 */ /* 0x000fea0003800000 */
.L_x_3649:
        /* <DEDUP_REMOVED lines=83> */
.L_x_3652:
[----:B------:R-:W-:Y:S05]  /*64a0*/  BSYNC B0 ;  /* 0x0000000000007941 */ /* 0x000fea0003800000 */
.L_x_3651:
[----:B-----5:R4:W-:Y:S02]  /*64b0*/  ST.E.128 [R124.64+0x100], R44 ;  /* 0x0001002c7c007985 */ /* 0x0209e4000c101d06 */
.L_x_3646:
[----:B------:R-:W-:Y:S05]  /*64c0*/  BSYNC B1 ;  /* 0x0000000000017941 */ /* 0x000fea0003800000 */
.L_x_3645:
        /* <DEDUP_REMOVED lines=93> */
.L_x_3656:
[----:B------:R-:W-:Y:S05]  /*6aa0*/  BSYNC B0 ;  /* 0x0000000000007941 */ /* 0x000fea0003800000 */
.L_x_3655:
        /* <DEDUP_REMOVED lines=16> */
[----:B-1----:R-:W-:Y:S01]  /*6bb0*/  IMAD.U32 R50, R63, 0x10000, RZ ;  /* 0x000100003f327824 */ /* 0x002fe200078e00ff */
[----:B------:R-:W-:Y:S01]  /*6bc0*/  ISETP.GE.AND P1, PT, R15, R172, PT ;  /* 0x000000ac0f00720c */ /* 0x000fe20003f26270 */
[--C-:B---3--:R-:W-:Y:S01]  /*6bd0*/  IMAD.MOV.U32 R176, RZ, RZ, R172.reuse ;  /* 0x000000ffffb07224 */ /* 0x108fe200078e00ac */
[C---:B----4-:R-:W-:Y:S02]  /*6be0*/  SHF.L.U32 R46, R62.reuse, 0x10, RZ ;  /* 0x000000103e2e7819 */ /* 0x050fe400000006ff */
        /* <DEDUP_REMOVED lines=71> */
.L_x_3658:
[----:B------:R-:W-:Y:S05]  /*7060*/  BSYNC B0 ;  /* 0x0000000000007941 */ /* 0x000fea0003800000 */
.L_x_3657:
        /* <DEDUP_REMOVED lines=91> */
.L_x_3660:
[----:B------:R-:W-:Y:S05]  /*7620*/  BSYNC B0 ;  /* 0x0000000000007941 */ /* 0x000fea0003800000 */
.L_x_3659:
[C---:B-1----:R-:W-:Y:S04]  /*7630*/  LEA R2, P0, R88.reuse, R124, 0x1 ;  /* 0x0000007c58027211 */ /* 0x042fe800078008ff */
[----:B------:R-:W-:Y:S05]  /*7640*/  LEA.HI.X R3, R88, R125, R89, 0x1, P0 ;  /* 0x0000007d58037211 */ /* 0x000fea00000f0c59 */
[----:B-----5:R1:W-:Y:S04]  /*7650*/  ST.E.128 [R2.64], R48 ;  /* 0x0000003002007985 */ /* 0x0203e8000c101d06 */
.L_x_3654:
[----:B------:R-:W-:Y:S05]  /*7660*/  BSYNC B1 ;  /* 0x0000000000017941 */ /* 0x000fea0003800000 */
.L_x_3653:
        /* <DEDUP_REMOVED lines=93> */
.L_x_3664:
[----:B------:R-:W-:Y:S05]  /*7c40*/  BSYNC B0 ;  /* 0x0000000000007941 */ /* 0x000fea0003800000 */
.L_x_3663:
        /* <DEDUP_REMOVED lines=91> */
.L_x_3666:
[----:B------:R-:W-:Y:S05]  /*8200*/  BSYNC B0 ;  /* 0x0000000000007941 */ /* 0x000fea0003800000 */
.L_x_3665:
        /* <DEDUP_REMOVED lines=92> */
.L_x_3668:
[----:B------:R-:W-:Y:S05]  /*87d0*/  BSYNC B0 ;  /* 0x0000000000007941 */ /* 0x000fea0003800000 */
.L_x_3667:
[C---:B---3--:R-:W-:Y:S04]  /*87e0*/  LEA R2, P0, R84.reuse, R124, 0x1 ;  /* 0x0000007c54027211 */ /* 0x048fe800078008ff */
[----:B------:R-:W-:Y:S05]  /*87f0*/  LEA.HI.X R3, R84, R125, R85, 0x1, P0 ;  /* 0x0000007d54037211 */ /* 0x000fea00000f0c55 */
[----:B-----5:R3:W-:Y:S04]  /*8800*/  ST.E.128 [R2.64], R8 ;  /* 0x0000000802007985 */ /* 0x0207e8000c101d06 */
.L_x_3662:
[----:B------:R-:W-:Y:S05]  /*8810*/  BSYNC B1 ;  /* 0x0000000000017941 */ /* 0x000fea0003800000 */
.L_x_3661:
        /* <DEDUP_REMOVED lines=95> */
.L_x_3672:
[----:B------:R-:W-:Y:S05]  /*8e10*/  BSYNC B0 ;  /* 0x0000000000007941 */ /* 0x000fea0003800000 */
.L_x_3671:
[----:B------:R-:W-:Y:S01]  /*8e20*/  IMAD.WIDE.U32 R4, R134, 0x60, R124 ;  /* 0x0000006086047825 */ /* 0x000fe200078e007c */
[C---:B-1----:R-:W-:Y:S01]  /*8e30*/  LEA R2, P0, R108.reuse, R118, 0x1 ;  /* 0x000000766c027211 */ /* 0x042fe200078008ff */
        /* <DEDUP_REMOVED lines=90> */
.L_x_3674:
[----:B------:R-:W-:Y:S05]  /*93e0*/  BSYNC B0 ;  /* 0x0000000000007941 */ /* 0x000fea0003800000 */
.L_x_3673:
        /* <DEDUP_REMOVED lines=92> */
.L_x_3676:
[----:B------:R-:W-:Y:S05]  /*99b0*/  BSYNC B0 ;  /* 0x0000000000007941 */ /* 0x000fea0003800000 */
.L_x_3675:
[C---:B-1----:R-:W-:Y:S04]  /*99c0*/  LEA R2, P0, R81.reuse, R124, 0x1 ;  /* 0x0000007c51027211 */ /* 0x042fe800078008ff */
[----:B------:R-:W-:Y:S05]  /*99d0*/  LEA.HI.X R3, R81, R125, R80, 0x1, P0 ;  /* 0x0000007d51037211 */ /* 0x000fea00000f0c50 */
[----:B-----5:R1:W-:Y:S04]  /*99e0*/  ST.E.128 [R2.64], R8 ;  /* 0x0000000802007985 */ /* 0x0203e8000c101d06 */
.L_x_3670:
[----:B------:R-:W-:Y:S05]  /*99f0*/  BSYNC B1 ;  /* 0x0000000000017941 */ /* 0x000fea0003800000 */
.L_x_3669:
[----:B-1-3--:R-:W3:Y:S02]  /*9a00*/  LD.E R3, [R22.64+0xd0] ;  /* 0x0000d00616037980 */ /* 0x00aee4000c101900 */
[----:B---3--:R-:W-:Y:S05]  /*9a10*/  IMAD.U32 R3, R3, -0x20, RZ ;  /* 0xffffffe003037824 */ /* 0x008fea00078e00ff */
[C---:B------:R-:W-:Y:S02]  /*9a20*/  LEA R122, P1, R3.reuse, R122, 0x1 ;  /* 0x0000007a037a7211 */ /* 0x040fe400078208ff */
[C---:B------:R-:W-:Y:S02]  /*9a30*/  LEA R120, P0, R3.reuse, R120, 0x1 ;  /* 0x0000007803787211 */ /* 0x040fe400078008ff */
[C---:B------:R-:W-:Y:S02]  /*9a40*/  LEA.HI.X.SX32 R123, R3.reuse, R123, 0x1, P1 ;  /* 0x0000007b037b7211 */ /* 0x040fe400008f0eff */
[----:B------:R-:W-:Y:S01]  /*9a50*/  LEA.HI.X.SX32 R121, R3, R121, 0x1, P0 ;  /* 0x0000007903797211 */ /* 0x000fe200000f0eff */
[----:B------:R-:W-:-:S05]  /*9a60*/  BRA `(.L_x_3644) ;  /* 0x000002e000007947 */ /* 0x000fca0003800000 */
.L_x_3634:
        /* <DEDUP_REMOVED lines=46> */
.L_x_3644:
[----:B------:R-:W-:Y:S05]  /*9d50*/  BSYNC B2 ;  /* 0x0000000000027941 */ /* 0x000fea0003800000 */
.L_x_3633:
        /* <DEDUP_REMOVED lines=88> */
.L_x_3678:
[----:B------:R-:W2:Y:S01]  /*a2e0*/  LD.E R0, [R22.64+0x40] ;  /* 0x0000400616007980 */ /* 0x000ea2000c101900 */
[----:B------:R-:W-:Y:S02]  /*a2f0*/  IMAD.MOV.U32 R4, RZ, RZ, R127 ;  /* 0x000000ffff047224 */ /* 0x000fe400078e007f */
[----:B------:R-:W-:Y:S01]  /*a300*/  IMAD.MOV.U32 R5, RZ, RZ, R126 ;  /* 0x000000ffff057224 */ /* 0x000fe200078e007e */
[----:B------:R-:W3:Y:S02]  /*a310*/  LD.E R3, [R22.64+0x38] ;  /* 0x0000380616037980 */ /* 0x000ee4000c101900 */
[----:B---3--:R-:W-:Y:S02]  /*a320*/  IMAD.U32 R3, R3, -0x40, RZ ;  /* 0xffffffc003037824 */ /* 0x008fe400078e00ff */
[----:B--2---:R-:W-:Y:S03]  /*a330*/  IMAD.U32 R0, R0, -0x40, RZ ;  /* 0xffffffc000007824 */ /* 0x004fe600078e00ff */
[C---:B-1--4-:R-:W-:Y:S02]  /*a340*/  LEA R124, P0, R3.reuse, R124, 0x1 ;  /* 0x0000007c037c7211 */ /* 0x052fe400078008ff */
[C---:B------:R-:W-:Y:S02]  /*a350*/  LEA R127, P1, R0.reuse, R4, 0x1 ;  /* 0x00000004007f7211 */ /* 0x040fe400078208ff */
[----:B------:R-:W-:Y:S02]  /*a360*/  LEA.HI.X.SX32 R125, R3, R125, 0x1, P0 ;  /* 0x0000007d037d7211 */ /* 0x000fe400000f0eff */
[----:B------:R-:W-:Y:S04]  /*a370*/  LEA.HI.X.SX32 R126, R0, R5, 0x1, P1 ;  /* 0x00000005007e7211 */ /* 0x000fe800008f0eff */
.L_x_3679:
[----:B------:R-:W-:Y:S05]  /*a380*/  BSYNC B0 ;  /* 0x0000000000007941 */ /* 0x000fea0003800000 */
.L_x_3677:
[----:B------:R-:W-:Y:S04]  /*a390*/  IADD3 R13, R13, -0x1, RZ ;  /* 0xffffffff0d0d7810 */ /* 0x000fe80007ffe0ff */
[----:B------:R-:W-:Y:S11]  /*a3a0*/  ISETP.GT.AND P0, PT, R13, R94, PT ;  /* 0x0000005e0d00720c */ /* 0x000ff60003f04270 */
[----:B------:R-:W-:Y:S02]  /*a3b0*/  @!UPT UIADD3 URZ, URZ, URZ, URZ ;  /* 0x0000003f3f3ff290 */ /* 0x000fe4000fffe03f */
[----:B------:R-:W-:-:S05]  /*a3c0*/  @P0 BRA `(.L_x_3680) ;  /* 0xffff85f000000947 */ /* 0x000fca000383ffff */
.L_x_3632:
        /* <DEDUP_REMOVED lines=19> */
[----:B------:R-:W-:Y:S02]  /*a500*/  IADD3 R5, P1, R5, R158, RZ ;  /* 0x0000009e05057210 */ /* 0x000fe40007f3e0ff */
[----:B------:R-:W-:-:S03]  /*a510*/  LEA.HI R17, R3, R3, RZ, 0x1 ;  /* 0x0000000303117211 */ /* 0x000fc600078f08ff */
[----:B------:R-:W-:Y:S01]  /*a520*/  IMAD.X R9, R9, 0x1, R161, P1 ;  /* 0x0000000109097824 */ /* 0x000fe200008e06a1 */
[C---:B----45:R-:W-:Y:S02]  /*a530*/  LEA R44, P1, R5.reuse, R164, 0x1 ;  /* 0x000000a4052c7211 */ /* 0x070fe400078208ff */
[----:B------:R-:W-:Y:S02]  /*a540*/  SHF.R.S32.HI R17, RZ, 0x1, R17 ;  /* 0x00000001ff117819 */ /* 0x000fe40000011411 */
[----:B------:R-:W-:Y:S02]  /*a550*/  LEA R7, P0, R162, R158, 0x5 ;  /* 0x0000009ea2077211 */ /* 0x000fe400078028ff */
[----:B---3--:R-:W-:Y:S01]  /*a560*/  ISETP.NE.AND P4, PT, R0, RZ, PT ;  /* 0x000000ff0000720c */ /* 0x008fe20003f85270 */
[----:B------:R-:W-:Y:S01]  /*a570*/  IMAD.MOV.U32 R160, RZ, RZ, R158 ;  /* 0x000000ffffa07224 */ /* 0x000fe200078e009e */
[-C--:B------:R-:W-:Y:S02]  /*a580*/  LEA R46, P2, R158, R164.reuse, 0x1 ;  /* 0x000000a49e2e7211 */ /* 0x080fe400078408ff */
[----:B------:R-:W-:Y:S01]  /*a590*/  LEA.HI.X R45, R5, R165, R9, 0x1, P1 ;  /* 0x000000a5052d7211 */ /* 0x000fe200008f0c09 */
[----:B------:R-:W-:Y:S01]  /*a5a0*/  IMAD R5, R156, R17, R76 ;  /* 0x000000119c057224 */ /* 0x000fe200078e024c */
[----:B------:R-:W-:Y:S01]  /*a5b0*/  LEA.HI.X R6, R162, R161, R163, 0x5, P0 ;  /* 0x000000a1a2067211 */ /* 0x000fe200000f2ca3 */
[----:B------:R-:W-:Y:S01]  /*a5c0*/  IMAD R4, R163, 0x30, RZ ;  /* 0x00000030a3047824 */ /* 0x000fe200078e02ff */
[--C-:B------:R-:W-:Y:S01]  /*a5d0*/  LEA.HI.X R47, R158, R165, R161.reuse, 0x1, P2 ;  /* 0x000000a59e2f7211 */ /* 0x100fe200010f0ca1 */
[----:B------:R-:W-:Y:S01]  /*a5e0*/  IMAD.WIDE.U32 R160, R162, 0x30, R160 ;  /* 0x00000030a2a07825 */ /* 0x000fe200078e00a0 */
[----:B------:R-:W-:-:S03]  /*a5f0*/  LEA R36, P0, R7, R164, 0x1 ;  /* 0x000000a407247211 */ /* 0x000fc600078008ff */
[----:B------:R-:W-:Y:S02]  /*a600*/  IMAD.IADD R21, R214, 0x1, -R67 ;  /* 0x00000001d6157824 */ /* 0x000fe400078e0a43 */
[----:B------:R-:W-:Y:S01]  /*a610*/  IMAD.IADD R43, R76, 0x1, R5 ;  /* 0x000000014c2b7824 */ /* 0x000fe200078e0205 */
[----:B------:R-:W-:Y:S01]  /*a620*/  LEA.HI.X R37, R7, R165, R6, 0x1, P0 ;  /* 0x000000a507257211 */ /* 0x000fe200000f0c06 */
[----:B------:R-:W-:Y:S01]  /*a630*/  IMAD.IADD R7, R161, 0x1, R4 ;  /* 0x00000001a1077824 */ /* 0x000fe200078e0204 */
[----:B------:R-:W-:Y:S02]  /*a640*/  ISETP.GE.AND P0, PT, R156, R21, PT ;  /* 0x000000159c00720c */ /* 0x000fe40003f06270 */
[----:B------:R-:W-:Y:S02]  /*a650*/  LEA R38, P1, R160, R164, 0x1 ;  /* 0x000000a4a0267211 */ /* 0x000fe400078208ff */
[----:B------:R-:W-:Y:S02]  /*a660*/  ISETP.GT.AND P0, PT, R58, -0x8, !P0 ;  /* 0xfffffff83a00780c */ /* 0x000fe40004704270 */
[----:B------:R-:W-:-:S02]  /*a670*/  LEA.HI.X R39, R160, R165, R7, 0x1, P1 ;  /* 0x000000a5a0277211 */ /* 0x000fc400008f0c07 */
        /* <DEDUP_REMOVED lines=60> */
.L_x_3687:
[----:B------:R-:W-:Y:S05]  /*aa40*/  BSYNC B0 ;  /* 0x0000000000007941 */ /* 0x000fea0003800000 */
.L_x_3686:
        /* <DEDUP_REMOVED lines=44> */
.L_x_3689:
[----:B------:R-:W-:Y:S05]  /*ad10*/  BSYNC B0 ;  /* 0x0000000000007941 */ /* 0x000fea0003800000 */
.L_x_3688:
        /* <DEDUP_REMOVED lines=45> */
.L_x_3691:
[----:B------:R-:W-:Y:S05]  /*aff0*/  BSYNC B0 ;  /* 0x0000000000007941 */ /* 0x000fea0003800000 */
.L_x_3690:
[----:B-----5:R2:W-:Y:S02]  /*b000*/  STS.128 [R221+0x4000], R8 ;  /* 0x00400008dd007388 */ /* 0x0205e40000000c00 */
.L_x_3685:
[----:B------:R-:W-:Y:S05]  /*b010*/  BSYNC B1 ;  /* 0x0000000000017941 */ /* 0x000fea0003800000 */
.L_x_3684:
        /* <DEDUP_REMOVED lines=56> */
.L_x_3695:
[----:B------:R-:W-:Y:S05]  /*b3a0*/  BSYNC B0 ;  /* 0x0000000000007941 */ /* 0x000fea0003800000 */
.L_x_3694:
        /* <DEDUP_REMOVED lines=44> */
.L_x_3697:
[----:B------:R-:W-:Y:S05]  /*b670*/  BSYNC B0 ;  /* 0x0000000000007941 */ /* 0x000fea0003800000 */
.L_x_3696:
        /* <DEDUP_REMOVED lines=44> */
.L_x_3699:
[----:B------:R-:W-:Y:S05]  /*b940*/  BSYNC B0 ;  /* 0x0000000000007941 */ /* 0x000fea0003800000 */
.L_x_3698:
[----:B-----5:R1:W-:Y:S02]  /*b950*/  STS.128 [R221+0x4800], R44 ;  /* 0x0048002cdd007388 */ /* 0x0203e40000000c00 */
.L_x_3693:
[----:B------:R-:W-:Y:S05]  /*b960*/  BSYNC B1 ;  /* 0x0000000000017941 */ /* 0x000fea0003800000 */
.L_x_3692:
        /* <DEDUP_REMOVED lines=56> */
.L_x_3703:
[----:B---3--:R-:W-:Y:S05]  /*bcf0*/  BSYNC B0 ;  /* 0x0000000000007941 */ /* 0x008fea0003800000 */
.L_x_3702:
        /* <DEDUP_REMOVED lines=45> */
.L_x_3705:
[----:B------:R-:W-:Y:S05]  /*bfd0*/  BSYNC B0 ;  /* 0x0000000000007941 */ /* 0x000fea0003800000 */
.L_x_3704:
[----:B-----5:R2:W-:Y:S04]  /*bfe0*/  STS.128 [R221+0x3000], R8 ;  /* 0x00300008dd007388 */ /* 0x0205e80000000c00 */
[----:B---3--:R2:W5:Y:S01]  /*bff0*/  LD.E.128 R24, [R36.64+0x100] ;  /* 0x0001000624187980 */ /* 0x008562000c101d00 */
[----:B------:R-:W-:Y:S01]  /*c000*/  IADD3 R4, R18, 0x80, RZ ;  /* 0x0000008012047810 */ /* 0x000fe20007ffe0ff */
[----:B------:R-:W-:Y:S03]  /*c010*/  BSSY B0, `(.L_x_3706) ;  /* 0x0000029000007945 */ /* 0x000fe60003800000 */
[----:B------:R-:W-:-:S13]  /*c020*/  ISETP.GE.AND P0, PT, R4, R3, PT ;  /* 0x000000030400720c */ /* 0x000fda0003f06270 */
[----:B------:R-:W-:Y:S05]  /*c030*/  @P0 BRA `(.L_x_3707) ;  /* 0x0000026000000947 */ /* 0x000fea0003800000 */
[----:B------:R-:W3:Y:S04]  /*c040*/  LD.E.64 R4, [R40.64+0x80] ;  /* 0x0000800628047980 */ /* 0x000ee8000c101b00 */
[----:B------:R-:W4:Y:S01]  /*c050*/  LD.E.64 R6, [R28.64+0x80] ;  /* 0x000080061c067980 */ /* 0x000f22000c101b00 */
[C---:B--2--5:R-:W-:Y:S02]  /*c060*/  SHF.L.U32 R9, R25.reuse, 0x10, RZ ;  /* 0x0000001019097819 */ /* 0x064fe400000006ff */
[----:B------:R-:W-:Y:S02]  /*c070*/  LOP3.LUT R8, R25, 0xffff0000, RZ, 0xc0, !PT ;  /* 0xffff000019087812 */ /* 0x000fe400078ec0ff */
[C---:B------:R-:W-:Y:S02]  /*c080*/  SHF.L.U32 R10, R24.reuse, 0x10, RZ ;  /* 0x00000010180a7819 */ /* 0x040fe400000006ff */
        /* <DEDUP_REMOVED lines=33> */
.L_x_3707:
[----:B------:R-:W-:Y:S05]  /*c2a0*/  BSYNC B0 ;  /* 0x0000000000007941 */ /* 0x000fea0003800000 */
.L_x_3706:
[----:B-----5:R3:W-:Y:S02]  /*c2b0*/  STS.128 [R221+0x5000], R24 ;  /* 0x00500018dd007388 */ /* 0x0207e40000000c00 */
.L_x_3701:
[----:B------:R-:W-:Y:S05]  /*c2c0*/  BSYNC B1 ;  /* 0x0000000000017941 */ /* 0x000fea0003800000 */
.L_x_3700:
        /* <DEDUP_REMOVED lines=56> */
.L_x_3710:
[----:B--2---:R-:W-:Y:S05]  /*c650*/  BSYNC B0 ;  /* 0x0000000000007941 */ /* 0x004fea0003800000 */
.L_x_3709:
        /* <DEDUP_REMOVED lines=45> */
.L_x_3712:
[----:B------:R-:W-:Y:S05]  /*c930*/  BSYNC B0 ;  /* 0x0000000000007941 */ /* 0x000fea0003800000 */
.L_x_3711:
        /* <DEDUP_REMOVED lines=44> */
.L_x_3714:
[----:B------:R-:W-:Y:S05]  /*cc00*/  BSYNC B0 ;  /* 0x0000000000007941 */ /* 0x000fea0003800000 */
.L_x_3713:
[----:B-----5:R2:W-:Y:S01]  /*cc10*/  STS.128 [R221+0x5800], R36 ;  /* 0x00580024dd007388 */ /* 0x0205e20000000c00 */
[----:B------:R-:W-:Y:S05]  /*cc20*/  BRA `(.L_x_3708) ;  /* 0x000045f000007947 */ /* 0x000fea0003800000 */
.L_x_3683:
        /* <DEDUP_REMOVED lines=85> */
.L_x_3718:
[----:B------:R-:W-:Y:S05]  /*d180*/  BSYNC B0 ;  /* 0x0000000000007941 */ /* 0x000fea0003800000 */
.L_x_3717:
        /* <DEDUP_REMOVED lines=85> */
.L_x_3720:
[----:B------:R-:W-:Y:S05]  /*d6e0*/  BSYNC B0 ;  /* 0x0000000000007941 */ /* 0x000fea0003800000 */
.L_x_3719:
        /* <DEDUP_REMOVED lines=85> */
.L_x_3722:
[----:B------:R-:W-:Y:S05]  /*dc40*/  BSYNC B0 ;  /* 0x0000000000007941 */ /* 0x000fea0003800000 */
.L_x_3721:
[----:B-----5:R2:W-:Y:S02]  /*dc50*/  STS.128 [R221+0x4000], R24 ;  /* 0x00400018dd007388 */ /* 0x0205e40000000c00 */
.L_x_3716:
[----:B------:R-:W-:Y:S05]  /*dc60*/  BSYNC B1 ;  /* 0x0000000000017941 */ /* 0x000fea0003800000 */
.L_x_3715:
        /* <DEDUP_REMOVED lines=90> */
.L_x_3726:
[----:B------:R-:W-:Y:S05]  /*e210*/  BSYNC B0 ;  /* 0x0000000000007941 */ /* 0x000fea0003800000 */
.L_x_3725:
        /* <DEDUP_REMOVED lines=88> */
.L_x_3728:
[----:B------:R-:W-:Y:S05]  /*e7a0*/  BSYNC B0 ;  /* 0x0000000000007941 */ /* 0x000fea0003800000 */
.L_x_3727:
        /* <DEDUP_REMOVED lines=88> */
.L_x_3730:
[----:B------:R-:W-:Y:S05]  /*ed30*/  BSYNC B0 ;  /* 0x0000000000007941 */ /* 0x000fea0003800000 */
.L_x_3729:
[----:B-----5:R1:W-:Y:S02]  /*ed40*/  STS.128 [R221+0x4800], R4 ;  /* 0x00480004dd007388 */ /* 0x0203e40000000c00 */
.L_x_3724:
[----:B------:R-:W-:Y:S05]  /*ed50*/  BSYNC B1 ;  /* 0x0000000000017941 */ /* 0x000fea0003800000 */
.L_x_3723:
        /* <DEDUP_REMOVED lines=91> */
.L_x_3734:
[----:B------:R-:W-:Y:S05]  /*f310*/  BSYNC B0 ;  /* 0x0000000000007941 */ /* 0x000fea0003800000 */
.L_x_3733:
        /* <DEDUP_REMOVED lines=88> */
.L_x_3736:
[----:B------:R-:W-:Y:S05]  /*f8a0*/  BSYNC B0 ;  /* 0x0000000000007941 */ /* 0x000fea0003800000 */
.L_x_3735:
        /* <DEDUP_REMOVED lines=89> */
.L_x_3738:
[----:B------:R-:W-:Y:S05]  /*fe40*/  BSYNC B0 ;  /* 0x0000000000007941 */ /* 0x000fea0003800000 */
.L_x_3737:
[----:B-----5:R2:W-:Y:S02]  /*fe50*/  STS.128 [R221+0x5000], R8 ;  /* 0x00500008dd007388 */ /* 0x0205e40000000c00 */
.L_x_3732:
[----:B------:R-:W-:Y:S05]  /*fe60*/  BSYNC B1 ;  /* 0x0000000000017941 */ /* 0x000fea0003800000 */
.L_x_3731:
        /* <DEDUP_REMOVED lines=90> */
.L_x_3740:
[----:B------:R-:W-:Y:S05]  /*10410*/  BSYNC B0 ;  /* 0x0000000000007941 */ /* 0x000fea0003800000 */
.L_x_3739:
        /* <DEDUP_REMOVED lines=89> */
.L_x_3742:
[----:B------:R-:W-:Y:S05]  /*109b0*/  BSYNC B0 ;  /* 0x0000000000007941 */ /* 0x000fea0003800000 */
.L_x_3741:
        /* <DEDUP_REMOVED lines=91> */
.L_x_3744:
[----:B------:R-:W-:Y:S05]  /*10f70*/  BSYNC B0 ;  /* 0x0000000000007941 */ /* 0x000fea0003800000 */
.L_x_3743:
[----:B-----5:R2:W-:Y:S01]  /*10f80*/  STS.128 [R221+0x5800], R4 ;  /* 0x00580004dd007388 */ /* 0x0205e20000000c00 */
[----:B------:R-:W-:Y:S05]  /*10f90*/  BRA `(.L_x_3708) ;  /* 0x0000028000007947 */ /* 0x000fea0003800000 */
.L_x_3682:
        /* <DEDUP_REMOVED lines=40> */
.L_x_3708:
[----:B------:R-:W-:Y:S05]  /*11220*/  BSYNC B2 ;  /* 0x0000000000027941 */ /* 0x000fea0003800000 */
.L_x_3681:
[----:B------:R-:W-:-:S05]  /*11230*/  IADD3 R216, R138, -0x1, RZ ;  /* 0xffffffff8ad87810 */ /* 0x000fca0007ffe0ff */
[----:B-12---:R-:W-:-:S04]  /*11240*/  IMAD.SHL.U32 R4, R216, 0x40, RZ ;  /* 0x00000040d8047824 */ /* 0x006fc800078e00ff */
[----:B------:R-:W-:-:S05]  /*11250*/  IMAD.IADD R5, R59, 0x1, -R4 ;  /* 0x000000013b057824 */ /* 0x000fca00078e0a04 */
[-C--:B------:R-:W-:Y:S02]  /*11260*/  ISETP.GE.AND P5, PT, R0, R5.reuse, PT ;  /* 0x000000050000720c */ /* 0x080fe40003fa6270 */
[-C--:B------:R-:W-:Y:S02]  /*11270*/  ISETP.GE.AND P4, PT, R2, R5.reuse, PT ;  /* 0x000000050200720c */ /* 0x080fe40003f86270 */
[-C--:B------:R-:W-:Y:S02]  /*11280*/  ISETP.GE.AND P2, PT, R16, R5.reuse, PT ;  /* 0x000000051000720c */ /* 0x080fe40003f46270 */
[-C--:B------:R-:W-:Y:S02]  /*11290*/  ISETP.GE.AND P0, PT, R156, R5.reuse, PT ;  /* 0x000000059c00720c */ /* 0x080fe40003f06270 */
[----:B------:R-:W-:Y:S02]  /*112a0*/  ISETP.GE.AND P3, PT, R0, R5, PT ;  /* 0x000000050000720c */ /* 0x000fe40003f66270 */
[----:B------:R-:W-:-:S03]  /*112b0*/  LEA.HI R0, R68, R68, RZ, 0x1 ;  /* 0x0000004444007211 */ /* 0x000fc600078f08ff */
[----:B------:R-:W-:-:S04]  /*112c0*/  @!P5 LEA R6, P1, R71, R208, 0x1 ;  /* 0x000000d04706d211 */ /* 0x000fc800078208ff */
[-C--:B------:R-:W-:Y:S01]  /*112d0*/  @!P5 LEA.HI.X R7, R71, R209.reuse, R72, 0x1, P1 ;  /* 0x000000d14707d211 */ /* 0x080fe200008f0c48 */
[----:B------:R-:W-:Y:S01]  /*112e0*/  @!P2 IMAD R3, R135, 0x60, RZ ;  /* 0x000000608703a824 */ /* 0x000fe200078e02ff */
[C---:B------:R-:W-:Y:S01]  /*112f0*/  @!P4 LEA R10, P1, R134.reuse, R208, 0x6 ;  /* 0x000000d0860ac211 */ /* 0x040fe200078230ff */
[C---:B------:R-:W-:Y:S01]  /*11300*/  @!P2 IMAD.WIDE.U32 R8, R134.reuse, 0x60, R208 ;  /* 0x000000608608a825 */ /* 0x040fe200078e00d0 */
[----:B------:R-:W-:Y:S01]  /*11310*/  @!PT LDS RZ, [RZ] ;  /* 0x00000000fffff984 */ /* 0x000fe20000000800 */
[----:B------:R-:W-:Y:S01]  /*11320*/  @!PT LDS RZ, [RZ] ;  /* 0x00000000fffff984 */ /* 0x000fe20000000800 */
[----:B------:R-:W-:Y:S01]  /*11330*/  @!PT LDS RZ, [RZ] ;  /* 0x00000000fffff984 */ /* 0x000fe20000000800 */
[----:B------:R1:W-:Y:S02]  /*11340*/  @!P0 LDGSTS.E.BYPASS.LTC128B.128 [R221+0x6000], [R208.64] ;  /* 0x06000000d0dd8fae */ /* 0x0003e4000b901d46 */
[----:B------:R-:W-:Y:S01]  /*11350*/  @!P4 LEA.HI.X R11, R134, R209, R135, 0x6, P1 ;  /* 0x000000d1860bc211 */ /* 0x000fe200008f3487 */
[----:B---3--:R-:W-:Y:S01]  /*11360*/  @!P2 IMAD.IADD R13, R3, 0x1, R9 ;  /* 0x00000001030da824 */ /* 0x008fe200078e0209 */
[----:B------:R1:W-:Y:S01]  /*11370*/  @!P0 LDGSTS.E.BYPASS.LTC128B.128 [R221+0x8000], [R208.64+0x80] ;  /* 0x08000080d0dd8fae */ /* 0x0003e2000b901d46 */
[----:B------:R-:W-:Y:S01]  /*11380*/  @!P2 IMAD.MOV.U32 R12, RZ, RZ, R8 ;  /* 0x000000ffff0ca224 */ /* 0x000fe200078e0008 */
[----:B------:R-:W-:Y:S01]  /*11390*/  SHF.R.S32.HI R8, RZ, 0x1f, R73 ;  /* 0x0000001fff087819 */ /* 0x000fe20000011449 */
[----:B------:R-:W-:Y:S01]  /*113a0*/  IMAD.SHL.U32 R9, R66, 0x40, RZ ;  /* 0x0000004042097824 */ /* 0x000fe200078e00ff */
[----:B------:R1:W-:Y:S01]  /*113b0*/  @!P0 LDGSTS.E.BYPASS.LTC128B.128 [R221+0xa000], [R208.64+0x100] ;  /* 0x0a000100d0dd8fae */ /* 0x0003e2000b901d46 */
[----:B------:R-:W-:Y:S01]  /*113c0*/  IMAD.SHL.U32 R3, R156, 0x8, RZ ;  /* 0x000000089c037824 */ /* 0x000fe200078e00ff */
[----:B------:R-:W-:-:S02]  /*113d0*/  ISETP.GE.AND P0, PT, R16, R5, PT ;  /* 0x000000051000720c */ /* 0x000fc40003f06270 */
[----:B------:R2:W-:Y:S04]  /*113e0*/  @!P5 LDGSTS.E.BYPASS.LTC128B.128 [R221+0x6800], [R6.64] ;  /* 0x0680000006dddfae */ /* 0x0005e8000b901d46 */
[----:B------:R2:W-:Y:S04]  /*113f0*/  @!P5 LDGSTS.E.BYPASS.LTC128B.128 [R221+0x8800], [R6.64+0x80] ;  /* 0x0880008006dddfae */ /* 0x0005e8000b901d46 */
[----:B------:R2:W-:Y:S01]  /*11400*/  @!P5 LDGSTS.E.BYPASS.LTC128B.128 [R221+0xa800], [R6.64+0x100] ;  /* 0x0a80010006dddfae */ /* 0x0005e2000b901d46 */
[----:B------:R-:W-:-:S03]  /*11410*/  ISETP.GE.AND P5, PT, R2, R5, PT ;  /* 0x000000050200720c */ /* 0x000fc60003fa6270 */
[----:B------:R3:W-:Y:S04]  /*11420*/  @!P4 LDGSTS.E.BYPASS.LTC128B.128 [R221+0x7000], [R10.64] ;  /* 0x070000000addcfae */ /* 0x0007e8000b901d46 */
[----:B------:R3:W-:Y:S04]  /*11430*/  @!P4 LDGSTS.E.BYPASS.LTC128B.128 [R221+0x9000], [R10.64+0x80] ;  /* 0x090000800addcfae */ /* 0x0007e8000b901d46 */
[----:B------:R3:W-:Y:S01]  /*11440*/  @!P4 LDGSTS.E.BYPASS.LTC128B.128 [R221+0xb000], [R10.64+0x100] ;  /* 0x0b0001000addcfae */ /* 0x0007e2000b901d46 */
[----:B------:R-:W-:-:S03]  /*11450*/  ISETP.GE.AND P4, PT, R156, R5, PT ;  /* 0x000000059c00720c */ /* 0x000fc60003f86270 */
[----:B------:R5:W-:Y:S04]  /*11460*/  @!P2 LDGSTS.E.BYPASS.LTC128B.128 [R221+0x7800], [R12.64] ;  /* 0x078000000cddafae */ /* 0x000be8000b901d46 */
[----:B------:R5:W-:Y:S04]  /*11470*/  @!P2 LDGSTS.E.BYPASS.LTC128B.128 [R221+0x9800], [R12.64+0x80] ;  /* 0x098000800cddafae */ /* 0x000be8000b901d46 */
[----:B------:R5:W-:Y:S01]  /*11480*/  @!P2 LDGSTS.E.BYPASS.LTC128B.128 [R221+0xb800], [R12.64+0x100] ;  /* 0x0b8001000cddafae */ /* 0x000be2000b901d46 */
[----:B--2---:R-:W-:-:S03]  /*11490*/  LOP3.LUT R6, R9, 0x1c0, RZ, 0xc0, !PT ;  /* 0x000001c009067812 */ /* 0x004fc600078ec0ff */
[----:B------:R-:W0:Y:S01]  /*114a0*/  LDGDEPBAR ;  /* 0x00000000000079af */ /* 0x000e220000000000 */
[----:B------:R-:W-:Y:S02]  /*114b0*/  LOP3.LUT R7, R0, 0xfffffffe, RZ, 0xc0, !PT ;  /* 0xfffffffe00077812 */ /* 0x000fe400078ec0ff */
[----:B------:R-:W-:Y:S01]  /*114c0*/  LEA.HI R0, R8, R73, RZ, 0x3 ;  /* 0x0000004908007211 */ /* 0x000fe200078f18ff */
[----:B------:R-:W2:Y:S01]  /*114d0*/  LD.E R2, [R22.64+0x188] ;  /* 0x0001880616027980 */ /* 0x000ea2000c101900 */
[----:B------:R-:W-:Y:S01]  /*114e0*/  LOP3.LUT R3, R6, 0x8, R3, 0xf8, !PT ;  /* 0x0000000806037812 */ /* 0x000fe200078ef803 */
[----:B------:R-:W-:Y:S01]  /*114f0*/  IMAD.IADD R68, R68, 0x1, -R7 ;  /* 0x0000000144447824 */ /* 0x000fe200078e0a07 */
[----:B------:R-:W-:Y:S02]  /*11500*/  SHF.R.U32.HI R6, RZ, 0x3, R6 ;  /* 0x00000003ff067819 */ /* 0x000fe40000011606 */
[----:B------:R-:W-:Y:S02]  /*11510*/  @!P3 LEA R8, P1, R69, R210, 0x1 ;  /* 0x000000d24508b211 */ /* 0x000fe400078208ff */
[----:B---3--:R-:W-:-:S02]  /*11520*/  LOP3.LUT R10, R0, 0xfffffff8, RZ, 0xc0, !PT ;  /* 0xfffffff8000a7812 */ /* 0x008fc400078ec0ff */
[----:B------:R-:W-:Y:S01]  /*11530*/  LOP3.LUT R3, R3, R6, RZ, 0x3c, !PT ;  /* 0x0000000603037212 */ /* 0x000fe200078e3cff */
[C---:B------:R-:W-:Y:S01]  /*11540*/  IMAD.SHL.U32 R6, R68.reuse, 0x8, RZ ;  /* 0x0000000844067824 */ /* 0x040fe200078e00ff */
[----:B------:R-:W-:Y:S01]  /*11550*/  @!P3 LEA.HI.X R9, R69, R211, R70, 0x1, P1 ;  /* 0x000000d34509b211 */ /* 0x000fe200008f0c46 */
[----:B------:R-:W-:Y:S02]  /*11560*/  IMAD.IADD R10, R73, 0x1, -R10 ;  /* 0x00000001490a7824 */ /* 0x000fe400078e0a0a */
[----:B------:R-:W-:Y:S02]  /*11570*/  IMAD R201, R68, 0x200, R3 ;  /* 0x0000020044c97824 */ /* 0x000fe400078e0203 */
[----:B------:R-:W-:Y:S02]  /*11580*/  IMAD.SHL.U32 R3, R10, 0x40, RZ ;  /* 0x000000400a037824 */ /* 0x000fe400078e00ff */
[----:B------:R-:W-:Y:S01]  /*11590*/  IMAD.SHL.U32 R21, R0, 0x40, RZ ;  /* 0x0000004000157824 */ /* 0x000fe200078e00ff */
[----:B------:R-:W-:Y:S01]  /*115a0*/  R2P PR, R10, 0x6 ;  /* 0x000000060a007804 */ /* 0x000fe20000000000 */
[----:B------:R-:W-:-:S04]  /*115b0*/  DEPBAR.LE SB0, 0x0 ;  /* 0x000080000000791a */ /* 0x000fc80000000000 */
[----:B------:R-:W-:Y:S01]  /*115c0*/  BAR.SYNC.DEFER_BLOCKING 0x0 ;  /* 0x0000000000007b1d */ /* 0x000fe20000010000 */
[----:B------:R-:W-:Y:S01]  /*115d0*/  LOP3.LUT R3, R3, 0x1c0, RZ, 0xc0, !PT ;  /* 0x000001c003037812 */ /* 0x000fe200078ec0ff */
[----:B-----5:R-:W-:Y:S01]  /*115e0*/  @!P0 IMAD.MOV.U32 R12, RZ, RZ, R210 ;  /* 0x000000ffff0c8224 */ /* 0x020fe200078e00d2 */
[----:B------:R-:W-:Y:S01]  /*115f0*/  LOP3.LUT R21, R21, 0xfffffe00, RZ, 0xc0, !PT ;  /* 0xfffffe0015157812 */ /* 0x000fe200078ec0ff */
[----:B------:R-:W-:Y:S01]  /*11600*/  @!P0 IMAD.MOV.U32 R13, RZ, RZ, R211 ;  /* 0x000000ffff0d8224 */ /* 0x000fe200078e00d3 */
[----:B------:R-:W-:Y:S01]  /*11610*/  LOP3.LUT R6, R3, 0x8, R6, 0xf8, !PT ;  /* 0x0000000803067812 */ /* 0x000fe200078ef806 */
[----:B------:R-:W-:Y:S01]  /*11620*/  @!P0 IMAD R10, R137, 0x60, RZ ;  /* 0x00000060890a8824 */ /* 0x000fe200078e02ff */
[----:B------:R-:W-:Y:S01]  /*11630*/  SHF.R.U32.HI R3, RZ, 0x3, R3 ;  /* 0x00000003ff037819 */ /* 0x000fe20000011603 */
[----:B------:R-:W-:-:S03]  /*11640*/  @!P0 IMAD.WIDE.U32 R12, R136, 0x60, R12 ;  /* 0x00000060880c8825 */ /* 0x000fc600078e000c */
[----:B------:R-:W-:Y:S01]  /*11650*/  LOP3.LUT R6, R6, R3, RZ, 0x3c, !PT ;  /* 0x0000000306067212 */ /* 0x000fe200078e3cff */
[----:B------:R-:W-:Y:S01]  /*11660*/  IMAD R3, R64, 0x400, R21 ;  /* 0x0000040040037824 */ /* 0x000fe200078e0215 */
        /* <DEDUP_REMOVED lines=13> */
[----:B------:R-:W-:-:S03]  /*11740*/  @!P0 IMAD.IADD R11, R10, 0x1, R13 ;  /* 0x000000010a0b8824 */ /* 0x000fc600078e020d */
[----:B------:R-:W-:Y:S01]  /*11750*/  @P3 STS.128 [R221+0x10800], RZ ;  /* 0x010800ffdd003388 */ /* 0x000fe20000000c00 */
[----:B------:R-:W-:-:S03]  /*11760*/  IMAD.IADD R202, R6, 0x1, R3 ;  /* 0x0000000106ca7824 */ /* 0x000fc600078e0203 */
[----:B------:R-:W-:Y:S01]  /*11770*/  @!PT LDS RZ, [RZ] ;  /* 0x00000000fffff984 */ /* 0x000fe20000000800 */
[----:B------:R-:W-:Y:S01]  /*11780*/  @!PT LDS RZ, [RZ] ;  /* 0x00000000fffff984 */ /* 0x000fe20000000800 */
[----:B------:R-:W-:Y:S01]  /*11790*/  @!PT LDS RZ, [RZ] ;  /* 0x00000000fffff984 */ /* 0x000fe20000000800 */
[----:B------:R3:W-:Y:S01]  /*117a0*/  @!P3 LDGSTS.E.BYPASS.LTC128B.128 [R221+0xc800], [R8.64] ;  /* 0x0c80000008ddbfae */ /* 0x0007e2000b901d46 */
[----:B------:R-:W-:-:S03]  /*117b0*/  @!P0 IMAD.MOV.U32 R10, RZ, RZ, R12 ;  /* 0x000000ffff0a8224 */ /* 0x000fc600078e000c */
        /* <DEDUP_REMOVED lines=15> */
[----:B------:R-:W-:Y:S01]  /*118b0*/  @P0 STS.128 [R221+0x11800], RZ ;  /* 0x011800ffdd000388 */ /* 0x000fe20000000c00 */
[----:B------:R-:W-:-:S03]  /*118c0*/  IMAD.MOV.U32 R7, RZ, RZ, 0x10 ;  /* 0x00000010ff077424 */ /* 0x000fc600078e00ff */
[----:B------:R-:W-:Y:S01]  /*118d0*/  @!PT LDS RZ, [RZ] ;  /* 0x00000000fffff984 */ /* 0x000fe20000000800 */
[----:B------:R-:W-:Y:S01]  /*118e0*/  @!PT LDS RZ, [RZ] ;  /* 0x00000000fffff984 */ /* 0x000fe20000000800 */
[----:B------:R-:W-:Y:S01]  /*118f0*/  @!PT LDS RZ, [RZ] ;  /* 0x00000000fffff984 */ /* 0x000fe20000000800 */
[----:B------:R3:W-:Y:S01]  /*11900*/  @!P0 LDGSTS.E.BYPASS.LTC128B.128 [R221+0xd800], [R10.64] ;  /* 0x0d8000000add8fae */ /* 0x0007e2000b901d46 */
[----:B------:R-:W-:-:S03]  /*11910*/  IMAD.MOV.U32 R5, RZ, RZ, 0x20 ;  /* 0x00000020ff057424 */ /* 0x000fc600078e00ff */
[----:B------:R3:W-:Y:S04]  /*11920*/  @!P0 LDGSTS.E.BYPASS.LTC128B.128 [R221+0xf800], [R10.64+0x80] ;  /* 0x0f8000800add8fae */ /* 0x0007e8000b901d46 */
[----:B------:R3:W-:Y:S04]  /*11930*/  @!P0 LDGSTS.E.BYPASS.LTC128B.128 [R221+0x11800], [R10.64+0x100] ;  /* 0x118001000add8fae */ /* 0x0007e8000b901d46 */
[----:B----4-:R-:W-:Y:S04]  /*11940*/  LDSM.16.M88.4 R28, [R202] ;  /* 0x00000000ca1c783b */ /* 0x010fe80000000200 */
[----:B------:R-:W4:Y:S01]  /*11950*/  LDSM.16.M88.4 R32, [R201+0x6000] ;  /* 0x00600000c920783b */ /* 0x000f220000000200 */
[----:B------:R-:W-:-:S02]  /*11960*/  SEL R7, R7, 0xfffffff0, !P1 ;  /* 0xfffffff007077807 */ /* 0x000fc40004800000 */
[----:B------:R-:W-:Y:S01]  /*11970*/  SEL R5, R5, 0xffffffe0, !P2 ;  /* 0xffffffe005057807 */ /* 0x000fe20005000000 */
[----:B------:R-:W2:Y:S01]  /*11980*/  LD.E R3, [R22.64+0x18c] ;  /* 0x00018c0616037980 */ /* 0x000ea2000c101900 */
[----:B------:R-:W-:Y:S02]  /*11990*/  R2P PR, R66, 0x6 ;  /* 0x0000000642007804 */ /* 0x000fe40000000000 */
[----:B------:R-:W-:Y:S01]  /*119a0*/  IADD3 R0, R201, 0x6000, RZ ;  /* 0x00006000c9007810 */ /* 0x000fe20007ffe0ff */
[--C-:B------:R-:W-:Y:S01]  /*119b0*/  IMAD R200, R7, 0x2, R202.reuse ;  /* 0x0000000207c87824 */ /* 0x100fe200078e02ca */
[----:B------:R-:W-:Y:S01]  /*119c0*/  IADD3 R199, R201, 0x6020, RZ ;  /* 0x00006020c9c77810 */ /* 0x000fe20007ffe0ff */
[----:B------:R-:W1:Y:S04]  /*119d0*/  LDSM.16.M88.4 R60, [R201+0x6800] ;  /* 0x00680000c93c783b */ /* 0x000e680000000200 */
[----:B-----5:R-:W-:Y:S04]  /*119e0*/  LDSM.16.M88.4 R12, [R200] ;  /* 0x00000000c80c783b */ /* 0x020fe80000000200 */
[----:B------:R-:W-:Y:S01]  /*119f0*/  @P1 IADD3 R199, R0, -0x20, RZ ;  /* 0xffffffe000c71810 */ /* 0x000fe20007ffe0ff */
[----:B------:R-:W-:Y:S01]  /*11a00*/  IMAD R198, R5, 0x2, R202 ;  /* 0x0000000205c67824 */ /* 0x000fe200078e02ca */
[----:B------:R-:W-:Y:S04]  /*11a10*/  LDSM.16.M88.4 R84, [R201+0x7000] ;  /* 0x00700000c954783b */ /* 0x000fe80000000200 */
[----:B------:R-:W5:Y:S01]  /*11a20*/  LDSM.16.M88.4 R40, [R199] ;  /* 0x00000000c728783b */ /* 0x000f620000000200 */
[----:B------:R-:W-:-:S03]  /*11a30*/  IMAD.MOV.U32 R0, RZ, RZ, 0x40 ;  /* 0x00000040ff007424 */ /* 0x000fc600078e00ff */
[----:B------:R-:W-:Y:S02]  /*11a40*/  LDSM.16.M88.4 R104, [R198] ;  /* 0x00000000c668783b */ /* 0x000fe40000000200 */
[----:B------:R-:W-:Y:S02]  /*11a50*/  SEL R0, R0, 0xffffffc0, !P2 ;  /* 0xffffffc000007807 */ /* 0x000fe40005000000 */
[----:B------:R-:W-:Y:S03]  /*11a60*/  LDSM.16.M88.4 R100, [R202+0x2000] ;  /* 0x00200000ca64783b */ /* 0x000fe60000000200 */
[----:B------:R-:W-:Y:S01]  /*11a70*/  IMAD.IADD R196, R201, 0x1, R0 ;  /* 0x00000001c9c47824 */ /* 0x000fe200078e0200 */
[----:B------:R-:W-:Y:S01]  /*11a80*/  LDSM.16.M88.4 R36, [R199+0x800] ;  /* 0x00080000c724783b */ /* 0x000fe20000000200 */
[----:B----4-:R-:W-:Y:S03]  /*11a90*/  HMMA.16816.F32.BF16 R16, R28, R32, RZ ;  /* 0x000000201c10723c */ /* 0x010fe600000418ff */
[----:B---3--:R-:W3:Y:S01]  /*11aa0*/  LDSM.16.M88.4 R8, [R196+0x6000] ;  /* 0x00600000c408783b */ /* 0x008ee20000000200 */
[----:B------:R-:W-:-:S02]  /*11ab0*/  IMAD R197, R5, 0x2, R200 ;  /* 0x0000000205c57824 */ /* 0x000fc400078e02c8 */
[----:B------:R-:W-:Y:S01]  /*11ac0*/  IMAD.IADD R192, R0, 0x1, R199 ;  /* 0x0000000100c07824 */ /* 0x000fe200078e02c7 */
[----:B------:R-:W-:Y:S01]  /*11ad0*/  LDSM.16.M88.4 R112, [R201+0x8000] ;  /* 0x00800000c970783b */ /* 0x000fe20000000200 */
[C---:B------:R-:W-:Y:S03]  /*11ae0*/  HMMA.16816.F32.BF16 R32, R28.reuse, R34, RZ ;  /* 0x000000221c20723c */ /* 0x040fe600000418ff */
[----:B------:R-:W-:Y:S04]  /*11af0*/  LDSM.16.M88.4 R108, [R197] ;  /* 0x00000000c56c783b */ /* 0x000fe80000000200 */
[----:B------:R-:W4:Y:S01]  /*11b00*/  LDSM.16.M88.4 R24, [R192] ;  /* 0x00000000c018783b */ /* 0x000f220000000200 */
[----:B-1----:R-:W-:Y:S03]  /*11b10*/  HMMA.16816.F32.BF16 R44, R28, R60, RZ ;  /* 0x0000003c1c2c723c */ /* 0x002fe600000418ff */
[----:B------:R-:W-:Y:S04]  /*11b20*/  LDSM.16.M88.4 R116, [R201+0x7800] ;  /* 0x00780000c974783b */ /* 0x000fe80000000200 */
[----:B------:R-:W-:Y:S01]  /*11b30*/  LDSM.16.M88.4 R76, [R200+0x2000] ;  /* 0x00200000c84c783b */ /* 0x000fe20000000200 */
[C---:B-----5:R-:W-:Y:S03]  /*11b40*/  HMMA.16816.F32.BF16 R16, R12.reuse, R40, R16 ;  /* 0x000000280c10723c */ /* 0x060fe60000041810 */
[----:B------:R-:W-:Y:S04]  /*11b50*/  LDSM.16.M88.4 R92, [R199+0x2000] ;  /* 0x00200000c75c783b */ /* 0x000fe80000000200 */
[----:B------:R-:W-:Y:S01]  /*11b60*/  LDSM.16.M88.4 R96, [R199+0x1800] ;  /* 0x00180000c760783b */ /* 0x000fe20000000200 */
[----:B------:R-:W-:Y:S03]  /*11b70*/  HMMA.16816.F32.BF16 R32, R12, R42, R32 ;  /* 0x0000002a0c20723c */ /* 0x000fe60000041820 */
[----:B------:R-:W1:Y:S04]  /*11b80*/  LDSM.16.M88.4 R40, [R196+0x6800] ;  /* 0x00680000c428783b */ /* 0x000e680000000200 */
[----:B------:R-:W-:Y:S01]  /*11b90*/  LDSM.16.M88.4 R48, [R192+0x800] ;  /* 0x00080000c030783b */ /* 0x000fe20000000200 */
[----:B------:R-:W-:Y:S03]  /*11ba0*/  HMMA.16816.F32.BF16 R88, R28, R84, RZ ;  /* 0x000000541c58723c */ /* 0x000fe600000418ff */
[----:B------:R-:W-:Y:S04]  /*11bb0*/  LDSM.16.M88.4 R52, [R198+0x2000] ;  /* 0x00200000c634783b */ /* 0x000fe80000000200 */
[----:B------:R-:W-:Y:S01]  /*11bc0*/  LDSM.16.M88.4 R68, [R196+0x8000] ;  /* 0x00800000c444783b */ /* 0x000fe20000000200 */
[C---:B---3--:R-:W-:Y:S03]  /*11bd0*/  HMMA.16816.F32.BF16 R16, R104.reuse, R8, R16 ;  /* 0x000000086810723c */ /* 0x048fe60000041810 */
[----:B------:R-:W-:Y:S04]  /*11be0*/  LDSM.16.M88.4 R72, [R196+0x7800] ;  /* 0x00780000c448783b */ /* 0x000fe80000000200 */
[----:B------:R-:W-:Y:S01]  /*11bf0*/  LDSM.16.M88.4 R120, [R192+0x1800] ;  /* 0x00180000c078783b */ /* 0x000fe20000000200 */
[----:B------:R-:W-:Y:S03]  /*11c00*/  HMMA.16816.F32.BF16 R32, R104, R10, R32 ;  /* 0x0000000a6820723c */ /* 0x000fe60000041820 */
[----:B------:R-:W3:Y:S01]  /*11c10*/  LDSM.16.M88.4 R8, [R199+0x1000] ;  /* 0x00100000c708783b */ /* 0x000ee20000000200 */
[----:B------:R-:W-:-:S03]  /*11c20*/  IMAD.SHL.U32 R58, R58, 0x2, RZ ;  /* 0x000000023a3a7824 */ /* 0x000fc600078e00ff */
[----:B------:R-:W0:Y:S01]  /*11c30*/  LDGDEPBAR ;  /* 0x00000000000079af */ /* 0x000e220000000000 */
[----:B------:R-:W-:Y:S08]  /*11c40*/  HMMA.16816.F32.BF16 R60, R28, R62, RZ ;  /* 0x0000003e1c3c723c */ /* 0x000ff000000418ff */
[----:B----4-:R-:W-:Y:S08]  /*11c50*/  HMMA.16816.F32.BF16 R16, R108, R24, R16 ;  /* 0x000000186c10723c */ /* 0x010ff00000041810 */
[----:B------:R-:W-:Y:S08]  /*11c60*/  HMMA.16816.F32.BF16 R44, R12, R36, R44 ;  /* 0x000000240c2c723c */ /* 0x000ff0000004182c */
[----:B------:R-:W-:Y:S01]  /*11c70*/  HMMA.16816.F32.BF16 R32, R108, R26, R32 ;  /* 0x0000001a6c20723c */ /* 0x000fe20000041820 */
[----:B------:R-:W4:Y:S07]  /*11c80*/  LDSM.16.M88.4 R24, [R196+0x7000] ;  /* 0x00700000c418783b */ /* 0x000f2e0000000200 */
[----:B------:R-:W-:Y:S08]  /*11c90*/  HMMA.16816.F32.BF16 R84, R28, R86, RZ ;  /* 0x000000561c54723c */ /* 0x000ff000000418ff */
[----:B------:R-:W-:Y:S01]  /*11ca0*/  HMMA.16816.F32.BF16 R60, R12, R38, R60 ;  /* 0x000000260c3c723c */ /* 0x000fe2000004183c */
[----:B------:R-:W5:Y:S07]  /*11cb0*/  LDSM.16.M88.4 R36, [R201+0x8800] ;  /* 0x00880000c924783b */ /* 0x000f6e0000000200 */
[----:B------:R-:W-:Y:S08]  /*11cc0*/  HMMA.16816.F32.BF16 R16, R100, R112, R16 ;  /* 0x000000706410723c */ /* 0x000ff00000041810 */
[----:B-1----:R-:W-:Y:S08]  /*11cd0*/  HMMA.16816.F32.BF16 R44, R104, R40, R44 ;  /* 0x00000028682c723c */ /* 0x002ff0000004182c */
[C---:B------:R-:W-:Y:S08]  /*11ce0*/  HMMA.16816.F32.BF16 R80, R28.reuse, R116, RZ ;  /* 0x000000741c50723c */ /* 0x040ff000000418ff */
[----:B------:R-:W-:Y:S01]  /*11cf0*/  HMMA.16816.F32.BF16 R28, R28, R118, RZ ;  /* 0x000000761c1c723c */ /* 0x000fe200000418ff */
[----:B------:R-:W-:Y:S07]  /*11d00*/  LDSM.16.M88.4 R116, [R199+0x2800] ;  /* 0x00280000c774783b */ /* 0x000fee0000000200 */
[----:B------:R-:W-:Y:S01]  /*11d10*/  HMMA.16816.F32.BF16 R32, R100, R114, R32 ;  /* 0x000000726420723c */ /* 0x000fe20000041820 */
[----:B------:R-:W-:Y:S07]  /*11d20*/  LDSM.16.M88.4 R112, [R192+0x2000] ;  /* 0x00200000c070783b */ /* 0x000fee0000000200 */
[C---:B---3--:R-:W-:Y:S08]  /*11d30*/  HMMA.16816.F32.BF16 R88, R12.reuse, R8, R88 ;  /* 0x000000080c58723c */ /* 0x048ff00000041858 */
[----:B------:R-:W-:Y:S01]  /*11d40*/  HMMA.16816.F32.BF16 R84, R12, R10, R84 ;  /* 0x0000000a0c54723c */ /* 0x000fe20000041854 */
[----:B------:R-:W1:Y:S07]  /*11d50*/  LDSM.16.M88.4 R8, [R192+0x1000] ;  /* 0x00100000c008783b */ /* 0x000e6e0000000200 */
[----:B------:R-:W-:Y:S01]  /*11d60*/  HMMA.16816.F32.BF16 R60, R104, R42, R60 ;  /* 0x0000002a683c723c */ /* 0x000fe2000004183c */
[----:B------:R-:W3:Y:S07]  /*11d70*/  LDSM.16.M88.4 R40, [R197+0x2000] ;  /* 0x00200000c528783b */ /* 0x000eee0000000200 */
[----:B------:R-:W-:Y:S08]  /*11d80*/  HMMA.16816.F32.BF16 R16, R76, R92, R16 ;  /* 0x0000005c4c10723c */ /* 0x000ff00000041810 */
[----:B------:R-:W-:Y:S08]  /*11d90*/  HMMA.16816.F32.BF16 R80, R12, R96, R80 ;  /* 0x000000600c50723c */ /* 0x000ff00000041850 */
[----:B------:R-:W-:Y:S08]  /*11da0*/  HMMA.16816.F32.BF16 R44, R108, R48, R44 ;  /* 0x000000306c2c723c */ /* 0x000ff0000004182c */
[----:B------:R-:W-:Y:S01]  /*11db0*/  HMMA.16816.F32.BF16 R12, R12, R98, R28 ;  /* 0x000000620c0c723c */ /* 0x000fe2000004181c */
[----:B------:R-:W1:Y:S04]  /*11dc0*/  LDSM.16.M88.4 R96, [R201+0x9000] ;  /* 0x00900000c960783b */ /* 0x000e680000000200 */
[----:B------:R-:W-:Y:S03]  /*11dd0*/  LDSM.16.M88.4 R28, [R202+0x4000] ;  /* 0x00400000ca1c783b */ /* 0x000fe60000000200 */
[----:B------:R-:W-:Y:S01]  /*11de0*/  HMMA.16816.F32.BF16 R32, R76, R94, R32 ;  /* 0x0000005e4c20723c */ /* 0x000fe20000041820 */
[----:B------:R-:W-:Y:S07]  /*11df0*/  LDSM.16.M88.4 R92, [R201+0x9800] ;  /* 0x00980000c95c783b */ /* 0x000fee0000000200 */
[C---:B----4-:R-:W-:Y:S08]  /*11e00*/  HMMA.16816.F32.BF16 R88, R104.reuse, R24, R88 ;  /* 0x000000186858723c */ /* 0x050ff00000041858 */
[----:B------:R-:W-:Y:S01]  /*11e10*/  HMMA.16816.F32.BF16 R84, R104, R26, R84 ;  /* 0x0000001a6854723c */ /* 0x000fe20000041854 */
[----:B------:R-:W4:Y:S07]  /*11e20*/  LDSM.16.M88.4 R24, [R201+0xa000] ;  /* 0x00a00000c918783b */ /* 0x000f2e0000000200 */
[----:B------:R-:W-:Y:S01]  /*11e30*/  HMMA.16816.F32.BF16 R60, R108, R50, R60 ;  /* 0x000000326c3c723c */ /* 0x000fe2000004183c */
[----:B------:R-:W1:Y:S07]  /*11e40*/  LDSM.16.M88.4 R48, [R196+0x8800] ;  /* 0x00880000c430783b */ /* 0x000e6e0000000200 */
[----:B------:R-:W-:Y:S08]  /*11e50*/  HMMA.16816.F32.BF16 R16, R52, R68, R16 ;  /* 0x000000443410723c */ /* 0x000ff00000041810 */
[----:B------:R-:W-:Y:S08]  /*11e60*/  HMMA.16816.F32.BF16 R80, R104, R72, R80 ;  /* 0x000000486850723c */ /* 0x000ff00000041850 */
[----:B-----5:R-:W-:Y:S08]  /*11e70*/  HMMA.16816.F32.BF16 R44, R100, R36, R44 ;  /* 0x00000024642c723c */ /* 0x020ff0000004182c */
[----:B------:R-:W-:Y:S01]  /*11e80*/  HMMA.16816.F32.BF16 R104, R104, R74, R12 ;  /* 0x0000004a6868723c */ /* 0x000fe2000004180c */
[----:B------:R-:W5:Y:S04]  /*11e90*/  LDSM.16.M88.4 R72, [R199+0x3000] ;  /* 0x00300000c748783b */ /* 0x000f680000000200 */
[----:B------:R-:W-:Y:S03]  /*11ea0*/  LDSM.16.M88.4 R12, [R199+0x4000] ;  /* 0x00400000c70c783b */ /* 0x000fe60000000200 */
[----:B------:R-:W-:Y:S01]  /*11eb0*/  HMMA.16816.F32.BF16 R32, R52, R70, R32 ;  /* 0x000000463420723c */ /* 0x000fe20000041820 */
[----:B------:R-:W-:Y:S07]  /*11ec0*/  LDSM.16.M88.4 R68, [R199+0x3800] ;  /* 0x00380000c744783b */ /* 0x000fee0000000200 */
[C---:B-1----:R-:W-:Y:S08]  /*11ed0*/  HMMA.16816.F32.BF16 R88, R108.reuse, R8, R88 ;  /* 0x000000086c58723c */ /* 0x042ff00000041858 */
[----:B------:R-:W-:Y:S01]  /*11ee0*/  HMMA.16816.F32.BF16 R84, R108, R10, R84 ;  /* 0x0000000a6c54723c */ /* 0x000fe20000041854 */
[----:B------:R-:W1:Y:S07]  /*11ef0*/  LDSM.16.M88.4 R8, [R200+0x4000] ;  /* 0x00400000c808783b */ /* 0x000e6e0000000200 */
[----:B------:R-:W-:Y:S01]  /*11f00*/  HMMA.16816.F32.BF16 R60, R100, R38, R60 ;  /* 0x00000026643c723c */ /* 0x000fe2000004183c */
[----:B------:R-:W1:Y:S07]  /*11f10*/  LDSM.16.M88.4 R36, [R192+0x2800] ;  /* 0x00280000c024783b */ /* 0x000e6e0000000200 */
[----:B---3--:R-:W-:Y:S08]  /*11f20*/  HMMA.16816.F32.BF16 R16, R40, R112, R16 ;  /* 0x000000702810723c */ /* 0x008ff00000041810 */
[----:B------:R-:W-:Y:S08]  /*11f30*/  HMMA.16816.F32.BF16 R44, R76, R116, R44 ;  /* 0x000000744c2c723c */ /* 0x000ff0000004182c */
[C---:B------:R-:W-:Y:S08]  /*11f40*/  HMMA.16816.F32.BF16 R80, R108.reuse, R120, R80 ;  /* 0x000000786c50723c */ /* 0x040ff00000041850 */
[----:B------:R-:W-:Y:S01]  /*11f50*/  HMMA.16816.F32.BF16 R104, R108, R122, R104 ;  /* 0x0000007a6c68723c */ /* 0x000fe20000041868 */
[----:B------:R-:W-:Y:S07]  /*11f60*/  LDSM.16.M88.4 R108, [R201+0xa800] ;  /* 0x00a80000c96c783b */ /* 0x000fee0000000200 */
[----:B------:R-:W-:Y:S08]  /*11f70*/  HMMA.16816.F32.BF16 R32, R40, R114, R32 ;  /* 0x000000722820723c */ /* 0x000ff00000041820 */
[C---:B------:R-:W-:Y:S08]  /*11f80*/  HMMA.16816.F32.BF16 R88, R100.reuse, R96, R88 ;  /* 0x000000606458723c */ /* 0x040ff00000041858 */
[----:B------:R-:W-:Y:S01]  /*11f90*/  HMMA.16816.F32.BF16 R84, R100, R98, R84 ;  /* 0x000000626454723c */ /* 0x000fe20000041854 */
[----:B------:R-:W-:Y:S07]  /*11fa0*/  LDSM.16.M88.4 R96, [R196+0xa000] ;  /* 0x00a00000c460783b */ /* 0x000fee0000000200 */
[----:B------:R-:W-:Y:S01]  /*11fb0*/  HMMA.16816.F32.BF16 R116, R76, R118, R60 ;  /* 0x000000764c74723c */ /* 0x000fe2000004183c */
[----:B------:R-:W-:Y:S07]  /*11fc0*/  LDSM.16.M88.4 R60, [R198+0x4000] ;  /* 0x00400000c63c783b */ /* 0x000fee0000000200 */
[----:B----4-:R-:W-:Y:S08]  /*11fd0*/  HMMA.16816.F32.BF16 R16, R28, R24, R16 ;  /* 0x000000181c10723c */ /* 0x010ff00000041810 */
[----:B------:R-:W-:Y:S08]  /*11fe0*/  HMMA.16816.F32.BF16 R44, R52, R48, R44 ;  /* 0x00000030342c723c */ /* 0x000ff0000004182c */
[C---:B------:R-:W-:Y:S08]  /*11ff0*/  HMMA.16816.F32.BF16 R80, R100.reuse, R92, R80 ;  /* 0x0000005c6450723c */ /* 0x040ff00000041850 */
[----:B------:R-:W-:Y:S01]  /*12000*/  HMMA.16816.F32.BF16 R104, R100, R94, R104 ;  /* 0x0000005e6468723c */ /* 0x000fe20000041868 */
[----:B------:R-:W-:Y:S07]  /*12010*/  LDSM.16.M88.4 R92, [R192+0x3000] ;  /* 0x00300000c05c783b */ /* 0x000fee0000000200 */
[----:B------:R-:W-:Y:S01]  /*12020*/  HMMA.16816.F32.BF16 R32, R28, R26, R32 ;  /* 0x0000001a1c20723c */ /* 0x000fe20000041820 */
[----:B------:R-:W3:Y:S07]  /*12030*/  LDSM.16.M88.4 R24, [R196+0x9000] ;  /* 0x00900000c418783b */ /* 0x000eee0000000200 */
[C---:B-----5:R-:W-:Y:S08]  /*12040*/  HMMA.16816.F32.BF16 R88, R76.reuse, R72, R88 ;  /* 0x000000484c58723c */ /* 0x060ff00000041858 */
[----:B------:R-:W-:Y:S01]  /*12050*/  HMMA.16816.F32.BF16 R84, R76, R74, R84 ;  /* 0x0000004a4c54723c */ /* 0x000fe20000041854 */
[----:B------:R-:W4:Y:S07]  /*12060*/  LDSM.16.M88.4 R72, [R196+0x9800] ;  /* 0x00980000c448783b */ /* 0x000f2e0000000200 */
[----:B------:R-:W-:Y:S01]  /*12070*/  HMMA.16816.F32.BF16 R116, R52, R50, R116 ;  /* 0x000000323474723c */ /* 0x000fe20000041874 */
[----:B------:R-:W-:Y:S07]  /*12080*/  LDSM.16.M88.4 R48, [R199+0x4800] ;  /* 0x00480000c730783b */ /* 0x000fee0000000200 */
[----:B-1----:R-:W-:Y:S08]  /*12090*/  HMMA.16816.F32.BF16 R16, R8, R12, R16 ;  /* 0x0000000c0810723c */ /* 0x002ff00000041810 */
[----:B------:R-:W-:Y:S08]  /*120a0*/  HMMA.16816.F32.BF16 R44, R40, R36, R44 ;  /* 0x00000024282c723c */ /* 0x000ff0000004182c */
[C---:B------:R-:W-:Y:S08]  /*120b0*/  HMMA.16816.F32.BF16 R80, R76.reuse, R68, R80 ;  /* 0x000000444c50723c */ /* 0x040ff00000041850 */
[----:B------:R-:W-:Y:S01]  /*120c0*/  HMMA.16816.F32.BF16 R104, R76, R70, R104 ;  /* 0x000000464c68723c */ /* 0x000fe20000041868 */
[----:B------:R-:W-:Y:S04]  /*120d0*/  LDSM.16.M88.4 R68, [R197+0x4000] ;  /* 0x00400000c544783b */ /* 0x000fe80000000200 */
[----:B------:R-:W1:Y:S03]  /*120e0*/  LDSM.16.M88.4 R76, [R192+0x4000] ;  /* 0x00400000c04c783b */ /* 0x000e660000000200 */
[----:B------:R-:W-:Y:S01]  /*120f0*/  HMMA.16816.F32.BF16 R32, R8, R14, R32 ;  /* 0x0000000e0820723c */ /* 0x000fe20000041820 */
[----:B------:R-:W5:Y:S07]  /*12100*/  LDSM.16.M88.4 R12, [R192+0x3800] ;  /* 0x00380000c00c783b */ /* 0x000f6e0000000200 */
[----:B------:R-:W-:Y:S01]  /*12110*/  HMMA.16816.F32.BF16 R116, R40, R38, R116 ;  /* 0x000000262874723c */ /* 0x000fe20000041874 */
[----:B------:R-:W-:Y:S07]  /*12120*/  LDSM.16.M88.4 R36, [R196+0xa800] ;  /* 0x00a80000c424783b */ /* 0x000fee0000000200 */
[C---:B---3--:R-:W-:Y:S08]  /*12130*/  HMMA.16816.F32.BF16 R88, R52.reuse, R24, R88 ;  /* 0x000000183458723c */ /* 0x048ff00000041858 */
[----:B------:R-:W-:Y:S01]  /*12140*/  HMMA.16816.F32.BF16 R84, R52, R26, R84 ;  /* 0x0000001a3454723c */ /* 0x000fe20000041854 */
[----:B------:R-:W3:Y:S07]  /*12150*/  LDSM.16.M88.4 R24, [R201+0xb000] ;  /* 0x00b00000c918783b */ /* 0x000eee0000000200 */
[----:B------:R-:W-:Y:S08]  /*12160*/  HMMA.16816.F32.BF16 R16, R60, R96, R16 ;  /* 0x000000603c10723c */ /* 0x000ff00000041810 */
[----:B------:R-:W-:Y:S08]  /*12170*/  HMMA.16816.F32.BF16 R44, R28, R108, R44 ;  /* 0x0000006c1c2c723c */ /* 0x000ff0000004182c */
[C---:B----4-:R-:W-:Y:S08]  /*12180*/  HMMA.16816.F32.BF16 R80, R52.reuse, R72, R80 ;  /* 0x000000483450723c */ /* 0x050ff00000041850 */
[----:B------:R-:W-:Y:S01]  /*12190*/  HMMA.16816.F32.BF16 R104, R52, R74, R104 ;  /* 0x0000004a3468723c */ /* 0x000fe20000041868 */
[----:B------:R-:W-:Y:S07]  /*121a0*/  LDSM.16.M88.4 R52, [R192+0x4800] ;  /* 0x00480000c034783b */ /* 0x000fee0000000200 */
[----:B------:R-:W-:Y:S08]  /*121b0*/  HMMA.16816.F32.BF16 R32, R60, R98, R32 ;  /* 0x000000623c20723c */ /* 0x000ff00000041820 */
[----:B------:R-:W-:Y:S08]  /*121c0*/  HMMA.16816.F32.BF16 R116, R28, R110, R116 ;  /* 0x0000006e1c74723c */ /* 0x000ff00000041874 */
[C---:B------:R-:W-:Y:S08]  /*121d0*/  HMMA.16816.F32.BF16 R88, R40.reuse, R92, R88 ;  /* 0x0000005c2858723c */ /* 0x040ff00000041858 */
[----:B------:R-:W-:Y:S08]  /*121e0*/  HMMA.16816.F32.BF16 R84, R40, R94, R84 ;  /* 0x0000005e2854723c */ /* 0x000ff00000041854 */
[----:B-1----:R-:W-:Y:S08]  /*121f0*/  HMMA.16816.F32.BF16 R16, R68, R76, R16 ;  /* 0x0000004c4410723c */ /* 0x002ff00000041810 */
[----:B------:R-:W-:Y:S08]  /*12200*/  HMMA.16816.F32.BF16 R44, R8, R48, R44 ;  /* 0x00000030082c723c */ /* 0x000ff0000004182c */
[C---:B-----5:R-:W-:Y:S08]  /*12210*/  HMMA.16816.F32.BF16 R80, R40.reuse, R12, R80 ;  /* 0x0000000c2850723c */ /* 0x060ff00000041850 */
[----:B------:R-:W-:Y:S01]  /*12220*/  HMMA.16816.F32.BF16 R104, R40, R14, R104 ;  /* 0x0000000e2868723c */ /* 0x000fe20000041868 */
[----:B------:R-:W1:Y:S07]  /*12230*/  LDSM.16.M88.4 R12, [R199+0x5000] ;  /* 0x00500000c70c783b */ /* 0x000e6e0000000200 */
[----:B------:R-:W-:Y:S01]  /*12240*/  HMMA.16816.F32.BF16 R32, R68, R78, R32 ;  /* 0x0000004e4420723c */ /* 0x000fe20000041820 */
[----:B--2---:R-:W-:-:S07]  /*12250*/  FMUL.FTZ R16, R16, R3 ;  /* 0x0000000310107220 */ /* 0x004fce0000410000 */
[----:B------:R-:W-:Y:S01]  /*12260*/  HMMA.16816.F32.BF16 R116, R8, R50, R116 ;  /* 0x000000320874723c */ /* 0x000fe20000041874 */
[----:B------:R2:W-:Y:S07]  /*12270*/  MUFU.TANH R20, R16 ;  /* 0x0000001000147308 */ /* 0x0005ee0000002400 */
[----:B---3--:R-:W-:Y:S01]  /*12280*/  HMMA.16816.F32.BF16 R88, R28, R24, R88 ;  /* 0x000000181c58723c */ /* 0x008fe20000041858 */
[----:B------:R-:W-:-:S07]  /*12290*/  FMUL.FTZ R40, R19, R3 ;  /* 0x0000000313287220 */ /* 0x000fce0000410000 */
[----:B------:R-:W-:Y:S01]  /*122a0*/  HMMA.16816.F32.BF16 R84, R28, R26, R84 ;  /* 0x0000001a1c54723c */ /* 0x000fe20000041854 */
[----:B------:R-:W3:Y:S07]  /*122b0*/  LDSM.16.M88.4 R24, [R201+0xb800] ;  /* 0x00b80000c918783b */ /* 0x000eee0000000200 */
[----:B------:R-:W-:Y:S07]  /*122c0*/  HMMA.16816.F32.BF16 R44, R60, R36, R44 ;  /* 0x000000243c2c723c */ /* 0x000fee000004182c */
[----:B------:R-:W-:-:S02]  /*122d0*/  FMUL.FTZ R37, R17, R3 ;  /* 0x0000000311257220 */ /* 0x000fc40000410000 */
[-C--:B------:R-:W-:Y:S02]  /*122e0*/  FMUL.FTZ R36, R18, R3.reuse ;  /* 0x0000000312247220 */ /* 0x080fe40000410000 */
[----:B--2---:R-:W2:Y:S01]  /*122f0*/  LDSM.16.M88.4 R16, [R196+0xb000] ;  /* 0x00b00000c410783b */ /* 0x004ea20000000200 */
[-C--:B------:R-:W-:Y:S02]  /*12300*/  FMUL.FTZ R32, R32, R3.reuse ;  /* 0x0000000320207220 */ /* 0x080fe40000410000 */
[-C--:B------:R-:W-:Y:S01]  /*12310*/  FMUL.FTZ R33, R33, R3.reuse ;  /* 0x0000000321217220 */ /* 0x080fe20000410000 */
[----:B------:R-:W-:Y:S01]  /*12320*/  HMMA.16816.F32.BF16 R116, R60, R38, R116 ;  /* 0x000000263c74723c */ /* 0x000fe20000041874 */
[----:B------:R-:W-:Y:S01]  /*12330*/  MUFU.TANH R41, R32 ;  /* 0x0000002000297308 */ /* 0x000fe20000002400 */
[----:B------:R-:W-:-:S05]  /*12340*/  FMUL.FTZ R42, R35, R3 ;  /* 0x00000003232a7220 */ /* 0x000fca0000410000 */
[----:B------:R-:W-:Y:S01]  /*12350*/  FMUL.FTZ R39, R34, R3 ;  /* 0x0000000322277220 */ /* 0x000fe20000410000 */
[C---:B-1----:R-:W-:Y:S01]  /*12360*/  HMMA.16816.F32.BF16 R88, R8.reuse, R12, R88 ;  /* 0x0000000c0858723c */ /* 0x042fe20000041858 */
[----:B------:R1:W-:Y:S07]  /*12370*/  MUFU.TANH R38, R33 ;  /* 0x0000002100267308 */ /* 0x0003ee0000002400 */
[----:B------:R-:W-:Y:S01]  /*12380*/  HMMA.16816.F32.BF16 R84, R8, R14, R84 ;  /* 0x0000000e0854723c */ /* 0x000fe20000041854 */
[----:B------:R-:W-:Y:S04]  /*12390*/  LDSM.16.M88.4 R12, [R192+0x5000] ;  /* 0x00500000c00c783b */ /* 0x000fe80000000200 */
[----:B-1----:R-:W1:Y:S03]  /*123a0*/  LDSM.16.M88.4 R32, [R199+0x5800] ;  /* 0x00580000c720783b */ /* 0x002e660000000200 */
[C---:B---3--:R-:W-:Y:S08]  /*123b0*/  HMMA.16816.F32.BF16 R80, R28.reuse, R24, R80 ;  /* 0x000000181c50723c */ /* 0x048ff00000041850 */
[----:B------:R-:W-:Y:S01]  /*123c0*/  HMMA.16816.F32.BF16 R104, R28, R26, R104 ;  /* 0x0000001a1c68723c */ /* 0x000fe20000041868 */
[----:B------:R-:W-:Y:S07]  /*123d0*/  LDSM.16.M88.4 R24, [R192+0x5800] ;  /* 0x00580000c018783b */ /* 0x000fee0000000200 */
[C---:B--2---:R-:W-:Y:S08]  /*123e0*/  HMMA.16816.F32.BF16 R88, R60.reuse, R16, R88 ;  /* 0x000000103c58723c */ /* 0x044ff00000041858 */
[----:B------:R-:W-:Y:S01]  /*123f0*/  HMMA.16816.F32.BF16 R84, R60, R18, R84 ;  /* 0x000000123c54723c */ /* 0x000fe20000041854 */
[----:B------:R-:W2:Y:S01]  /*12400*/  LDSM.16.M88.4 R16, [R196+0xb800] ;  /* 0x00b80000c410783b */ /* 0x000ea20000000200 */
[----:B------:R-:W-:-:S06]  /*12410*/  SHF.R.S32.HI R0, RZ, 0x1f, R65 ;  /* 0x0000001fff007819 */ /* 0x000fcc0000011441 */
[----:B------:R-:W-:Y:S08]  /*12420*/  HMMA.16816.F32.BF16 R44, R68, R52, R44 ;  /* 0x00000034442c723c */ /* 0x000ff0000004182c */
[C---:B-1----:R-:W-:Y:S08]  /*12430*/  HMMA.16816.F32.BF16 R80, R8.reuse, R32, R80 ;  /* 0x000000200850723c */ /* 0x042ff00000041850 */
[----:B------:R-:W-:Y:S01]  /*12440*/  HMMA.16816.F32.BF16 R104, R8, R34, R104 ;  /* 0x000000220868723c */ /* 0x000fe20000041868 */
[----:B------:R-:W-:-:S07]  /*12450*/  LEA.HI R0, R0, R65, RZ, 0x2 ;  /* 0x0000004100007211 */ /* 0x000fce00078f10ff */
[----:B------:R-:W-:Y:S01]  /*12460*/  HMMA.16816.F32.BF16 R116, R68, R54, R116 ;  /* 0x000000364474723c */ /* 0x000fe20000041874 */
[----:B------:R-:W1:Y:S01]  /*12470*/  MUFU.TANH R37, R37 ;  /* 0x0000002500257308 */ /* 0x000e620000002400 */
[----:B------:R-:W-:-:S06]  /*12480*/  DEPBAR.LE SB0, 0x0 ;  /* 0x000080000000791a */ /* 0x000fcc0000000000 */
[C---:B--2---:R-:W-:Y:S08]  /*12490*/  HMMA.16816.F32.BF16 R80, R60.reuse, R16, R80 ;  /* 0x000000103c50723c */ /* 0x044ff00000041850 */
[----:B------:R-:W-:Y:S08]  /*124a0*/  HMMA.16816.F32.BF16 R104, R60, R18, R104 ;  /* 0x000000123c68723c */ /* 0x000ff00000041868 */
[----:B------:R-:W-:Y:S07]  /*124b0*/  HMMA.16816.F32.BF16 R88, R68, R12, R88 ;  /* 0x0000000c4458723c */ /* 0x000fee0000041858 */
[----:B------:R-:W-:-:S05]  /*124c0*/  SHF.R.S32.HI R13, RZ, 0x2, R0 ;  /* 0x00000002ff0d7819 */ /* 0x000fca0000011400 */
[----:B------:R-:W-:-:S05]  /*124d0*/  IMAD R64, R64, 0x10, R13 ;  /* 0x0000001040407824 */ /* 0x000fca00078e020d */
[----:B------:R-:W-:Y:S01]  /*124e0*/  IADD3 R67, R64, 0x1, R67 ;  /* 0x0000000140437810 */ /* 0x000fe20007ffe043 */
[----:B------:R-:W-:Y:S03]  /*124f0*/  HMMA.16816.F32.BF16 R84, R68, R14, R84 ;  /* 0x0000000e4454723c */ /* 0x000fe60000041854 */
[----:B------:R-:W-:-:S04]  /*12500*/  IADD3 R67, R59, R67, -R214 ;  /* 0x000000433b437210 */ /* 0x000fc80007ffe8d6 */
[----:B------:R-:W-:Y:S01]  /*12510*/  LOP3.LUT R15, R58, 0x6, RZ, 0xc0, !PT ;  /* 0x000000063a0f7812 */ /* 0x000fe200078ec0ff */
[----:B------:R-:W-:Y:S01]  /*12520*/  IMAD.IADD R2, R2, 0x1, R67 ;  /* 0x0000000102027824 */ /* 0x000fe200078e0243 */
[----:B------:R-:W-:Y:S01]  /*12530*/  HMMA.16816.F32.BF16 R80, R68, R24, R80 ;  /* 0x000000184450723c */ /* 0x000fe20000041850 */
[-C--:B------:R-:W-:Y:S02]  /*12540*/  FMUL.FTZ R43, R45, R3.reuse ;  /* 0x000000032d2b7220 */ /* 0x080fe40000410000 */
[----:B------:R-:W-:Y:S01]  /*12550*/  IMAD.IADD R15, R4, 0x1, R15 ;  /* 0x00000001040f7824 */ /* 0x000fe200078e020f */
[----:B------:R-:W-:Y:S01]  /*12560*/  IADD3 R12, R2, 0x8, RZ ;  /* 0x00000008020c7810 */ /* 0x000fe20007ffe0ff */
[----:B------:R-:W-:-:S03]  /*12570*/  FMUL.FTZ R45, R46, R3 ;  /* 0x000000032e2d7220 */ /* 0x000fc60000410000 */
[----:B------:R-:W-:Y:S01]  /*12580*/  HMMA.16816.F32.BF16 R24, R68, R26, R104 ;  /* 0x0000001a4418723c */ /* 0x000fe20000041868 */
[----:B------:R-:W2:Y:S01]  /*12590*/  MUFU.TANH R40, R40 ;  /* 0x0000002800287308 */ /* 0x000ea20000002400 */
[----:B------:R-:W-:Y:S01]  /*125a0*/  LOP3.LUT R0, R6, R21, RZ, 0xfc, !PT ;  /* 0x0000001506007212 */ /* 0x000fe200078efcff */
[-C--:B------:R-:W-:Y:S01]  /*125b0*/  FMUL.FTZ R44, R44, R3.reuse ;  /* 0x000000032c2c7220 */ /* 0x080fe20000410000 */
[----:B------:R-:W-:Y:S01]  /*125c0*/  IADD3 R6, R15, 0x1, RZ ;  /* 0x000000010f067810 */ /* 0x000fe20007ffe0ff */
[----:B------:R-:W-:Y:S01]  /*125d0*/  FMUL.FTZ R46, R47, R3 ;  /* 0x000000032f2e7220 */ /* 0x000fe20000410000 */
[----:B------:R-:W-:-:S03]  /*125e0*/  IMNMX R2, R2, R59, PT ;  /* 0x0000003b02027217 */ /* 0x000fc60003800200 */
[----:B------:R-:W3:Y:S01]  /*125f0*/  MUFU.TANH R39, R39 ;  /* 0x0000002700277308 */ /* 0x000ee20000002400 */
[----:B------:R-:W-:Y:S01]  /*12600*/  IMNMX R133, R12, R59, PT ;  /* 0x0000003b0c857217 */ /* 0x000fe20003800200 */
[----:B------:R-:W-:Y:S01]  /*12610*/  FMUL.FTZ R47, R116, R3 ;  /* 0x00000003742f7220 */ /* 0x000fe20000410000 */
[C---:B------:R-:W-:Y:S02]  /*12620*/  ISETP.GE.AND P6, PT, R6.reuse, R2, PT ;  /* 0x000000020600720c */ /* 0x040fe40003fc6270 */
[----:B------:R-:W-:-:S03]  /*12630*/  ISETP.GE.AND P3, PT, R6, R133, PT ;  /* 0x000000850600720c */ /* 0x000fc60003f66270 */
[----:B------:R-:W-:Y:S01]  /*12640*/  MUFU.TANH R43, R43 ;  /* 0x0000002b002b7308 */ /* 0x000fe20000002400 */
[----:B------:R-:W-:Y:S01]  /*12650*/  IADD3 R12, R15, 0x8, RZ ;  /* 0x000000080f0c7810 */ /* 0x000fe20007ffe0ff */
[----:B------:R-:W-:Y:S01]  /*12660*/  FMUL.FTZ R48, R117, R3 ;  /* 0x0000000375307220 */ /* 0x000fe20000410000 */
[C---:B------:R-:W-:Y:S02]  /*12670*/  IADD3 R6, R15.reuse, 0x9, RZ ;  /* 0x000000090f067810 */ /* 0x040fe40007ffe0ff */
[----:B------:R-:W-:-:S03]  /*12680*/  IADD3 R8, R15, 0x10, RZ ;  /* 0x000000100f087810 */ /* 0x000fc60007ffe0ff */
[----:B------:R-:W4:Y:S01]  /*12690*/  MUFU.TANH R45, R45 ;  /* 0x0000002d002d7308 */ /* 0x000f220000002400 */
[-C--:B------:R-:W-:Y:S01]  /*126a0*/  FMUL.FTZ R89, R89, R3.reuse ;  /* 0x0000000359597220 */ /* 0x080fe20000410000 */
[----:B-1----:R-:W-:Y:S01]  /*126b0*/  FSEL R37, R37, -INF , !P6 ;  /* 0xff80000025257808 */ /* 0x002fe20007000000 */
[----:B------:R-:W-:Y:S01]  /*126c0*/  FMUL.FTZ R90, R90, R3 ;  /* 0x000000035a5a7220 */ /* 0x000fe20000410000 */
[-C--:B------:R-:W-:Y:S02]  /*126d0*/  ISETP.GE.AND P4, PT, R12, R133.reuse, PT ;  /* 0x000000850c00720c */ /* 0x080fe40003f86270 */
[CC--:B------:R-:W-:Y:S02]  /*126e0*/  ISETP.GE.AND P1, PT, R6.reuse, R2.reuse, PT ;  /* 0x000000020600720c */ /* 0x0c0fe40003f26270 */
[----:B------:R-:W1:Y:S01]  /*126f0*/  MUFU.TANH R42, R42 ;  /* 0x0000002a002a7308 */ /* 0x000e620000002400 */
[----:B------:R-:W-:Y:S02]  /*12700*/  ISETP.GE.AND P5, PT, R6, R133, PT ;  /* 0x000000850600720c */ /* 0x000fe40003fa6270 */
[----:B------:R-:W-:-:S02]  /*12710*/  ISETP.GE.AND P2, PT, R8, R2, PT ;  /* 0x000000020800720c */ /* 0x000fc40003f46270 */
[----:B------:R-:W-:-:S03]  /*12720*/  ISETP.GE.AND P6, PT, R8, R133, PT ;  /* 0x000000850800720c */ /* 0x000fc60003fc6270 */
[----:B------:R-:W5:Y:S01]  /*12730*/  MUFU.TANH R44, R44 ;  /* 0x0000002c002c7308 */ /* 0x000f620000002400 */
[C---:B------:R-:W-:Y:S02]  /*12740*/  IADD3 R8, R15.reuse, 0x11, RZ ;  /* 0x000000110f087810 */ /* 0x040fe40007ffe0ff */
[----:B------:R-:W-:-:S05]  /*12750*/  IADD3 R6, R15, 0x18, RZ ;  /* 0x000000180f067810 */ /* 0x000fca0007ffe0ff */
[----:B------:R-:W1:Y:S01]  /*12760*/  MUFU.TANH R46, R46 ;  /* 0x0000002e002e7308 */ /* 0x000e620000002400 */
[----:B--2---:R-:W-:Y:S01]  /*12770*/  FSEL R40, R40, -INF , !P3 ;  /* 0xff80000028287808 */ /* 0x004fe20005800000 */
[----:B------:R-:W-:Y:S01]  /*12780*/  FMUL.FTZ R86, R86, R3 ;  /* 0x0000000356567220 */ /* 0x000fe20000410000 */
[----:B---3--:R-:W-:Y:S02]  /*12790*/  FSEL R39, R39, -INF , !P4 ;  /* 0xff80000027277808 */ /* 0x008fe40006000000 */
[----:B------:R-:W-:-:S03]  /*127a0*/  FSEL R38, R38, -INF , !P1 ;  /* 0xff80000026267808 */ /* 0x000fc60004800000 */
[----:B------:R-:W2:Y:S01]  /*127b0*/  MUFU.TANH R47, R47 ;  /* 0x0000002f002f7308 */ /* 0x000ea20000002400 */
[-C--:B------:R-:W-:Y:S01]  /*127c0*/  ISETP.GE.AND P0, PT, R12, R2.reuse, PT ;  /* 0x000000020c00720c */ /* 0x080fe20003f06270 */
[----:B------:R-:W-:Y:S01]  /*127d0*/  FMUL.FTZ R32, R118, R3 ;  /* 0x0000000376207220 */ /* 0x000fe20000410000 */
[-C--:B------:R-:W-:Y:S02]  /*127e0*/  ISETP.GE.AND P3, PT, R8, R2.reuse, PT ;  /* 0x000000020800720c */ /* 0x080fe40003f66270 */
[----:B------:R-:W-:-:S03]  /*127f0*/  ISETP.GE.AND P4, PT, R6, R2, PT ;  /* 0x000000020600720c */ /* 0x000fc60003f86270 */
[----:B------:R-:W3:Y:S01]  /*12800*/  MUFU.TANH R48, R48 ;  /* 0x0000003000307308 */ /* 0x000ee20000002400 */
[----:B------:R-:W-:Y:S02]  /*12810*/  ISETP.GE.AND P1, PT, R6, R133, PT ;  /* 0x000000850600720c */ /* 0x000fe40003f26270 */
[----:B------:R-:W-:-:S05]  /*12820*/  IADD3 R6, R15, 0x20, RZ ;  /* 0x000000200f067810 */ /* 0x000fca0007ffe0ff */
[----:B------:R-:W-:Y:S01]  /*12830*/  MUFU.TANH R165, R89 ;  /* 0x0000005900a57308 */ /* 0x000fe20000002400 */
[----:B------:R-:W-:Y:S01]  /*12840*/  FMUL.FTZ R28, R119, R3 ;  /* 0x00000003771c7220 */ /* 0x000fe20000410000 */
[----:B------:R-:W-:-:S06]  /*12850*/  FSEL R41, R41, -INF , !P0 ;  /* 0xff80000029297808 */ /* 0x000fcc0004000000 */
[----:B------:R-:W1:Y:S01]  /*12860*/  MUFU.TANH R169, R90 ;  /* 0x0000005a00a97308 */ /* 0x000e620000002400 */
[----:B----4-:R-:W-:Y:S01]  /*12870*/  FSEL R11, R45, -INF , !P6 ;  /* 0xff8000002d0b7808 */ /* 0x010fe20007000000 */
[-C--:B------:R-:W-:Y:S01]  /*12880*/  FMUL.FTZ R24, R24, R3.reuse ;  /* 0x0000000318187220 */ /* 0x080fe20000410000 */
[----:B------:R-:W-:Y:S01]  /*12890*/  FSEL R13, R43, -INF , !P3 ;  /* 0xff8000002b0d7808 */ /* 0x000fe20005800000 */
[----:B------:R-:W-:Y:S01]  /*128a0*/  FMUL.FTZ R88, R88, R3 ;  /* 0x0000000358587220 */ /* 0x000fe20000410000 */
[----:B------:R-:W-:-:S03]  /*128b0*/  ISETP.GE.AND P0, PT, R8, R133, PT ;  /* 0x000000850800720c */ /* 0x000fc60003f06270 */
[----:B------:R-:W4:Y:S01]  /*128c0*/  MUFU.TANH R171, R86 ;  /* 0x0000005600ab7308 */ /* 0x000f220000002400 */
[C---:B------:R-:W-:Y:S02]  /*128d0*/  ISETP.GE.AND P6, PT, R6.reuse, R2, PT ;  /* 0x000000020600720c */ /* 0x040fe40003fc6270 */
[----:B------:R-:W-:Y:S02]  /*128e0*/  ISETP.GE.AND P3, PT, R6, R133, PT ;  /* 0x000000850600720c */ /* 0x000fe40003f66270 */
[C---:B------:R-:W-:Y:S02]  /*128f0*/  IADD3 R8, R15.reuse, 0x19, RZ ;  /* 0x000000190f087810 */ /* 0x040fe40007ffe0ff */
[----:B------:R-:W-:Y:S01]  /*12900*/  IADD3 R6, R15, 0x21, RZ ;  /* 0x000000210f067810 */ /* 0x000fe20007ffe0ff */
[----:B------:R-:W2:Y:S01]  /*12910*/  MUFU.TANH R32, R32 ;  /* 0x0000002000207308 */ /* 0x000ea20000002400 */
[----:B-1----:R-:W-:Y:S01]  /*12920*/  FSEL R42, R42, -INF , !P5 ;  /* 0xff8000002a2a7808 */ /* 0x002fe20006800000 */
[-C--:B------:R-:W-:Y:S01]  /*12930*/  FMUL.FTZ R91, R91, R3.reuse ;  /* 0x000000035b5b7220 */ /* 0x080fe20000410000 */
[----:B-----5:R-:W-:Y:S01]  /*12940*/  FSEL R14, R44, -INF , !P2 ;  /* 0xff8000002c0e7808 */ /* 0x020fe20005000000 */
[-C--:B------:R-:W-:Y:S01]  /*12950*/  FMUL.FTZ R84, R84, R3.reuse ;  /* 0x0000000354547220 */ /* 0x080fe20000410000 */
[----:B------:R-:W-:Y:S01]  /*12960*/  FSEL R10, R46, -INF , !P0 ;  /* 0xff8000002e0a7808 */ /* 0x000fe20004000000 */
[----:B------:R-:W-:-:S02]  /*12970*/  FMUL.FTZ R87, R87, R3 ;  /* 0x0000000357577220 */ /* 0x000fc40000410000 */
[----:B------:R-:W1:Y:S01]  /*12980*/  MUFU.TANH R174, R24 ;  /* 0x0000001800ae7308 */ /* 0x000e620000002400 */
[-C--:B------:R-:W-:Y:S01]  /*12990*/  ISETP.GE.AND P5, PT, R8, R2.reuse, PT ;  /* 0x000000020800720c */ /* 0x080fe20003fa6270 */
[----:B------:R-:W-:Y:S01]  /*129a0*/  FMUL.FTZ R80, R80, R3 ;  /* 0x0000000350507220 */ /* 0x000fe20000410000 */
[----:B------:R-:W-:Y:S02]  /*129b0*/  ISETP.GE.AND P2, PT, R8, R133, PT ;  /* 0x000000850800720c */ /* 0x000fe40003f46270 */
[----:B------:R-:W-:-:S03]  /*129c0*/  ISETP.GE.AND P0, PT, R6, R2, PT ;  /* 0x000000020600720c */ /* 0x000fc60003f06270 */
[----:B------:R-:W5:Y:S01]  /*129d0*/  MUFU.TANH R28, R28 ;  /* 0x0000001c001c7308 */ /* 0x000f620000002400 */
[C---:B------:R-:W-:Y:S02]  /*129e0*/  IADD3 R8, R15.reuse, 0x28, RZ ;  /* 0x000000280f087810 */ /* 0x040fe40007ffe0ff */
[----:B------:R-:W-:Y:S02]  /*129f0*/  IADD3 R16, R15, 0x30, RZ ;  /* 0x000000300f107810 */ /* 0x000fe40007ffe0ff */
[----:B--2---:R-:W-:-:S03]  /*12a00*/  FSEL R12, R47, -INF , !P4 ;  /* 0xff8000002f0c7808 */ /* 0x004fc60006000000 */
[----:B------:R-:W2:Y:S01]  /*12a10*/  MUFU.TANH R162, R88 ;  /* 0x0000005800a27308 */ /* 0x000ea20000002400 */
[----:B------:R-:W-:Y:S01]  /*12a20*/  ISETP.GE.AND P4, PT, R6, R133, PT ;  /* 0x000000850600720c */ /* 0x000fe20003f86270 */
[-C--:B------:R-:W-:Y:S01]  /*12a30*/  FMUL.FTZ R85, R85, R3.reuse ;  /* 0x0000000355557220 */ /* 0x080fe20000410000 */
[----:B---3--:R-:W-:Y:S01]  /*12a40*/  FSEL R6, R48, -INF , !P5 ;  /* 0xff80000030067808 */ /* 0x008fe20006800000 */
[-C--:B------:R-:W-:Y:S01]  /*12a50*/  FMUL.FTZ R81, R81, R3.reuse ;  /* 0x0000000351517220 */ /* 0x080fe20000410000 */
[----:B------:R-:W-:Y:S01]  /*12a60*/  FSEL R169, R169, -INF , !P3 ;  /* 0xff800000a9a97808 */ /* 0x000fe20005800000 */
[----:B------:R-:W-:Y:S01]  /*12a70*/  FMUL.FTZ R82, R82, R3 ;  /* 0x0000000352527220 */ /* 0x000fe20000410000 */
[----:B------:R-:W-:Y:S01]  /*12a80*/  FSEL R165, R165, -INF , !P0 ;  /* 0xff800000a5a57808 */ /* 0x000fe20004000000 */
[----:B------:R-:W3:Y:S01]  /*12a90*/  MUFU.TANH R170, R91 ;  /* 0x0000005b00aa7308 */ /* 0x000ee20000002400 */
[----:B------:R-:W-:Y:S01]  /*12aa0*/  ISETP.GE.AND P5, PT, R8, R133, PT ;  /* 0x000000850800720c */ /* 0x000fe20003fa6270 */
[----:B------:R-:W-:Y:S01]  /*12ab0*/  FMUL.FTZ R83, R83, R3 ;  /* 0x0000000353537220 */ /* 0x000fe20000410000 */
[----:B------:R-:W-:-:S02]  /*12ac0*/  ISETP.GE.AND P3, PT, R16, R2, PT ;  /* 0x000000021000720c */ /* 0x000fc40003f66270 */
[----:B------:R-:W-:-:S03]  /*12ad0*/  ISETP.GE.AND P0, PT, R16, R133, PT ;  /* 0x000000851000720c */ /* 0x000fc60003f06270 */
[----:B------:R-:W1:Y:S01]  /*12ae0*/  MUFU.TANH R163, R84 ;  /* 0x0000005400a37308 */ /* 0x000e620000002400 */
[----:B------:R-:W-:Y:S01]  /*12af0*/  IADD3 R16, R15, 0x38, RZ ;  /* 0x000000380f107810 */ /* 0x000fe20007ffe0ff */
[----:B------:R-:W-:Y:S01]  /*12b00*/  FMUL.FTZ R25, R25, R3 ;  /* 0x0000000319197220 */ /* 0x000fe20000410000 */
[----:B----4-:R-:W-:-:S05]  /*12b10*/  FSEL R171, R171, -INF , !P5 ;  /* 0xff800000abab7808 */ /* 0x010fca0006800000 */
[----:B------:R-:W4:Y:S01]  /*12b20*/  MUFU.TANH R172, R87 ;  /* 0x0000005700ac7308 */ /* 0x000f220000002400 */
[----:B------:R-:W-:Y:S01]  /*12b30*/  ISETP.GE.AND P5, PT, R16, R2, PT ;  /* 0x000000021000720c */ /* 0x000fe20003fa6270 */
[----:B------:R-:W-:-:S06]  /*12b40*/  FMUL.FTZ R26, R26, R3 ;  /* 0x000000031a1a7220 */ /* 0x000fcc0000410000 */
[----:B------:R-:W2:Y:S01]  /*12b50*/  MUFU.TANH R176, R80 ;  /* 0x0000005000b07308 */ /* 0x000ea20000002400 */
[----:B------:R-:W-:Y:S01]  /*12b60*/  FMUL.FTZ R27, R27, R3 ;  /* 0x000000031b1b7220 */ /* 0x000fe20000410000 */
[----:B------:R-:W-:Y:S02]  /*12b70*/  IADD3 R17, R15, 0x29, RZ ;  /* 0x000000290f117810 */ /* 0x000fe40007ffe0ff */
[----:B------:R-:W-:-:S04]  /*12b80*/  FSEL R9, R32, -INF , !P1 ;  /* 0xff80000020097808 */ /* 0x000fc80004800000 */
[----:B------:R-:W2:Y:S01]  /*12b90*/  MUFU.TANH R164, R85 ;  /* 0x0000005500a47308 */ /* 0x000ea20000002400 */
[----:B------:R-:W-:Y:S02]  /*12ba0*/  ISETP.GE.AND P1, PT, R8, R2, PT ;  /* 0x000000020800720c */ /* 0x000fe40003f26270 */
[----:B-1----:R-:W-:-:S05]  /*12bb0*/  FSEL R174, R174, -INF , !P5 ;  /* 0xff800000aeae7808 */ /* 0x002fca0006800000 */
[----:B------:R-:W-:Y:S01]  /*12bc0*/  MUFU.TANH R175, R81 ;  /* 0x0000005100af7308 */ /* 0x000fe20000002400 */
[----:B-----5:R-:W-:-:S07]  /*12bd0*/  FSEL R8, R28, -INF , !P2 ;  /* 0xff8000001c087808 */ /* 0x020fce0005000000 */
[----:B------:R-:W1:Y:S01]  /*12be0*/  MUFU.TANH R146, R82 ;  /* 0x0000005200927308 */ /* 0x000e620000002400 */
[----:B--2---:R-:W-:-:S07]  /*12bf0*/  FSEL R162, R162, -INF , !P6 ;  /* 0xff800000a2a27808 */ /* 0x004fce0007000000 */
[----:B------:R-:W2:Y:S01]  /*12c00*/  MUFU.TANH R145, R83 ;  /* 0x0000005300917308 */ /* 0x000ea20000002400 */
[----:B------:R-:W-:Y:S02]  /*12c10*/  ISETP.GT.AND P5, PT, R216, R207, PT ;  /* 0x000000cfd800720c */ /* 0x000fe40003fa4270 */
[C---:B------:R-:W-:Y:S02]  /*12c20*/  ISETP.GE.AND P2, PT, R17.reuse, R2, PT ;  /* 0x000000021100720c */ /* 0x040fe40003f46270 */
[----:B------:R-:W-:-:S03]  /*12c30*/  ISETP.GE.AND P6, PT, R17, R133, PT ;  /* 0x000000851100720c */ /* 0x000fc60003fc6270 */
[----:B------:R-:W-:Y:S01]  /*12c40*/  MUFU.TANH R36, R36 ;  /* 0x0000002400247308 */ /* 0x000fe20000002400 */
[----:B------:R-:W-:-:S07]  /*12c50*/  IADD3 R17, R15, 0x31, RZ ;  /* 0x000000310f117810 */ /* 0x000fce0007ffe0ff */
[----:B------:R-:W-:Y:S01]  /*12c60*/  MUFU.TANH R147, R25 ;  /* 0x0000001900937308 */ /* 0x000fe20000002400 */
[----:B---3--:R-:W-:-:S07]  /*12c70*/  FSEL R170, R170, -INF , !P4 ;  /* 0xff800000aaaa7808 */ /* 0x008fce0006000000 */
[----:B------:R-:W3:Y:S01]  /*12c80*/  MUFU.TANH R144, R26 ;  /* 0x0000001a00907308 */ /* 0x000ee20000002400 */
[----:B------:R-:W-:-:S07]  /*12c90*/  FSEL R163, R163, -INF , !P1 ;  /* 0xff800000a3a37808 */ /* 0x000fce0004800000 */
[----:B------:R-:W5:Y:S01]  /*12ca0*/  MUFU.TANH R166, R27 ;  /* 0x0000001b00a67308 */ /* 0x000f620000002400 */
[----:B----4-:R-:W-:Y:S02]  /*12cb0*/  FSEL R172, R172, -INF , !P6 ;  /* 0xff800000acac7808 */ /* 0x010fe40007000000 */
[----:B------:R-:W-:Y:S02]  /*12cc0*/  FSEL R176, R176, -INF , !P3 ;  /* 0xff800000b0b07808 */ /* 0x000fe40005800000 */
[CC--:B------:R-:W-:Y:S02]  /*12cd0*/  ISETP.GE.AND P4, PT, R17.reuse, R2.reuse, PT ;  /* 0x000000021100720c */ /* 0x0c0fe40003f86270 */
[-C--:B------:R-:W-:Y:S02]  /*12ce0*/  ISETP.GE.AND P1, PT, R17, R133.reuse, PT ;  /* 0x000000851100720c */ /* 0x080fe40003f26270 */
[C---:B------:R-:W-:Y:S02]  /*12cf0*/  ISETP.GE.AND P6, PT, R15.reuse, R2, PT ;  /* 0x000000020f00720c */ /* 0x040fe40003fc6270 */
[----:B------:R-:W-:-:S02]  /*12d00*/  ISETP.GE.AND P3, PT, R15, R133, PT ;  /* 0x000000850f00720c */ /* 0x000fc40003f66270 */
[----:B------:R-:W-:Y:S02]  /*12d10*/  IADD3 R15, R15, 0x39, RZ ;  /* 0x000000390f0f7810 */ /* 0x000fe40007ffe0ff */
[----:B------:R-:W-:Y:S02]  /*12d20*/  FSEL R164, R164, -INF , !P2 ;  /* 0xff800000a4a47808 */ /* 0x000fe40005000000 */
[----:B-1----:R-:W-:Y:S02]  /*12d30*/  FSEL R146, R146, -INF , !P0 ;  /* 0xff80000092927808 */ /* 0x002fe40004000000 */
[----:B------:R-:W-:Y:S02]  /*12d40*/  FSEL R175, R175, -INF , !P4 ;  /* 0xff800000afaf7808 */ /* 0x000fe40006000000 */
[----:B--2---:R-:W-:Y:S01]  /*12d50*/  FSEL R145, R145, -INF , !P1 ;  /* 0xff80000091917808 */ /* 0x004fe20004800000 */
[----:B------:R-:W-:Y:S01]  /*12d60*/  BSSY B1, `(.L_x_3745) ;  /* 0x0000074000017945 */ /* 0x000fe20003800000 */
[----:B------:R-:W-:-:S02]  /*12d70*/  ISETP.GE.AND P2, PT, R16, R133, PT ;  /* 0x000000851000720c */ /* 0x000fc40003f46270 */
[----:B------:R-:W-:Y:S02]  /*12d80*/  ISETP.NE.U32.AND P0, PT, R218, RZ, PT ;  /* 0x000000ffda00720c */ /* 0x000fe40003f05070 */
[C---:B------:R-:W-:Y:S02]  /*12d90*/  ISETP.GE.AND P4, PT, R15.reuse, R2, PT ;  /* 0x000000020f00720c */ /* 0x040fe40003f86270 */
[----:B------:R-:W-:Y:S02]  /*12da0*/  ISETP.GE.AND P1, PT, R15, R133, PT ;  /* 0x000000850f00720c */ /* 0x000fe40003f26270 */
        /* <DEDUP_REMOVED lines=10> */
[C---:B------:R-:W-:Y:S02]  /*12e50*/  IADD3 R185, R199.reuse, 0x5000, RZ ;  /* 0x00005000c7b97810 */ /* 0x040fe40007ffe0ff */
[----:B------:R-:W-:Y:S02]  /*12e60*/  IADD3 R184, R199, 0x5800, RZ ;  /* 0x00005800c7b87810 */ /* 0x000fe40007ffe0ff */
[----:B---3--:R-:W-:Y:S02]  /*12e70*/  FSEL R144, R144, -INF , !P2 ;  /* 0xff80000090907808 */ /* 0x008fe40005000000 */
[----:B------:R-:W-:Y:S02]  /*12e80*/  FSEL R20, R20, -INF , !P6 ;  /* 0xff80000014147808 */ /* 0x000fe40007000000 */
[----:B------:R-:W-:-:S02]  /*12e90*/  FSEL R15, R36, -INF , !P3 ;  /* 0xff800000240f7808 */ /* 0x000fc40005800000 */
[----:B------:R-:W-:Y:S02]  /*12ea0*/  FSEL R147, R147, -INF , !P4 ;  /* 0xff80000093937808 */ /* 0x000fe40006000000 */
[----:B-----5:R-:W-:Y:S01]  /*12eb0*/  FSEL R166, R166, -INF , !P1 ;  /* 0xff800000a6a67808 */ /* 0x020fe20004800000 */
        /* <DEDUP_REMOVED lines=64> */
.L_x_3748:
[----:B------:R-:W2:Y:S02]  /*132c0*/  LD.E R17, [R22.64+0x38] ;  /* 0x0000380616117980 */ /* 0x000ea4000c101900 */
[----:B--2---:R-:W-:-:S04]  /*132d0*/  LEA R17, -R17, RZ, 0x6 ;  /* 0x000000ff11117211 */ /* 0x004fc800078e31ff */
[----:B------:R-:W-:Y:S02]  /*132e0*/  SHF.R.S32.HI R16, RZ, 0x1f, R17 ;  /* 0x0000001fff107819 */ /* 0x000fe40000011411 */
.L_x_3749:
[----:B------:R-:W-:Y:S05]  /*132f0*/  BSYNC B0 ;  /* 0x0000000000007941 */ /* 0x000fea0003800000 */
.L_x_3747:
        /* <DEDUP_REMOVED lines=26> */
.L_x_3746:
[----:B------:R-:W-:Y:S05]  /*134a0*/  BSYNC B1 ;  /* 0x0000000000017941 */ /* 0x000fea0003800000 */
.L_x_3745:
[----:B------:R-:W2:Y:S01]  /*134b0*/  LD.E R168, [R22.64+0xdc] ;  /* 0x0000dc0616a87980 */ /* 0x000ea2000c101900 */
[----:B------:R-:W-:-:S02]  /*134c0*/  FMNMX.FTZ R4, R20, R37, !PT ;  /* 0x0000002514047209 */ /* 0x000fc40007810000 */
[----:B------:R-:W-:Y:S02]  /*134d0*/  SHF.L.U32 R206, R0, 0x1, RZ ;  /* 0x0000000100ce7819 */ /* 0x000fe400000006ff */
[----:B------:R-:W-:Y:S02]  /*134e0*/  FMNMX.FTZ R3, R41, R4, !PT ;  /* 0x0000000429037209 */ /* 0x000fe40007810000 */
[-C--:B------:R-:W-:Y:S01]  /*134f0*/  LEA R204, R5, R206.reuse, 0x1 ;  /* 0x000000ce05cc7211 */ /* 0x080fe200078e08ff */
        /* <DEDUP_REMOVED lines=53> */
[----:B---3--:R-:W-:Y:S01]  /*13850*/  FMNMX.FTZ R3, R4, R3, !PT ;  /* 0x0000000304037209 */ /* 0x008fe20007810000 */
[----:B--2---:R-:W-:-:S04]  /*13860*/  FMUL.FTZ R173, R168, R132 ;  /* 0x00000084a8ad7220 */ /* 0x004fc80000410000 */
[----:B------:R-:W-:Y:S01]  /*13870*/  FMUL.FTZ R167, R168, R3 ;  /* 0x00000003a8a77220 */ /* 0x000fe20000410000 */
[----:B------:R-:W-:Y:S02]  /*13880*/  FSEL R173, R173, RZ, P1 ;  /* 0x000000ffadad7208 */ /* 0x000fe40000800000 */
[----:B------:R-:W-:-:S03]  /*13890*/  FSETP.NEU.FTZ.AND P1, PT, R3, -INF , PT ;  /* 0xff8000000300780b */ /* 0x000fc60003f3d000 */
[-CC-:B------:R-:W-:Y:S01]  /*138a0*/  FFMA.FTZ R156, R41, R168.reuse, -R173.reuse ;  /* 0x000000a8299c7223 */ /* 0x180fe200000108ad */
[----:B------:R-:W-:Y:S01]  /*138b0*/  FSEL R167, R167, RZ, P1 ;  /* 0x000000ffa7a77208 */ /* 0x000fe20000800000 */
[-CC-:B------:R-:W-:Y:S02]  /*138c0*/  FFMA.FTZ R158, R20, R168.reuse, -R173.reuse ;  /* 0x000000a8149e7223 */ /* 0x180fe400000108ad */
[-C--:B------:R-:W-:Y:S01]  /*138d0*/  FFMA.FTZ R157, R37, R168.reuse, -R173 ;  /* 0x000000a8259d7223 */ /* 0x080fe200000108ad */
[----:B------:R-:W-:Y:S01]  /*138e0*/  LDSM.16.MT88.4 R20, [R206+0xc800] ;  /* 0x00c80000ce14783b */ /* 0x000fe20000004200 */
[-CC-:B------:R-:W-:Y:S01]  /*138f0*/  FFMA.FTZ R160, R40, R168.reuse, -R167.reuse ;  /* 0x000000a828a07223 */ /* 0x180fe200000108a7 */
[----:B------:R-:W-:Y:S01]  /*13900*/  MUFU.EX2 R156, R156 ;  /* 0x0000009c009c7308 */ /* 0x000fe20000000800 */
[-C--:B------:R-:W-:Y:S02]  /*13910*/  FFMA.FTZ R152, R42, R168.reuse, -R167 ;  /* 0x000000a82a987223 */ /* 0x080fe400000108a7 */
[----:B------:R-:W1:Y:S01]  /*13920*/  LDSM.16.MT88.4 R40, [R206+0xe000] ;  /* 0x00e00000ce28783b */ /* 0x000e620000004200 */
[----:B------:R-:W-:-:S02]  /*13930*/  FFMA.FTZ R151, R38, R168, -R173 ;  /* 0x000000a826977223 */ /* 0x000fc400000108ad */
[-CC-:B------:R-:W-:Y:S02]  /*13940*/  FFMA.FTZ R159, R15, R168.reuse, -R167.reuse ;  /* 0x000000a80f9f7223 */ /* 0x180fe400000108a7 */
[-C--:B------:R-:W-:Y:S01]  /*13950*/  FFMA.FTZ R161, R39, R168.reuse, -R167 ;  /* 0x000000a827a17223 */ /* 0x080fe200000108a7 */
[----:B------:R-:W-:Y:S01]  /*13960*/  MUFU.EX2 R158, R158 ;  /* 0x0000009e009e7308 */ /* 0x000fe20000000800 */
[-C--:B------:R-:W-:Y:S02]  /*13970*/  FFMA.FTZ R139, R6, R168.reuse, -R173 ;  /* 0x000000a8068b7223 */ /* 0x080fe400000108ad */
[----:B------:R-:W2:Y:S01]  /*13980*/  LDSM.16.MT88.4 R4, [R203+0x10000] ;  /* 0x01000000cb04783b */ /* 0x000ea20000004200 */
[-CC-:B------:R-:W-:Y:S02]  /*13990*/  FFMA.FTZ R155, R11, R168.reuse, -R167.reuse ;  /* 0x000000a80b9b7223 */ /* 0x180fe400000108a7 */
[-CC-:B------:R-:W-:Y:S02]  /*139a0*/  FFMA.FTZ R148, R10, R168.reuse, -R167.reuse ;  /* 0x000000a80a947223 */ /* 0x180fe400000108a7 */
[----:B------:R-:W3:Y:S01]  /*139b0*/  MUFU.EX2 R157, R157 ;  /* 0x0000009d009d7308 */ /* 0x000ee20000000800 */
[----:B------:R-:W-:-:S02]  /*139c0*/  FFMA.FTZ R153, R9, R168, -R167 ;  /* 0x000000a809997223 */ /* 0x000fc400000108a7 */
[-C--:B------:R-:W-:Y:S02]  /*139d0*/  FFMA.FTZ R0, R8, R168.reuse, -R167 ;  /* 0x000000a808007223 */ /* 0x080fe400000108a7 */
[----:B------:R-:W4:Y:S01]  /*139e0*/  LDSM.16.MT88.4 R8, [R206+0xe800] ;  /* 0x00e80000ce08783b */ /* 0x000f220000004200 */
[-CC-:B------:R-:W-:Y:S02]  /*139f0*/  FFMA.FTZ R154, R14, R168.reuse, -R173.reuse ;  /* 0x000000a80e9a7223 */ /* 0x180fe400000108ad */
[----:B------:R-:W5:Y:S01]  /*13a00*/  MUFU.EX2 R151, R151 ;  /* 0x0000009700977308 */ /* 0x000f620000000800 */
[-CC-:B------:R-:W-:Y:S02]  /*13a10*/  FFMA.FTZ R149, R13, R168.reuse, -R173.reuse ;  /* 0x000000a80d957223 */ /* 0x180fe400000108ad */
[-CC-:B------:R-:W-:Y:S02]  /*13a20*/  FFMA.FTZ R150, R12, R168.reuse, -R173.reuse ;  /* 0x000000a80c967223 */ /* 0x180fe400000108ad */
[----:B------:R-:W1:Y:S01]  /*13a30*/  LDSM.16.MT88.4 R12, [R203+0xe800] ;  /* 0x00e80000cb0c783b */ /* 0x000e620000004200 */
[----:B------:R-:W-:-:S02]  /*13a40*/  FFMA.FTZ R162, R162, R168, -R173 ;  /* 0x000000a8a2a27223 */ /* 0x000fc400000108ad */
[----:B------:R-:W-:Y:S01]  /*13a50*/  MUFU.EX2 R159, R159 ;  /* 0x0000009f009f7308 */ /* 0x000fe20000000800 */
[----:B---3--:R-:W-:Y:S01]  /*13a60*/  F2FP.BF16.PACK_AB R96, R157, R158 ;  /* 0x0000009e9d60723e */ /* 0x008fe200000010ff */
[-CC-:B------:R-:W-:Y:S02]  /*13a70*/  FFMA.FTZ R165, R165, R168.reuse, -R173.reuse ;  /* 0x000000a8a5a57223 */ /* 0x180fe400000108ad */
[-CC-:B------:R-:W-:Y:S02]  /*13a80*/  FFMA.FTZ R163, R163, R168.reuse, -R173.reuse ;  /* 0x000000a8a3a37223 */ /* 0x180fe400000108ad */
[----:B------:R-:W-:Y:S02]  /*13a90*/  FFMA.FTZ R164, R164, R168, -R173 ;  /* 0x000000a8a4a47223 */ /* 0x000fe400000108ad */
[----:B------:R-:W3:Y:S01]  /*13aa0*/  MUFU.EX2 R160, R160 ;  /* 0x000000a000a07308 */ /* 0x000ee20000000800 */
[----:B-----5:R-:W-:Y:S01]  /*13ab0*/  F2FP.BF16.PACK_AB R98, R151, R156 ;  /* 0x0000009c9762723e */ /* 0x020fe200000010ff */
        /* <DEDUP_REMOVED lines=8> */
[----:B------:R-:W5:Y:S01]  /*13b40*/  MUFU.EX2 R152, R152 ;  /* 0x0000009800987308 */ /* 0x000f620000000800 */
[----:B---3--:R-:W-:Y:S01]  /*13b50*/  F2FP.BF16.PACK_AB R97, R160, R159 ;  /* 0x0000009fa061723e */ /* 0x008fe200000010ff */
        /* <DEDUP_REMOVED lines=9> */
[----:B-----5:R-:W-:Y:S01]  /*13bf0*/  F2FP.BF16.PACK_AB R99, R152, R161 ;  /* 0x000000a19863723e */ /* 0x020fe200000010ff */
[----:B------:R-:W3:Y:S01]  /*13c00*/  MUFU.EX2 R149, R149 ;  /* 0x0000009500957308 */ /* 0x000ee20000000800 */
[----:B------:R-:W-:-:S02]  /*13c10*/  FADD.FTZ R156, R156, R157 ;  /* 0x0000009d9c9c7221 */ /* 0x000fc40000010000 */
[----:B------:R-:W-:Y:S02]  /*13c20*/  FADD.FTZ R161, R161, R160 ;  /* 0x000000a0a1a17221 */ /* 0x000fe40000010000 */
[----:B------:R-:W-:Y:S01]  /*13c30*/  FADD.FTZ R151, R151, R156 ;  /* 0x0000009c97977221 */ /* 0x000fe20000010000 */
[C---:B-1----:R-:W-:Y:S01]  /*13c40*/  HMMA.16816.F32.BF16 R36, R96.reuse, R40, RZ ;  /* 0x000000286024723c */ /* 0x042fe200000418ff */
[----:B------:R-:W-:Y:S01]  /*13c50*/  FADD.FTZ R152, R152, R161 ;  /* 0x000000a198987221 */ /* 0x000fe20000010000 */
        /* <DEDUP_REMOVED lines=42> */
[----:B------:R-:W4:Y:S06]  /*13f00*/  MUFU.EX2 R166, R166 ;  /* 0x000000a600a67308 */ /* 0x000f2c0000000800 */
[C---:B--2---:R-:W-:Y:S07]  /*13f10*/  HMMA.16816.F32.BF16 R92, R96.reuse, R4, RZ ;  /* 0x00000004605c723c */ /* 0x044fee00000418ff */
[----:B---3--:R-:W-:Y:S01]  /*13f20*/  F2FP.BF16.PACK_AB R4, R149, R154 ;  /* 0x0000009a9504723e */ /* 0x008fe200000010ff */
[----:B------:R-:W-:Y:S01]  /*13f30*/  HMMA.16816.F32.BF16 R96, R96, R6, RZ ;  /* 0x000000066060723c */ /* 0x000fe200000418ff */
[----:B-1----:R-:W-:Y:S01]  /*13f40*/  F2FP.BF16.PACK_AB R5, R148, R155 ;  /* 0x0000009b9405723e */ /* 0x002fe200000010ff */
        /* <DEDUP_REMOVED lines=207> */
.L_x_3752:
[----:B------:R-:W-:Y:S02]  /*14c40*/  ULDC.64 UR4, c[0x0][0x118] ;  /* 0x0000460000047ab9 */ /* 0x000fe40000000a00 */
[----:B------:R-:W2:Y:S02]  /*14c50*/  LD.E R6, [R226.64+0x40] ;  /* 0x00004004e2067980 */ /* 0x000ea4000c101900 */
[----:B--2---:R-:W-:-:S04]  /*14c60*/  LEA R6, -R6, RZ, 0x6 ;  /* 0x000000ff06067211 */ /* 0x004fc800078e31ff */
[----:B------:R-:W-:Y:S02]  /*14c70*/  SHF.R.S32.HI R4, RZ, 0x1f, R6 ;  /* 0x0000001fff047819 */ /* 0x000fe40000011406 */
.L_x_3753:
[----:B------:R-:W-:Y:S05]  /*14c80*/  BSYNC B0 ;  /* 0x0000000000007941 */ /* 0x000fea0003800000 */
.L_x_3751:
        /* <DEDUP_REMOVED lines=35> */
[----:B------:R-:W-:Y:S03]  /*14ec0*/  BSSY B1, `(.L_x_3754) ;  /* 0x000018d000017945 */ /* 0x000fe60003800000 */
        /* <DEDUP_REMOVED lines=130> */
[----:B------:R-:W-:Y:S02]  /*156f0*/  MUFU.TANH R150, R12 ;  /* 0x0000000c00967308 */ /* 0x000fe40000002400 */
        /* <DEDUP_REMOVED lines=9> */
[----:B------:R4:W-:Y:S01]  /*15790*/  MUFU.TANH R160, R14 ;  /* 0x0000000e00a07308 */ /* 0x0009e20000002400 */
[----:B------:R-:W-:-:S02]  /*157a0*/  FMUL.FTZ R16, R16, R0 ;  /* 0x0000000010107220 */ /* 0x000fc40000410000 */
[-C--:B------:R-:W-:Y:S02]  /*157b0*/  FMUL.FTZ R17, R17, R0.reuse ;  /* 0x0000000011117220 */ /* 0x080fe40000410000 */
[-C--:B------:R-:W-:Y:S02]  /*157c0*/  FMUL.FTZ R139, R18, R0.reuse ;  /* 0x00000000128b7220 */ /* 0x080fe40000410000 */
[-C--:B------:R-:W-:Y:S01]  /*157d0*/  FMUL.FTZ R161, R15, R0.reuse ;  /* 0x000000000fa17220 */ /* 0x080fe20000410000 */
[C---:B--2---:R-:W-:Y:S01]  /*157e0*/  HMMA.16816.F32.BF16 R156, R140.reuse, R20, R156 ;  /* 0x000000148c9c723c */ /* 0x044fe2000004189c */
[----:B------:R-:W-:Y:S01]  /*157f0*/  MUFU.TANH R138, R16 ;  /* 0x00000010008a7308 */ /* 0x000fe20000002400 */
[-C--:B------:R-:W-:Y:S01]  /*15800*/  FMUL.FTZ R149, R19, R0.reuse ;  /* 0x0000000013957220 */ /* 0x080fe20000410000 */
[----:B----4-:R-:W2:Y:S06]  /*15810*/  LDSM.16.M88.4 R12, [R196+0xb800] ;  /* 0x00b80000c40c783b */ /* 0x010eac0000000200 */
[----:B------:R4:W-:Y:S01]  /*15820*/  MUFU.TANH R148, R17 ;  /* 0x0000001100947308 */ /* 0x0009e20000002400 */
[----:B------:R-:W-:Y:S05]  /*15830*/  HMMA.16816.F32.BF16 R180, R140, R22, R180 ;  /* 0x000000168cb4723c */ /* 0x000fea00000418b4 */
[----:B------:R-:W-:-:S02]  /*15840*/  FMUL.FTZ R28, R28, R0 ;  /* 0x000000001c1c7220 */ /* 0x000fc40000410000 */
[----:B------:R-:W-:Y:S01]  /*15850*/  MUFU.TANH R149, R149 ;  /* 0x0000009500957308 */ /* 0x000fe20000002400 */
[C---:B---3--:R-:W-:Y:S01]  /*15860*/  HMMA.16816.F32.BF16 R164, R24.reuse, R4, R164 ;  /* 0x0000000418a4723c */ /* 0x048fe200000418a4 */
[-C--:B------:R-:W-:Y:S02]  /*15870*/  FMUL.FTZ R29, R29, R0.reuse ;  /* 0x000000001d1d7220 */ /* 0x080fe40000410000 */
[-C--:B------:R-:W-:Y:S02]  /*15880*/  FMUL.FTZ R30, R30, R0.reuse ;  /* 0x000000001e1e7220 */ /* 0x080fe40000410000 */
[----:B------:R-:W-:Y:S01]  /*15890*/  FMUL.FTZ R31, R31, R0 ;  /* 0x000000001f1f7220 */ /* 0x000fe20000410000 */
[----:B----4-:R-:W3:Y:S02]  /*158a0*/  LDSM.16.M88.4 R16, [R192+0x5000] ;  /* 0x00500000c010783b */ /* 0x010ee40000000200 */
[----:B------:R-:W-:Y:S01]  /*158b0*/  HMMA.16816.F32.BF16 R168, R24, R6, R168 ;  /* 0x0000000618a8723c */ /* 0x000fe200000418a8 */
[----:B------:R-:W4:Y:S01]  /*158c0*/  MUFU.TANH R161, R161 ;  /* 0x000000a100a17308 */ /* 0x000f220000002400 */
[----:B------:R-:W5:Y:S01]  /*158d0*/  LDSM.16.M88.4 R4, [R192+0x5800] ;  /* 0x00580000c004783b */ /* 0x000f620000000200 */
[----:B------:R-:W-:-:S05]  /*158e0*/  DEPBAR.LE SB0, 0x0 ;  /* 0x000080000000791a */ /* 0x000fca0000000000 */
[C---:B------:R-:W-:Y:S01]  /*158f0*/  HMMA.16816.F32.BF16 R144, R24.reuse, R178, R144 ;  /* 0x000000b21890723c */ /* 0x040fe20000041890 */
[----:B------:R-:W1:Y:S08]  /*15900*/  MUFU.TANH R28, R28 ;  /* 0x0000001c001c7308 */ /* 0x000e700000002400 */
[----:B------:R-:W-:Y:S01]  /*15910*/  MUFU.TANH R29, R29 ;  /* 0x0000001d001d7308 */ /* 0x000fe20000002400 */
[C---:B--2---:R-:W-:Y:S07]  /*15920*/  HMMA.16816.F32.BF16 R156, R24.reuse, R12, R156 ;  /* 0x0000000c189c723c */ /* 0x044fee000004189c */
[----:B------:R-:W2:Y:S01]  /*15930*/  MUFU.TANH R30, R30 ;  /* 0x0000001e001e7308 */ /* 0x000ea20000002400 */
[----:B-1----:R-:W-:Y:S01]  /*15940*/  IMAD.SHL.U32 R13, R32, 0x2, RZ ;  /* 0x00000002200d7824 */ /* 0x002fe200078e00ff */
[----:B------:R-:W-:Y:S06]  /*15950*/  HMMA.16816.F32.BF16 R180, R24, R14, R180 ;  /* 0x0000000e18b4723c */ /* 0x000fec00000418b4 */
[----:B------:R-:W1:Y:S01]  /*15960*/  MUFU.TANH R31, R31 ;  /* 0x0000001f001f7308 */ /* 0x000e620000002400 */
[----:B------:R-:W-:Y:S01]  /*15970*/  LOP3.LUT R13, R13, 0x6, RZ, 0xc0, !PT ;  /* 0x000000060d0d7812 */ /* 0x000fe200078ec0ff */
[----:B------:R-:W-:Y:S04]  /*15980*/  HMMA.16816.F32.BF16 R144, R8, R162, R144 ;  /* 0x000000a20890723c */ /* 0x000fe80000041890 */
[----:B------:R-:W-:-:S02]  /*15990*/  IMAD R12, R216, 0x40, R13 ;  /* 0x00000040d80c7824 */ /* 0x000fc400078e020d */
[----:B------:R-:W-:Y:S03]  /*159a0*/  MUFU.TANH R139, R139 ;  /* 0x0000008b008b7308 */ /* 0x000fe60000002400 */
[C---:B------:R-:W-:Y:S01]  /*159b0*/  IADD3 R14, R12.reuse, 0x11, RZ ;  /* 0x000000110c0e7810 */ /* 0x040fe20007ffe0ff */
[----:B---3--:R-:W-:Y:S01]  /*159c0*/  HMMA.16816.F32.BF16 R164, R8, R16, R164 ;  /* 0x0000001008a4723c */ /* 0x008fe200000418a4 */
[----:B------:R-:W-:-:S07]  /*159d0*/  IADD3 R22, R12, 0x18, RZ ;  /* 0x000000180c167810 */ /* 0x000fce0007ffe0ff */
[C---:B-----5:R-:W-:Y:S07]  /*159e0*/  HMMA.16816.F32.BF16 R156, R8.reuse, R4, R156 ;  /* 0x00000004089c723c */ /* 0x060fee000004189c */
[----:B------:R-:W-:Y:S01]  /*159f0*/  IADD3 R4, R12, 0x9, RZ ;  /* 0x000000090c047810 */ /* 0x000fe20007ffe0ff */
[C---:B------:R-:W-:Y:S01]  /*15a00*/  HMMA.16816.F32.BF16 R180, R8.reuse, R6, R180 ;  /* 0x0000000608b4723c */ /* 0x040fe200000418b4 */
[-C--:B------:R-:W-:Y:S01]  /*15a10*/  FMUL.FTZ R16, R144, R0.reuse ;  /* 0x0000000090107220 */ /* 0x080fe20000410000 */
[----:B------:R-:W-:Y:S01]  /*15a20*/  IADD3 R5, R12, 0x10, RZ ;  /* 0x000000100c057810 */ /* 0x000fe20007ffe0ff */
[----:B------:R-:W-:Y:S01]  /*15a30*/  FMUL.FTZ R17, R145, R0 ;  /* 0x0000000091117220 */ /* 0x000fe20000410000 */
[C---:B------:R-:W-:Y:S01]  /*15a40*/  ISETP.GE.AND P5, PT, R4.reuse, R2, PT ;  /* 0x000000020400720c */ /* 0x040fe20003fa6270 */
[-C--:B------:R-:W-:Y:S01]  /*15a50*/  FMUL.FTZ R20, R147, R0.reuse ;  /* 0x0000000093147220 */ /* 0x080fe20000410000 */
[-C--:B------:R-:W-:Y:S01]  /*15a60*/  ISETP.GE.AND P2, PT, R4, R133.reuse, PT ;  /* 0x000000850400720c */ /* 0x080fe20003f46270 */
[----:B------:R-:W3:Y:S01]  /*15a70*/  MUFU.TANH R16, R16 ;  /* 0x0000001000107308 */ /* 0x000ee20000002400 */
[----:B------:R-:W-:Y:S01]  /*15a80*/  HMMA.16816.F32.BF16 R168, R8, R18, R168 ;  /* 0x0000001208a8723c */ /* 0x000fe200000418a8 */
[-C--:B------:R-:W-:Y:S01]  /*15a90*/  FMUL.FTZ R165, R165, R0.reuse ;  /* 0x00000000a5a57220 */ /* 0x080fe20000410000 */
[----:B----4-:R-:W-:Y:S01]  /*15aa0*/  FSEL R161, R161, -INF , !P2 ;  /* 0xff800000a1a17808 */ /* 0x010fe20005000000 */
[-C--:B------:R-:W-:Y:S01]  /*15ab0*/  FMUL.FTZ R21, R146, R0.reuse ;  /* 0x0000000092157220 */ /* 0x080fe20000410000 */
[-C--:B------:R-:W-:Y:S01]  /*15ac0*/  ISETP.GE.AND P2, PT, R22, R133.reuse, PT ;  /* 0x000000851600720c */ /* 0x080fe20003f46270 */
[-C--:B------:R-:W-:Y:S01]  /*15ad0*/  FMUL.FTZ R164, R164, R0.reuse ;  /* 0x00000000a4a47220 */ /* 0x080fe20000410000 */
[C---:B------:R-:W-:Y:S01]  /*15ae0*/  IADD3 R7, R12.reuse, 0x21, RZ ;  /* 0x000000210c077810 */ /* 0x040fe20007ffe0ff */
[----:B------:R-:W4:Y:S01]  /*15af0*/  MUFU.TANH R17, R17 ;  /* 0x0000001100117308 */ /* 0x000f220000002400 */
[----:B------:R-:W-:Y:S01]  /*15b00*/  IADD3 R19, R12, 0x1, RZ ;  /* 0x000000010c137810 */ /* 0x000fe20007ffe0ff */
[-C--:B------:R-:W-:Y:S01]  /*15b10*/  FMUL.FTZ R156, R156, R0.reuse ;  /* 0x000000009c9c7220 */ /* 0x080fe20000410000 */
[----:B------:R-:W-:Y:S01]  /*15b20*/  IADD3 R8, R12, 0x20, RZ ;  /* 0x000000200c087810 */ /* 0x000fe20007ffe0ff */
[----:B------:R-:W-:Y:S01]  /*15b30*/  FMUL.FTZ R146, R158, R0 ;  /* 0x000000009e927220 */ /* 0x000fe20000410000 */
[C---:B------:R-:W-:Y:S01]  /*15b40*/  ISETP.GE.AND P4, PT, R19.reuse, R2, PT ;  /* 0x000000021300720c */ /* 0x040fe20003f86270 */
[-C--:B------:R-:W-:Y:S01]  /*15b50*/  FMUL.FTZ R18, R166, R0.reuse ;  /* 0x00000000a6127220 */ /* 0x080fe20000410000 */
[-C--:B------:R-:W-:Y:S01]  /*15b60*/  ISETP.GE.AND P1, PT, R19, R133.reuse, PT ;  /* 0x000000851300720c */ /* 0x080fe20003f26270 */
[----:B------:R-:W5:Y:S01]  /*15b70*/  MUFU.TANH R20, R20 ;  /* 0x0000001400147308 */ /* 0x000f620000002400 */
[----:B------:R-:W-:Y:S01]  /*15b80*/  IADD3 R19, R12, 0x8, RZ ;  /* 0x000000080c137810 */ /* 0x000fe20007ffe0ff */
[-C--:B------:R-:W-:Y:S01]  /*15b90*/  FMUL.FTZ R158, R180, R0.reuse ;  /* 0x00000000b49e7220 */ /* 0x080fe20000410000 */
[----:B------:R-:W-:Y:S01]  /*15ba0*/  FSEL R148, R148, -INF , !P4 ;  /* 0xff80000094947808 */ /* 0x000fe20006000000 */
[----:B------:R-:W-:Y:S01]  /*15bb0*/  FMUL.FTZ R13, R167, R0 ;  /* 0x00000000a70d7220 */ /* 0x000fe20000410000 */
[----:B------:R-:W-:Y:S01]  /*15bc0*/  ISETP.GE.AND P6, PT, R19, R2, PT ;  /* 0x000000021300720c */ /* 0x000fe20003fc6270 */
[-C--:B------:R-:W-:Y:S01]  /*15bd0*/  FMUL.FTZ R6, R157, R0.reuse ;  /* 0x000000009d067220 */ /* 0x080fe20000410000 */
[-C--:B------:R-:W-:Y:S01]  /*15be0*/  ISETP.GE.AND P3, PT, R19, R133.reuse, PT ;  /* 0x000000851300720c */ /* 0x080fe20003f66270 */
[----:B------:R-:W1:Y:S01]  /*15bf0*/  MUFU.TANH R175, R165 ;  /* 0x000000a500af7308 */ /* 0x000e620000002400 */
[----:B------:R-:W-:Y:S01]  /*15c00*/  FSEL R4, R149, -INF , !P1 ;  /* 0xff80000095047808 */ /* 0x000fe20004800000 */
[----:B------:R-:W-:Y:S01]  /*15c10*/  FMUL.FTZ R172, R169, R0 ;  /* 0x00000000a9ac7220 */ /* 0x000fe20000410000 */
[C---:B------:R-:W-:Y:S01]  /*15c20*/  ISETP.GE.AND P4, PT, R5.reuse, R2, PT ;  /* 0x000000020500720c */ /* 0x040fe20003f86270 */
[-C--:B------:R-:W-:Y:S01]  /*15c30*/  FMUL.FTZ R169, R170, R0.reuse ;  /* 0x00000000aaa97220 */ /* 0x080fe20000410000 */
[-C--:B------:R-:W-:Y:S01]  /*15c40*/  ISETP.GE.AND P1, PT, R5, R133.reuse, PT ;  /* 0x000000850500720c */ /* 0x080fe20003f26270 */
[-C--:B------:R-:W-:Y:S01]  /*15c50*/  FMUL.FTZ R167, R171, R0.reuse ;  /* 0x00000000aba77220 */ /* 0x080fe20000410000 */
[----:B------:R-:W-:Y:S01]  /*15c60*/  FSEL R15, R150, -INF , !P6 ;  /* 0xff800000960f7808 */ /* 0x000fe20007000000 */
[----:B------:R-:W-:Y:S01]  /*15c70*/  MUFU.TANH R21, R21 ;  /* 0x0000001500157308 */ /* 0x000fe20000002400 */
[----:B------:R-:W-:Y:S01]  /*15c80*/  FSEL R5, R160, -INF , !P3 ;  /* 0xff800000a0057808 */ /* 0x000fe20005800000 */
[----:B------:R-:W-:Y:S01]  /*15c90*/  FMUL.FTZ R168, R168, R0 ;  /* 0x00000000a8a87220 */ /* 0x000fe20000410000 */
[C---:B------:R-:W-:Y:S01]  /*15ca0*/  ISETP.GE.AND P6, PT, R14.reuse, R2, PT ;  /* 0x000000020e00720c */ /* 0x040fe20003fc6270 */
[-C--:B------:R-:W-:Y:S01]  /*15cb0*/  FMUL.FTZ R144, R159, R0.reuse ;  /* 0x000000009f907220 */ /* 0x080fe20000410000 */
[----:B------:R-:W-:Y:S01]  /*15cc0*/  ISETP.GE.AND P3, PT, R14, R133, PT ;  /* 0x000000850e00720c */ /* 0x000fe20003f66270 */
[-C--:B------:R-:W-:Y:S01]  /*15cd0*/  FMUL.FTZ R147, R181, R0.reuse ;  /* 0x00000000b5937220 */ /* 0x080fe20000410000 */
[----:B------:R-:W-:Y:S01]  /*15ce0*/  IADD3 R19, R12, 0x19, RZ ;  /* 0x000000190c137810 */ /* 0x000fe20007ffe0ff */
[----:B------:R-:W3:Y:S01]  /*15cf0*/  MUFU.TANH R160, R156 ;  /* 0x0000009c00a07308 */ /* 0x000ee20000002400 */
[----:B------:R-:W-:Y:S01]  /*15d00*/  FSEL R14, R151, -INF , !P5 ;  /* 0xff800000970e7808 */ /* 0x000fe20006800000 */
[----:B------:R-:W-:Y:S01]  /*15d10*/  FMUL.FTZ R145, R182, R0 ;  /* 0x00000000b6917220 */ /* 0x000fe20000410000 */
[----:B------:R-:W-:Y:S01]  /*15d20*/  ISETP.GE.AND P5, PT, R22, R2, PT ;  /* 0x000000021600720c */ /* 0x000fe20003fa6270 */
[----:B------:R-:W-:Y:S01]  /*15d30*/  FMUL.FTZ R154, R183, R0 ;  /* 0x00000000b79a7220 */ /* 0x000fe20000410000 */
[----:B------:R-:W-:-:S02]  /*15d40*/  FSEL R26, R28, -INF , !P4 ;  /* 0xff8000001c1a7808 */ /* 0x000fc40006000000 */
[----:B--2---:R-:W-:Y:S01]  /*15d50*/  FSEL R22, R30, -INF , !P1 ;  /* 0xff8000001e167808 */ /* 0x004fe20004800000 */
[----:B------:R-:W2:Y:S01]  /*15d60*/  MUFU.TANH R158, R158 ;  /* 0x0000009e009e7308 */ /* 0x000ea20000002400 */
[----:B------:R-:W-:Y:S02]  /*15d70*/  FSEL R27, R29, -INF , !P6 ;  /* 0xff8000001d1b7808 */ /* 0x000fe40007000000 */
[----:B-1----:R-:W-:Y:S02]  /*15d80*/  FSEL R23, R31, -INF , !P3 ;  /* 0xff8000001f177808 */ /* 0x002fe40005800000 */
[CC--:B------:R-:W-:Y:S02]  /*15d90*/  ISETP.GE.AND P4, PT, R19.reuse, R2.reuse, PT ;  /* 0x000000021300720c */ /* 0x0c0fe40003f86270 */
[----:B------:R-:W-:Y:S01]  /*15da0*/  ISETP.GE.AND P1, PT, R19, R133, PT ;  /* 0x000000851300720c */ /* 0x000fe20003f26270 */
[----:B------:R-:W1:Y:S01]  /*15db0*/  MUFU.TANH R174, R164 ;  /* 0x000000a400ae7308 */ /* 0x000e620000002400 */
[----:B------:R-:W-:-:S02]  /*15dc0*/  ISETP.GE.AND P6, PT, R8, R2, PT ;  /* 0x000000020800720c */ /* 0x000fc40003fc6270 */
[----:B------:R-:W-:Y:S02]  /*15dd0*/  ISETP.GE.AND P3, PT, R8, R133, PT ;  /* 0x000000850800720c */ /* 0x000fe40003f66270 */
[----:B------:R-:W-:Y:S02]  /*15de0*/  IADD3 R8, R12, 0x28, RZ ;  /* 0x000000280c087810 */ /* 0x000fe40007ffe0ff */
[----:B---3--:R-:W-:Y:S01]  /*15df0*/  FSEL R25, R16, -INF , !P5 ;  /* 0xff80000010197808 */ /* 0x008fe20006800000 */
[----:B------:R-:W3:Y:S01]  /*15e00*/  MUFU.TANH R18, R18 ;  /* 0x0000001200127308 */ /* 0x000ee20000002400 */
[----:B----4-:R-:W-:Y:S02]  /*15e10*/  FSEL R24, R17, -INF , !P4 ;  /* 0xff80000011187808 */ /* 0x010fe40006000000 */
[----:B-----5:R-:W-:Y:S02]  /*15e20*/  FSEL R20, R20, -INF , !P1 ;  /* 0xff80000014147808 */ /* 0x020fe40004800000 */
[----:B------:R-:W-:-:S02]  /*15e30*/  ISETP.GE.AND P5, PT, R7, R2, PT ;  /* 0x000000020700720c */ /* 0x000fc40003fa6270 */
[CC--:B------:R-:W-:Y:S01]  /*15e40*/  ISETP.GE.AND P4, PT, R8.reuse, R2.reuse, PT ;  /* 0x000000020800720c */ /* 0x0c0fe20003f86270 */
[----:B------:R-:W4:Y:S01]  /*15e50*/  MUFU.TANH R13, R13 ;  /* 0x0000000d000d7308 */ /* 0x000f220000002400 */
[----:B------:R-:W-:Y:S02]  /*15e60*/  ISETP.GE.AND P1, PT, R8, R133, PT ;  /* 0x000000850800720c */ /* 0x000fe40003f26270 */
[----:B------:R-:W-:Y:S02]  /*15e70*/  IADD3 R8, R12, 0x30, RZ ;  /* 0x000000300c087810 */ /* 0x000fe40007ffe0ff */
[----:B------:R-:W-:Y:S02]  /*15e80*/  FSEL R175, R175, -INF , !P5 ;  /* 0xff800000afaf7808 */ /* 0x000fe40006800000 */
[----:B------:R-:W-:Y:S01]  /*15e90*/  ISETP.GE.AND P5, PT, R8, R2, PT ;  /* 0x000000020800720c */ /* 0x000fe20003fa6270 */
[----:B------:R-:W5:Y:S01]  /*15ea0*/  MUFU.TANH R173, R168 ;  /* 0x000000a800ad7308 */ /* 0x000f620000002400 */
[----:B------:R-:W-:-:S02]  /*15eb0*/  IADD3 R0, R12, 0x38, RZ ;  /* 0x000000380c007810 */ /* 0x000fc40007ffe0ff */
[----:B------:R-:W-:Y:S02]  /*15ec0*/  FSEL R160, R160, -INF , !P5 ;  /* 0xff800000a0a07808 */ /* 0x000fe40006800000 */
[----:B------:R-:W-:Y:S02]  /*15ed0*/  FSEL R21, R21, -INF , !P2 ;  /* 0xff80000015157808 */ /* 0x000fe40005000000 */
[----:B------:R-:W-:Y:S01]  /*15ee0*/  ISETP.GE.AND P5, PT, R0, R2, PT ;  /* 0x000000020000720c */ /* 0x000fe20003fa6270 */
[----:B------:R-:W4:Y:S01]  /*15ef0*/  MUFU.TANH R172, R172 ;  /* 0x000000ac00ac7308 */ /* 0x000f220000002400 */
[----:B------:R-:W-:Y:S02]  /*15f00*/  ISETP.GE.AND P2, PT, R7, R133, PT ;  /* 0x000000850700720c */ /* 0x000fe40003f46270 */
[----:B------:R-:W-:Y:S02]  /*15f10*/  IADD3 R7, R12, 0x29, RZ ;  /* 0x000000290c077810 */ /* 0x000fe40007ffe0ff */
[----:B--2---:R-:W-:-:S02]  /*15f20*/  FSEL R158, R158, -INF , !P5 ;  /* 0xff8000009e9e7808 */ /* 0x004fc40006800000 */
[----:B-1----:R-:W-:Y:S01]  /*15f30*/  FSEL R174, R174, -INF , !P6 ;  /* 0xff800000aeae7808 */ /* 0x002fe20007000000 */
[----:B------:R-:W1:Y:S01]  /*15f40*/  MUFU.TANH R169, R169 ;  /* 0x000000a900a97308 */ /* 0x000e620000002400 */
[----:B---3--:R-:W-:Y:S02]  /*15f50*/  FSEL R171, R18, -INF , !P3 ;  /* 0xff80000012ab7808 */ /* 0x008fe40005800000 */
[----:B------:R-:W-:Y:S02]  /*15f60*/  ISETP.GT.AND P5, PT, R216, R207, PT ;  /* 0x000000cfd800720c */ /* 0x000fe40003fa4270 */
[C---:B------:R-:W-:Y:S02]  /*15f70*/  ISETP.GE.AND P6, PT, R7.reuse, R2, PT ;  /* 0x000000020700720c */ /* 0x040fe40003fc6270 */
[----:B------:R-:W-:Y:S01]  /*15f80*/  ISETP.GE.AND P3, PT, R7, R133, PT ;  /* 0x000000850700720c */ /* 0x000fe20003f66270 */
[----:B------:R-:W2:Y:S01]  /*15f90*/  MUFU.TANH R167, R167 ;  /* 0x000000a700a77308 */ /* 0x000ea20000002400 */
[----:B------:R-:W-:-:S02]  /*15fa0*/  IADD3 R7, R12, 0x31, RZ ;  /* 0x000000310c077810 */ /* 0x000fc40007ffe0ff */
[----:B----4-:R-:W-:Y:S02]  /*15fb0*/  FSEL R170, R13, -INF , !P2 ;  /* 0xff8000000daa7808 */ /* 0x010fe40005000000 */
[----:B-----5:R-:W-:Y:S02]  /*15fc0*/  FSEL R173, R173, -INF , !P4 ;  /* 0xff800000adad7808 */ /* 0x020fe40006000000 */
[----:B------:R-:W-:Y:S01]  /*15fd0*/  FSEL R172, R172, -INF , !P6 ;  /* 0xff800000acac7808 */ /* 0x000fe20007000000 */
[----:B------:R-:W3:Y:S01]  /*15fe0*/  MUFU.TANH R6, R6 ;  /* 0x0000000600067308 */ /* 0x000ee20000002400 */
[----:B-1----:R-:W-:Y:S02]  /*15ff0*/  FSEL R169, R169, -INF , !P1 ;  /* 0xff800000a9a97808 */ /* 0x002fe40004800000 */
[----:B------:R-:W-:Y:S02]  /*16000*/  ISETP.GE.AND P2, PT, R8, R133, PT ;  /* 0x000000850800720c */ /* 0x000fe40003f46270 */
[----:B------:R-:W-:-:S02]  /*16010*/  ISETP.GE.AND P4, PT, R7, R2, PT ;  /* 0x000000020700720c */ /* 0x000fc40003f86270 */
[-C--:B------:R-:W-:Y:S01]  /*16020*/  ISETP.GE.AND P1, PT, R7, R133.reuse, PT ;  /* 0x000000850700720c */ /* 0x080fe20003f26270 */
[----:B------:R-:W1:Y:S01]  /*16030*/  MUFU.TANH R146, R146 ;  /* 0x0000009200927308 */ /* 0x000e620000002400 */
[----:B--2---:R-:W-:Y:S02]  /*16040*/  FSEL R167, R167, -INF , !P3 ;  /* 0xff800000a7a77808 */ /* 0x004fe40005800000 */
[CC--:B------:R-:W-:Y:S02]  /*16050*/  ISETP.GE.AND P6, PT, R12.reuse, R2.reuse, PT ;  /* 0x000000020c00720c */ /* 0x0c0fe40003fc6270 */
[C---:B------:R-:W-:Y:S02]  /*16060*/  ISETP.GE.AND P3, PT, R12.reuse, R133, PT ;  /* 0x000000850c00720c */ /* 0x040fe40003f66270 */
[----:B------:R-:W-:Y:S01]  /*16070*/  IADD3 R12, R12, 0x39, RZ ;  /* 0x000000390c0c7810 */ /* 0x000fe20007ffe0ff */
[----:B------:R-:W2:Y:S01]  /*16080*/  MUFU.TANH R144, R144 ;  /* 0x0000009000907308 */ /* 0x000ea20000002400 */
[----:B---3--:R-:W-:Y:S01]  /*16090*/  FSEL R159, R6, -INF , !P4 ;  /* 0xff800000069f7808 */ /* 0x008fe20006000000 */
[----:B------:R-:W-:Y:S01]  /*160a0*/  BAR.SYNC.DEFER_BLOCKING 0x0 ;  /* 0x0000000000007b1d */ /* 0x000fe20000010000 */
[----:B------:R-:W-:-:S02]  /*160b0*/  ISETP.GE.AND P4, PT, R12, R2, PT ;  /* 0x000000020c00720c */ /* 0x000fc40003f86270 */
[----:B------:R-:W-:-:S03]  /*160c0*/  FSEL R7, R138, -INF , !P6 ;  /* 0xff8000008a077808 */ /* 0x000fc60007000000 */
[----:B------:R-:W3:Y:S01]  /*160d0*/  MUFU.TANH R147, R147 ;  /* 0x0000009300937308 */ /* 0x000ee20000002400 */
[----:B-1----:R-:W-:Y:S02]  /*160e0*/  FSEL R146, R146, -INF , !P2 ;  /* 0xff80000092927808 */ /* 0x002fe40005000000 */
[----:B------:R-:W-:Y:S02]  /*160f0*/  ISETP.GE.AND P2, PT, R0, R133, PT ;  /* 0x000000850000720c */ /* 0x000fe40003f46270 */
[----:B------:R-:W-:-:S03]  /*16100*/  FSEL R0, R139, -INF , !P3 ;  /* 0xff8000008b007808 */ /* 0x000fc60005800000 */
[----:B------:R-:W1:Y:S01]  /*16110*/  MUFU.TANH R145, R145 ;  /* 0x0000009100917308 */ /* 0x000e620000002400 */
[----:B--2---:R-:W-:Y:S02]  /*16120*/  FSEL R144, R144, -INF , !P1 ;  /* 0xff80000090907808 */ /* 0x004fe40004800000 */
[----:B------:R-:W-:-:S05]  /*16130*/  ISETP.GE.AND P1, PT, R12, R133, PT ;  /* 0x000000850c00720c */ /* 0x000fca0003f26270 */
[----:B------:R-:W2:Y:S01]  /*16140*/  MUFU.TANH R154, R154 ;  /* 0x0000009a009a7308 */ /* 0x000ea20000002400 */
[----:B---3--:R-:W-:Y:S02]  /*16150*/  FSEL R147, R147, -INF , !P4 ;  /* 0xff80000093937808 */ /* 0x008fe40006000000 */
        /* <DEDUP_REMOVED lines=67> */
.L_x_3757:
[----:B------:R-:W-:Y:S02]  /*16590*/  ULDC.64 UR4, c[0x0][0x118] ;  /* 0x0000460000047ab9 */ /* 0x000fe40000000a00 */
[----:B------:R-:W2:Y:S02]  /*165a0*/  LD.E R8, [R226.64+0x38] ;  /* 0x00003804e2087980 */ /* 0x000ea4000c101900 */
[----:B--2---:R-:W-:-:S04]  /*165b0*/  LEA R8, -R8, RZ, 0x6 ;  /* 0x000000ff08087211 */ /* 0x004fc800078e31ff */
[----:B------:R-:W-:Y:S02]  /*165c0*/  SHF.R.S32.HI R6, RZ, 0x1f, R8 ;  /* 0x0000001fff067819 */ /* 0x000fe40000011408 */
.L_x_3758:
[----:B------:R-:W-:Y:S05]  /*165d0*/  BSYNC B0 ;  /* 0x0000000000007941 */ /* 0x000fea0003800000 */
.L_x_3756:
        /* <DEDUP_REMOVED lines=27> */
.L_x_3755:
[----:B------:R-:W-:Y:S05]  /*16790*/  BSYNC B1 ;  /* 0x0000000000017941 */ /* 0x000fea0003800000 */
.L_x_3754:
        /* <DEDUP_REMOVED lines=47> */
[----:B------:R-:W-:Y:S02]  /*16a90*/  LDSM.16.MT88.4 R8, [R204+0xc000] ;  /* 0x00c00000cc08783b */ /* 0x000fe40000004200 */
[----:B------:R-:W-:Y:S01]  /*16aa0*/  FSETP.NEU.FTZ.AND P0, PT, R150, -INF , PT ;  /* 0xff8000009600780b */ /* 0x000fe20003f1d000 */
[C---:B--2---:R-:W-:Y:S02]  /*16ab0*/  FMUL.FTZ R157, R156.reuse, R151 ;  /* 0x000000979c9d7220 */ /* 0x044fe40000410000 */
[----:B------:R-:W-:-:S03]  /*16ac0*/  FMUL.FTZ R155, R156, R150 ;  /* 0x000000969c9b7220 */ /* 0x000fc60000410000 */
[----:B------:R-:W-:Y:S02]  /*16ad0*/  FSEL R157, R157, RZ, P1 ;  /* 0x000000ff9d9d7208 */ /* 0x000fe40000800000 */
[----:B------:R-:W-:-:S03]  /*16ae0*/  FSEL R155, R155, RZ, P0 ;  /* 0x000000ff9b9b7208 */ /* 0x000fc60000000000 */
[-CC-:B------:R-:W-:Y:S02]  /*16af0*/  FFMA.FTZ R139, R15, R156.reuse, -R157.reuse ;  /* 0x0000009c0f8b7223 */ /* 0x180fe4000001089d */
[-C--:B------:R-:W-:Y:S02]  /*16b00*/  FFMA.FTZ R138, R14, R156.reuse, -R157 ;  /* 0x0000009c0e8a7223 */ /* 0x080fe4000001089d */
[-CC-:B------:R-:W-:Y:S01]  /*16b10*/  FFMA.FTZ R133, R0, R156.reuse, -R155.reuse ;  /* 0x0000009c00857223 */ /* 0x180fe2000001089b */
[----:B------:R-:W1:Y:S01]  /*16b20*/  LDSM.16.MT88.4 R12, [R205+0xc000] ;  /* 0x00c00000cd0c783b */ /* 0x000e620000004200 */
[-CC-:B------:R-:W-:Y:S01]  /*16b30*/  FFMA.FTZ R0, R5, R156.reuse, -R155.reuse ;  /* 0x0000009c05007223 */ /* 0x180fe2000001089b */
[----:B------:R-:W-:Y:S01]  /*16b40*/  FSEL R5, R151, RZ, P1 ;  /* 0x000000ff97057208 */ /* 0x000fe20000800000 */
[-C--:B------:R-:W-:Y:S01]  /*16b50*/  FFMA.FTZ R2, R4, R156.reuse, -R155 ;  /* 0x0000009c04027223 */ /* 0x080fe2000001089b */
[----:B------:R-:W-:Y:S01]  /*16b60*/  FSEL R4, R150, RZ, P0 ;  /* 0x000000ff96047208 */ /* 0x000fe20000000000 */
[----:B------:R-:W-:Y:S01]  /*16b70*/  FFMA.FTZ R149, R7, R156, -R157 ;  /* 0x0000009c07957223 */ /* 0x000fe2000001089d */
[----:B------:R-:W-:Y:S01]  /*16b80*/  MUFU.EX2 R139, R139 ;  /* 0x0000008b008b7308 */ /* 0x000fe20000000800 */
[----:B------:R-:W-:-:S02]  /*16b90*/  FADD.FTZ R5, R132, -R5 ;  /* 0x8000000584057221 */ /* 0x000fc40000010000 */
[----:B------:R-:W-:Y:S02]  /*16ba0*/  FADD.FTZ R3, R3, -R4 ;  /* 0x8000000403037221 */ /* 0x000fe40000010000 */
[-C--:B------:R-:W-:Y:S02]  /*16bb0*/  FFMA.FTZ R148, R148, R156.reuse, -R157 ;  /* 0x0000009c94947223 */ /* 0x080fe4000001089d */
[-C--:B------:R-:W-:Y:S01]  /*16bc0*/  FFMA.FTZ R153, R161, R156.reuse, -R155 ;  /* 0x0000009ca1997223 */ /* 0x080fe2000001089b */
[----:B------:R-:W-:Y:S01]  /*16bd0*/  MUFU.EX2 R149, R149 ;  /* 0x0000009500957308 */ /* 0x000fe20000000800 */
[C---:B------:R-:W-:Y:S02]  /*16be0*/  FMUL.FTZ R152, R156.reuse, R5 ;  /* 0x000000059c987220 */ /* 0x040fe40000410000 */
[----:B------:R-:W-:Y:S02]  /*16bf0*/  FMUL.FTZ R3, R156, R3 ;  /* 0x000000039c037220 */ /* 0x000fe40000410000 */
[----:B------:R-:W-:-:S02]  /*16c00*/  FFMA.FTZ R162, R27, R156, -R157 ;  /* 0x0000009c1ba27223 */ /* 0x000fc4000001089d */
[-CC-:B------:R-:W-:Y:S01]  /*16c10*/  FFMA.FTZ R161, R25, R156.reuse, -R157.reuse ;  /* 0x0000009c19a17223 */ /* 0x180fe2000001089d */
[----:B------:R-:W2:Y:S01]  /*16c20*/  MUFU.EX2 R148, R148 ;  /* 0x0000009400947308 */ /* 0x000ea20000000800 */
[-C--:B------:R-:W-:Y:S02]  /*16c30*/  FFMA.FTZ R164, R24, R156.reuse, -R157 ;  /* 0x0000009c18a47223 */ /* 0x080fe4000001089d */
[-CC-:B------:R-:W-:Y:S02]  /*16c40*/  FFMA.FTZ R163, R22, R156.reuse, -R155.reuse ;  /* 0x0000009c16a37223 */ /* 0x180fe4000001089b */
[-CC-:B------:R-:W-:Y:S02]  /*16c50*/  FFMA.FTZ R166, R23, R156.reuse, -R155.reuse ;  /* 0x0000009c17a67223 */ /* 0x180fe4000001089b */
[-CC-:B------:R-:W-:Y:S01]  /*16c60*/  FFMA.FTZ R165, R21, R156.reuse, -R155.reuse ;  /* 0x0000009c15a57223 */ /* 0x180fe2000001089b */
[----:B------:R-:W3:Y:S01]  /*16c70*/  MUFU.EX2 R138, R138 ;  /* 0x0000008a008a7308 */ /* 0x000ee20000000800 */
[----:B------:R-:W-:-:S02]  /*16c80*/  FFMA.FTZ R168, R20, R156, -R155 ;  /* 0x0000009c14a87223 */ /* 0x000fc4000001089b */
[----:B------:R-:W-:Y:S01]  /*16c90*/  LDSM.16.MT88.4 R20, [R205+0xe800] ;  /* 0x00e80000cd14783b */ /* 0x000fe20000004200 */
[-CC-:B------:R-:W-:Y:S02]  /*16ca0*/  FFMA.FTZ R174, R174, R156.reuse, -R157.reuse ;  /* 0x0000009caeae7223 */ /* 0x180fe4000001089d */
[-CC-:B------:R-:W-:Y:S02]  /*16cb0*/  FFMA.FTZ R175, R175, R156.reuse, -R157.reuse ;  /* 0x0000009cafaf7223 */ /* 0x180fe4000001089d */
[----:B------:R-:W-:Y:S01]  /*16cc0*/  MUFU.EX2 R133, R133 ;  /* 0x0000008500857308 */ /* 0x000fe20000000800 */
[----:B--2---:R-:W-:Y:S01]  /*16cd0*/  F2FP.BF16.PACK_AB R4, R148, R149 ;  /* 0x000000959404723e */ /* 0x004fe200000010ff */
[-CC-:B------:R-:W-:Y:S02]  /*16ce0*/  FFMA.FTZ R173, R173, R156.reuse, -R157.reuse ;  /* 0x0000009cadad7223 */ /* 0x180fe4000001089d */
[-C--:B------:R-:W-:Y:S02]  /*16cf0*/  FFMA.FTZ R172, R172, R156.reuse, -R157 ;  /* 0x0000009cacac7223 */ /* 0x080fe4000001089d */
[----:B------:R-:W-:-:S02]  /*16d00*/  FFMA.FTZ R171, R171, R156, -R155 ;  /* 0x0000009cabab7223 */ /* 0x000fc4000001089b */
[----:B------:R-:W2:Y:S01]  /*16d10*/  MUFU.EX2 R2, R2 ;  /* 0x0000000200027308 */ /* 0x000ea20000000800 */
[----:B---3--:R-:W-:Y:S01]  /*16d20*/  F2FP.BF16.PACK_AB R6, R138, R139 ;  /* 0x0000008b8a06723e */ /* 0x008fe200000010ff */
[-CC-:B------:R-:W-:Y:S02]  /*16d30*/  FFMA.FTZ R170, R170, R156.reuse, -R155.reuse ;  /* 0x0000009caaaa7223 */ /* 0x180fe4000001089b */
[-CC-:B------:R-:W-:Y:S02]  /*16d40*/  FFMA.FTZ R169, R169, R156.reuse, -R155.reuse ;  /* 0x0000009ca9a97223 */ /* 0x180fe4000001089b */
[-C--:B------:R-:W-:Y:S02]  /*16d50*/  FFMA.FTZ R176, R167, R156.reuse, -R155 ;  /* 0x0000009ca7b07223 */ /* 0x080fe4000001089b */
[----:B------:R-:W-:Y:S01]  /*16d60*/  MUFU.EX2 R0, R0 ;  /* 0x0000000000007308 */ /* 0x000fe20000000800 */
[-CC-:B------:R-:W-:Y:S02]  /*16d70*/  FFMA.FTZ R160, R160, R156.reuse, -R157.reuse ;  /* 0x0000009ca0a07223 */ /* 0x180fe4000001089d */
[----:B------:R-:W-:-:S02]  /*16d80*/  FFMA.FTZ R159, R159, R156, -R157 ;  /* 0x0000009c9f9f7223 */ /* 0x000fc4000001089d */
[-C--:B------:R-:W-:Y:S02]  /*16d90*/  FFMA.FTZ R158, R158, R156.reuse, -R157 ;  /* 0x0000009c9e9e7223 */ /* 0x080fe4000001089d */
[-CC-:B------:R-:W-:Y:S01]  /*16da0*/  FFMA.FTZ R167, R146, R156.reuse, -R155.reuse ;  /* 0x0000009c92a77223 */ /* 0x180fe2000001089b */
[----:B------:R-:W3:Y:S01]  /*16db0*/  MUFU.EX2 R153, R153 ;  /* 0x0000009900997308 */ /* 0x000ee20000000800 */
[----:B--2---:R-:W-:Y:S01]  /*16dc0*/  F2FP.BF16.PACK_AB R5, R2, R133 ;  /* 0x000000850205723e */ /* 0x004fe200000010ff */
[-CC-:B------:R-:W-:Y:S02]  /*16dd0*/  FFMA.FTZ R178, R144, R156.reuse, -R155.reuse ;  /* 0x0000009c90b27223 */ /* 0x180fe4000001089b */
[-CC-:B------:R-:W-:Y:S02]  /*16de0*/  FFMA.FTZ R177, R145, R156.reuse, -R155.reuse ;  /* 0x0000009c91b17223 */ /* 0x180fe4000001089b */
[----:B------:R-:W-:Y:S02]  /*16df0*/  FFMA.FTZ R154, R154, R156, -R155 ;  /* 0x0000009c9a9a7223 */ /* 0x000fe4000001089b */
        /* <DEDUP_REMOVED lines=309> */
.L_x_3750:
[----:B------:R-:W-:Y:S05]  /*18150*/  @!P5 BRA `(.L_x_3759) ;  /* 0x000034f00000d947 */ /* 0x000fea0003800000 */
[C---:B------:R-:W-:Y:S01]  /*18160*/  SHF.L.U64.HI R220, R136.reuse, 0x5, R137 ;  /* 0x0000000588dc7819 */ /* 0x040fe20000010289 */
[----:B------:R-:W-:Y:S01]  /*18170*/  IMAD.SHL.U32 R227, R136, 0x20, RZ ;  /* 0x0000002088e37824 */ /* 0x000fe200078e00ff */
[C---:B------:R-:W-:Y:S01]  /*18180*/  SHF.L.U64.HI R222, R134.reuse, 0x5, R135 ;  /* 0x0000000586de7819 */ /* 0x040fe20000010287 */
[----:B------:R-:W-:Y:S01]  /*18190*/  IMAD.SHL.U32 R229, R134, 0x20, RZ ;  /* 0x0000002086e57824 */ /* 0x000fe200078e00ff */
[----:B------:R-:W-:Y:S01]  /*181a0*/  MOV R0, R3 ;  /* 0x0000000300007202 */ /* 0x000fe20000000f00 */
[----:B------:R-:W-:-:S02]  /*181b0*/  IMAD.MOV.U32 R137, RZ, RZ, R132 ;  /* 0x000000ffff897224 */ /* 0x000fc400078e0084 */
.L_x_3768:
        /* <DEDUP_REMOVED lines=76> */
.L_x_3761:
[----:B------:R-:W-:Y:S02]  /*18680*/  ULDC.64 UR4, c[0x0][0x118] ;  /* 0x0000460000047ab9 */ /* 0x000fe40000000a00 */
[----:B------:R-:W2:Y:S02]  /*18690*/  LD.E R10, [R2.64+0x40] ;  /* 0x00004004020a7980 */ /* 0x000ea4000c101900 */
[----:B--2---:R-:W-:Y:S04]  /*186a0*/  LEA R10, -R10, RZ, 0x6 ;  /* 0x000000ff0a0a7211 */ /* 0x004fe800078e31ff */
[----:B------:R-:W-:Y:S02]  /*186b0*/  SHF.R.S32.HI R7, RZ, 0x1f, R10 ;  /* 0x0000001fff077819 */ /* 0x000fe4000001140a */
.L_x_3762:
[----:B------:R-:W-:Y:S05]  /*186c0*/  BSYNC B0 ;  /* 0x0000000000007941 */ /* 0x000fea0003800000 */
.L_x_3760:
        /* <DEDUP_REMOVED lines=16> */
[----:B------:R-:W-:Y:S03]  /*187d0*/  ISETP.GT.AND P0, PT, R216, R207, PT ;  /* 0x000000cfd800720c */ /* 0x000fe60003f04270 */
        /* <DEDUP_REMOVED lines=251> */
[-C--:B------:R-:W-:Y:S04]  /*19790*/  LOP3.LUT R4, R4, R13.reuse, RZ, 0x3c, !PT ;  /* 0x0000000d04047212 */ /* 0x080fe800078e3cff */
[----:B------:R-:W-:Y:S02]  /*197a0*/  ISETP.GE.AND P2, PT, R4, RZ, PT ;  /* 0x000000ff0400720c */ /* 0x000fe40003f46270 */
[-C--:B------:R-:W-:Y:S01]  /*197b0*/  LOP3.LUT R4, RZ, R13.reuse, RZ, 0x33, !PT ;  /* 0x0000000dff047212 */ /* 0x080fe200078e33ff */
        /* <DEDUP_REMOVED lines=48> */
.L_x_3766:
[----:B------:R-:W-:Y:S02]  /*19ac0*/  ULDC.64 UR4, c[0x0][0x118] ;  /* 0x0000460000047ab9 */ /* 0x000fe40000000a00 */
[----:B------:R-:W2:Y:S02]  /*19ad0*/  LD.E R10, [R2.64+0x38] ;  /* 0x00003804020a7980 */ /* 0x000ea4000c101900 */
[----:B--2---:R-:W-:Y:S04]  /*19ae0*/  LEA R10, -R10, RZ, 0x6 ;  /* 0x000000ff0a0a7211 */ /* 0x004fe800078e31ff */
[----:B------:R-:W-:Y:S02]  /*19af0*/  SHF.R.S32.HI R7, RZ, 0x1f, R10 ;  /* 0x0000001fff077819 */ /* 0x000fe4000001140a */
.L_x_3767:
[----:B------:R-:W-:Y:S05]  /*19b00*/  BSYNC B0 ;  /* 0x0000000000007941 */ /* 0x000fea0003800000 */
.L_x_3765:
        /* <DEDUP_REMOVED lines=25> */
.L_x_3764:
[----:B--2-4-:R-:W-:Y:S05]  /*19ca0*/  BSYNC B1 ;  /* 0x0000000000017941 */ /* 0x014fea0003800000 */
.L_x_3763:
        /* <DEDUP_REMOVED lines=14> */
[----:B------:R-:W-:Y:S03]  /*19d90*/  LDSM.16.MT88.4 R28, [R204+0xc000] ;  /* 0x00c00000cc1c783b */ /* 0x000fe60000004200 */
[----:B------:R-:W-:Y:S02]  /*19da0*/  FMNMX.FTZ R5, R141, R4, !PT ;  /* 0x000000048d057209 */ /* 0x000fe40007810000 */
[----:B-1----:R-:W-:Y:S02]  /*19db0*/  FMNMX.FTZ R3, R143, R6, !PT ;  /* 0x000000068f037209 */ /* 0x002fe40007810000 */
[----:B------:R-:W-:Y:S02]  /*19dc0*/  FMNMX.FTZ R5, R140, R5, !PT ;  /* 0x000000058c057209 */ /* 0x000fe40007810000 */
[----:B------:R-:W-:Y:S04]  /*19dd0*/  FMNMX.FTZ R2, R142, R3, !PT ;  /* 0x000000038e027209 */ /* 0x000fe80007810000 */
        /* <DEDUP_REMOVED lines=36> */
[-C--:B------:R-:W-:Y:S01]  /*1a020*/  FFMA.FTZ R169, R162, R134.reuse, -R151 ;  /* 0x00000086a2a97223 */ /* 0x080fe20000010897 */
[----:B------:R-:W1:Y:S01]  /*1a030*/  MUFU.EX2 R2, R2 ;  /* 0x0000000200027308 */ /* 0x000e620000000800 */
[----:B------:R-:W-:Y:S01]  /*1a040*/  FMUL.FTZ R0, R134, R5 ;  /* 0x0000000586007220 */ /* 0x000fe20000410000 */
[----:B------:R-:W-:Y:S01]  /*1a050*/  ISETP.GT.AND P0, PT, R216, R207, PT ;  /* 0x000000cfd800720c */ /* 0x000fe20003f04270 */
[-C--:B------:R-:W-:Y:S02]  /*1a060*/  FFMA.FTZ R166, R163, R134.reuse, -R147 ;  /* 0x00000086a3a67223 */ /* 0x080fe40000010893 */
[-C--:B------:R-:W-:Y:S02]  /*1a070*/  FFMA.FTZ R171, R164, R134.reuse, -R151 ;  /* 0x00000086a4ab7223 */ /* 0x080fe40000010897 */
[-C--:B------:R-:W-:Y:S02]  /*1a080*/  FFMA.FTZ R167, R165, R134.reuse, -R147 ;  /* 0x00000086a5a77223 */ /* 0x080fe40000010893 */
[-C--:B------:R-:W-:Y:S01]  /*1a090*/  FFMA.FTZ R168, R174, R134.reuse, -R151 ;  /* 0x00000086aea87223 */ /* 0x080fe20000010897 */
[----:B------:R-:W2:Y:S01]  /*1a0a0*/  MUFU.EX2 R0, R0 ;  /* 0x0000000000007308 */ /* 0x000ea20000000800 */
[-CC-:B------:R-:W-:Y:S02]  /*1a0b0*/  FFMA.FTZ R165, R173, R134.reuse, -R147.reuse ;  /* 0x00000086ada57223 */ /* 0x180fe40000010893 */
[-C--:B------:R-:W-:Y:S02]  /*1a0c0*/  FFMA.FTZ R164, R172, R134.reuse, -R147 ;  /* 0x00000086aca47223 */ /* 0x080fe40000010893 */
[-CC-:B------:R-:W-:Y:S02]  /*1a0d0*/  FFMA.FTZ R172, R161, R134.reuse, -R151.reuse ;  /* 0x00000086a1ac7223 */ /* 0x180fe40000010897 */
[-C--:B------:R-:W-:Y:S02]  /*1a0e0*/  FFMA.FTZ R173, R160, R134.reuse, -R151 ;  /* 0x00000086a0ad7223 */ /* 0x080fe40000010897 */
[----:B------:R-:W-:Y:S01]  /*1a0f0*/  LDSM.16.MT88.4 R160, [R206+0x11800] ;  /* 0x01180000cea0783b */ /* 0x000fe20000004200 */
        /* <DEDUP_REMOVED lines=31> */
[-CC-:B------:R-:W-:Y:S02]  /*1a2f0*/  FFMA.FTZ R177, R141, R134.reuse, -R151.reuse ;  /* 0x000000868db17223 */ /* 0x180fe40000010897 */
[-C--:B------:R-:W-:Y:S01]  /*1a300*/  FFMA.FTZ R176, R140, R134.reuse, -R151 ;  /* 0x000000868cb07223 */ /* 0x080fe20000010897 */
[----:B------:R-:W-:Y:S01]  /*1a310*/  LDSM.16.MT88.4 R100, [R204+0xe000] ;  /* 0x00e00000cc64783b */ /* 0x000fe20000004200 */
[----:B------:R-:W1:Y:S01]  /*1a320*/  MUFU.EX2 R168, R168 ;  /* 0x000000a800a87308 */ /* 0x000e620000000800 */
[-CC-:B------:R-:W-:Y:S02]  /*1a330*/  FFMA.FTZ R178, R139, R134.reuse, -R147.reuse ;  /* 0x000000868bb27223 */ /* 0x180fe40000010893 */
[-C--:B------:R-:W-:Y:S01]  /*1a340*/  FFMA.FTZ R179, R138, R134.reuse, -R147 ;  /* 0x000000868ab37223 */ /* 0x080fe20000010893 */
[----:B--2---:R-:W-:Y:S01]  /*1a350*/  F2FP.BF16.PACK_AB R129, R166, R167 ;  /* 0x000000a7a681723e */ /* 0x004fe200000010ff */
[-CC-:B------:R-:W-:Y:S02]  /*1a360*/  FFMA.FTZ R180, R158, R134.reuse, -R151.reuse ;  /* 0x000000869eb47223 */ /* 0x180fe40000010897 */
[----:B------:R-:W-:Y:S01]  /*1a370*/  LDSM.16.MT88.4 R136, [R205+0xe800] ;  /* 0x00e80000cd88783b */ /* 0x000fe20000004200 */
[-C--:B------:R-:W-:Y:S02]  /*1a380*/  FFMA.FTZ R181, R159, R134.reuse, -R151 ;  /* 0x000000869fb57223 */ /* 0x080fe40000010897 */
[----:B------:R-:W-:Y:S01]  /*1a390*/  MUFU.EX2 R165, R165 ;  /* 0x000000a500a57308 */ /* 0x000fe20000000800 */
[-CC-:B------:R-:W-:Y:S02]  /*1a3a0*/  FFMA.FTZ R182, R157, R134.reuse, -R147.reuse ;  /* 0x000000869db67223 */ /* 0x180fe40000010893 */
[-C--:B------:R-:W-:Y:S02]  /*1a3b0*/  FFMA.FTZ R183, R156, R134.reuse, -R147 ;  /* 0x000000869cb77223 */ /* 0x080fe40000010893 */
[----:B------:R-:W-:Y:S01]  /*1a3c0*/  LDSM.16.MT88.4 R140, [R204+0xe800] ;  /* 0x00e80000cc8c783b */ /* 0x000fe20000004200 */
[-CC-:B------:R-:W-:Y:S02]  /*1a3d0*/  FFMA.FTZ R224, R155, R134.reuse, -R151.reuse ;  /* 0x000000869be07223 */ /* 0x180fe40000010897 */
[-C--:B------:R-:W-:Y:S02]  /*1a3e0*/  FFMA.FTZ R231, R154, R134.reuse, -R151 ;  /* 0x000000869ae77223 */ /* 0x080fe40000010897 */
[----:B------:R-:W2:Y:S01]  /*1a3f0*/  MUFU.EX2 R164, R164 ;  /* 0x000000a400a47308 */ /* 0x000ea20000000800 */
[-CC-:B------:R-:W-:Y:S02]  /*1a400*/  FFMA.FTZ R226, R153, R134.reuse, -R147.reuse ;  /* 0x0000008699e27223 */ /* 0x180fe40000010893 */
[----:B------:R-:W-:Y:S01]  /*1a410*/  LDSM.16.MT88.4 R156, [R203+0xf800] ;  /* 0x00f80000cb9c783b */ /* 0x000fe20000004200 */
[----:B-1----:R-:W-:Y:S01]  /*1a420*/  F2FP.BF16.PACK_AB R130, R168, R169 ;  /* 0x000000a9a882723e */ /* 0x002fe200000010ff */
        /* <DEDUP_REMOVED lines=8> */
[----:B------:R-:W-:Y:S02]  /*1a4b0*/  FFMA.FTZ R151, R145, R134, -R151 ;  /* 0x0000008691977223 */ /* 0x000fe40000010897 */
[C---:B------:R-:W-:Y:S01]  /*1a4c0*/  FMUL.FTZ R36, R2.reuse, R36 ;  /* 0x0000002402247220 */ /* 0x040fe20000410000 */
[----:B------:R-:W1:Y:S01]  /*1a4d0*/  MUFU.EX2 R173, R173 ;  /* 0x000000ad00ad7308 */ /* 0x000e620000000800 */
[----:B------:R-:W-:Y:S01]  /*1a4e0*/  FMUL.FTZ R37, R2, R37 ;  /* 0x0000002502257220 */ /* 0x000fe20000410000 */
[----:B--2---:R-:W-:Y:S01]  /*1a4f0*/  F2FP.BF16.PACK_AB R131, R164, R165 ;  /* 0x000000a5a483723e */ /* 0x004fe200000010ff */
[C---:B------:R-:W-:Y:S02]  /*1a500*/  FMUL.FTZ R38, R0.reuse, R38 ;  /* 0x0000002600267220 */ /* 0x040fe40000410000 */
[----:B------:R-:W-:Y:S02]  /*1a510*/  FMUL.FTZ R39, R0, R39 ;  /* 0x0000002700277220 */ /* 0x000fe40000410000 */
[C---:B------:R-:W-:Y:S02]  /*1a520*/  FMUL.FTZ R40, R2.reuse, R40 ;  /* 0x0000002802287220 */ /* 0x040fe40000410000 */
[C---:B------:R-:W-:Y:S01]  /*1a530*/  HMMA.16816.F32.BF16 R4, R128.reuse, R12, R4 ;  /* 0x0000000c8004723c */ /* 0x040fe20000041804 */
[----:B------:R2:W-:Y:S04]  /*1a540*/  MUFU.EX2 R239, R151 ;  /* 0x0000009700ef7308 */ /* 0x0005e80000000800 */
[C---:B------:R-:W-:Y:S02]  /*1a550*/  FMUL.FTZ R41, R2.reuse, R41 ;  /* 0x0000002902297220 */ /* 0x040fe40000410000 */
[C---:B------:R-:W-:Y:S01]  /*1a560*/  FMUL.FTZ R12, R2.reuse, R120 ;  /* 0x00000078020c7220 */ /* 0x040fe20000410000 */
[C---:B------:R-:W-:Y:S03]  /*1a570*/  HMMA.16816.F32.BF16 R8, R128.reuse, R14, R8 ;  /* 0x0000000e8008723c */ /* 0x040fe60000041808 */
[----:B------:R-:W-:Y:S01]  /*1a580*/  MUFU.EX2 R174, R174 ;  /* 0x000000ae00ae7308 */ /* 0x000fe20000000800 */
[----:B------:R-:W-:Y:S02]  /*1a590*/  FMUL.FTZ R13, R2, R121 ;  /* 0x00000079020d7220 */ /* 0x000fe40000410000 */
[C---:B------:R-:W-:Y:S02]  /*1a5a0*/  FMUL.FTZ R42, R0.reuse, R42 ;  /* 0x0000002a002a7220 */ /* 0x040fe40000410000 */
[C---:B------:R-:W-:Y:S04]  /*1a5b0*/  FMUL.FTZ R14, R0.reuse, R122 ;  /* 0x0000007a000e7220 */ /* 0x040fe80000410000 */
[C---:B------:R-:W-:Y:S01]  /*1a5c0*/  FMUL.FTZ R15, R0.reuse, R123 ;  /* 0x0000007b000f7220 */ /* 0x040fe20000410000 */
[----:B------:R-:W3:Y:S01]  /*1a5d0*/  MUFU.EX2 R175, R175 ;  /* 0x000000af00af7308 */ /* 0x000ee20000000800 */
[----:B------:R-:W4:Y:S01]  /*1a5e0*/  LDSM.16.MT88.4 R120, [R203+0xc000] ;  /* 0x00c00000cb78783b */ /* 0x000f220000004200 */
[----:B------:R-:W-:Y:S02]  /*1a5f0*/  FMUL.FTZ R43, R0, R43 ;  /* 0x0000002b002b7220 */ /* 0x000fe40000410000 */
[C---:B------:R-:W-:Y:S02]  /*1a600*/  FMUL.FTZ R44, R2.reuse, R44 ;  /* 0x0000002c022c7220 */ /* 0x040fe40000410000 */
[C---:B------:R-:W-:Y:S03]  /*1a610*/  HMMA.16816.F32.BF16 R12, R128.reuse, R20, R12 ;  /* 0x00000014800c723c */ /* 0x040fe6000004180c */
[----:B--2---:R-:W-:Y:S01]  /*1a620*/  LDSM.16.MT88.4 R148, [R205+0xf800] ;  /* 0x00f80000cd94783b */ /* 0x004fe20000004200 */
[----:B------:R-:W-:Y:S01]  /*1a630*/  FMUL.FTZ R45, R2, R45 ;  /* 0x0000002d022d7220 */ /* 0x000fe20000410000 */
[----:B------:R-:W-:Y:S01]  /*1a640*/  MUFU.EX2 R177, R177 ;  /* 0x000000b100b17308 */ /* 0x000fe20000000800 */
[----:B------:R-:W-:Y:S02]  /*1a650*/  FMUL.FTZ R46, R0, R46 ;  /* 0x0000002e002e7220 */ /* 0x000fe40000410000 */
[C---:B------:R-:W-:Y:S04]  /*1a660*/  HMMA.16816.F32.BF16 R16, R128.reuse, R22, R16 ;  /* 0x000000168010723c */ /* 0x040fe80000041810 */
[C---:B------:R-:W-:Y:S02]  /*1a670*/  FMUL.FTZ R20, R2.reuse, R112 ;  /* 0x0000007002147220 */ /* 0x040fe40000410000 */
[----:B------:R-:W-:Y:S01]  /*1a680*/  FMUL.FTZ R21, R2, R113 ;  /* 0x0000007102157220 */ /* 0x000fe20000410000 */
[----:B------:R-:W2:Y:S01]  /*1a690*/  MUFU.EX2 R176, R176 ;  /* 0x000000b000b07308 */ /* 0x000ea20000000800 */
[C---:B------:R-:W-:Y:S04]  /*1a6a0*/  FMUL.FTZ R22, R0.reuse, R114 ;  /* 0x0000007200167220 */ /* 0x040fe80000410000 */
[C---:B------:R-:W-:Y:S02]  /*1a6b0*/  FMUL.FTZ R23, R0.reuse, R115 ;  /* 0x0000007300177220 */ /* 0x040fe40000410000 */
[----:B------:R-:W5:Y:S01]  /*1a6c0*/  LDSM.16.MT88.4 R112, [R206+0xe000] ;  /* 0x00e00000ce70783b */ /* 0x000f620000004200 */
[----:B------:R-:W-:Y:S02]  /*1a6d0*/  FMUL.FTZ R47, R0, R47 ;  /* 0x0000002f002f7220 */ /* 0x000fe40000410000 */
[C---:B------:R-:W-:Y:S01]  /*1a6e0*/  FMUL.FTZ R48, R2.reuse, R48 ;  /* 0x0000003002307220 */ /* 0x040fe20000410000 */
[----:B------:R-:W-:Y:S01]  /*1a6f0*/  MUFU.EX2 R178, R178 ;  /* 0x000000b200b27308 */ /* 0x000fe20000000800 */
[C---:B------:R-:W-:Y:S03]  /*1a700*/  HMMA.16816.F32.BF16 R20, R128.reuse, R28, R20 ;  /* 0x0000001c8014723c */ /* 0x040fe60000041814 */
[----:B------:R-:W-:Y:S02]  /*1a710*/  FMUL.FTZ R49, R2, R49 ;  /* 0x0000003102317220 */ /* 0x000fe40000410000 */
[----:B------:R-:W-:Y:S02]  /*1a720*/  FMUL.FTZ R50, R0, R50 ;  /* 0x0000003200327220 */ /* 0x000fe40000410000 */
[C---:B------:R-:W-:Y:S01]  /*1a730*/  FMUL.FTZ R28, R2.reuse, R104 ;  /* 0x00000068021c7220 */ /* 0x040fe20000410000 */
[C---:B------:R-:W-:Y:S01]  /*1a740*/  HMMA.16816.F32.BF16 R24, R128.reuse, R30, R24 ;  /* 0x0000001e8018723c */ /* 0x040fe20000041818 */
[----:B------:R-:W1:Y:S03]  /*1a750*/  MUFU.EX2 R179, R179 ;  /* 0x000000b300b37308 */ /* 0x000e660000000800 */
[----:B------:R-:W-:Y:S02]  /*1a760*/  FMUL.FTZ R29, R2, R105 ;  /* 0x00000069021d7220 */ /* 0x000fe40000410000 */
[C---:B------:R-:W-:Y:S02]  /*1a770*/  FMUL.FTZ R51, R0.reuse, R51 ;  /* 0x0000003300337220 */ /* 0x040fe40000410000 */
[C---:B------:R-:W-:Y:S03]  /*1a780*/  FMUL.FTZ R30, R0.reuse, R106 ;  /* 0x0000006a001e7220 */ /* 0x040fe60000410000 */
[----:B------:R-:W-:Y:S01]  /*1a790*/  MUFU.EX2 R180, R180 ;  /* 0x000000b400b47308 */ /* 0x000fe20000000800 */
[----:B------:R-:W-:Y:S02]  /*1a7a0*/  FMUL.FTZ R31, R0, R107 ;  /* 0x0000006b001f7220 */ /* 0x000fe40000410000 */
[----:B------:R-:W1:Y:S01]  /*1a7b0*/  LDSM.16.MT88.4 R104, [R205+0xe000] ;  /* 0x00e00000cd68783b */ /* 0x000e620000004200 */
[C---:B------:R-:W-:Y:S02]  /*1a7c0*/  FMUL.FTZ R52, R2.reuse, R52 ;  /* 0x0000003402347220 */ /* 0x040fe40000410000 */
[----:B------:R-:W-:Y:S02]  /*1a7d0*/  FMUL.FTZ R53, R2, R53 ;  /* 0x0000003502357220 */ /* 0x000fe40000410000 */
[C---:B----4-:R-:W-:Y:S02]  /*1a7e0*/  HMMA.16816.F32.BF16 R28, R128.reuse, R120, R28 ;  /* 0x00000078801c723c */ /* 0x050fe4000004181c */
[----:B------:R-:W-:Y:S01]  /*1a7f0*/  MUFU.EX2 R181, R181 ;  /* 0x000000b500b57308 */ /* 0x000fe20000000800 */
[C---:B------:R-:W-:Y:S02]  /*1a800*/  FMUL.FTZ R54, R0.reuse, R54 ;  /* 0x0000003600367220 */ /* 0x040fe40000410000 */
[----:B------:R-:W-:Y:S02]  /*1a810*/  FMUL.FTZ R55, R0, R55 ;  /* 0x0000003700377220 */ /* 0x000fe40000410000 */
[C---:B------:R-:W-:Y:S01]  /*1a820*/  FMUL.FTZ R56, R2.reuse, R56 ;  /* 0x0000003802387220 */ /* 0x040fe20000410000 */
[C---:B------:R-:W-:Y:S01]  /*1a830*/  HMMA.16816.F32.BF16 R32, R128.reuse, R122, R32 ;  /* 0x0000007a8020723c */ /* 0x040fe20000041820 */
[----:B------:R-:W-:Y:S03]  /*1a840*/  LDSM.16.MT88.4 R120, [R203+0xc800] ;  /* 0x00c80000cb78783b */ /* 0x000fe60000004200 */
[----:B------:R-:W-:Y:S01]  /*1a850*/  FMUL.FTZ R57, R2, R57 ;  /* 0x0000003902397220 */ /* 0x000fe20000410000 */
[----:B------:R-:W-:Y:S01]  /*1a860*/  MUFU.EX2 R182, R182 ;  /* 0x000000b600b67308 */ /* 0x000fe20000000800 */
[C---:B------:R-:W-:Y:S02]  /*1a870*/  FMUL.FTZ R58, R0.reuse, R58 ;  /* 0x0000003a003a7220 */ /* 0x040fe40000410000 */
[C---:B-----5:R-:W-:Y:S04]  /*1a880*/  HMMA.16816.F32.BF16 R36, R128.reuse, R112, R36 ;  /* 0x000000708024723c */ /* 0x060fe80000041824 */
[----:B------:R-:W-:Y:S02]  /*1a890*/  FMUL.FTZ R59, R0, R59 ;  /* 0x0000003b003b7220 */ /* 0x000fe40000410000 */
[C---:B------:R-:W-:Y:S01]  /*1a8a0*/  FMUL.FTZ R60, R2.reuse, R60 ;  /* 0x0000003c023c7220 */ /* 0x040fe20000410000 */
[----:B------:R-:W-:Y:S01]  /*1a8b0*/  MUFU.EX2 R183, R183 ;  /* 0x000000b700b77308 */ /* 0x000fe20000000800 */
[C---:B------:R-:W-:Y:S01]  /*1a8c0*/  HMMA.16816.F32.BF16 R40, R128.reuse, R114, R40 ;  /* 0x000000728028723c */ /* 0x040fe20000041828 */
[----:B------:R-:W-:Y:S03]  /*1a8d0*/  LDSM.16.MT88.4 R112, [R206+0xc800] ;  /* 0x00c80000ce70783b */ /* 0x000fe60000004200 */
[----:B------:R-:W-:Y:S02]  /*1a8e0*/  FMUL.FTZ R61, R2, R61 ;  /* 0x0000003d023d7220 */ /* 0x000fe40000410000 */
[C---:B------:R-:W-:Y:S02]  /*1a8f0*/  FMUL.FTZ R62, R0.reuse, R62 ;  /* 0x0000003e003e7220 */ /* 0x040fe40000410000 */
[----:B------:R-:W-:Y:S01]  /*1a900*/  FMUL.FTZ R63, R0, R63 ;  /* 0x0000003f003f7220 */ /* 0x000fe20000410000 */
[----:B------:R-:W-:Y:S01]  /*1a910*/  MUFU.EX2 R224, R224 ;  /* 0x000000e000e07308 */ /* 0x000fe20000000800 */
[C---:B-1----:R-:W-:Y:S03]  /*1a920*/  HMMA.16816.F32.BF16 R44, R128.reuse, R104, R44 ;  /* 0x00000068802c723c */ /* 0x042fe6000004182c */
[C---:B------:R-:W-:Y:S02]  /*1a930*/  FMUL.FTZ R64, R2.reuse, R64 ;  /* 0x0000004002407220 */ /* 0x040fe40000410000 */
        /* <DEDUP_REMOVED lines=12> */
[----:B------:R-:W4:Y:S03]  /*1aa00*/  LDSM.16.MT88.4 R100, [R205+0x10000] ;  /* 0x01000000cd64783b */ /* 0x000f260000004200 */
[----:B------:R-:W-:Y:S02]  /*1aa10*/  FMUL.FTZ R71, R0, R71 ;  /* 0x0000004700477220 */ /* 0x000fe40000410000 */
[C---:B------:R-:W-:Y:S01]  /*1aa20*/  FMUL.FTZ R72, R2.reuse, R72 ;  /* 0x0000004802487220 */ /* 0x040fe20000410000 */
[----:B------:R-:W-:Y:S01]  /*1aa30*/  MUFU.EX2 R233, R233 ;  /* 0x000000e900e97308 */ /* 0x000fe20000000800 */
        /* <DEDUP_REMOVED lines=9> */
[C---:B-1----:R-:W-:Y:S03]  /*1aad0*/  HMMA.16816.F32.BF16 R68, R128.reuse, R104, R68 ;  /* 0x000000688044723c */ /* 0x042fe60000041844 */
[C---:B------:R-:W-:Y:S01]  /*1aae0*/  FMUL.FTZ R86, R0.reuse, R86 ;  /* 0x0000005600567220 */ /* 0x040fe20000410000 */
[----:B------:R-:W1:Y:S01]  /*1aaf0*/  MUFU.EX2 R235, R235 ;  /* 0x000000eb00eb7308 */ /* 0x000e620000000800 */
[----:B------:R-:W-:Y:S02]  /*1ab00*/  FMUL.FTZ R87, R0, R87 ;  /* 0x0000005700577220 */ /* 0x000fe40000410000 */
[C---:B------:R-:W-:Y:S01]  /*1ab10*/  FMUL.FTZ R88, R2.reuse, R88 ;  /* 0x0000005802587220 */ /* 0x040fe20000410000 */
[C---:B------:R-:W-:Y:S01]  /*1ab20*/  HMMA.16816.F32.BF16 R72, R128.reuse, R106, R72 ;  /* 0x0000006a8048723c */ /* 0x040fe20000041848 */
[----:B------:R-:W1:Y:S03]  /*1ab30*/  LDSM.16.MT88.4 R104, [R203+0x10000] ;  /* 0x01000000cb68783b */ /* 0x000e660000004200 */
[C---:B------:R-:W-:Y:S02]  /*1ab40*/  FMUL.FTZ R76, R2.reuse, R76 ;  /* 0x0000004c024c7220 */ /* 0x040fe40000410000 */
[----:B------:R-:W-:Y:S01]  /*1ab50*/  FMUL.FTZ R77, R2, R77 ;  /* 0x0000004d024d7220 */ /* 0x000fe20000410000 */
[----:B------:R-:W-:Y:S01]  /*1ab60*/  MUFU.EX2 R230, R230 ;  /* 0x000000e600e67308 */ /* 0x000fe20000000800 */
[C---:B------:R-:W-:Y:S04]  /*1ab70*/  FMUL.FTZ R78, R0.reuse, R78 ;  /* 0x0000004e004e7220 */ /* 0x040fe80000410000 */
[----:B------:R-:W-:Y:S02]  /*1ab80*/  FMUL.FTZ R79, R0, R79 ;  /* 0x0000004f004f7220 */ /* 0x000fe40000410000 */
[----:B------:R-:W-:Y:S02]  /*1ab90*/  FMUL.FTZ R89, R2, R89 ;  /* 0x0000005902597220 */ /* 0x000fe40000410000 */
[C---:B------:R-:W-:Y:S01]  /*1aba0*/  FMUL.FTZ R90, R0.reuse, R90 ;  /* 0x0000005a005a7220 */ /* 0x040fe20000410000 */
[----:B------:R-:W1:Y:S01]  /*1abb0*/  MUFU.EX2 R237, R237 ;  /* 0x000000ed00ed7308 */ /* 0x000e620000000800 */
[----:B------:R-:W-:Y:S01]  /*1abc0*/  FMUL.FTZ R91, R0, R91 ;  /* 0x0000005b005b7220 */ /* 0x000fe20000410000 */
[C---:B----4-:R-:W-:Y:S03]  /*1abd0*/  HMMA.16816.F32.BF16 R76, R128.reuse, R100, R76 ;  /* 0x00000064804c723c */ /* 0x050fe6000004184c */
[C---:B------:R-:W-:Y:S02]  /*1abe0*/  FMUL.FTZ R80, R2.reuse, R80 ;  /* 0x0000005002507220 */ /* 0x040fe40000410000 */
[----:B------:R-:W-:Y:S02]  /*1abf0*/  FMUL.FTZ R81, R2, R81 ;  /* 0x0000005102517220 */ /* 0x000fe40000410000 */
[C---:B------:R-:W-:Y:S01]  /*1ac00*/  FMUL.FTZ R82, R0.reuse, R82 ;  /* 0x0000005200527220 */ /* 0x040fe20000410000 */
[----:B------:R-:W-:Y:S01]  /*1ac10*/  F2FP.BF16.PACK_AB R100, R173, R172 ;  /* 0x000000acad64723e */ /* 0x000fe200000010ff */
[----:B------:R-:W-:Y:S01]  /*1ac20*/  FMUL.FTZ R83, R0, R83 ;  /* 0x0000005300537220 */ /* 0x000fe20000410000 */
[----:B------:R-:W4:Y:S02]  /*1ac30*/  MUFU.EX2 R232, R232 ;  /* 0x000000e800e87308 */ /* 0x000f240000000800 */
[C---:B------:R-:W-:Y:S01]  /*1ac40*/  FMUL.FTZ R92, R2.reuse, R92 ;  /* 0x0000005c025c7220 */ /* 0x040fe20000410000 */
[----:B---3--:R-:W-:Y:S01]  /*1ac50*/  F2FP.BF16.PACK_AB R101, R175, R174 ;  /* 0x000000aeaf65723e */ /* 0x008fe200000010ff */
[----:B------:R-:W-:Y:S02]  /*1ac60*/  FMUL.FTZ R93, R2, R93 ;  /* 0x0000005d025d7220 */ /* 0x000fe40000410000 */
[C---:B------:R-:W-:Y:S03]  /*1ac70*/  HMMA.16816.F32.BF16 R80, R128.reuse, R102, R80 ;  /* 0x000000668050723c */ /* 0x040fe60000041850 */
[C---:B------:R-:W-:Y:S02]  /*1ac80*/  FMUL.FTZ R94, R0.reuse, R94 ;  /* 0x0000005e005e7220 */ /* 0x040fe40000410000 */
[----:B------:R-:W-:Y:S02]  /*1ac90*/  FMUL.FTZ R95, R0, R95 ;  /* 0x0000005f005f7220 */ /* 0x000fe40000410000 */
[C---:B------:R-:W-:Y:S01]  /*1aca0*/  FMUL.FTZ R96, R2.reuse, R96 ;  /* 0x0000006002607220 */ /* 0x040fe20000410000 */
[C---:B-----5:R-:W-:Y:S04]  /*1acb0*/  HMMA.16816.F32.BF16 R84, R128.reuse, R108, R84 ;  /* 0x0000006c8054723c */ /* 0x060fe80000041854 */
[----:B------:R-:W-:Y:S01]  /*1acc0*/  FMUL.FTZ R97, R2, R97 ;  /* 0x0000006102617220 */ /* 0x000fe20000410000 */
[----:B--2---:R-:W-:Y:S01]  /*1acd0*/  F2FP.BF16.PACK_AB R102, R176, R177 ;  /* 0x000000b1b066723e */ /* 0x004fe200000010ff */
[C---:B------:R-:W-:Y:S01]  /*1ace0*/  FMUL.FTZ R98, R0.reuse, R98 ;  /* 0x0000006200627220 */ /* 0x040fe20000410000 */
[----:B------:R-:W-:Y:S01]  /*1acf0*/  F2FP.BF16.PACK_AB R103, R179, R178 ;  /* 0x000000b2b367723e */ /* 0x000fe200000010ff */
[C---:B------:R-:W-:Y:S01]  /*1ad00*/  HMMA.16816.F32.BF16 R88, R128.reuse, R110, R88 ;  /* 0x0000006e8058723c */ /* 0x040fe20000041858 */
[----:B------:R-:W2:Y:S03]  /*1ad10*/  LDSM.16.MT88.4 R108, [R205+0xc800] ;  /* 0x00c80000cd6c783b */ /* 0x000ea60000004200 */
[----:B------:R-:W-:Y:S02]  /*1ad20*/  FMUL.FTZ R99, R0, R99 ;  /* 0x0000006300637220 */ /* 0x000fe40000410000 */
[-CC-:B------:R-:W-:Y:S02]  /*1ad30*/  FFMA.FTZ R135, R135, R134.reuse, -R147.reuse ;  /* 0x0000008687877223 */ /* 0x180fe40000010893 */
[C---:B-1----:R-:W-:Y:S04]  /*1ad40*/  HMMA.16816.F32.BF16 R92, R128.reuse, R104, R92 ;  /* 0x00000068805c723c */ /* 0x042fe8000004185c */
[----:B------:R-:W-:Y:S01]  /*1ad50*/  FFMA.FTZ R147, R133, R134, -R147 ;  /* 0x0000008685937223 */ /* 0x000fe20000010893 */
[----:B------:R-:W-:Y:S01]  /*1ad60*/  MUFU.EX2 R135, R135 ;  /* 0x0000008700877308 */ /* 0x000fe20000000800 */
[----:B------:R-:W-:Y:S02]  /*1ad70*/  FFMA.FTZ R171, R2, R225, R171 ;  /* 0x000000e102ab7223 */ /* 0x000fe400000100ab */
[----:B------:R-:W-:Y:S01]  /*1ad80*/  HMMA.16816.F32.BF16 R96, R128, R106, R96 ;  /* 0x0000006a8060723c */ /* 0x000fe20000041860 */
[----:B------:R-:W1:Y:S03]  /*1ad90*/  LDSM.16.MT88.4 R104, [R203+0xe800] ;  /* 0x00e80000cb68783b */ /* 0x000e660000004200 */
[----:B------:R-:W-:Y:S02]  /*1ada0*/  FFMA.FTZ R167, R0, R223, R167 ;  /* 0x000000df00a77223 */ /* 0x000fe400000100a7 */
[----:B------:R-:W-:Y:S01]  /*1adb0*/  FADD.FTZ R170, R170, R171 ;  /* 0x000000abaaaa7221 */ /* 0x000fe20000010000 */
[----:B------:R3:W5:Y:S01]  /*1adc0*/  MUFU.EX2 R134, R147 ;  /* 0x0000009300867308 */ /* 0x0007620000000800 */
[C---:B------:R-:W-:Y:S05]  /*1add0*/  HMMA.16816.F32.BF16 R4, R100.reuse, R112, R4 ;  /* 0x000000706404723c */ /* 0x040fea0000041804 */
[----:B------:R-:W-:Y:S03]  /*1ade0*/  FADD.FTZ R166, R166, R167 ;  /* 0x000000a7a6a67221 */ /* 0x000fe60000010000 */
[C---:B------:R-:W-:Y:S01]  /*1adf0*/  HMMA.16816.F32.BF16 R8, R100.reuse, R114, R8 ;  /* 0x000000726408723c */ /* 0x040fe20000041808 */
[----:B------:R-:W-:Y:S07]  /*1ae00*/  LDSM.16.MT88.4 R112, [R205+0x10800] ;  /* 0x01080000cd70783b */ /* 0x000fee0000004200 */
[C---:B--2---:R-:W-:Y:S01]  /*1ae10*/  HMMA.16816.F32.BF16 R12, R100.reuse, R108, R12 ;  /* 0x0000006c640c723c */ /* 0x044fe2000004180c */
[----:B---3--:R-:W-:Y:S07]  /*1ae20*/  LDSM.16.MT88.4 R144, [R206+0xf800] ;  /* 0x00f80000ce90783b */ /* 0x008fee0000004200 */
        /* <DEDUP_REMOVED lines=11> */
[C---:B------:R-:W-:Y:S07]  /*1aee0*/  HMMA.16816.F32.BF16 R44, R100.reuse, R136, R44 ;  /* 0x00000088642c723c */ /* 0x040fee000004182c */
[----:B------:R-:W-:Y:S01]  /*1aef0*/  F2FP.BF16.PACK_AB R136, R235, R228 ;  /* 0x000000e4eb88723e */ /* 0x000fe200000010ff */
[C---:B------:R-:W-:Y:S04]  /*1af00*/  HMMA.16816.F32.BF16 R48, R100.reuse, R138, R48 ;  /* 0x0000008a6430723c */ /* 0x040fe80000041830 */
[----:B------:R-:W-:Y:S03]  /*1af10*/  F2FP.BF16.PACK_AB R137, R237, R230 ;  /* 0x000000e6ed89723e */ /* 0x000fe600000010ff */
[----:B----4-:R-:W-:Y:S01]  /*1af20*/  F2FP.BF16.PACK_AB R138, R239, R232 ;  /* 0x000000e8ef8a723e */ /* 0x010fe200000010ff */
[C---:B------:R-:W-:Y:S04]  /*1af30*/  HMMA.16816.F32.BF16 R52, R100.reuse, R140, R52 ;  /* 0x0000008c6434723c */ /* 0x040fe80000041834 */
[----:B-----5:R-:W-:Y:S04]  /*1af40*/  F2FP.BF16.PACK_AB R139, R134, R135 ;  /* 0x00000087868b723e */ /* 0x020fe800000010ff */
        /* <DEDUP_REMOVED lines=112> */
.L_x_3759:
        /* <DEDUP_REMOVED lines=11> */
.L_x_3773:
[----:B--23--:R-:W-:Y:S01]  /*1b700*/  FADD.FTZ R225, R10, R225 ;  /* 0x000000e10ae17221 */ /* 0x00cfe20000010000 */
[----:B------:R-:W-:Y:S05]  /*1b710*/  BRA.DIV ~URZ, `(.L_x_3770) ;  /* 0x000015127f007947 */ /* 0x000fea000b800000 */
[----:B------:R-:W2:Y:S04]  /*1b720*/  SHFL.BFLY PT, R6, R223, 0x2, 0x1f ;  /* 0x0c401f00df067f89 */ /* 0x000ea800000e0000 */
[----:B------:R-:W3:Y:S01]  /*1b730*/  SHFL.BFLY PT, R2, R225, 0x1, 0x1f ;  /* 0x0c201f00e1027f89 */ /* 0x000ee200000e0000 */
[----:B--2---:R-:W-:Y:S02]  /*1b740*/  FADD.FTZ R11, R6, R223 ;  /* 0x000000df060b7221 */ /* 0x004fe40000010000 */
[----:B---3--:R-:W-:-:S03]  /*1b750*/  FADD.FTZ R2, R225, R2 ;  /* 0x00000002e1027221 */ /* 0x008fc60000010000 */
[----:B------:R2:W3:Y:S04]  /*1b760*/  SHFL.BFLY PT, R10, R11, 0x1, 0x1f ;  /* 0x0c201f000b0a7f89 */ /* 0x0004e800000e0000 */
.L_x_3774:
        /* <DEDUP_REMOVED lines=193> */
[----:B------:R-:W-:Y:S01]  /*1c380*/  @P4 MUFU.LG2 R2, R2 ;  /* 0x0000000200024308 */ /* 0x000fe20000000c00 */
[----:B------:R-:W-:Y:S02]  /*1c390*/  BSSY B0, `(.L_x_3771) ;  /* 0x000004e000007945 */ /* 0x000fe40003800000 */
[----:B------:R-:W-:-:S02]  /*1c3a0*/  IADD3 R10, -R10, R9, RZ ;  /* 0x000000090a0a7210 */ /* 0x000fc40007ffe1ff */
[----:B------:R-:W-:Y:S01]  /*1c3b0*/  MOV R9, 0xff800000 ;  /* 0xff80000000097802 */ /* 0x000fe20000000f00 */
[----:B------:R-:W-:Y:S01]  /*1c3c0*/  BAR.SYNC.DEFER_BLOCKING 0x0 ;  /* 0x0000000000007b1d */ /* 0x000fe20000010000 */
[----:B------:R-:W-:Y:S02]  /*1c3d0*/  LOP3.LUT P0, RZ, R10, 0x3, RZ, 0xc0, !PT ;  /* 0x000000030aff7812 */ /* 0x000fe4000780c0ff */
[----:B------:R-:W-:Y:S02]  /*1c3e0*/  MOV R10, 0xff800000 ;  /* 0xff800000000a7802 */ /* 0x000fe40000000f00 */
[----:B-1----:R-:W-:Y:S01]  /*1c3f0*/  SHF.R.S32.HI R112, RZ, 0x1f, R113 ;  /* 0x0000001fff707819 */ /* 0x002fe20000011471 */
[----:B------:R-:W1:Y:S03]  /*1c400*/  @P3 MUFU.LG2 R6, R6 ;  /* 0x0000000600063308 */ /* 0x000e660000000c00 */
[----:B------:R-:W-:-:S04]  /*1c410*/  LEA.HI R14, R112, R113, RZ, 0x4 ;  /* 0x00000071700e7211 */ /* 0x000fc800078f20ff */
[----:B----4-:R-:W-:Y:S02]  /*1c420*/  LOP3.LUT R16, R14, 0xfffffff0, RZ, 0xc0, !PT ;  /* 0xfffffff00e107812 */ /* 0x010fe400078ec0ff */
[----:B------:R-:W-:Y:S02]  /*1c430*/  SHF.R.S32.HI R14, RZ, 0x4, R14 ;  /* 0x00000004ff0e7819 */ /* 0x000fe4000001140e */
[----:B------:R-:W-:Y:S02]  /*1c440*/  IADD3 R15, -R16, R113, RZ ;  /* 0x00000071100f7210 */ /* 0x000fe40007ffe1ff */
[----:B------:R-:W-:Y:S02]  /*1c450*/  SHF.L.U32 R17, R14, 0x6, RZ ;  /* 0x000000060e117819 */ /* 0x000fe400000006ff */
[----:B------:R-:W-:Y:S01]  /*1c460*/  LEA.HI R16, R15, R15, RZ, 0x1 ;  /* 0x0000000f0f107211 */ /* 0x000fe200078f08ff */
[----:B-1----:R-:W-:Y:S01]  /*1c470*/  @P3 FMUL.FTZ R6, R6, 0.69314718246459960938 ;  /* 0x3f31721806063820 */ /* 0x002fe20000410000 */
[----:B------:R-:W-:-:S02]  /*1c480*/  LOP3.LUT R17, R17, 0x1c0, RZ, 0xc0, !PT ;  /* 0x000001c011117812 */ /* 0x000fc400078ec0ff */
[C---:B------:R-:W-:Y:S01]  /*1c490*/  SHF.L.U32 R18, R16.reuse, 0x2, RZ ;  /* 0x0000000210127819 */ /* 0x040fe200000006ff */
[----:B-----5:R-:W-:Y:S01]  /*1c4a0*/  @P3 FFMA.FTZ R10, R3, R0, R6 ;  /* 0x00000000030a3223 */ /* 0x020fe20000010006 */
[----:B---3--:R-:W-:Y:S02]  /*1c4b0*/  SHF.R.U32.HI R4, RZ, 0x3, R17 ;  /* 0x00000003ff047819 */ /* 0x008fe40000011611 */
[----:B------:R-:W-:Y:S02]  /*1c4c0*/  LOP3.LUT R5, R17, 0x38, R18, 0xf8, !PT ;  /* 0x0000003811057812 */ /* 0x000fe400078ef812 */
[----:B------:R-:W-:Y:S02]  /*1c4d0*/  LOP3.LUT R16, R16, 0xffffffe, RZ, 0xc0, !PT ;  /* 0x0ffffffe10107812 */ /* 0x000fe400078ec0ff */
[----:B------:R-:W-:Y:S02]  /*1c4e0*/  LOP3.LUT R4, R5, R4, RZ, 0x3c, !PT ;  /* 0x0000000405047212 */ /* 0x000fe400078e3cff */
[----:B------:R-:W-:-:S04]  /*1c4f0*/  IADD3 R5, R15, -R16, RZ ;  /* 0x800000100f057210 */ /* 0x000fc80007ffe0ff */
[----:B------:R-:W-:Y:S02]  /*1c500*/  LEA R114, R5, R4, 0x2 ;  /* 0x0000000405727211 */ /* 0x000fe400078e10ff */
[----:B------:R-:W-:Y:S02]  /*1c510*/  LEA.HI R4, R112, R113, RZ, 0x5 ;  /* 0x0000007170047211 */ /* 0x000fe400078f28ff */
[----:B------:R-:W-:Y:S01]  /*1c520*/  SHF.R.S32.HI R112, RZ, 0x1f, R11 ;  /* 0x0000001fff707819 */ /* 0x000fe2000001140b */
[----:B------:R1:W3:Y:S01]  /*1c530*/  LDS.128 R108, [R114.X4] ;  /* 0x00000000726c7984 */ /* 0x0002e20000004c00 */
[----:B------:R-:W-:Y:S02]  /*1c540*/  LOP3.LUT R4, R4, 0xffffffe0, RZ, 0xc0, !PT ;  /* 0xffffffe004047812 */ /* 0x000fe400078ec0ff */
[----:B------:R-:W-:Y:S01]  /*1c550*/  LEA.HI R112, R112, R11, RZ, 0x2 ;  /* 0x0000000b70707211 */ /* 0x000fe200078f10ff */
[----:B------:R1:W4:Y:S01]  /*1c560*/  LDS.128 R104, [R114.X4+0x800] ;  /* 0x0008000072687984 */ /* 0x0003220000004c00 */
[----:B------:R-:W-:-:S02]  /*1c570*/  IADD3 R4, -R4, R113, RZ ;  /* 0x0000007104047210 */ /* 0x000fc40007ffe1ff */
[----:B------:R-:W-:Y:S01]  /*1c580*/  LOP3.LUT R112, R112, 0xffffffc, RZ, 0xc0, !PT ;  /* 0x0ffffffc70707812 */ /* 0x000fe200078ec0ff */
[----:B------:R1:W1:Y:S01]  /*1c590*/  LDS.128 R100, [R114.X4+0x1000] ;  /* 0x0010000072647984 */ /* 0x0002620000004c00 */
[----:B------:R-:W-:Y:S02]  /*1c5a0*/  SHF.R.S32.HI R5, RZ, 0x1f, R4 ;  /* 0x0000001fff057819 */ /* 0x000fe40000011404 */
[----:B------:R-:W-:Y:S01]  /*1c5b0*/  IADD3 R112, R11, -R112, RZ ;  /* 0x800000700b707210 */ /* 0x000fe20007ffe0ff */
[----:B------:R1:W1:Y:S01]  /*1c5c0*/  LDS.128 R96, [R114.X4+0x1800] ;  /* 0x0018000072607984 */ /* 0x0002620000004c00 */
[----:B------:R-:W-:Y:S01]  /*1c5d0*/  LEA.HI R5, R5, R4, RZ, 0x2 ;  /* 0x0000000405057211 */ /* 0x000fe200078f10ff */
[----:B------:R-:W-:Y:S01]  /*1c5e0*/  @P4 FMUL.FTZ R11, R2, 0.69314718246459960938 ;  /* 0x3f317218020b4820 */ /* 0x000fe20000410000 */
[----:B------:R-:W-:Y:S01]  /*1c5f0*/  SHF.L.U32 R4, R213, 0x6, RZ ;  /* 0x00000006d5047819 */ /* 0x000fe200000006ff */
[----:B------:R1:W1:Y:S01]  /*1c600*/  LDS.128 R92, [R114.X4+0x2000] ;  /* 0x00200000725c7984 */ /* 0x0002620000004c00 */
[----:B------:R-:W-:Y:S01]  /*1c610*/  SHF.R.S32.HI R5, RZ, 0x2, R5 ;  /* 0x00000002ff057819 */ /* 0x000fe20000011405 */
[----:B------:R-:W-:-:S02]  /*1c620*/  @P4 FFMA.FTZ R9, R132, R0, R11 ;  /* 0x0000000084094223 */ /* 0x000fc4000001000b */
        /* <DEDUP_REMOVED lines=36> */
.L_x_3772:
[----:B-1-34-:R-:W-:Y:S05]  /*1c870*/  BSYNC B0 ;  /* 0x0000000000007941 */ /* 0x01afea0003800000 */
.L_x_3771:
[----:B------:R-:W-:Y:S01]  /*1c880*/  IMAD.SHL.U32 R2, R15, 0x4, RZ ;  /* 0x000000040f027824 */ /* 0x000fe200078e00ff */
[----:B------:R-:W-:Y:S01]  /*1c890*/  IADD3 R0, R14, 0x8, RZ ;  /* 0x000000080e007810 */ /* 0x000fe20007ffe0ff */
[----:B------:R-:W-:Y:S01]  /*1c8a0*/  IMAD R213, R213, -0x40, R214 ;  /* 0xffffffc0d5d57824 */ /* 0x000fe200078e02d6 */
[----:B------:R-:W-:Y:S01]  /*1c8b0*/  ULDC.64 UR4, c[0x0][0x118] ;  /* 0x0000460000047ab9 */ /* 0x000fe20000000a00 */
[----:B------:R-:W-:Y:S01]  /*1c8c0*/  IMAD R7, R8, R7, RZ ;  /* 0x0000000708077224 */ /* 0x000fe200078e02ff */
[----:B------:R-:W-:Y:S02]  /*1c8d0*/  SHF.R.S32.HI R3, RZ, 0x1f, R2 ;  /* 0x0000001fff037819 */ /* 0x000fe40000011402 */
        /* <DEDUP_REMOVED lines=9> */
[----:B------:R-:W-:Y:S02]  /*1c970*/  ISETP.GE.AND P4, PT, R2, R213, PT ;  /* 0x000000d50200720c */ /* 0x000fe40003f86270 */
        /* <DEDUP_REMOVED lines=14> */
[----:B------:R-:W-:Y:S01]  /*1ca60*/  ISETP.GE.AND P0, PT, R14, R213, PT ;  /* 0x000000d50e00720c */ /* 0x000fe20003f06270 */
[----:B------:R-:W-:-:S02]  /*1ca70*/  IMAD.MOV.U32 R213, RZ, RZ, 0x0 ;  /* 0x00000000ffd57424 */ /* 0x000fc400078e00ff */
        /* <DEDUP_REMOVED lines=16> */
[----:B------:R-:W-:Y:S05]  /*1cb80*/  @P0 RET.REL.NODEC R212 `(_ZN5flash24flash_fwd_splitkv_kernelI23Flash_fwd_kernel_traitsILi192ELi64ELi64ELi4ELb0ELb0EN7cutlass10bfloat16_tE19Flash_kernel_traitsILi192ELi64ELi64ELi4ES3_EELb1ELb0ELb0ELb0ELb1ELb1ELb1ELb1EEEvNS_16Flash_fwd_paramsE) ;  /* 0xfffe3470d4000950 */ /* 0x000fea0003c3ffff */
[----:B------:R-:W-:Y:S01]  /*1cb90*/  MOV R213, 0x0 ;  /* 0x0000000000d57802 */ /* 0x000fe20000000f00 */
[----:B------:R-:W-:-:S02]  /*1cba0*/  ULDC.64 UR4, c[0x0][0x118] ;  /* 0x0000460000047ab9 */ /* 0x000fc40000000a00 */
[----:B------:R2:W-:Y:S04]  /*1cbb0*/  ST.E.128 [R8.64+0xa800], R80 ;  /* 0x00a8005008007985 */ /* 0x0005e8000c101d04 */
[----:B------:R2:W-:Y:S04]  /*1cbc0*/  ST.E.128 [R8.64+0xa900], R48 ;  /* 0x00a9003008007985 */ /* 0x0005e8000c101d04 */
[----:B------:R2:W-:Y:S01]  /*1cbd0*/  ST.E.128 [R8.64+0xaa00], R16 ;  /* 0x00aa001008007985 */ /* 0x0005e2000c101d04 */
[----:B------:R-:W-:Y:S05]  /*1cbe0*/  RET.REL.NODEC R212 `(_ZN5flash24flash_fwd_splitkv_kernelI23Flash_fwd_kernel_traitsILi192ELi64ELi64ELi4ELb0ELb0EN7cutlass10bfloat16_tE19Flash_kernel_traitsILi192ELi64ELi64ELi4ES3_EELb1ELb0ELb0ELb0ELb1ELb1ELb1ELb1EEEvNS_16Flash_fwd_paramsE) ;  /* 0xfffe3410d4007950 */ /* 0x000fea0003c3ffff */
.L_x_3769:
[----:B------:R-:W-:Y:S02]  /*1cbf0*/  MOV R9, 0x2 ;  /* 0x0000000200097802 */ /* 0x000fe40000000f00 */
[----:B------:R-:W-:-:S02]  /*1cc00*/  MOV R8, 0x1cc20 ;  /* 0x0001cc2000087802 */ /* 0x000fc40000000f00 */
[----:B-1---5:R-:W-:Y:S05]  /*1cc10*/  CALL.REL.NOINC `($__internal_23_$__cuda_sm70_shflsync_bfly_p) ;  /* 0x000000f000007944 */ /* 0x022fea0003c00000 */
[----:B-12---:R-:W-:Y:S05]  /*1cc20*/  BRA `(.L_x_3773) ;  /* 0xffffead000007947 */ /* 0x006fea000383ffff */
.L_x_3770:
[----:B------:R-:W-:Y:S02]  /*1cc30*/  MOV R9, 0x1 ;  /* 0x0000000100097802 */ /* 0x000fe40000000f00 */
[----:B------:R-:W-:-:S02]  /*1cc40*/  MOV R8, 0x1cc60 ;  /* 0x0001cc6000087802 */ /* 0x000fc40000000f00 */
[----:B-1---5:R-:W-:Y:S05]  /*1cc50*/  CALL.REL.NOINC `($__internal_23_$__cuda_sm70_shflsync_bfly_p) ;  /* 0x000000b000007944 */ /* 0x022fea0003c00000 */
[----:B--2---:R-:W-:Y:S01]  /*1cc60*/  FADD.FTZ R2, R225, R10 ;  /* 0x0000000ae1027221 */ /* 0x004fe20000010000 */
[----:B-1----:R-:W-:-:S02]  /*1cc70*/  MOV R225, R223 ;  /* 0x000000df00e17202 */ /* 0x002fc40000000f00 */
[----:B------:R-:W-:Y:S02]  /*1cc80*/  MOV R9, 0x2 ;  /* 0x0000000200097802 */ /* 0x000fe40000000f00 */
[----:B------:R-:W-:Y:S02]  /*1cc90*/  MOV R8, 0x1ccb0 ;  /* 0x0001ccb000087802 */ /* 0x000fe40000000f00 */
[----:B------:R-:W-:Y:S05]  /*1cca0*/  CALL.REL.NOINC `($__internal_23_$__cuda_sm70_shflsync_bfly_p) ;  /* 0x0000006000007944 */ /* 0x000fea0003c00000 */
[----:B--2---:R-:W-:Y:S01]  /*1ccb0*/  FADD.FTZ R11, R223, R10 ;  /* 0x0000000adf0b7221 */ /* 0x004fe20000010000 */
[----:B-1----:R-:W-:Y:S02]  /*1ccc0*/  MOV R9, 0x1 ;  /* 0x0000000100097802 */ /* 0x002fe40000000f00 */
[----:B------:R-:W-:Y:S02]  /*1ccd0*/  MOV R8, 0x1cd00 ;  /* 0x0001cd0000087802 */ /* 0x000fe40000000f00 */
[----:B------:R-:W-:Y:S02]  /*1cce0*/  MOV R225, R11 ;  /* 0x0000000b00e17202 */ /* 0x000fe40000000f00 */
[----:B------:R-:W-:Y:S05]  /*1ccf0*/  CALL.REL.NOINC `($__internal_23_$__cuda_sm70_shflsync_bfly_p) ;  /* 0x0000001000007944 */ /* 0x000fea0003c00000 */
[----:B-12---:R-:W-:Y:S05]  /*1cd00*/  BRA `(.L_x_3774) ;  /* 0xffffea6000007947 */ /* 0x006fea000383ffff */
        .weak           $__internal_23_$__cuda_sm70_shflsync_bfly_p
        .type           $__internal_23_$__cuda_sm70_shflsync_bfly_p,@function
        .size           $__internal_23_$__cuda_sm70_shflsync_bfly_p,(.L_x_4401 - $__internal_23_$__cuda_sm70_shflsync_bfly_p)
$__internal_23_$__cuda_sm70_shflsync_bfly_p:
[----:B------:R-:W-:Y:S01]  /*1cd10*/  MOV R12, R8 ;  /* 0x00000008000c7202 */ /* 0x000fe20000000f00 */
[----:B------:R-:W-:Y:S04]  /*1cd20*/  WARPSYNC R6 ;  /* 0x0000000600007348 */ /* 0x000fe80003800000 */
[----:B------:R-:W-:Y:S01]  /*1cd30*/  MOV R13, 0x0 ;  /* 0x00000000000d7802 */ /* 0x000fe20000000f00 */
[----:B------:R1:W2:Y:S03]  /*1cd40*/  SHFL.BFLY PT, R10, R225, R9, R7 ;  /* 0x0c000009e10a7389 */ /* 0x0002a600000e0007 */
[----:B------:R-:W-:Y:S05]  /*1cd50*/  RET.REL.NODEC R12 `(_ZN5flash24flash_fwd_splitkv_kernelI23Flash_fwd_kernel_traitsILi192ELi64ELi64ELi4ELb0ELb0EN7cutlass10bfloat16_tE19Flash_kernel_traitsILi192ELi64ELi64ELi4ES3_EELb1ELb0ELb0ELb0ELb1ELb1ELb1ELb1EEEvNS_16Flash_fwd_paramsE) ;  /* 0xfffe32a00c007950 */ /* 0x000fea0003c3ffff */
.L_x_3775:
        /* <DEDUP_REMOVED lines=10> */
.L_x_4401:


//--------------------- .text._ZN5flash24flash_fwd_splitkv_kernelI23Flash_fwd_kernel_traitsILi192ELi64ELi64ELi4ELb0ELb0EN7cutlass10bfloat16_tE19Flash_kernel_traitsILi192ELi64ELi64ELi4ES3_EELb1ELb0ELb1ELb0ELb0ELb0ELb1ELb1EEEvNS_16Flash_fwd_paramsE --------------------------
	.section	.text._ZN5flash24flash_fwd_splitkv_kernelI23Flash_fwd_kernel_traitsILi192ELi64ELi64ELi4ELb0ELb0EN7cutlass10bfloat16_tE19Flash_kernel_traitsILi192ELi64ELi64ELi4ES3_EELb1ELb0ELb1ELb0ELb0ELb0ELb1ELb1EEEvNS_16Flash_fwd_paramsE,"ax",@progbits
	.sectioninfo	@"SHI_REGISTERS=226"
	.align	128
        .global         _ZN5flash24flash_fwd_splitkv_kernelI23Flash_fwd_kernel_traitsILi192ELi64ELi64ELi4ELb0ELb0EN7cutlass10bfloat16_tE19Flash_kernel_traitsILi192ELi64ELi64ELi4ES3_EELb1ELb0ELb1ELb0ELb0ELb0ELb1ELb1EEEvNS_16Flash_fwd_paramsE
        .type           _ZN5flash24flash_fwd_splitkv_kernelI23Flash_fwd_kernel_traitsILi192ELi64ELi64ELi4ELb0ELb0EN7cutlass10bfloat16_tE19Flash_kernel_traitsILi192ELi64ELi64ELi4ES3_EELb1ELb0ELb1ELb0ELb0ELb0ELb1ELb1EEEvNS_16Flash_fwd_paramsE,@function
        .size           _ZN5flash24flash_fwd_splitkv_kernelI23Flash_fwd_kernel_traitsILi192ELi64ELi64ELi4ELb0ELb0EN7cutlass10bfloat16_tE19Flash_kernel_traitsILi192ELi64ELi64ELi4ES3_EELb1ELb0ELb1ELb0ELb0ELb0ELb1ELb1EEEvNS_16Flash_fwd_paramsE,(.L_x_4403 - _ZN5flash24flash_fwd_splitkv_kernelI23Flash_fwd_kernel_traitsILi192ELi64ELi64ELi4ELb0ELb0EN7cutlass10bfloat16_tE19Flash_kernel_traitsILi192ELi64ELi64ELi4ES3_EELb1ELb0ELb1ELb0ELb0ELb0ELb1ELb1EEEvNS_16Flash_fwd_paramsE)
        .other          _ZN5flash24flash_fwd_splitkv_kernelI23Flash_fwd_kernel_traitsILi192ELi64ELi64ELi4ELb0ELb0EN7cutlass10bfloat16_tE19Flash_kernel_traitsILi192ELi64ELi64ELi4ES3_EELb1ELb0ELb1ELb0ELb0ELb0ELb1ELb1EEEvNS_16Flash_fwd_paramsE,@"STO_CUDA_ENTRY STV_DEFAULT"
_ZN5flash24flash_fwd_splitkv_kernelI23Flash_fwd_kernel_traitsILi192ELi64ELi64ELi4ELb0ELb0EN7cutlass10bfloat16_tE19Flash_kernel_traitsILi192ELi64ELi64ELi4ES3_EELb1ELb0ELb1ELb0ELb0ELb0ELb1ELb1EEEvNS_16Flash_fwd_paramsE:
.text._ZN5flash24flash_fwd_splitkv_kernelI23Flash_fwd_kernel_traitsILi192ELi64ELi64ELi4ELb0ELb0EN7cutlass10bfloat16_tE19Flash_kernel_traitsILi192ELi64ELi64ELi4ES3_EELb1ELb0ELb1ELb0ELb0ELb0ELb1ELb1EEEvNS_16Flash_fwd_paramsE:
[----:B------:R-:W-:Y:S02]  /*0000*/  MOV R1, c[0x0][0x28] ;  /* 0x00000a0000017a02 */ /* 0x000fe40000000f00 */
[----:B------:R-:W1:Y:S01]  /*0010*/  I2F.U32.RP R4, c[0x0][0x1c0] ;  /* 0x0000700000047b06 */ /* 0x000e620000209000 */
[----:B------:R-:W2:Y:S01]  /*0020*/  S2R R210, SR_CTAID.Z ;  /* 0x0000000000d27919 */ /* 0x000ea20000002700 */
[----:B------:R-:W-:Y:S01]  /*0030*/  ISETP.NE.U32.AND P0, PT, RZ, c[0x0][0x1c0], PT ;  /* 0x00007000ff007a0c */ /* 0x000fe20003f05070 */
[----:B------:R-:W3:Y:S01]  /*0040*/  S2UR UR8, SR_CTAID.Y ;  /* 0x00000000000879c3 */ /* 0x000ee20000002600 */
[----:B------:R-:W-:Y:S01]  /*0050*/  ULDC.64 UR4, c[0x0][0x40] ;  /* 0x0000100000047ab9 */ /* 0x000fe20000000a00 */
[----:B------:R-:W4:Y:S01]  /*0060*/  S2R R207, SR_CTAID.X ;  /* 0x0000000000cf7919 */ /* 0x000f220000002500 */
[----:B------:R-:W-:Y:S01]  /*0070*/  BSSY B4, `(.L_x_3776) ;  /* 0x0000017000047945 */ /* 0x000fe20003800000 */
[----:B------:R-:W-:Y:S01]  /*0080*/  UIADD3 UR4, UP0, UR4, 0x160, URZ ;  /* 0x0000016004047890 */ /* 0x000fe2000ff1e03f */
[----:B------:R-:W-:-:S03]  /*0090*/  MOV R206, 0x1e0 ;  /* 0x000001e000ce7802 */ /* 0x000fc60000000f00 */
[----:B------:R-:W-:Y:S01]  /*00a0*/  UIADD3.X UR5, URZ, UR5, URZ, UP0, !UPT ;  /* 0x000000053f057290 */ /* 0x000fe200087fe43f */
[----:B-1----:R-:W1:Y:S02]  /*00b0*/  MUFU.RCP R2, R4 ;  /* 0x0000000400027308 */ /* 0x002e640000001000 */
[----:B-1----:R-:W-:-:S06]  /*00c0*/  IADD3 R2, R2, 0xffffffe, RZ ;  /* 0x0ffffffe02027810 */ /* 0x002fcc0007ffe0ff */
[----:B------:R-:W1:Y:S02]  /*00d0*/  F2I.FTZ.U32.TRUNC.NTZ R3, R2 ;  /* 0x0000000200037305 */ /* 0x000e64000021f000 */
[----:B-1----:R-:W-:Y:S02]  /*00e0*/  IMAD.MOV R0, RZ, RZ, -R3 ;  /* 0x000000ffff007224 */ /* 0x002fe400078e0a03 */
[----:B------:R-:W-:Y:S02]  /*00f0*/  IMAD.MOV.U32 R2, RZ, RZ, RZ ;  /* 0x000000ffff027224 */ /* 0x000fe400078e00ff */
        /* <DEDUP_REMOVED lines=13> */
[----:B---34-:R-:W-:Y:S05]  /*01d0*/  CALL.REL.NOINC `($_ZN5flash24flash_fwd_splitkv_kernelI23Flash_fwd_kernel_traitsILi192ELi64ELi64ELi4ELb0ELb0EN7cutlass10bfloat16_tE19Flash_kernel_traitsILi192ELi64ELi64ELi4ES3_EELb1ELb0ELb1ELb0ELb0ELb0ELb1ELb1EEEvNS_16Flash_fwd_paramsE$_ZN5flash30compute_attn_1rowblock_splitkvI23Flash_fwd_kernel_traitsILi192ELi64ELi64ELi4ELb0ELb0EN7cutlass10bfloat16_tE19Flash_kernel_traitsILi192ELi64ELi64ELi4ES3_EELb1ELb0ELb1ELb0ELb0ELb0ELb1ELb1ENS_16Flash_fwd_paramsEEEvRKT8_iiiii) ;  /* 0x0000002000007944 */ /* 0x018fea0003c00000 */
[----:B------:R-:W-:Y:S05]  /*01e0*/  BSYNC B4 ;  /* 0x0000000000047941 */ /* 0x000fea0003800000 */
.L_x_3776:
[----:B------:R-:W-:Y:S05]  /*01f0*/  EXIT ;  /* 0x000000000000794d */ /* 0x000fea0003800000 */
        .type           $_ZN5flash24flash_fwd_splitkv_kernelI23Flash_fwd_kernel_traitsILi192ELi64ELi64ELi4ELb0ELb0EN7cutlass10bfloat16_tE19Flash_kernel_traitsILi192ELi64ELi64ELi4ES3_EELb1ELb0ELb1ELb0ELb0ELb0ELb1ELb1EEEvNS_16Flash_fwd_paramsE$_ZN5flash30compute_attn_1rowblock_splitkvI23Flash_fwd_kernel_traitsILi192ELi64ELi64ELi4ELb0ELb0EN7cutlass10bfloat16_tE19Flash_kernel_traitsILi192ELi64ELi64ELi4ES3_EELb1ELb0ELb1ELb0ELb0ELb0ELb1ELb1ENS_16Flash_fwd_paramsEEEvRKT8_iiiii,@function
        .size           $_ZN5flash24flash_fwd_splitkv_kernelI23Flash_fwd_kernel_traitsILi192ELi64ELi64ELi4ELb0ELb0EN7cutlass10bfloat16_tE19Flash_kernel_traitsILi192ELi64ELi64ELi4ES3_EELb1ELb0ELb1ELb0ELb0ELb0ELb1ELb1EEEvNS_16Flash_fwd_paramsE$_ZN5flash30compute_attn_1rowblock_splitkvI23Flash_fwd_kernel_traitsILi192ELi64ELi64ELi4ELb0ELb0EN7cutlass10bfloat16_tE19Flash_kernel_traitsILi192ELi64ELi64ELi4ES3_EELb1ELb0ELb1ELb0ELb0ELb0ELb1ELb1ENS_16Flash_fwd_paramsEEEvRKT8_iiiii,($__internal_24_$__cuda_sm70_shflsync_bfly_p - $_ZN5flash24flash_fwd_splitkv_kernelI23Flash_fwd_kernel_traitsILi192ELi64ELi64ELi4ELb0ELb0EN7cutlass10bfloat16_tE19Flash_kernel_traitsILi192ELi64ELi64ELi4ES3_EELb1ELb0ELb1ELb0ELb0ELb0ELb1ELb1EEEvNS_16Flash_fwd_paramsE$_ZN5flash30compute_attn_1rowblock_splitkvI23Flash_fwd_kernel_traitsILi192ELi64ELi64ELi4ELb0ELb0EN7cutlass10bfloat16_tE19Flash_kernel_traitsILi192ELi64ELi64ELi4ES3_EELb1ELb0ELb1ELb0ELb0ELb0ELb1ELb1ENS_16Flash_fwd_paramsEEEvRKT8_iiiii)
$_ZN5flash24flash_fwd_splitkv_kernelI23Flash_fwd_kernel_traitsILi192ELi64ELi64ELi4ELb0ELb0EN7cutlass10bfloat16_tE19Flash_kernel_traitsILi192ELi64ELi64ELi4ES3_EELb1ELb0ELb1ELb0ELb0ELb0ELb1ELb1EEEvNS_16Flash_fwd_paramsE$_ZN5flash30compute_attn_1rowblock_splitkvI23Flash_fwd_kernel_traitsILi192ELi64ELi64ELi4ELb0ELb0EN7cutlass10bfloat16_tE19Flash_kernel_traitsILi192ELi64ELi64ELi4ES3_EELb1ELb0ELb1ELb0ELb0ELb0ELb1ELb1ENS_16Flash_fwd_paramsEEEvRKT8_iiiii:
        /* <DEDUP_REMOVED lines=20> */
.L_x_3778:
[----:B------:R-:W-:Y:S05]  /*0340*/  BSYNC B0 ;  /* 0x0000000000007941 */ /* 0x000fea0003800000 */
.L_x_3777:
        /* <DEDUP_REMOVED lines=13> */
[----:B------:R-:W4:Y:S02]  /*0420*/  @P0 LD.E R0, [R4.64+0x4] ;  /* 0x0000040604000980 */ /* 0x000f24000c101900 */
[----:B-1--4-:R-:W-:-:S06]  /*0430*/  @P0 IADD3 R3, R0, -R15, RZ ;  /* 0x8000000f00030210 */ /* 0x012fcc0007ffe0ff */
[----:B------:R1:W5:Y:S01]  /*0440*/  @!P0 LD.E R3, [R4.64] ;  /* 0x0000000604038980 */ /* 0x000362000c101900 */
[----:B------:R-:W-:Y:S05]  /*0450*/  BRA `(.L_x_3781) ;  /* 0x0000001000007947 */ /* 0x000fea0003800000 */
.L_x_3780:
[----:B-1----:R1:W5:Y:S02]  /*0460*/  LD.E R3, [R12.64+0xb8] ;  /* 0x0000b8060c037980 */ /* 0x002364000c101900 */
.L_x_3781:
[----:B------:R-:W-:Y:S05]  /*0470*/  BSYNC B0 ;  /* 0x0000000000007941 */ /* 0x000fea0003800000 */
.L_x_3779:
        /* <DEDUP_REMOVED lines=10> */
.L_x_3783:
[----:B------:R-:W2:Y:S01]  /*0520*/  LD.E.64 R2, [R12.64+0x108] ;  /* 0x000108060c027980 */ /* 0x000ea2000c101b00 */
[----:B------:R-:W-:Y:S01]  /*0530*/  BSSY B0, `(.L_x_3785) ;  /* 0x0000006000007945 */ /* 0x000fe20003800000 */
[----:B------:R-:W-:Y:S01]  /*0540*/  IMAD.MOV.U32 R73, RZ, RZ, RZ ;  /* 0x000000ffff497224 */ /* 0x000fe200078e00ff */
[----:B--2---:R-:W-:-:S04]  /*0550*/  ISETP.NE.U32.AND P0, PT, R2, RZ, PT ;  /* 0x000000ff0200720c */ /* 0x004fc80003f05070 */
[----:B------:R-:W-:-:S13]  /*0560*/  ISETP.NE.AND.EX P0, PT, R3, RZ, PT, P0 ;  /* 0x000000ff0300720c */ /* 0x000fda0003f05300 */
[----:B------:R-:W-:Y:S05]  /*0570*/  @!P0 BRA `(.L_x_3786) ;  /* 0x0000001000008947 */ /* 0x000fea0003800000 */
[----:B------:R1:W5:Y:S02]  /*0580*/  LD.E R73, [R12.64+0xbc] ;  /* 0x0000bc060c497980 */ /* 0x000364000c101900 */
.L_x_3786:
[----:B------:R-:W-:Y:S05]  /*0590*/  BSYNC B0 ;  /* 0x0000000000007941 */ /* 0x000fea0003800000 */
.L_x_3785:
[----:B-----5:R-:W-:Y:S02]  /*05a0*/  IADD3 R73, R76, R73, RZ ;  /* 0x000000494c497210 */ /* 0x020fe40007ffe0ff */
.L_x_3784:
[----:B------:R-:W-:Y:S05]  /*05b0*/  BSYNC B1 ;  /* 0x0000000000017941 */ /* 0x000fea0003800000 */
.L_x_3782:
[----:B------:R-:W-:Y:S01]  /*05c0*/  IMAD.SHL.U32 R71, R207, 0x40, RZ ;  /* 0x00000040cf477824 */ /* 0x000fe200078e00ff */
[----:B------:R-:W-:Y:S01]  /*05d0*/  MOV R2, R206 ;  /* 0x000000ce00027202 */ /* 0x000fe20000000f00 */
[----:B------:R-:W-:-:S03]  /*05e0*/  IMAD.MOV.U32 R3, RZ, RZ, 0x0 ;  /* 0x00000000ff037424 */ /* 0x000fc600078e00ff */
[----:B------:R-:W-:-:S13]  /*05f0*/  ISETP.GT.AND P0, PT, R208, R71, PT ;  /* 0x00000047d000720c */ /* 0x000fda0003f04270 */
[----:B------:R-:W-:Y:S05]  /*0600*/  @!P0 RET.REL.NODEC R2 `(_ZN5flash24flash_fwd_splitkv_kernelI23Flash_fwd_kernel_traitsILi192ELi64ELi64ELi4ELb0ELb0EN7cutlass10bfloat16_tE19Flash_kernel_traitsILi192ELi64ELi64ELi4ES3_EELb1ELb0ELb1ELb0ELb0ELb0ELb1ELb1EEEvNS_16Flash_fwd_paramsE) ;  /* 0xfffff9f002008950 */ /* 0x000fea0003c3ffff */
[----:B------:R-:W2:Y:S04]  /*0610*/  LD.E R5, [R12.64+0xb8] ;  /* 0x0000b8060c057980 */ /* 0x000ea8000c101900 */
[----:B------:R-:W4:Y:S01]  /*0620*/  LD.E R4, [R12.64+0x188] ;  /* 0x000188060c047980 */ /* 0x000f22000c101900 */
[----:B------:R-:W-:Y:S02]  /*0630*/  IABS R3, c[0x0][0x10] ;  /* 0x0000040000037a13 */ /* 0x000fe40000000000 */
[----:B------:R-:W-:Y:S01]  /*0640*/  IADD3 R7, -R208, 0x7f, R71 ;  /* 0x0000007fd0077810 */ /* 0x000fe20007ffe147 */
[----:B------:R-:W1:Y:S01]  /*0650*/  S2R R72, SR_TID.X ;  /* 0x0000000000487919 */ /* 0x000e620000002100 */
[----:B------:R-:W5:Y:S08]  /*0660*/  I2F.RP R2, R3 ;  /* 0x0000000300027306 */ /* 0x000f700000209400 */
[----:B-----5:R-:W5:Y:S02]  /*0670*/  MUFU.RCP R8, R2 ;  /* 0x0000000200087308 */ /* 0x020f640000001000 */
[----:B-----5:R-:W-:-:S06]  /*0680*/  IADD3 R8, R8, 0xffffffe, RZ ;  /* 0x0ffffffe08087810 */ /* 0x020fcc0007ffe0ff */
[----:B------:R-:W5:Y:S02]  /*0690*/  F2I.FTZ.U32.TRUNC.NTZ R9, R8 ;  /* 0x0000000800097305 */ /* 0x000f64000021f000 */
[----:B-----5:R-:W-:Y:S02]  /*06a0*/  IMAD.MOV R0, RZ, RZ, -R9 ;  /* 0x000000ffff007224 */ /* 0x020fe400078e0a09 */
[----:B------:R-:W-:Y:S01]  /*06b0*/  IMAD.MOV.U32 R8, RZ, RZ, RZ ;  /* 0x000000ffff087224 */ /* 0x000fe200078e00ff */
[----:B--2---:R-:W-:-:S04]  /*06c0*/  IADD3 R5, R5, 0x3f, RZ ;  /* 0x0000003f05057810 */ /* 0x004fc80007ffe0ff */
[----:B------:R-:W-:Y:S02]  /*06d0*/  SHF.R.S32.HI R6, RZ, 0x1f, R5 ;  /* 0x0000001fff067819 */ /* 0x000fe40000011405 */
[----:B----4-:R-:W-:Y:S02]  /*06e0*/  IADD3 R7, R4, R7, R73 ;  /* 0x0000000704077210 */ /* 0x010fe40007ffe049 */
        /* <DEDUP_REMOVED lines=34> */
[----:B------:R-:W4:Y:S04]  /*0910*/  LD.E R7, [R12.64+0x60] ;  /* 0x000060060c077980 */ /* 0x000f28000c101900 */
[----:B---3--:R-:W3:Y:S04]  /*0920*/  LD.E R8, [R12.64+0xcc] ;  /* 0x0000cc060c087980 */ /* 0x008ee8000c101900 */
[----:B------:R1:W3:Y:S01]  /*0930*/  LD.E.64 R10, [R12.64+0x78] ;  /* 0x000078060c0a7980 */ /* 0x0002e2000c101b00 */
[----:B------:R-:W-:-:S03]  /*0940*/  SHF.R.S32.HI R9, RZ, 0x1f, R72 ;  /* 0x0000001fff097819 */ /* 0x000fc60000011448 */
[----:B------:R1:W5:Y:S01]  /*0950*/  LD.E R0, [R12.64+0xc0] ;  /* 0x0000c0060c007980 */ /* 0x000362000c101900 */
[----:B------:R-:W-:-:S03]  /*0960*/  LEA.HI R9, R9, R72, RZ, 0x4 ;  /* 0x0000004809097211 */ /* 0x000fc600078f20ff */
[----:B------:R1:W5:Y:S01]  /*0970*/  LD.E.64 R4, [R12.64+0xa8] ;  /* 0x0000a8060c047980 */ /* 0x000362000c101b00 */
[----:B------:R-:W-:Y:S01]  /*0980*/  LOP3.LUT R15, R9, 0xfffffff0, RZ, 0xc0, !PT ;  /* 0xfffffff0090f7812 */ /* 0x000fe200078ec0ff */
[----:B------:R-:W-:Y:S04]  /*0990*/  BSSY B0, `(.L_x_3788) ;  /* 0x0000019000007945 */ /* 0x000fe80003800000 */
[----:B------:R-:W-:-:S04]  /*09a0*/  IMAD.IADD R72, R72, 0x1, -R15 ;  /* 0x0000000148487824 */ /* 0x000fc800078e0a0f */
[----:B------:R-:W-:Y:S02]  /*09b0*/  IMAD.SHL.U32 R6, R72, 0x4, RZ ;  /* 0x0000000448067824 */ /* 0x000fe400078e00ff */
[----:B--2---:R-:W-:-:S04]  /*09c0*/  IMAD R2, R2, UR8, R209 ;  /* 0x0000000802027c24 */ /* 0x004fc8000f8e02d1 */
[----:B----4-:R-:W-:Y:S01]  /*09d0*/  IMAD R2, R2, R7, R210 ;  /* 0x0000000702027224 */ /* 0x010fe200078e02d2 */
[----:B------:R-:W-:-:S03]  /*09e0*/  SHF.R.S32.HI R7, RZ, 0x1f, R6 ;  /* 0x0000001fff077819 */ /* 0x000fc60000011406 */
[----:B------:R-:W-:Y:S01]  /*09f0*/  IMAD R3, R3, R2, R71 ;  /* 0x0000000203037224 */ /* 0x000fe200078e0247 */
[----:B------:R-:W-:Y:S01]  /*0a00*/  SHF.R.S32.HI R2, RZ, 0x4, R9 ;  /* 0x00000004ff027819 */ /* 0x000fe20000011409 */
[----:B------:R-:W-:Y:S02]  /*0a10*/  IMAD.IADD R71, R208, 0x1, -R71 ;  /* 0x00000001d0477824 */ /* 0x000fe400078e0a47 */
[----:B---3--:R-:W-:Y:S02]  /*0a20*/  IMAD R8, R3, R8, RZ ;  /* 0x0000000803087224 */ /* 0x008fe400078e02ff */
[C---:B-1----:R-:W-:Y:S01]  /*0a30*/  IMAD.WIDE R12, R2.reuse, 0xc0, R6 ;  /* 0x000000c0020c7825 */ /* 0x042fe200078e0206 */
[----:B------:R-:W-:-:S04]  /*0a40*/  ISETP.GE.AND P1, PT, R2, R71, PT ;  /* 0x000000470200720c */ /* 0x000fc80003f26270 */
[----:B------:R-:W-:-:S04]  /*0a50*/  IADD3 R9, P0, R8, R12, RZ ;  /* 0x0000000c08097210 */ /* 0x000fc80007f1e0ff */
[----:B------:R-:W-:Y:S02]  /*0a60*/  LEA.HI.X.SX32 R8, R8, R13, 0x1, P0 ;  /* 0x0000000d08087211 */ /* 0x000fe400000f0eff */
[----:B------:R-:W-:-:S04]  /*0a70*/  LEA R22, P0, R9, R10, 0x2 ;  /* 0x0000000a09167211 */ /* 0x000fc800078010ff */
[----:B------:R-:W-:Y:S02]  /*0a80*/  LEA.HI.X R23, R9, R11, R8, 0x2, P0 ;  /* 0x0000000b09177211 */ /* 0x000fe400000f1408 */
[C---:B------:R-:W-:Y:S02]  /*0a90*/  IADD3 R11, R6.reuse, 0x40, RZ ;  /* 0x00000040060b7810 */ /* 0x040fe40007ffe0ff */
[----:B------:R-:W-:Y:S01]  /*0aa0*/  IADD3 R9, R6, 0x80, RZ ;  /* 0x0000008006097810 */ /* 0x000fe20007ffe0ff */
[----:B------:R-:W-:Y:S05]  /*0ab0*/  @P1 BRA `(.L_x_3789) ;  /* 0x0000006000001947 */ /* 0x000fea0003800000 */
[-C--:B-----5:R-:W-:Y:S02]  /*0ac0*/  ISETP.GE.AND P2, PT, R6, R0.reuse, PT ;  /* 0x000000000600720c */ /* 0x0a0fe40003f46270 */
[-C--:B------:R-:W-:Y:S02]  /*0ad0*/  ISETP.GE.AND P1, PT, R11, R0.reuse, PT ;  /* 0x000000000b00720c */ /* 0x080fe40003f26270 */
[----:B------:R-:W-:-:S09]  /*0ae0*/  ISETP.GE.AND P0, PT, R9, R0, PT ;  /* 0x000000000900720c */ /* 0x000fd20003f06270 */
[----:B------:R1:W-:Y:S04]  /*0af0*/  @!P2 ST.E.128 [R22.64], RZ ;  /* 0x000000ff1600a985 */ /* 0x0003e8000c101d06 */
[----:B------:R1:W-:Y:S04]  /*0b00*/  @!P1 ST.E.128 [R22.64+0x100], RZ ;  /* 0x000100ff16009985 */ /* 0x0003e8000c101d06 */
[----:B------:R1:W-:Y:S02]  /*0b10*/  @!P0 ST.E.128 [R22.64+0x200], RZ ;  /* 0x000200ff16008985 */ /* 0x0003e4000c101d06 */
.L_x_3789:
[----:B------:R-:W-:Y:S05]  /*0b20*/  BSYNC B0 ;  /* 0x0000000000007941 */ /* 0x000fea0003800000 */
.L_x_3788:
        /* <DEDUP_REMOVED lines=10> */
.L_x_3791:
[----:B------:R-:W-:Y:S05]  /*0bd0*/  BSYNC B0 ;  /* 0x0000000000007941 */ /* 0x000fea0003800000 */
.L_x_3790:
        /* <DEDUP_REMOVED lines=10> */
.L_x_3793:
[----:B------:R-:W-:Y:S05]  /*0c80*/  BSYNC B0 ;  /* 0x0000000000007941 */ /* 0x000fea0003800000 */
.L_x_3792:
        /* <DEDUP_REMOVED lines=10> */
.L_x_3795:
[----:B------:R-:W-:Y:S05]  /*0d30*/  BSYNC B0 ;  /* 0x0000000000007941 */ /* 0x000fea0003800000 */
.L_x_3794:
        /* <DEDUP_REMOVED lines=10> */
.L_x_3797:
[----:B------:R-:W-:Y:S05]  /*0de0*/  BSYNC B0 ;  /* 0x0000000000007941 */ /* 0x000fea0003800000 */
.L_x_3796:
        /* <DEDUP_REMOVED lines=10> */
.L_x_3799:
[----:B------:R-:W-:Y:S05]  /*0e90*/  BSYNC B0 ;  /* 0x0000000000007941 */ /* 0x000fea0003800000 */
.L_x_3798:
        /* <DEDUP_REMOVED lines=10> */
.L_x_3801:
[----:B------:R-:W-:Y:S05]  /*0f40*/  BSYNC B0 ;  /* 0x0000000000007941 */ /* 0x000fea0003800000 */
.L_x_3800:
        /* <DEDUP_REMOVED lines=10> */
.L_x_3803:
[----:B------:R-:W-:Y:S05]  /*0ff0*/  BSYNC B0 ;  /* 0x0000000000007941 */ /* 0x000fea0003800000 */
.L_x_3802:
        /* <DEDUP_REMOVED lines=29> */
[----:B------:R-:W-:Y:S05]  /*11d0*/  @P6 RET.REL.NODEC R206 `(_ZN5flash24flash_fwd_splitkv_kernelI23Flash_fwd_kernel_traitsILi192ELi64ELi64ELi4ELb0ELb0EN7cutlass10bfloat16_tE19Flash_kernel_traitsILi192ELi64ELi64ELi4ES3_EELb1ELb0ELb1ELb0ELb0ELb0ELb1ELb1EEEvNS_16Flash_fwd_paramsE) ;  /* 0xffffee20ce006950 */ /* 0x000fea0003c3ffff */
[----:B-1----:R-:W-:Y:S02]  /*11e0*/  MOV R5, 0xff800000 ;  /* 0xff80000000057802 */ /* 0x002fe40000000f00 */
[----:B------:R-:W-:-:S03]  /*11f0*/  MOV R207, 0x0 ;  /* 0x0000000000cf7802 */ /* 0x000fc60000000f00 */
[----:B------:R1:W-:Y:S01]  /*1200*/  ST.E [R2.64+0xe0], R5 ;  /* 0x0000e00502007985 */ /* 0x0003e2000c101906 */
[----:B------:R-:W-:Y:S05]  /*1210*/  RET.REL.NODEC R206 `(_ZN5flash24flash_fwd_splitkv_kernelI23Flash_fwd_kernel_traitsILi192ELi64ELi64ELi4ELb0ELb0EN7cutlass10bfloat16_tE19Flash_kernel_traitsILi192ELi64ELi64ELi4ES3_EELb1ELb0ELb1ELb0ELb0ELb0ELb1ELb1EEEvNS_16Flash_fwd_paramsE) ;  /* 0xffffede0ce007950 */ /* 0x000fea0003c3ffff */
.L_x_3787:
[----:B-1----:R-:W2:Y:S04]  /*1220*/  LD.E.64 R6, [R12.64+0x160] ;  /* 0x000160060c067980 */ /* 0x002ea8000c101b00 */
[----:B------:R-:W4:Y:S01]  /*1230*/  LD.E.64 R16, [R12.64+0x158] ;  /* 0x000158060c107980 */ /* 0x000f22000c101b00 */
[----:B--2---:R-:W-:-:S04]  /*1240*/  ISETP.NE.U32.AND P2, PT, R6, RZ, PT ;  /* 0x000000ff0600720c */ /* 0x004fc80003f45070 */
[----:B------:R-:W-:-:S13]  /*1250*/  ISETP.NE.AND.EX P2, PT, R7, RZ, PT, P2 ;  /* 0x000000ff0700720c */ /* 0x000fda0003f45320 */
[----:B------:R-:W2:Y:S01]  /*1260*/  @P2 LD.E.64 R8, [R12.64+0x168] ;  /* 0x000168060c082980 */ /* 0x000ea2000c101b00 */
        /* <DEDUP_REMOVED lines=18> */
[----:B------:R-:W4:Y:S01]  /*1390*/  LD.E R3, [R12.64+0x68] ;  /* 0x000068060c037980 */ /* 0x000f22000c101900 */
[----:B------:R-:W-:-:S03]  /*13a0*/  LEA R5, R134, 0xffffffc0, 0x6 ;  /* 0xffffffc086057811 */ /* 0x000fc600078e30ff */
[----:B---3--:R-:W3:Y:S01]  /*13b0*/  LD.E.64 R20, [R12.64+0x20] ;  /* 0x000020060c147980 */ /* 0x008ee2000c101b00 */
        /* <DEDUP_REMOVED lines=15> */
[----:B------:R-:W-:Y:S01]  /*14b0*/  IADD3 R0, RZ, -R0, RZ ;  /* 0x80000000ff007210 */ /* 0x000fe20007ffe0ff */
[----:B------:R-:W2:Y:S04]  /*14c0*/  LD.E.64 R8, [R12.64+0x28] ;  /* 0x000028060c087980 */ /* 0x000ea8000c101b00 */
        /* <DEDUP_REMOVED lines=13> */
[----:B------:R1:W2:Y:S01]  /*15a0*/  LD.E R2, [R22.64] ;  /* 0x0000000616027980 */ /* 0x0002a2000c101900 */
        /* <DEDUP_REMOVED lines=15> */
[----:B------:R-:W-:Y:S01]  /*16a0*/  IMAD.MOV R17, RZ, RZ, -R17 ;  /* 0x000000ffff117224 */ /* 0x000fe200078e0a11 */
[----:B------:R-:W-:-:S11]  /*16b0*/  LOP3.LUT R6, R210, R3, RZ, 0x3c, !PT ;  /* 0x00000003d2067212 */ /* 0x000fd600078e3cff */
[----:B------:R-:W-:-:S04]  /*16c0*/  @!P2 IADD3 R0, R0, -R7, RZ ;  /* 0x800000070000a210 */ /* 0x000fc80007ffe0ff */
[----:B------:R-:W-:Y:S01]  /*16d0*/  ISETP.GE.U32.AND P3, PT, R0, R7, PT ;  /* 0x000000070000720c */ /* 0x000fe20003f66070 */
[----:B------:R-:W-:Y:S01]  /*16e0*/  IMAD R4, R4, R17, R5 ;  /* 0x0000001104047224 */ /* 0x000fe200078e0205 */
[----:B------:R-:W-:Y:S02]  /*16f0*/  ISETP.GE.AND P0, PT, R6, RZ, PT ;  /* 0x000000ff0600720c */ /* 0x000fe40003f06270 */
[----:B------:R-:W-:Y:S02]  /*1700*/  @!P2 IADD3 R15, R15, 0x1, RZ ;  /* 0x000000010f0fa810 */ /* 0x000fe40007ffe0ff */
[----:B------:R-:W-:Y:S01]  /*1710*/  ISETP.NE.AND P2, PT, R3, RZ, PT ;  /* 0x000000ff0300720c */ /* 0x000fe20003f45270 */
[----:B---3--:R-:W-:Y:S01]  /*1720*/  IMAD R6, R67, R4, RZ ;  /* 0x0000000443067224 */ /* 0x008fe200078e02ff */
[----:B------:R-:W-:-:S05]  /*1730*/  SHF.R.S32.HI R29, RZ, 0x1f, R4 ;  /* 0x0000001fff1d7819 */ /* 0x000fca0000011404 */
[----:B------:R-:W-:Y:S01]  /*1740*/  @P3 IADD3 R15, R15, 0x1, RZ ;  /* 0x000000010f0f3810 */ /* 0x000fe20007ffe0ff */
[----:B------:R-:W-:-:S04]  /*1750*/  IMAD R6, R66, R29, R6 ;  /* 0x0000001d42067224 */ /* 0x000fc800078e0206 */
[----:B------:R-:W-:Y:S01]  /*1760*/  @!P0 IMAD.MOV R15, RZ, RZ, -R15 ;  /* 0x000000ffff0f8224 */ /* 0x000fe200078e0a0f */
[----:B------:R-:W-:-:S04]  /*1770*/  @!P2 LOP3.LUT R15, RZ, R3, RZ, 0x33, !PT ;  /* 0x00000003ff0fa212 */ /* 0x000fc800078e33ff */
[----:B------:R-:W-:Y:S02]  /*1780*/  SHF.R.S32.HI R14, RZ, 0x1f, R15 ;  /* 0x0000001fff0e7819 */ /* 0x000fe4000001140f */
[----:B--2---:R-:W-:Y:S01]  /*1790*/  SHF.R.S32.HI R0, RZ, 0x1f, R2 ;  /* 0x0000001fff007819 */ /* 0x004fe20000011402 */
[-C--:B------:R-:W-:Y:S02]  /*17a0*/  IMAD R7, R21, R2.reuse, RZ ;  /* 0x0000000215077224 */ /* 0x080fe400078e02ff */
[----:B------:R-:W-:-:S04]  /*17b0*/  IMAD.WIDE.U32 R16, R20, R2, RZ ;  /* 0x0000000214107225 */ /* 0x000fc800078e00ff */
[----:B------:R-:W-:-:S05]  /*17c0*/  IMAD R7, R20, R0, R7 ;  /* 0x0000000014077224 */ /* 0x000fca00078e0207 */
[----:B------:R-:W-:-:S05]  /*17d0*/  IADD3 R17, R17, R7, RZ ;  /* 0x0000000711117210 */ /* 0x000fca0007ffe0ff */
[----:B------:R-:W-:-:S04]  /*17e0*/  IMAD.WIDE.U32 R16, R4, R66, R16 ;  /* 0x0000004204107225 */ /* 0x000fc800078e0010 */
[----:B------:R-:W-:Y:S01]  /*17f0*/  IMAD R3, R9, R2, RZ ;  /* 0x0000000209037224 */ /* 0x000fe200078e02ff */
[----:B------:R-:W-:Y:S01]  /*1800*/  IADD3 R17, R17, R6, RZ ;  /* 0x0000000611117210 */ /* 0x000fe20007ffe0ff */
[----:B------:R-:W-:Y:S02]  /*1810*/  IMAD R7, R19, R15, RZ ;  /* 0x0000000f13077224 */ /* 0x000fe400078e02ff */
[----:B------:R-:W-:-:S04]  /*1820*/  IMAD.WIDE.U32 R20, R8, R2, RZ ;  /* 0x0000000208147225 */ /* 0x000fc800078e00ff */
[----:B------:R-:W-:Y:S02]  /*1830*/  IMAD R3, R8, R0, R3 ;  /* 0x0000000008037224 */ /* 0x000fe400078e0203 */
[----:B------:R-:W-:-:S04]  /*1840*/  IMAD.WIDE.U32 R16, R15, R18, R16 ;  /* 0x000000120f107225 */ /* 0x000fc800078e0010 */
[----:B------:R-:W-:Y:S01]  /*1850*/  IMAD R7, R18, R14, R7 ;  /* 0x0000000e12077224 */ /* 0x000fe200078e0207 */
[----:B------:R-:W-:Y:S01]  /*1860*/  IADD3 R9, R21, R3, RZ ;  /* 0x0000000315097210 */ /* 0x000fe20007ffe0ff */
[----:B------:R-:W-:Y:S01]  /*1870*/  IMAD.MOV.U32 R2, RZ, RZ, R20 ;  /* 0x000000ffff027224 */ /* 0x000fe200078e0014 */
[----:B------:R-:W-:Y:S01]  /*1880*/  MOV R0, R16 ;  /* 0x0000001000007202 */ /* 0x000fe20000000f00 */
[----:B------:R-:W-:Y:S01]  /*1890*/  IMAD.IADD R3, R17, 0x1, R7 ;  /* 0x0000000111037824 */ /* 0x000fe200078e0207 */
[----:B------:R-:W-:Y:S05]  /*18a0*/  BRA `(.L_x_3806) ;  /* 0x000004f000007947 */ /* 0x000fea0003800000 */
.L_x_3805:
[----:B-1----:R-:W2:Y:S01]  /*18b0*/  LD.E R7, [R12.64+0x68] ;  /* 0x000068060c077980 */ /* 0x002ea2000c101900 */
[----:B------:R-:W-:-:S03]  /*18c0*/  ISETP.NE.AND P4, PT, R15, -0x1, PT ;  /* 0xffffffff0f00780c */ /* 0x000fc60003f85270 */
[----:B------:R-:W4:Y:S04]  /*18d0*/  LD.E.64 R66, [R12.64+0x38] ;  /* 0x000038060c427980 */ /* 0x000f28000c101b00 */
[----:B---3--:R-:W3:Y:S04]  /*18e0*/  LD.E.64 R64, [R12.64+0x40] ;  /* 0x000040060c407980 */ /* 0x008ee8000c101b00 */
        /* <DEDUP_REMOVED lines=24> */
[----:B-----5:R-:W-:-:S04]  /*1a70*/  @!P4 SHF.R.S32.HI R5, RZ, 0x1f, R10 ;  /* 0x0000001fff05c819 */ /* 0x020fc8000001140a */
[----:B------:R-:W-:Y:S01]  /*1a80*/  @!P4 IADD3 R23, R23, R4, RZ ;  /* 0x000000041717c210 */ /* 0x000fe20007ffe0ff */
[----:B---3--:R-:W-:-:S04]  /*1a90*/  @!P4 IMAD R4, R21, R10, RZ ;  /* 0x0000000a1504c224 */ /* 0x008fc800078e02ff */
[----:B------:R-:W-:Y:S01]  /*1aa0*/  @!P0 IADD3 R0, R0, -R3, RZ ;  /* 0x8000000300008210 */ /* 0x000fe20007ffe0ff */
[----:B------:R-:W-:-:S03]  /*1ab0*/  @P4 IMAD.WIDE.U32 R24, R66, R6, RZ ;  /* 0x0000000642184225 */ /* 0x000fc600078e00ff */
[----:B------:R-:W-:Y:S01]  /*1ac0*/  ISETP.GE.U32.AND P3, PT, R0, R3, PT ;  /* 0x000000030000720c */ /* 0x000fe20003f66070 */
[----:B------:R-:W-:Y:S01]  /*1ad0*/  @!P4 IMAD R4, R20, R5, R4 ;  /* 0x000000051404c224 */ /* 0x000fe200078e0204 */
[----:B------:R-:W-:Y:S01]  /*1ae0*/  LEA R5, R134, 0xffffffc0, 0x6 ;  /* 0xffffffc086057811 */ /* 0x000fe200078e30ff */
[----:B------:R-:W-:Y:S01]  /*1af0*/  @!P4 IMAD.WIDE.U32 R20, R20, R10, R22 ;  /* 0x0000000a1414c225 */ /* 0x000fe200078e0016 */
[----:B------:R-:W-:-:S03]  /*1b00*/  @P4 MOV R8, R24 ;  /* 0x0000001800084202 */ /* 0x000fc60000000f00 */
[C---:B------:R-:W-:Y:S01]  /*1b10*/  @P4 IMAD R9, R67.reuse, R6, RZ ;  /* 0x0000000643094224 */ /* 0x040fe200078e02ff */
[----:B------:R-:W-:Y:S01]  /*1b20*/  LOP3.LUT R0, R210, R7, RZ, 0x3c, !PT ;  /* 0x00000007d2007212 */ /* 0x000fe200078e3cff */
[-C--:B------:R-:W-:Y:S01]  /*1b30*/  IMAD R6, R67, R5.reuse, RZ ;  /* 0x0000000543067224 */ /* 0x080fe200078e02ff */
[----:B------:R-:W-:Y:S01]  /*1b40*/  @!P4 MOV R8, R20 ;  /* 0x000000140008c202 */ /* 0x000fe20000000f00 */
[----:B------:R-:W-:Y:S01]  /*1b50*/  @P4 IMAD.IADD R9, R25, 0x1, R9 ;  /* 0x0000000119094824 */ /* 0x000fe200078e0209 */
[----:B------:R-:W-:Y:S01]  /*1b60*/  SHF.R.S32.HI R29, RZ, 0x1f, R5 ;  /* 0x0000001fff1d7819 */ /* 0x000fe20000011405 */
[----:B------:R-:W-:Y:S01]  /*1b70*/  @!P4 IMAD.IADD R9, R21, 0x1, R4 ;  /* 0x000000011509c824 */ /* 0x000fe200078e0204 */
[----:B------:R-:W-:Y:S02]  /*1b80*/  ISETP.GE.AND P2, PT, R0, RZ, PT ;  /* 0x000000ff0000720c */ /* 0x000fe40003f46270 */
[----:B------:R-:W-:Y:S01]  /*1b90*/  @!P0 IADD3 R2, R2, 0x1, RZ ;  /* 0x0000000102028810 */ /* 0x000fe20007ffe0ff */
[----:B------:R-:W-:Y:S01]  /*1ba0*/  IMAD R6, R29, R66, R6 ;  /* 0x000000421d067224 */ /* 0x000fe200078e0206 */
[----:B------:R-:W-:Y:S01]  /*1bb0*/  ISETP.NE.AND P0, PT, R7, RZ, PT ;  /* 0x000000ff0700720c */ /* 0x000fe20003f05270 */
[----:B------:R-:W-:Y:S01]  /*1bc0*/  IMAD.WIDE.U32 R20, R66, R5, R8 ;  /* 0x0000000542147225 */ /* 0x000fe200078e0008 */
[----:B------:R-:W-:-:S02]  /*1bd0*/  @!P4 SHF.R.S32.HI R3, RZ, 0x1f, R14 ;  /* 0x0000001fff03c819 */ /* 0x000fc4000001140e */
[----:B------:R-:W-:Y:S01]  /*1be0*/  @P3 IADD3 R2, R2, 0x1, RZ ;  /* 0x0000000102023810 */ /* 0x000fe20007ffe0ff */
[----:B------:R-:W-:Y:S01]  /*1bf0*/  @!P4 IMAD R4, R65, R14, RZ ;  /* 0x0000000e4104c224 */ /* 0x000fe200078e02ff */
[----:B------:R-:W-:Y:S01]  /*1c00*/  IADD3 R21, R21, R6, RZ ;  /* 0x0000000615157210 */ /* 0x000fe20007ffe0ff */
[----:B------:R-:W-:Y:S01]  /*1c10*/  @!P4 IMAD.WIDE.U32 R22, R64, R14, RZ ;  /* 0x0000000e4016c225 */ /* 0x000fe200078e00ff */
[----:B------:R-:W-:-:S03]  /*1c20*/  MOV R6, R2 ;  /* 0x0000000200067202 */ /* 0x000fc60000000f00 */
[----:B------:R-:W-:Y:S01]  /*1c30*/  @!P4 IMAD R3, R3, R64, R4 ;  /* 0x000000400303c224 */ /* 0x000fe200078e0204 */
[----:B------:R-:W-:Y:S01]  /*1c40*/  @P4 IADD3 R14, R14, R15, RZ ;  /* 0x0000000f0e0e4210 */ /* 0x000fe20007ffe0ff */
[----:B------:R-:W-:Y:S02]  /*1c50*/  @!P2 IMAD.MOV R6, RZ, RZ, -R6 ;  /* 0x000000ffff06a224 */ /* 0x000fe400078e0a06 */
[----:B------:R-:W-:Y:S01]  /*1c60*/  @!P4 IMAD.IADD R23, R23, 0x1, R3 ;  /* 0x000000011717c824 */ /* 0x000fe200078e0203 */
[----:B------:R-:W-:Y:S01]  /*1c70*/  @!P4 SHF.R.S32.HI R3, RZ, 0x1f, R10 ;  /* 0x0000001fff03c819 */ /* 0x000fe2000001140a */
[----:B------:R-:W-:Y:S01]  /*1c80*/  @!P4 IMAD R0, R19, R10, RZ ;  /* 0x0000000a1300c224 */ /* 0x000fe200078e02ff */
[----:B------:R-:W-:Y:S01]  /*1c90*/  @!P0 LOP3.LUT R6, RZ, R7, RZ, 0x33, !PT ;  /* 0x00000007ff068212 */ /* 0x000fe200078e33ff */
[-C--:B------:R-:W-:Y:S02]  /*1ca0*/  @P4 IMAD R9, R65, R14.reuse, RZ ;  /* 0x0000000e41094224 */ /* 0x080fe400078e02ff */
[----:B------:R-:W-:Y:S01]  /*1cb0*/  @P4 IMAD.WIDE.U32 R24, R64, R14, RZ ;  /* 0x0000000e40184225 */ /* 0x000fe200078e00ff */
[----:B------:R-:W-:-:S03]  /*1cc0*/  SHF.R.S32.HI R14, RZ, 0x1f, R6 ;  /* 0x0000001fff0e7819 */ /* 0x000fc60000011406 */
[C---:B------:R-:W-:Y:S02]  /*1cd0*/  @!P4 IMAD R0, R18.reuse, R3, R0 ;  /* 0x000000031200c224 */ /* 0x040fe400078e0200 */
[----:B------:R-:W-:Y:S02]  /*1ce0*/  IMAD R3, R17, R6, RZ ;  /* 0x0000000611037224 */ /* 0x000fe400078e02ff */
        /* <DEDUP_REMOVED lines=11> */
.L_x_3806:
[----:B-1----:R-:W-:Y:S05]  /*1da0*/  BSYNC B0 ;  /* 0x0000000000007941 */ /* 0x002fea0003800000 */
.L_x_3804:
        /* <DEDUP_REMOVED lines=41> */
[----:B------:R-:W-:-:S02]  /*2040*/  IMAD.SHL.U32 R9, R68, 0x8, RZ ;  /* 0x0000000844097824 */ /* 0x000fc400078e00ff */
[----:B------:R-:W-:Y:S01]  /*2050*/  IMAD R7, R27, R15, RZ ;  /* 0x0000000f1b077224 */ /* 0x000fe200078e02ff */
[----:B------:R-:W-:Y:S01]  /*2060*/  LOP3.LUT R6, R6, 0x1c0, RZ, 0xc0, !PT ;  /* 0x000001c006067812 */ /* 0x000fe200078ec0ff */
[----:B------:R-:W-:Y:S01]  /*2070*/  IMAD.IADD R29, R29, 0x1, R2 ;  /* 0x000000011d1d7824 */ /* 0x000fe200078e0202 */
[----:B------:R-:W-:Y:S01]  /*2080*/  SHF.R.S32.HI R70, RZ, 0x1f, R209 ;  /* 0x0000001fff467819 */ /* 0x000fe200000114d1 */
[----:B------:R-:W-:Y:S01]  /*2090*/  IMAD R2, R14, R26, R7 ;  /* 0x0000001a0e027224 */ /* 0x000fe200078e0207 */
[----:B------:R-:W-:Y:S02]  /*20a0*/  LOP3.LUT R9, R6, 0x8, R9, 0xf8, !PT ;  /* 0x0000000806097812 */ /* 0x000fe400078ef809 */
[----:B------:R-:W-:-:S04]  /*20b0*/  SHF.R.U32.HI R6, RZ, 0x3, R6 ;  /* 0x00000003ff067819 */ /* 0x000fc80000011606 */
[----:B------:R-:W-:Y:S01]  /*20c0*/  LOP3.LUT R9, R9, R6, RZ, 0x3c, !PT ;  /* 0x0000000609097212 */ /* 0x000fe200078e3cff */
[----:B------:R-:W-:Y:S01]  /*20d0*/  IMAD.SHL.U32 R54, R10, 0x40, RZ ;  /* 0x000000400a367824 */ /* 0x000fe200078e00ff */
[----:B------:R-:W-:Y:S01]  /*20e0*/  SHF.R.S32.HI R165, RZ, 0x1f, R210 ;  /* 0x0000001fffa57819 */ /* 0x000fe200000114d2 */
[----:B------:R-:W-:Y:S01]  /*20f0*/  IMAD.WIDE.U32 R26, R15, R26, R28 ;  /* 0x0000001a0f1a7225 */ /* 0x000fe200078e001c */
[----:B------:R-:W-:Y:S02]  /*2100*/  SHF.R.S32.HI R159, RZ, 0x1f, R158 ;  /* 0x0000001fff9f7819 */ /* 0x000fe4000001149e */
[----:B------:R-:W-:Y:S01]  /*2110*/  LOP3.LUT R54, R9, 0xfffffe00, R54, 0xf8, !PT ;  /* 0xfffffe0009367812 */ /* 0x000fe200078ef836 */
[----:B------:R-:W-:Y:S02]  /*2120*/  IMAD.IADD R27, R27, 0x1, R2 ;  /* 0x000000011b1b7824 */ /* 0x000fe400078e0202 */
[----:B------:R-:W-:-:S04]  /*2130*/  IMAD R161, R65, R158, RZ ;  /* 0x0000009e41a17224 */ /* 0x000fc800078e02ff */
[----:B------:R-:W-:Y:S01]  /*2140*/  IMAD R161, R159, R64, R161 ;  /* 0x000000409fa17224 */ /* 0x000fe200078e02a1 */
[----:B------:R-:W-:Y:S01]  /*2150*/  IADD3 R10, R16, 0x80, RZ ;  /* 0x00000080100a7810 */ /* 0x000fe20007ffe0ff */
[----:B------:R-:W-:-:S04]  /*2160*/  IMAD.WIDE R170, R207, 0x40, R158 ;  /* 0x00000040cfaa7825 */ /* 0x000fc800078e029e */
[----:B------:R-:W-:Y:S01]  /*2170*/  IMAD R167, R67, R158, RZ ;  /* 0x0000009e43a77224 */ /* 0x000fe200078e02ff */
[----:B------:R-:W-:-:S03]  /*2180*/  LEA.HI R69, R69, R72, RZ, 0x5 ;  /* 0x0000004845457211 */ /* 0x000fc600078f28ff */
[----:B------:R-:W-:Y:S01]  /*2190*/  IMAD R167, R159, R66, R167 ;  /* 0x000000429fa77224 */ /* 0x000fe200078e02a7 */
[C---:B------:R-:W-:Y:S01]  /*21a0*/  LOP3.LUT P5, RZ, R8.reuse, 0x4, RZ, 0xc0, !PT ;  /* 0x0000000408ff7812 */ /* 0x040fe200078ac0ff */
[----:B------:R-:W-:Y:S01]  /*21b0*/  IMAD.MOV.U32 R57, RZ, RZ, 0x10 ;  /* 0x00000010ff397424 */ /* 0x000fe200078e00ff */
[----:B------:R-:W-:Y:S01]  /*21c0*/  LOP3.LUT P4, RZ, R8, 0x2, RZ, 0xc0, !PT ;  /* 0x0000000208ff7812 */ /* 0x000fe2000788c0ff */
        /* <DEDUP_REMOVED lines=16> */
[----:B------:R-:W-:Y:S01]  /*22d0*/  @!P2 IMAD.IADD R7, R25, 0x1, R6 ;  /* 0x000000011907a824 */ /* 0x000fe200078e0206 */
[C---:B------:R-:W-:Y:S02]  /*22e0*/  IADD3 R11, R16.reuse, 0x40, RZ ;  /* 0x00000040100b7810 */ /* 0x040fe40007ffe0ff */
[----:B------:R-:W-:Y:S01]  /*22f0*/  IADD3 R6, P0, R16, R4, RZ ;  /* 0x0000000410067210 */ /* 0x000fe20007f1e0ff */
[----:B------:R-:W-:-:S04]  /*2300*/  IMAD R9, R23, R210, RZ ;  /* 0x000000d217097224 */ /* 0x000fc800078e02ff */
[----:B------:R-:W-:Y:S01]  /*2310*/  IMAD.X R7, R17, 0x1, R7, P0 ;  /* 0x0000000111077824 */ /* 0x000fe200000e0607 */
[----:B----4-:R-:W-:Y:S01]  /*2320*/  ISETP.GE.AND P0, PT, R11, R79, PT ;  /* 0x0000004f0b00720c */ /* 0x010fe20003f06270 */
[----:B------:R-:W-:Y:S02]  /*2330*/  IMAD R2, R22, R165, R9 ;  /* 0x000000a516027224 */ /* 0x000fe400078e0209 */
[----:B------:R-:W-:Y:S01]  /*2340*/  IMAD.WIDE.U32 R22, R210, R22, R6 ;  /* 0x00000016d2167225 */ /* 0x000fe200078e0006 */
[----:B------:R-:W-:Y:S02]  /*2350*/  SEL R4, RZ, 0xffffffff, P0 ;  /* 0xffffffffff047807 */ /* 0x000fe40000000000 */
[----:B------:R-:W-:Y:S01]  /*2360*/  ISETP.GE.AND P3, PT, R16, R79, PT ;  /* 0x0000004f1000720c */ /* 0x000fe20003f66270 */
[----:B------:R-:W-:-:S04]  /*2370*/  IMAD.WIDE.U32 R6, R158, R64, R26 ;  /* 0x000000409e067225 */ /* 0x000fc800078e001a */
[----:B------:R-:W-:Y:S01]  /*2380*/  IMAD.IADD R161, R7, 0x1, R161 ;  /* 0x0000000107a17824 */ /* 0x000fe200078e02a1 */
[----:B------:R-:W-:Y:S01]  /*2390*/  SEL R7, RZ, 0x1, P3 ;  /* 0x00000001ff077807 */ /* 0x000fe20001800000 */
[----:B------:R-:W-:-:S05]  /*23a0*/  IMAD.SHL.U32 R4, R4, 0x2, RZ ;  /* 0x0000000204047824 */ /* 0x000fca00078e00ff */
[----:B------:R-:W-:Y:S02]  /*23b0*/  LOP3.LUT R4, R4, 0x2, R7, 0xe2, !PT ;  /* 0x0000000204047812 */ /* 0x000fe400078ee207 */
[----:B------:R-:W-:-:S04]  /*23c0*/  SHF.R.S32.HI R7, RZ, 0x1f, R76 ;  /* 0x0000001fff077819 */ /* 0x000fc8000001144c */
[----:B------:R-:W-:Y:S02]  /*23d0*/  LEA.HI R96, R7, R76, RZ, 0x6 ;  /* 0x0000004c07607211 */ /* 0x000fe400078f30ff */
[C---:B------:R-:W-:Y:S02]  /*23e0*/  LEA R160, P0, R6.reuse, R18, 0x1 ;  /* 0x0000001206a07211 */ /* 0x040fe400078008ff */
[----:B------:R-:W-:Y:S02]  /*23f0*/  SHF.R.S32.HI R96, RZ, 0x6, R96 ;  /* 0x00000006ff607819 */ /* 0x000fe40000011460 */
[----:B------:R-:W-:Y:S02]  /*2400*/  LEA.HI.X R161, R6, R19, R161, 0x1, P0 ;  /* 0x0000001306a17211 */ /* 0x000fe400000f0ca1 */
[----:B------:R-:W-:Y:S02]  /*2410*/  IMNMX R96, R203, R96, !PT ;  /* 0x00000060cb607217 */ /* 0x000fe40007800200 */
[----:B------:R-:W-:Y:S01]  /*2420*/  IADD3 R162, P0, R16, R0, RZ ;  /* 0x0000000010a27210 */ /* 0x000fe20007f1e0ff */
[----:B------:R-:W-:Y:S01]  /*2430*/  @!P1 IMAD.MOV.U32 R20, RZ, RZ, RZ ;  /* 0x000000ffff149224 */ /* 0x000fe200078e00ff */
[----:B------:R-:W-:-:S03]  /*2440*/  ISETP.GT.AND P1, PT, R134, R96, PT ;  /* 0x000000608600720c */ /* 0x000fc60003f24270 */
[----:B------:R-:W-:Y:S01]  /*2450*/  IMAD.X R163, R17, 0x1, R3, P0 ;  /* 0x0000000111a37824 */ /* 0x000fe200000e0603 */
[----:B------:R-:W-:Y:S01]  /*2460*/  ISETP.GE.AND P2, PT, R10, R79, PT ;  /* 0x0000004f0a00720c */ /* 0x000fe20003f46270 */
[----:B------:R-:W-:Y:S02]  /*2470*/  IMAD R173, R171, R174, RZ ;  /* 0x000000aeabad7224 */ /* 0x000fe400078e02ff */
[----:B------:R-:W-:Y:S01]  /*2480*/  IMAD.WIDE.U32 R162, R158, R66, R162 ;  /* 0x000000429ea27225 */ /* 0x000fe200078e00a2 */
[----:B------:R-:W-:-:S03]  /*2490*/  LOP3.LUT R3, R69, 0xffffffe0, RZ, 0xc0, !PT ;  /* 0xffffffe045037812 */ /* 0x000fc600078ec0ff */
[----:B------:R-:W-:Y:S01]  /*24a0*/  IMAD.IADD R23, R23, 0x1, R2 ;  /* 0x0000000117177824 */ /* 0x000fe200078e0202 */
[----:B------:R-:W-:Y:S01]  /*24b0*/  SEL R75, RZ, 0x4, P2 ;  /* 0x00000004ff4b7807 */ /* 0x000fe20001000000 */
[----:B------:R-:W-:Y:S01]  /*24c0*/  IMAD R173, R170, R175, R173 ;  /* 0x000000afaaad7224 */ /* 0x000fe200078e02ad */
[----:B------:R-:W-:Y:S01]  /*24d0*/  LEA R204, P0, R162, R168, 0x1 ;  /* 0x000000a8a2cc7211 */ /* 0x000fe200078008ff */
[----:B------:R-:W-:Y:S02]  /*24e0*/  IMAD.IADD R167, R163, 0x1, R167 ;  /* 0x00000001a3a77824 */ /* 0x000fe400078e02a7 */
[----:B------:R-:W-:Y:S01]  /*24f0*/  IMAD.WIDE.U32 R170, R170, R174, R22 ;  /* 0x000000aeaaaa7225 */ /* 0x000fe200078e0016 */
[----:B------:R-:W-:Y:S02]  /*2500*/  LOP3.LUT R75, R4, R75, RZ, 0xfc, !PT ;  /* 0x0000004b044b7212 */ /* 0x000fe400078efcff */
[----:B------:R-:W-:Y:S01]  /*2510*/  SHF.R.S32.HI R69, RZ, 0x5, R69 ;  /* 0x00000005ff457819 */ /* 0x000fe20000011445 */
[----:B------:R-:W-:Y:S01]  /*2520*/  IMAD.IADD R74, R72, 0x1, -R3 ;  /* 0x00000001484a7824 */ /* 0x000fe200078e0a03 */
[----:B------:R-:W-:Y:S01]  /*2530*/  LEA.HI.X R205, R162, R169, R167, 0x1, P0 ;  /* 0x000000a9a2cd7211 */ /* 0x000fe200000f0ca7 */
        /* <DEDUP_REMOVED lines=154> */
.L_x_3901:
        /* <DEDUP_REMOVED lines=18> */
.L_x_3809:
[----:B------:R-:W-:Y:S05]  /*3000*/  BSYNC B0 ;  /* 0x0000000000007941 */ /* 0x000fea0003800000 */
.L_x_3808:
        /* <DEDUP_REMOVED lines=18> */
.L_x_3811:
[----:B------:R-:W-:Y:S05]  /*3130*/  BSYNC B0 ;  /* 0x0000000000007941 */ /* 0x000fea0003800000 */
.L_x_3810:
        /* <DEDUP_REMOVED lines=18> */
.L_x_3813:
[----:B------:R-:W-:Y:S05]  /*3260*/  BSYNC B0 ;  /* 0x0000000000007941 */ /* 0x000fea0003800000 */
.L_x_3812:
        /* <DEDUP_REMOVED lines=18> */
.L_x_3815:
[----:B------:R-:W-:Y:S05]  /*3390*/  BSYNC B0 ;  /* 0x0000000000007941 */ /* 0x000fea0003800000 */
.L_x_3814:
        /* <DEDUP_REMOVED lines=65> */
.L_x_3822:
[----:B------:R-:W-:Y:S05]  /*37b0*/  BSYNC B0 ;  /* 0x0000000000007941 */ /* 0x000fea0003800000 */
.L_x_3821:
        /* <DEDUP_REMOVED lines=50> */
.L_x_3824:
[----:B------:R-:W-:Y:S05]  /*3ae0*/  BSYNC B0 ;  /* 0x0000000000007941 */ /* 0x000fea0003800000 */
.L_x_3823:
        /* <DEDUP_REMOVED lines=49> */
.L_x_3820:
[----:B------:R-:W-:Y:S05]  /*3e00*/  BSYNC B1 ;  /* 0x0000000000017941 */ /* 0x000fea0003800000 */
.L_x_3819:
        /* <DEDUP_REMOVED lines=63> */
.L_x_3828:
[----:B------:R-:W-:Y:S05]  /*4200*/  BSYNC B0 ;  /* 0x0000000000007941 */ /* 0x000fea0003800000 */
.L_x_3827:
        /* <DEDUP_REMOVED lines=53> */
.L_x_3830:
[----:B------:R-:W-:Y:S05]  /*4560*/  BSYNC B0 ;  /* 0x0000000000007941 */ /* 0x000fea0003800000 */
.L_x_3829:
        /* <DEDUP_REMOVED lines=52> */
.L_x_3826:
[----:B------:R-:W-:Y:S05]  /*48b0*/  BSYNC B1 ;  /* 0x0000000000017941 */ /* 0x000fea0003800000 */
.L_x_3825:
        /* <DEDUP_REMOVED lines=63> */
.L_x_3834:
[----:B------:R-:W-:Y:S05]  /*4cb0*/  BSYNC B0 ;  /* 0x0000000000007941 */ /* 0x000fea0003800000 */
.L_x_3833:
        /* <DEDUP_REMOVED lines=53> */
.L_x_3836:
[----:B------:R-:W-:Y:S05]  /*5010*/  BSYNC B0 ;  /* 0x0000000000007941 */ /* 0x000fea0003800000 */
.L_x_3835:
        /* <DEDUP_REMOVED lines=52> */
.L_x_3832:
[----:B------:R-:W-:Y:S05]  /*5360*/  BSYNC B1 ;  /* 0x0000000000017941 */ /* 0x000fea0003800000 */
.L_x_3831:
        /* <DEDUP_REMOVED lines=65> */
.L_x_3840:
[----:B------:R-:W-:Y:S05]  /*5780*/  BSYNC B0 ;  /* 0x0000000000007941 */ /* 0x000fea0003800000 */
.L_x_3839:
        /* <DEDUP_REMOVED lines=53> */
.L_x_3842:
[----:B------:R-:W-:Y:S05]  /*5ae0*/  BSYNC B0 ;  /* 0x0000000000007941 */ /* 0x000fea0003800000 */
.L_x_3841:
        /* <DEDUP_REMOVED lines=52> */
.L_x_3838:
[----:B------:R-:W-:Y:S05]  /*5e30*/  BSYNC B1 ;  /* 0x0000000000017941 */ /* 0x000fea0003800000 */
.L_x_3837:
[----:B------:R-:W2:Y:S02]  /*5e40*/  LD.E R3, [R12.64+0xd0] ;  /* 0x0000d0060c037980 */ /* 0x000ea4000c101900 */
[----:B--2---:R-:W-:Y:S05]  /*5e50*/  IMAD.U32 R3, R3, -0x20, RZ ;  /* 0xffffffe003037824 */ /* 0x004fea00078e00ff */
[C---:B------:R-:W-:Y:S02]  /*5e60*/  LEA R18, P1, R3.reuse, R18, 0x1 ;  /* 0x0000001203127211 */ /* 0x040fe400078208ff */
[C---:B------:R-:W-:Y:S02]  /*5e70*/  LEA R58, P0, R3.reuse, R58, 0x1 ;  /* 0x0000003a033a7211 */ /* 0x040fe400078008ff */
[C---:B------:R-:W-:Y:S02]  /*5e80*/  LEA.HI.X.SX32 R19, R3.reuse, R19, 0x1, P1 ;  /* 0x0000001303137211 */ /* 0x040fe400008f0eff */
[----:B------:R-:W-:Y:S01]  /*5e90*/  LEA.HI.X.SX32 R59, R3, R59, 0x1, P0 ;  /* 0x0000003b033b7211 */ /* 0x000fe200000f0eff */
[----:B------:R-:W-:-:S05]  /*5ea0*/  BRA `(.L_x_3843) ;  /* 0x00004ec000007947 */ /* 0x000fca0003800000 */
.L_x_3818:
        /* <DEDUP_REMOVED lines=89> */
.L_x_3849:
[----:B------:R-:W-:Y:S05]  /*6440*/  BSYNC B0 ;  /* 0x0000000000007941 */ /* 0x000fea0003800000 */
.L_x_3848:
[----:B-----5:R2:W-:Y:S02]  /*6450*/  ST.E.128 [R126.64], R48 ;  /* 0x000000307e007985 */ /* 0x0205e4000c101d06 */
.L_x_3847:
[----:B------:R-:W-:Y:S05]  /*6460*/  BSYNC B1 ;  /* 0x0000000000017941 */ /* 0x000fea0003800000 */
.L_x_3846:
        /* <DEDUP_REMOVED lines=87> */
.L_x_3853:
[----:B------:R-:W-:Y:S05]  /*69e0*/  BSYNC B0 ;  /* 0x0000000000007941 */ /* 0x000fea0003800000 */
.L_x_3852:
[----:B-----5:R3:W-:Y:S02]  /*69f0*/  ST.E.128 [R126.64+0x80], R48 ;  /* 0x000080307e007985 */ /* 0x0207e4000c101d06 */
.L_x_3851:
[----:B------:R-:W-:Y:S05]  /*6a00*/  BSYNC B1 ;  /* 0x0000000000017941 */ /* 0x000fea0003800000 */
.L_x_3850:
        /* <DEDUP_REMOVED lines=86> */
.L_x_3855:
[----:B------:R-:W-:Y:S05]  /*6f70*/  BSYNC B0 ;  /* 0x0000000000007941 */ /* 0x000fea0003800000 */
.L_x_3854:
[----:B-----5:R3:W-:Y:S02]  /*6f80*/  ST.E.128 [R126.64+0x100], R48 ;  /* 0x000100307e007985 */ /* 0x0207e4000c101d06 */
.L_x_3845:
[----:B------:R-:W-:Y:S05]  /*6f90*/  BSYNC B2 ;  /* 0x0000000000027941 */ /* 0x000fea0003800000 */
.L_x_3844:
        /* <DEDUP_REMOVED lines=97> */
.L_x_3861:
[----:B------:R-:W-:Y:S05]  /*75b0*/  BSYNC B0 ;  /* 0x0000000000007941 */ /* 0x000fea0003800000 */
.L_x_3860:
[C---:B------:R-:W-:Y:S04]  /*75c0*/  LEA R2, P0, R201.reuse, R126, 0x1 ;  /* 0x0000007ec9027211 */ /* 0x040fe800078008ff */
[----:B------:R-:W-:Y:S05]  /*75d0*/  LEA.HI.X R3, R201, R127, R202, 0x1, P0 ;  /* 0x0000007fc9037211 */ /* 0x000fea00000f0cca */
[----:B-----5:R3:W-:Y:S04]  /*75e0*/  ST.E.128 [R2.64], R48 ;  /* 0x0000003002007985 */ /* 0x0207e8000c101d06 */
.L_x_3859:
[----:B------:R-:W-:Y:S05]  /*75f0*/  BSYNC B1 ;  /* 0x0000000000017941 */ /* 0x000fea0003800000 */
.L_x_3858:
        /* <DEDUP_REMOVED lines=92> */
.L_x_3865:
[----:B------:R-:W-:Y:S05]  /*7bc0*/  BSYNC B0 ;  /* 0x0000000000007941 */ /* 0x000fea0003800000 */
.L_x_3864:
[C---:B------:R-:W-:Y:S04]  /*7bd0*/  LEA R2, P0, R92.reuse, R126, 0x1 ;  /* 0x0000007e5c027211 */ /* 0x040fe800078008ff */
[----:B------:R-:W-:Y:S05]  /*7be0*/  LEA.HI.X R3, R92, R127, R93, 0x1, P0 ;  /* 0x0000007f5c037211 */ /* 0x000fea00000f0c5d */
[----:B-----5:R3:W-:Y:S04]  /*7bf0*/  ST.E.128 [R2.64], R48 ;  /* 0x0000003002007985 */ /* 0x0207e8000c101d06 */
.L_x_3863:
[----:B------:R-:W-:Y:S05]  /*7c00*/  BSYNC B1 ;  /* 0x0000000000017941 */ /* 0x000fea0003800000 */
.L_x_3862:
        /* <DEDUP_REMOVED lines=91> */
.L_x_3867:
[----:B------:R-:W-:Y:S05]  /*81c0*/  BSYNC B0 ;  /* 0x0000000000007941 */ /* 0x000fea0003800000 */
.L_x_3866:
[C---:B------:R-:W-:Y:S04]  /*81d0*/  LEA R2, P0, R88.reuse, R126, 0x1 ;  /* 0x0000007e58027211 */ /* 0x040fe800078008ff */
[----:B------:R-:W-:Y:S05]  /*81e0*/  LEA.HI.X R3, R88, R127, R89, 0x1, P0 ;  /* 0x0000007f58037211 */ /* 0x000fea00000f0c59 */
[----:B-----5:R3:W-:Y:S04]  /*81f0*/  ST.E.128 [R2.64], R48 ;  /* 0x0000003002007985 */ /* 0x0207e8000c101d06 */
.L_x_3857:
[----:B------:R-:W-:Y:S05]  /*8200*/  BSYNC B2 ;  /* 0x0000000000027941 */ /* 0x000fea0003800000 */
.L_x_3856:
        /* <DEDUP_REMOVED lines=97> */
.L_x_3873:
[----:B------:R-:W-:Y:S05]  /*8820*/  BSYNC B0 ;  /* 0x0000000000007941 */ /* 0x000fea0003800000 */
.L_x_3872:
[C---:B------:R-:W-:Y:S04]  /*8830*/  LEA R2, P0, R94.reuse, R126, 0x1 ;  /* 0x0000007e5e027211 */ /* 0x040fe800078008ff */
[----:B------:R-:W-:Y:S05]  /*8840*/  LEA.HI.X R3, R94, R127, R95, 0x1, P0 ;  /* 0x0000007f5e037211 */ /* 0x000fea00000f0c5f */
[----:B-----5:R3:W-:Y:S04]  /*8850*/  ST.E.128 [R2.64], R48 ;  /* 0x0000003002007985 */ /* 0x0207e8000c101d06 */
.L_x_3871:
[----:B------:R-:W-:Y:S05]  /*8860*/  BSYNC B1 ;  /* 0x0000000000017941 */ /* 0x000fea0003800000 */
.L_x_3870:
        /* <DEDUP_REMOVED lines=92> */
.L_x_3877:
[----:B------:R-:W-:Y:S05]  /*8e30*/  BSYNC B0 ;  /* 0x0000000000007941 */ /* 0x000fea0003800000 */
.L_x_3876:
[C---:B------:R-:W-:Y:S04]  /*8e40*/  LEA R2, P0, R90.reuse, R126, 0x1 ;  /* 0x0000007e5a027211 */ /* 0x040fe800078008ff */
[----:B------:R-:W-:Y:S05]  /*8e50*/  LEA.HI.X R3, R90, R127, R91, 0x1, P0 ;  /* 0x0000007f5a037211 */ /* 0x000fea00000f0c5b */
[----:B-----5:R3:W-:Y:S04]  /*8e60*/  ST.E.128 [R2.64], R48 ;  /* 0x0000003002007985 */ /* 0x0207e8000c101d06 */
.L_x_3875:
[----:B------:R-:W-:Y:S05]  /*8e70*/  BSYNC B1 ;  /* 0x0000000000017941 */ /* 0x000fea0003800000 */
.L_x_3874:
        /* <DEDUP_REMOVED lines=27> */
[----:B--2---:R-:W-:Y:S01]  /*9030*/  IMAD.MOV.U32 R193, RZ, RZ, RZ ;  /* 0x000000ffffc17224 */ /* 0x004fe200078e00ff */
        /* <DEDUP_REMOVED lines=63> */
.L_x_3879:
[----:B------:R-:W-:Y:S05]  /*9430*/  BSYNC B0 ;  /* 0x0000000000007941 */ /* 0x000fea0003800000 */
.L_x_3878:
[C---:B------:R-:W-:Y:S04]  /*9440*/  LEA R2, P0, R86.reuse, R126, 0x1 ;  /* 0x0000007e56027211 */ /* 0x040fe800078008ff */
[----:B------:R-:W-:Y:S05]  /*9450*/  LEA.HI.X R3, R86, R127, R87, 0x1, P0 ;  /* 0x0000007f56037211 */ /* 0x000fea00000f0c57 */
[----:B-----5:R3:W-:Y:S04]  /*9460*/  ST.E.128 [R2.64], R48 ;  /* 0x0000003002007985 */ /* 0x0207e8000c101d06 */
.L_x_3869:
[----:B------:R-:W-:Y:S05]  /*9470*/  BSYNC B2 ;  /* 0x0000000000027941 */ /* 0x000fea0003800000 */
.L_x_3868:
        /* <DEDUP_REMOVED lines=98> */
.L_x_3885:
[----:B------:R-:W-:Y:S05]  /*9aa0*/  BSYNC B0 ;  /* 0x0000000000007941 */ /* 0x000fea0003800000 */
.L_x_3884:
[----:B------:R-:W-:Y:S02]  /*9ab0*/  IMAD R0, R67, 0x60, RZ ;  /* 0x0000006043007824 */ /* 0x000fe400078e02ff */
[----:B------:R-:W-:Y:S05]  /*9ac0*/  IMAD.WIDE.U32 R2, R66, 0x60, R126 ;  /* 0x0000006042027825 */ /* 0x000fea00078e007e */
[----:B------:R-:W-:Y:S05]  /*9ad0*/  IADD3 R3, R3, R0, RZ ;  /* 0x0000000003037210 */ /* 0x000fea0007ffe0ff */
[----:B-----5:R3:W-:Y:S02]  /*9ae0*/  ST.E.128 [R2.64], R48 ;  /* 0x0000003002007985 */ /* 0x0207e4000c101d06 */
.L_x_3883:
[----:B------:R-:W-:Y:S05]  /*9af0*/  BSYNC B1 ;  /* 0x0000000000017941 */ /* 0x000fea0003800000 */
.L_x_3882:
        /* <DEDUP_REMOVED lines=20> */
[C---:B------:R-:W-:Y:S02]  /*9c40*/  SHF.L.U32 R46, R50.reuse, 0x10, RZ ;  /* 0x00000010322e7819 */ /* 0x040fe400000006ff */
        /* <DEDUP_REMOVED lines=10> */
[C---:B--2---:R-:W-:Y:S01]  /*9cf0*/  LEA R186, P0, R53.reuse, R122, 0x1 ;  /* 0x0000007a35ba7211 */ /* 0x044fe200078008ff */
[----:B------:R-:W2:Y:S03]  /*9d00*/  LD.E.128 R24, [R22.64] ;  /* 0x0000000616187980 */ /* 0x000ea6000c101d00 */
        /* <DEDUP_REMOVED lines=59> */
.L_x_3889:
[----:B------:R-:W-:Y:S05]  /*a0c0*/  BSYNC B0 ;  /* 0x0000000000007941 */ /* 0x000fea0003800000 */
.L_x_3888:
[C---:B------:R-:W-:Y:S04]  /*a0d0*/  LEA R2, P0, R85.reuse, R126, 0x1 ;  /* 0x0000007e55027211 */ /* 0x040fe800078008ff */
[----:B------:R-:W-:Y:S05]  /*a0e0*/  LEA.HI.X R3, R85, R127, R84, 0x1, P0 ;  /* 0x0000007f55037211 */ /* 0x000fea00000f0c54 */
[----:B-----5:R3:W-:Y:S04]  /*a0f0*/  ST.E.128 [R2.64], R48 ;  /* 0x0000003002007985 */ /* 0x0207e8000c101d06 */
.L_x_3887:
[----:B------:R-:W-:Y:S05]  /*a100*/  BSYNC B1 ;  /* 0x0000000000017941 */ /* 0x000fea0003800000 */
.L_x_3886:
        /* <DEDUP_REMOVED lines=29> */
[----:B------:R-:W-:Y:S02]  /*a2e0*/  LEA R190, P0, R185, R122, 0x1 ;  /* 0x0000007ab9be7211 */ /* 0x000fe400078008ff */
        /* <DEDUP_REMOVED lines=61> */
.L_x_3891:
[----:B------:R-:W-:Y:S05]  /*a6c0*/  BSYNC B0 ;  /* 0x0000000000007941 */ /* 0x000fea0003800000 */
.L_x_3890:
[C---:B------:R-:W-:Y:S04]  /*a6d0*/  LEA R2, P0, R83.reuse, R126, 0x1 ;  /* 0x0000007e53027211 */ /* 0x040fe800078008ff */
[----:B------:R-:W-:Y:S05]  /*a6e0*/  LEA.HI.X R3, R83, R127, R82, 0x1, P0 ;  /* 0x0000007f53037211 */ /* 0x000fea00000f0c52 */
[----:B-----5:R3:W-:Y:S04]  /*a6f0*/  ST.E.128 [R2.64], R48 ;  /* 0x0000003002007985 */ /* 0x0207e8000c101d06 */
.L_x_3881:
[----:B------:R-:W-:Y:S05]  /*a700*/  BSYNC B2 ;  /* 0x0000000000027941 */ /* 0x000fea0003800000 */
.L_x_3880:
[----:B---3--:R-:W3:Y:S02]  /*a710*/  LD.E R3, [R12.64+0xd0] ;  /* 0x0000d0060c037980 */ /* 0x008ee4000c101900 */
[----:B---3--:R-:W-:Y:S05]  /*a720*/  IMAD.U32 R3, R3, -0x20, RZ ;  /* 0xffffffe003037824 */ /* 0x008fea00078e00ff */
[C---:B------:R-:W-:Y:S02]  /*a730*/  LEA R124, P1, R3.reuse, R124, 0x1 ;  /* 0x0000007c037c7211 */ /* 0x040fe400078208ff */
[C---:B------:R-:W-:Y:S02]  /*a740*/  LEA R122, P0, R3.reuse, R122, 0x1 ;  /* 0x0000007a037a7211 */ /* 0x040fe400078008ff */
[C---:B------:R-:W-:Y:S02]  /*a750*/  LEA.HI.X.SX32 R125, R3.reuse, R125, 0x1, P1 ;  /* 0x0000007d037d7211 */ /* 0x040fe400008f0eff */
[----:B------:R-:W-:Y:S01]  /*a760*/  LEA.HI.X.SX32 R123, R3, R123, 0x1, P0 ;  /* 0x0000007b037b7211 */ /* 0x000fe200000f0eff */
[----:B------:R-:W-:-:S05]  /*a770*/  BRA `(.L_x_3843) ;  /* 0x000005f000007947 */ /* 0x000fca0003800000 */
.L_x_3817:
        /* <DEDUP_REMOVED lines=11> */
.L_x_3893:
[----:B------:R-:W-:Y:S05]  /*a830*/  BSYNC B0 ;  /* 0x0000000000007941 */ /* 0x000fea0003800000 */
.L_x_3892:
        /* <DEDUP_REMOVED lines=27> */
.L_x_3895:
[----:B------:R-:W-:Y:S05]  /*a9f0*/  BSYNC B0 ;  /* 0x0000000000007941 */ /* 0x000fea0003800000 */
.L_x_3894:
        /* <DEDUP_REMOVED lines=27> */
.L_x_3897:
[----:B------:R-:W-:Y:S05]  /*abb0*/  BSYNC B0 ;  /* 0x0000000000007941 */ /* 0x000fea0003800000 */
.L_x_3896:
        /* <DEDUP_REMOVED lines=27> */
.L_x_3843:
[----:B------:R-:W-:Y:S05]  /*ad70*/  BSYNC B3 ;  /* 0x0000000000037941 */ /* 0x000fea0003800000 */
.L_x_3816:
        /* <DEDUP_REMOVED lines=89> */
.L_x_3899:
        /* <DEDUP_REMOVED lines=8> */
.L_x_3900:
[----:B------:R-:W-:Y:S05]  /*b390*/  BSYNC B0 ;  /* 0x0000000000007941 */ /* 0x000fea0003800000 */
.L_x_3898:
[----:B------:R-:W-:Y:S04]  /*b3a0*/  IADD3 R9, R9, -0x1, RZ ;  /* 0xffffffff09097810 */ /* 0x000fe80007ffe0ff */
[----:B------:R-:W-:Y:S11]  /*b3b0*/  ISETP.GT.AND P0, PT, R9, R96, PT ;  /* 0x000000600900720c */ /* 0x000ff60003f04270 */
[----:B------:R-:W-:Y:S02]  /*b3c0*/  @!UPT UIADD3 URZ, URZ, URZ, URZ ;  /* 0x0000003f3f3ff290 */ /* 0x000fe4000fffe03f */
[----:B------:R-:W-:-:S05]  /*b3d0*/  @P0 BRA `(.L_x_3901) ;  /* 0xffff7b0000000947 */ /* 0x000fca000383ffff */
.L_x_3807:
        /* <DEDUP_REMOVED lines=108> */
.L_x_3910:
[----:B------:R-:W-:Y:S05]  /*baa0*/  BSYNC B0 ;  /* 0x0000000000007941 */ /* 0x000fea0003800000 */
.L_x_3909:
[----:B-----5:R3:W-:Y:S02]  /*bab0*/  STS.128 [R211], R20 ;  /* 0x00000014d3007388 */ /* 0x0207e40000000c00 */
.L_x_3908:
[----:B------:R-:W-:Y:S05]  /*bac0*/  BSYNC B1 ;  /* 0x0000000000017941 */ /* 0x000fea0003800000 */
.L_x_3907:
        /* <DEDUP_REMOVED lines=47> */
.L_x_3914:
[----:B------:R-:W-:Y:S05]  /*bdc0*/  BSYNC B0 ;  /* 0x0000000000007941 */ /* 0x000fea0003800000 */
.L_x_3913:
[----:B-----5:R1:W-:Y:S02]  /*bdd0*/  STS.128 [R211+0x2000], R20 ;  /* 0x00200014d3007388 */ /* 0x0203e40000000c00 */
.L_x_3912:
[----:B------:R-:W-:Y:S05]  /*bde0*/  BSYNC B1 ;  /* 0x0000000000017941 */ /* 0x000fea0003800000 */
.L_x_3911:
        /* <DEDUP_REMOVED lines=46> */
.L_x_3916:
[----:B------:R-:W-:Y:S05]  /*c0d0*/  BSYNC B0 ;  /* 0x0000000000007941 */ /* 0x000fea0003800000 */
.L_x_3915:
[----:B-----5:R3:W-:Y:S02]  /*c0e0*/  STS.128 [R211+0x4000], R20 ;  /* 0x00400014d3007388 */ /* 0x0207e40000000c00 */
.L_x_3906:
[----:B------:R-:W-:Y:S05]  /*c0f0*/  BSYNC B2 ;  /* 0x0000000000027941 */ /* 0x000fea0003800000 */
.L_x_3905:
        /* <DEDUP_REMOVED lines=61> */
.L_x_3922:
[----:B------:R-:W-:Y:S05]  /*c4d0*/  BSYNC B0 ;  /* 0x0000000000007941 */ /* 0x000fea0003800000 */
.L_x_3921:
[----:B-----5:R3:W-:Y:S02]  /*c4e0*/  STS.128 [R211+0x800], R20 ;  /* 0x00080014d3007388 */ /* 0x0207e40000000c00 */
.L_x_3920:
[----:B------:R-:W-:Y:S05]  /*c4f0*/  BSYNC B1 ;  /* 0x0000000000017941 */ /* 0x000fea0003800000 */
.L_x_3919:
        /* <DEDUP_REMOVED lines=48> */
.L_x_3926:
[----:B------:R-:W-:Y:S05]  /*c800*/  BSYNC B0 ;  /* 0x0000000000007941 */ /* 0x000fea0003800000 */
.L_x_3925:
[----:B-----5:R3:W-:Y:S02]  /*c810*/  STS.128 [R211+0x2800], R20 ;  /* 0x00280014d3007388 */ /* 0x0207e40000000c00 */
.L_x_3924:
[----:B------:R-:W-:Y:S05]  /*c820*/  BSYNC B1 ;  /* 0x0000000000017941 */ /* 0x000fea0003800000 */
.L_x_3923:
        /* <DEDUP_REMOVED lines=45> */
.L_x_3928:
[----:B------:R-:W-:Y:S05]  /*cb00*/  BSYNC B0 ;  /* 0x0000000000007941 */ /* 0x000fea0003800000 */
.L_x_3927:
[----:B-----5:R1:W-:Y:S02]  /*cb10*/  STS.128 [R211+0x4800], R44 ;  /* 0x0048002cd3007388 */ /* 0x0203e40000000c00 */
.L_x_3918:
[----:B------:R-:W-:Y:S05]  /*cb20*/  BSYNC B2 ;  /* 0x0000000000027941 */ /* 0x000fea0003800000 */
.L_x_3917:
        /* <DEDUP_REMOVED lines=61> */
.L_x_3934:
[----:B------:R-:W-:Y:S05]  /*cf00*/  BSYNC B0 ;  /* 0x0000000000007941 */ /* 0x000fea0003800000 */
.L_x_3933:
[----:B-----5:R1:W-:Y:S02]  /*cf10*/  STS.128 [R211+0x1000], R20 ;  /* 0x00100014d3007388 */ /* 0x0203e40000000c00 */
.L_x_3932:
[----:B------:R-:W-:Y:S05]  /*cf20*/  BSYNC B1 ;  /* 0x0000000000017941 */ /* 0x000fea0003800000 */
.L_x_3931:
        /* <DEDUP_REMOVED lines=47> */
.L_x_3938:
[----:B------:R-:W-:Y:S05]  /*d220*/  BSYNC B0 ;  /* 0x0000000000007941 */ /* 0x000fea0003800000 */
.L_x_3937:
[----:B-----5:R3:W-:Y:S02]  /*d230*/  STS.128 [R211+0x3000], R20 ;  /* 0x00300014d3007388 */ /* 0x0207e40000000c00 */
.L_x_3936:
[----:B------:R-:W-:Y:S05]  /*d240*/  BSYNC B1 ;  /* 0x0000000000017941 */ /* 0x000fea0003800000 */
.L_x_3935:
        /* <DEDUP_REMOVED lines=46> */
.L_x_3940:
[----:B------:R-:W-:Y:S05]  /*d530*/  BSYNC B0 ;  /* 0x0000000000007941 */ /* 0x000fea0003800000 */
.L_x_3939:
[----:B-----5:R3:W-:Y:S02]  /*d540*/  STS.128 [R211+0x5000], R20 ;  /* 0x00500014d3007388 */ /* 0x0207e40000000c00 */
.L_x_3930:
[----:B------:R-:W-:Y:S05]  /*d550*/  BSYNC B2 ;  /* 0x0000000000027941 */ /* 0x000fea0003800000 */
.L_x_3929:
        /* <DEDUP_REMOVED lines=59> */
.L_x_3945:
[----:B------:R-:W-:Y:S05]  /*d910*/  BSYNC B0 ;  /* 0x0000000000007941 */ /* 0x000fea0003800000 */
.L_x_3944:
[----:B-----5:R3:W-:Y:S02]  /*d920*/  STS.128 [R211+0x1800], R20 ;  /* 0x00180014d3007388 */ /* 0x0207e40000000c00 */
.L_x_3943:
[----:B------:R-:W-:Y:S05]  /*d930*/  BSYNC B1 ;  /* 0x0000000000017941 */ /* 0x000fea0003800000 */
.L_x_3942:
        /* <DEDUP_REMOVED lines=16> */
[C---:B------:R-:W-:Y:S02]  /*da40*/  LOP3.LUT R28, R18.reuse, 0xffff0000, RZ, 0xc0, !PT ;  /* 0xffff0000121c7812 */ /* 0x040fe400078ec0ff */
[----:B------:R-:W-:Y:S02]  /*da50*/  SHF.L.U32 R26, R18, 0x10, RZ ;  /* 0x00000010121a7819 */ /* 0x000fe400000006ff */
        /* <DEDUP_REMOVED lines=10> */
[----:B------:R-:W-:Y:S02]  /*db00*/  IMAD.U32 R15, R15, 0x10000, RZ ;  /* 0x000100000f0f7824 */ /* 0x000fe400078e00ff */
[----:B------:R-:W-:Y:S02]  /*db10*/  FFMA.FTZ R16, R5, R21, -R16 ;  /* 0x0000001505107223 */ /* 0x000fe40000010810 */
[----:B------:R-:W-:-:S02]  /*db20*/  FMUL.FTZ R22, R22, R20 ;  /* 0x0000001416167220 */ /* 0x000fc40000410000 */
[----:B------:R-:W-:Y:S02]  /*db30*/  FFMA.FTZ R5, R5, R19, R0 ;  /* 0x0000001305057223 */ /* 0x000fe40000010000 */
[C---:B------:R-:W-:Y:S02]  /*db40*/  FMUL.FTZ R19, R28.reuse, R3 ;  /* 0x000000031c137220 */ /* 0x040fe40000410000 */
[----:B------:R-:W-:Y:S01]  /*db50*/  FMUL.FTZ R0, R27, R2 ;  /* 0x000000021b007220 */ /* 0x000fe20000410000 */
[----:B------:R-:W-:Y:S01]  /*db60*/  F2FP.BF16.PACK_AB R5, R5, R16 ;  /* 0x000000100505723e */ /* 0x000fe200000010ff */
[----:B------:R-:W-:Y:S02]  /*db70*/  FMUL.FTZ R28, R28, R15 ;  /* 0x0000000f1c1c7220 */ /* 0x000fe40000410000 */
[C---:B------:R-:W-:Y:S02]  /*db80*/  FFMA.FTZ R18, R23.reuse, R20, -R18 ;  /* 0x0000001417127223 */ /* 0x040fe40000010812 */
[----:B------:R-:W-:-:S02]  /*db90*/  FFMA.FTZ R17, R23, R17, R22 ;  /* 0x0000001117117223 */ /* 0x000fc40000010016 */
[-C--:B------:R-:W-:Y:S02]  /*dba0*/  FMUL.FTZ R27, R27, R14.reuse ;  /* 0x0000000e1b1b7220 */ /* 0x080fe40000410000 */
[C---:B------:R-:W-:Y:S02]  /*dbb0*/  FFMA.FTZ R19, R26.reuse, R15, -R19 ;  /* 0x0000000f1a137223 */ /* 0x040fe40000010813 */
[----:B------:R-:W-:Y:S02]  /*dbc0*/  FFMA.FTZ R28, R26, R3, R28 ;  /* 0x000000031a1c7223 */ /* 0x000fe4000001001c */
[C---:B------:R-:W-:Y:S02]  /*dbd0*/  FFMA.FTZ R0, R11.reuse, R14, -R0 ;  /* 0x0000000e0b007223 */ /* 0x040fe40000010800 */
[----:B------:R-:W-:Y:S01]  /*dbe0*/  FFMA.FTZ R27, R11, R2, R27 ;  /* 0x000000020b1b7223 */ /* 0x000fe2000001001b */
[----:B------:R-:W-:Y:S02]  /*dbf0*/  F2FP.BF16.PACK_AB R2, R17, R18 ;  /* 0x000000121102723e */ /* 0x000fe400000010ff */
[----:B------:R-:W-:-:S02]  /*dc00*/  F2FP.BF16.PACK_AB R18, R28, R19 ;  /* 0x000000131c12723e */ /* 0x000fc400000010ff */
[----:B------:R-:W-:Y:S02]  /*dc10*/  F2FP.BF16.PACK_AB R16, R27, R0 ;  /* 0x000000001b10723e */ /* 0x000fe400000010ff */
[----:B------:R-:W-:Y:S02]  /*dc20*/  MOV R17, R5 ;  /* 0x0000000500117202 */ /* 0x000fe40000000f00 */
[----:B------:R-:W-:Y:S02]  /*dc30*/  MOV R19, R2 ;  /* 0x0000000200137202 */ /* 0x000fe40000000f00 */
.L_x_3949:
[----:B------:R-:W-:Y:S05]  /*dc40*/  BSYNC B0 ;  /* 0x0000000000007941 */ /* 0x000fea0003800000 */
.L_x_3948:
[----:B-----5:R1:W-:Y:S02]  /*dc50*/  STS.128 [R211+0x3800], R16 ;  /* 0x00380010d3007388 */ /* 0x0203e40000000c00 */
.L_x_3947:
[----:B------:R-:W-:Y:S05]  /*dc60*/  BSYNC B1 ;  /* 0x0000000000017941 */ /* 0x000fea0003800000 */
.L_x_3946:
        /* <DEDUP_REMOVED lines=45> */
.L_x_3951:
[----:B------:R-:W-:Y:S05]  /*df40*/  BSYNC B0 ;  /* 0x0000000000007941 */ /* 0x000fea0003800000 */
.L_x_3950:
[----:B-----5:R1:W-:Y:S01]  /*df50*/  STS.128 [R211+0x5800], R40 ;  /* 0x00580028d3007388 */ /* 0x0203e20000000c00 */
[----:B------:R-:W-:Y:S05]  /*df60*/  BRA `(.L_x_3941) ;  /* 0x00004de000007947 */ /* 0x000fea0003800000 */
.L_x_3904:
        /* <DEDUP_REMOVED lines=89> */
.L_x_3957:
[----:B------:R-:W-:Y:S05]  /*e500*/  BSYNC B0 ;  /* 0x0000000000007941 */ /* 0x000fea0003800000 */
.L_x_3956:
[----:B-----5:R3:W-:Y:S02]  /*e510*/  STS.128 [R211], R32 ;  /* 0x00000020d3007388 */ /* 0x0207e40000000c00 */
.L_x_3955:
[----:B------:R-:W-:Y:S05]  /*e520*/  BSYNC B1 ;  /* 0x0000000000017941 */ /* 0x000fea0003800000 */
.L_x_3954:
        /* <DEDUP_REMOVED lines=87> */
.L_x_3961:
[----:B------:R-:W-:Y:S05]  /*eaa0*/  BSYNC B0 ;  /* 0x0000000000007941 */ /* 0x000fea0003800000 */
.L_x_3960:
[----:B-----5:R1:W-:Y:S02]  /*eab0*/  STS.128 [R211+0x2000], R32 ;  /* 0x00200020d3007388 */ /* 0x0203e40000000c00 */
.L_x_3959:
[----:B------:R-:W-:Y:S05]  /*eac0*/  BSYNC B1 ;  /* 0x0000000000017941 */ /* 0x000fea0003800000 */
.L_x_3958:
        /* <DEDUP_REMOVED lines=86> */
.L_x_3963:
[----:B------:R-:W-:Y:S05]  /*f030*/  BSYNC B0 ;  /* 0x0000000000007941 */ /* 0x000fea0003800000 */
.L_x_3962:
[----:B-----5:R3:W-:Y:S02]  /*f040*/  STS.128 [R211+0x4000], R32 ;  /* 0x00400020d3007388 */ /* 0x0207e40000000c00 */
.L_x_3953:
[----:B------:R-:W-:Y:S05]  /*f050*/  BSYNC B2 ;  /* 0x0000000000027941 */ /* 0x000fea0003800000 */
.L_x_3952:
        /* <DEDUP_REMOVED lines=94> */
.L_x_3969:
[----:B------:R-:W-:Y:S05]  /*f640*/  BSYNC B0 ;  /* 0x0000000000007941 */ /* 0x000fea0003800000 */
.L_x_3968:
[----:B-----5:R3:W-:Y:S02]  /*f650*/  STS.128 [R211+0x800], R32 ;  /* 0x00080020d3007388 */ /* 0x0207e40000000c00 */
.L_x_3967:
[----:B------:R-:W-:Y:S05]  /*f660*/  BSYNC B1 ;  /* 0x0000000000017941 */ /* 0x000fea0003800000 */
.L_x_3966:
        /* <DEDUP_REMOVED lines=90> */
.L_x_3973:
[----:B------:R-:W-:Y:S05]  /*fc10*/  BSYNC B0 ;  /* 0x0000000000007941 */ /* 0x000fea0003800000 */
.L_x_3972:
[----:B-----5:R3:W-:Y:S02]  /*fc20*/  STS.128 [R211+0x2800], R32 ;  /* 0x00280020d3007388 */ /* 0x0207e40000000c00 */
.L_x_3971:
[----:B------:R-:W-:Y:S05]  /*fc30*/  BSYNC B1 ;  /* 0x0000000000017941 */ /* 0x000fea0003800000 */
.L_x_3970:
        /* <DEDUP_REMOVED lines=90> */
.L_x_3975:
[----:B------:R-:W-:Y:S05]  /*101e0*/  BSYNC B0 ;  /* 0x0000000000007941 */ /* 0x000fea0003800000 */
.L_x_3974:
[----:B-----5:R1:W-:Y:S02]  /*101f0*/  STS.128 [R211+0x4800], R20 ;  /* 0x00480014d3007388 */ /* 0x0203e40000000c00 */
.L_x_3965:
[----:B------:R-:W-:Y:S05]  /*10200*/  BSYNC B2 ;  /* 0x0000000000027941 */ /* 0x000fea0003800000 */
.L_x_3964:
        /* <DEDUP_REMOVED lines=95> */
.L_x_3981:
[----:B------:R-:W-:Y:S05]  /*10800*/  BSYNC B0 ;  /* 0x0000000000007941 */ /* 0x000fea0003800000 */
.L_x_3980:
[----:B-----5:R3:W-:Y:S02]  /*10810*/  STS.128 [R211+0x1000], R32 ;  /* 0x00100020d3007388 */ /* 0x0207e40000000c00 */
.L_x_3979:
[----:B------:R-:W-:Y:S05]  /*10820*/  BSYNC B1 ;  /* 0x0000000000017941 */ /* 0x000fea0003800000 */
.L_x_3978:
        /* <DEDUP_REMOVED lines=90> */
.L_x_3985:
[----:B------:R-:W-:Y:S05]  /*10dd0*/  BSYNC B0 ;  /* 0x0000000000007941 */ /* 0x000fea0003800000 */
.L_x_3984:
[----:B-----5:R3:W-:Y:S02]  /*10de0*/  STS.128 [R211+0x3000], R32 ;  /* 0x00300020d3007388 */ /* 0x0207e40000000c00 */
.L_x_3983:
[----:B------:R-:W-:Y:S05]  /*10df0*/  BSYNC B1 ;  /* 0x0000000000017941 */ /* 0x000fea0003800000 */
.L_x_3982:
        /* <DEDUP_REMOVED lines=89> */
.L_x_3987:
[----:B------:R-:W-:Y:S05]  /*11390*/  BSYNC B0 ;  /* 0x0000000000007941 */ /* 0x000fea0003800000 */
.L_x_3986:
[----:B-----5:R3:W-:Y:S02]  /*113a0*/  STS.128 [R211+0x5000], R32 ;  /* 0x00500020d3007388 */ /* 0x0207e40000000c00 */
.L_x_3977:
[----:B------:R-:W-:Y:S05]  /*113b0*/  BSYNC B2 ;  /* 0x0000000000027941 */ /* 0x000fea0003800000 */
.L_x_3976:
        /* <DEDUP_REMOVED lines=95> */
.L_x_3991:
[----:B------:R-:W-:Y:S05]  /*119b0*/  BSYNC B0 ;  /* 0x0000000000007941 */ /* 0x000fea0003800000 */
.L_x_3990:
[----:B-----5:R1:W-:Y:S02]  /*119c0*/  STS.128 [R211+0x1800], R20 ;  /* 0x00180014d3007388 */ /* 0x0203e40000000c00 */
.L_x_3989:
[----:B------:R-:W-:Y:S05]  /*119d0*/  BSYNC B1 ;  /* 0x0000000000017941 */ /* 0x000fea0003800000 */
.L_x_3988:
        /* <DEDUP_REMOVED lines=10> */
[----:B------:R-:W-:Y:S02]  /*11a80*/  IMAD.MOV.U32 R11, RZ, RZ, R15 ;  /* 0x000000ffff0b7224 */ /* 0x000fe400078e000f */
[----:B------:R-:W-:Y:S02]  /*11a90*/  IMAD R3, R15, R14, 0x40 ;  /* 0x000000400f037424 */ /* 0x000fe400078e020e */
[----:B------:R-:W-:-:S03]  /*11aa0*/  IMAD.MOV.U32 R14, RZ, RZ, RZ ;  /* 0x000000ffff0e7224 */ /* 0x000fc600078e00ff */
[----:B------:R-:W-:-:S03]  /*11ab0*/  IADD3 R5, P1, R3, R0, RZ ;  /* 0x0000000003057210 */ /* 0x000fc60007f3e0ff */
[----:B------:R-:W-:Y:S01]  /*11ac0*/  @P0 IADD3 R14, -R15, RZ, RZ ;  /* 0x000000ff0f0e0210 */ /* 0x000fe20007ffe1ff */
[----:B------:R-:W-:Y:S01]  /*11ad0*/  @P0 IMAD.MOV R11, RZ, RZ, -R15 ;  /* 0x000000ffff0b0224 */ /* 0x000fe200078e0a0f */
[----:B------:R-:W-:Y:S02]  /*11ae0*/  LEA.HI.X.SX32 R3, R3, R2, 0x1, P1 ;  /* 0x0000000203037211 */ /* 0x000fe400008f0eff */
[----:B-1----:R-:W-:-:S04]  /*11af0*/  IADD3 R23, P1, R14, R5, RZ ;  /* 0x000000050e177210 */ /* 0x002fc80007f3e0ff */
[----:B------:R-:W-:Y:S02]  /*11b00*/  LEA.HI.X.SX32 R21, R14, R3, 0x1, P1 ;  /* 0x000000030e157211 */ /* 0x000fe400008f0eff */
[----:B------:R-:W-:Y:S01]  /*11b10*/  MOV R14, RZ ;  /* 0x000000ff000e7202 */ /* 0x000fe20000000f00 */
[----:B------:R-:W-:Y:S01]  /*11b20*/  @P0 IMAD.MOV R14, RZ, RZ, -R15 ;  /* 0x000000ffff0e0224 */ /* 0x000fe200078e0a0f */
[----:B------:R-:W-:-:S04]  /*11b30*/  LEA R24, P1, R23, R36, 0x1 ;  /* 0x0000002417187211 */ /* 0x000fc800078208ff */
[----:B------:R-:W-:Y:S02]  /*11b40*/  LEA.HI.X R25, R23, R37, R21, 0x1, P1 ;  /* 0x0000002517197211 */ /* 0x000fe400008f0c15 */
[----:B------:R-:W-:Y:S01]  /*11b50*/  IADD3 R5, P1, R14, R5, RZ ;  /* 0x000000050e057210 */ /* 0x000fe20007f3e0ff */
[----:B------:R-:W-:-:S03]  /*11b60*/  IMAD.WIDE R20, R11, 0x2, R40 ;  /* 0x000000020b147825 */ /* 0x000fc600078e0228 */
[----:B------:R-:W-:Y:S01]  /*11b70*/  LEA.HI.X.SX32 R3, R14, R3, 0x1, P1 ;  /* 0x000000030e037211 */ /* 0x000fe200008f0eff */
[----:B--2---:R-:W2:Y:S01]  /*11b80*/  LD.E.128 R24, [R24.64] ;  /* 0x0000000618187980 */ /* 0x004ea2000c101d00 */
[----:B------:R-:W-:-:S03]  /*11b90*/  LEA R28, P1, R5, R38, 0x1 ;  /* 0x00000026051c7211 */ /* 0x000fc600078208ff */
[----:B---3--:R-:W3:Y:S01]  /*11ba0*/  LD.E.128 R20, [R20.64+0x80] ;  /* 0x0000800614147980 */ /* 0x008ee2000c101d00 */
        /* <DEDUP_REMOVED lines=9> */
[----:B------:R-:W-:Y:S02]  /*11c40*/  SHF.L.U32 R34, R19, 0x10, RZ ;  /* 0x0000001013227819 */ /* 0x000fe400000006ff */
[C---:B--2---:R-:W-:Y:S01]  /*11c50*/  LOP3.LUT R19, R24.reuse, 0xffff0000, RZ, 0xc0, !PT ;  /* 0xffff000018137812 */ /* 0x044fe200078ec0ff */
[----:B------:R-:W-:Y:S01]  /*11c60*/  IMAD.U32 R33, R24, 0x10000, RZ ;  /* 0x0001000018217824 */ /* 0x000fe200078e00ff */
[C---:B------:R-:W-:Y:S01]  /*11c70*/  SHF.L.U32 R18, R25.reuse, 0x10, RZ ;  /* 0x0000001019127819 */ /* 0x040fe200000006ff */
[----:B------:R-:W-:Y:S01]  /*11c80*/  IMAD.U32 R35, R26, 0x10000, RZ ;  /* 0x000100001a237824 */ /* 0x000fe200078e00ff */
[----:B------:R-:W-:Y:S01]  /*11c90*/  LOP3.LUT R42, R25, 0xffff0000, RZ, 0xc0, !PT ;  /* 0xffff0000192a7812 */ /* 0x000fe200078ec0ff */
[----:B---3--:R-:W-:Y:S01]  /*11ca0*/  IMAD.U32 R44, R20, 0x10000, RZ ;  /* 0x00010000142c7824 */ /* 0x008fe200078e00ff */
        /* <DEDUP_REMOVED lines=13> */
[----:B------:R-:W-:Y:S01]  /*11d80*/  FMUL.FTZ R20, R20, R19 ;  /* 0x0000001314147220 */ /* 0x000fe20000410000 */
[----:B------:R-:W-:Y:S01]  /*11d90*/  SHF.L.U32 R21, R23, 0x10, RZ ;  /* 0x0000001017157819 */ /* 0x000fe200000006ff */
[----:B------:R-:W-:Y:S01]  /*11da0*/  FMUL.FTZ R27, R27, R18 ;  /* 0x000000121b1b7220 */ /* 0x000fe20000410000 */
[----:B------:R-:W-:Y:S01]  /*11db0*/  LOP3.LUT R23, R23, 0xffff0000, RZ, 0xc0, !PT ;  /* 0xffff000017177812 */ /* 0x000fe200078ec0ff */
[----:B------:R-:W-:Y:S01]  /*11dc0*/  @!P0 FADD.FTZ R26, -R26, -RZ ;  /* 0x800000ff1a1a8221 */ /* 0x000fe20000010100 */
[----:B----4-:R-:W-:Y:S01]  /*11dd0*/  LOP3.LUT R19, R28, 0xffff0000, RZ, 0xc0, !PT ;  /* 0xffff00001c137812 */ /* 0x010fe200078ec0ff */
[----:B------:R-:W-:Y:S01]  /*11de0*/  @!P0 FADD.FTZ R24, -R24, -RZ ;  /* 0x800000ff18188221 */ /* 0x000fe20000010100 */
[C---:B------:R-:W-:Y:S01]  /*11df0*/  SHF.L.U32 R18, R29.reuse, 0x10, RZ ;  /* 0x000000101d127819 */ /* 0x040fe200000006ff */
[----:B------:R-:W-:Y:S01]  /*11e00*/  FMUL.FTZ R25, R22, R25 ;  /* 0x0000001916197220 */ /* 0x000fe20000410000 */
[----:B------:R-:W-:Y:S01]  /*11e10*/  LOP3.LUT R29, R29, 0xffff0000, RZ, 0xc0, !PT ;  /* 0xffff00001d1d7812 */ /* 0x000fe200078ec0ff */
[----:B------:R-:W-:-:S02]  /*11e20*/  FMUL.FTZ R44, R44, R33 ;  /* 0x000000212c2c7220 */ /* 0x000fc40000410000 */
        /* <DEDUP_REMOVED lines=24> */
.L_x_3995:
[----:B------:R-:W-:Y:S05]  /*11fb0*/  BSYNC B0 ;  /* 0x0000000000007941 */ /* 0x000fea0003800000 */
.L_x_3994:
[----:B-----5:R1:W-:Y:S02]  /*11fc0*/  STS.128 [R211+0x3800], R16 ;  /* 0x00380010d3007388 */ /* 0x0203e40000000c00 */
.L_x_3993:
[----:B------:R-:W-:Y:S05]  /*11fd0*/  BSYNC B1 ;  /* 0x0000000000017941 */ /* 0x000fea0003800000 */
.L_x_3992:
        /* <DEDUP_REMOVED lines=92> */
.L_x_3997:
[----:B------:R-:W-:Y:S05]  /*125a0*/  BSYNC B0 ;  /* 0x0000000000007941 */ /* 0x000fea0003800000 */
.L_x_3996:
[----:B-----5:R1:W-:Y:S01]  /*125b0*/  STS.128 [R211+0x5800], R16 ;  /* 0x00580010d3007388 */ /* 0x0203e20000000c00 */
[----:B------:R-:W-:Y:S05]  /*125c0*/  BRA `(.L_x_3941) ;  /* 0x0000078000007947 */ /* 0x000fea0003800000 */
.L_x_3903:
        /* <DEDUP_REMOVED lines=29> */
.L_x_3999:
[----:B------:R-:W-:Y:S05]  /*127a0*/  BSYNC B0 ;  /* 0x0000000000007941 */ /* 0x000fea0003800000 */
.L_x_3998:
        /* <DEDUP_REMOVED lines=29> */
.L_x_4001:
[----:B------:R-:W-:Y:S05]  /*12980*/  BSYNC B0 ;  /* 0x0000000000007941 */ /* 0x000fea0003800000 */
.L_x_4000:
        /* <DEDUP_REMOVED lines=29> */
.L_x_4003:
[----:B------:R-:W-:Y:S05]  /*12b60*/  BSYNC B0 ;  /* 0x0000000000007941 */ /* 0x000fea0003800000 */
.L_x_4002:
        /* <DEDUP_REMOVED lines=30> */
.L_x_3941:
[----:B------:R-:W-:Y:S05]  /*12d50*/  BSYNC B3 ;  /* 0x0000000000037941 */ /* 0x000fea0003800000 */
.L_x_3902:
        /* <DEDUP_REMOVED lines=9> */
[----:B------:R-:W-:-:S13]  /*12df0*/  ISETP.NE.U32.AND P0, PT, R0, 0x1, PT ;  /* 0x000000010000780c */ /* 0x000fda0003f05070 */
[----:B--2---:R-:W-:Y:S02]  /*12e00*/  @!P0 IMAD.MOV.U32 R2, RZ, RZ, R204 ;  /* 0x000000ffff028224 */ /* 0x004fe400078e00cc */
        /* <DEDUP_REMOVED lines=17> */
.L_x_4006:
[----:B------:R2:W-:Y:S02]  /*12f20*/  STS.128 [R211+0xa000], RZ ;  /* 0x00a000ffd3007388 */ /* 0x0005e40000000c00 */
.L_x_4005:
[----:B------:R-:W-:Y:S05]  /*12f30*/  BSYNC B0 ;  /* 0x0000000000007941 */ /* 0x000fea0003800000 */
.L_x_4004:
        /* <DEDUP_REMOVED lines=31> */
.L_x_4009:
[----:B------:R2:W-:Y:S02]  /*13130*/  STS.128 [R211+0xa800], RZ ;  /* 0x00a800ffd3007388 */ /* 0x0005e40000000c00 */
.L_x_4008:
[----:B------:R-:W-:Y:S05]  /*13140*/  BSYNC B0 ;  /* 0x0000000000007941 */ /* 0x000fea0003800000 */
.L_x_4007:
        /* <DEDUP_REMOVED lines=33> */
.L_x_4012:
[----:B------:R2:W-:Y:S02]  /*13360*/  STS.128 [R211+0xb000], RZ ;  /* 0x00b000ffd3007388 */ /* 0x0005e40000000c00 */
.L_x_4011:
[----:B------:R-:W-:Y:S05]  /*13370*/  BSYNC B0 ;  /* 0x0000000000007941 */ /* 0x000fea0003800000 */
.L_x_4010:
        /* <DEDUP_REMOVED lines=10> */
[----:B-12---:R-:W-:-:S04]  /*13420*/  IMAD.IADD R3, R167, 0x1, R0 ;  /* 0x00000001a7037824 */ /* 0x006fc800078e0200 */
[-C--:B------:R-:W-:Y:S02]  /*13430*/  @P2 LEA R16, P4, R166, R168.reuse, 0x1 ;  /* 0x000000a8a6102211 */ /* 0x080fe400078808ff */
        /* <DEDUP_REMOVED lines=21> */
.L_x_4014:
[----:B------:R-:W-:Y:S05]  /*13590*/  BSYNC B0 ;  /* 0x0000000000007941 */ /* 0x000fea0003800000 */
.L_x_4013:
        /* <DEDUP_REMOVED lines=49> */
.L_x_4017:
[----:B------:R2:W-:Y:S02]  /*138b0*/  STS.128 [R211+0x10000], RZ ;  /* 0x010000ffd3007388 */ /* 0x0005e40000000c00 */
.L_x_4016:
[----:B-1----:R-:W-:Y:S05]  /*138c0*/  BSYNC B0 ;  /* 0x0000000000007941 */ /* 0x002fea0003800000 */
.L_x_4015:
        /* <DEDUP_REMOVED lines=32> */
.L_x_4020:
[----:B------:R4:W-:Y:S02]  /*13ad0*/  STS.128 [R211+0x10800], RZ ;  /* 0x010800ffd3007388 */ /* 0x0009e40000000c00 */
.L_x_4019:
[----:B------:R-:W-:Y:S05]  /*13ae0*/  BSYNC B0 ;  /* 0x0000000000007941 */ /* 0x000fea0003800000 */
.L_x_4018:
        /* <DEDUP_REMOVED lines=34> */
.L_x_4023:
[----:B------:R1:W-:Y:S02]  /*13d10*/  STS.128 [R211+0x11000], RZ ;  /* 0x011000ffd3007388 */ /* 0x0003e40000000c00 */
.L_x_4022:
[----:B------:R-:W-:Y:S05]  /*13d20*/  BSYNC B0 ;  /* 0x0000000000007941 */ /* 0x000fea0003800000 */
.L_x_4021:
        /* <DEDUP_REMOVED lines=35> */
.L_x_4026:
[----:B------:R1:W-:Y:S02]  /*13f60*/  STS.128 [R211+0x11800], RZ ;  /* 0x011800ffd3007388 */ /* 0x0003e40000000c00 */
.L_x_4025:
[----:B------:R-:W-:Y:S05]  /*13f70*/  BSYNC B0 ;  /* 0x0000000000007941 */ /* 0x000fea0003800000 */
.L_x_4024:
        /* <DEDUP_REMOVED lines=306> */
[----:B------:R-:W-:Y:S02]  /*152a0*/  ISETP.GT.AND P1, PT, R214, R203, PT ;  /* 0x000000cbd600720c */ /* 0x000fe40003f24270 */
        /* <DEDUP_REMOVED lines=85> */
.L_x_4030:
[----:B------:R-:W2:Y:S02]  /*15800*/  LD.E R10, [R12.64+0x38] ;  /* 0x000038060c0a7980 */ /* 0x000ea4000c101900 */
[----:B--2---:R-:W-:-:S04]  /*15810*/  LEA R10, -R10, RZ, 0x6 ;  /* 0x000000ff0a0a7211 */ /* 0x004fc800078e31ff */
[----:B------:R-:W-:Y:S02]  /*15820*/  SHF.R.S32.HI R8, RZ, 0x1f, R10 ;  /* 0x0000001fff087819 */ /* 0x000fe4000001140a */
.L_x_4031:
[----:B------:R-:W-:Y:S05]  /*15830*/  BSYNC B0 ;  /* 0x0000000000007941 */ /* 0x000fea0003800000 */
.L_x_4029:
        /* <DEDUP_REMOVED lines=96> */
.L_x_4028:
[----:B------:R-:W-:Y:S05]  /*15e40*/  BSYNC B1 ;  /* 0x0000000000017941 */ /* 0x000fea0003800000 */
.L_x_4027:
[----:B------:R-:W2:Y:S01]  /*15e50*/  LD.E R167, [R12.64+0xdc] ;  /* 0x0000dc060ca77980 */ /* 0x000ea2000c101900 */
[----:B-1----:R-:W-:-:S02]  /*15e60*/  FMNMX.FTZ R8, R6, R31, !PT ;  /* 0x0000001f06087209 */ /* 0x002fc40007810000 */
        /* <DEDUP_REMOVED lines=41> */
[----:B------:R-:W-:Y:S01]  /*16100*/  FMNMX.FTZ R10, R140, R9, !PT ;  /* 0x000000098c0a7209 */ /* 0x000fe20007810000 */
[----:B------:R-:W-:Y:S03]  /*16110*/  LDSM.16.MT88.4 R104, [R197+0x10000] ;  /* 0x01000000c568783b */ /* 0x000fe60000004200 */
[----:B------:R-:W-:Y:S01]  /*16120*/  FMNMX.FTZ R10, R165, R10, !PT ;  /* 0x0000000aa50a7209 */ /* 0x000fe20007810000 */
[----:B------:R-:W-:Y:S04]  /*16130*/  LDSM.16.MT88.4 R120, [R196+0x10000] ;  /* 0x01000000c478783b */ /* 0x000fe80000004200 */
[----:B------:R-:W3:Y:S04]  /*16140*/  SHFL.BFLY PT, R9, R10, 0x2, 0x1f ;  /* 0x0c401f000a097f89 */ /* 0x000ee800000e0000 */
[----:B------:R-:W-:Y:S01]  /*16150*/  LDSM.16.MT88.4 R20, [R198+0xc800] ;  /* 0x00c80000c614783b */ /* 0x000fe20000004200 */
[----:B-1----:R-:W-:-:S03]  /*16160*/  FMNMX.FTZ R8, R11, R8, !PT ;  /* 0x000000080b087209 */ /* 0x002fc60007810000 */
[----:B------:R-:W-:Y:S04]  /*16170*/  LDSM.16.MT88.4 R136, [R197+0xc800] ;  /* 0x00c80000c588783b */ /* 0x000fe80000004200 */
        /* <DEDUP_REMOVED lines=326> */
.L_x_4034:
[----:B------:R-:W-:Y:S02]  /*175e0*/  ULDC.64 UR4, c[0x0][0x118] ;  /* 0x0000460000047ab9 */ /* 0x000fe40000000a00 */
[----:B------:R-:W2:Y:S02]  /*175f0*/  LD.E R8, [R218.64+0x40] ;  /* 0x00004004da087980 */ /* 0x000ea4000c101900 */
[----:B--2---:R-:W-:-:S04]  /*17600*/  LEA R8, -R8, RZ, 0x6 ;  /* 0x000000ff08087211 */ /* 0x004fc800078e31ff */
[----:B------:R-:W-:Y:S02]  /*17610*/  SHF.R.S32.HI R4, RZ, 0x1f, R8 ;  /* 0x0000001fff047819 */ /* 0x000fe40000011408 */
.L_x_4035:
[----:B------:R-:W-:Y:S05]  /*17620*/  BSYNC B0 ;  /* 0x0000000000007941 */ /* 0x000fea0003800000 */
.L_x_4033:
        /* <DEDUP_REMOVED lines=96> */
[----:B------:R-:W2:Y:S04]  /*17c30*/  LDSM.16.M88.4 R20, [R193+0x6000] ;  /* 0x00600000c114783b */ /* 0x000ea80000000200 */
[----:B---3--:R-:W5:Y:S04]  /*17c40*/  LDSM.16.M88.4 R12, [R193+0x6800] ;  /* 0x00680000c10c783b */ /* 0x008f680000000200 */
[----:B------:R-:W3:Y:S04]  /*17c50*/  LDSM.16.M88.4 R156, [R193+0x7000] ;  /* 0x00700000c19c783b */ /* 0x000ee80000000200 */
[----:B------:R-:W3:Y:S04]  /*17c60*/  LDSM.16.M88.4 R144, [R193+0x7800] ;  /* 0x00780000c190783b */ /* 0x000ee80000000200 */
[----:B------:R-:W-:Y:S04]  /*17c70*/  LDSM.16.M88.4 R28, [R192] ;  /* 0x00000000c01c783b */ /* 0x000fe80000000200 */
[----:B------:R-:W3:Y:S04]  /*17c80*/  LDSM.16.M88.4 R140, [R191] ;  /* 0x00000000bf8c783b */ /* 0x000ee80000000200 */
[----:B------:R-:W3:Y:S04]  /*17c90*/  LDSM.16.M88.4 R220, [R187] ;  /* 0x00000000bbdc783b */ /* 0x000ee80000000200 */
[----:B------:R-:W3:Y:S04]  /*17ca0*/  LDSM.16.M88.4 R136, [R186] ;  /* 0x00000000ba88783b */ /* 0x000ee80000000200 */
[----:B-1----:R-:W1:Y:S04]  /*17cb0*/  LDSM.16.M88.4 R32, [R185] ;  /* 0x00000000b920783b */ /* 0x002e680000000200 */
[----:B------:R-:W-:Y:S01]  /*17cc0*/  LDSM.16.M88.4 R172, [R190] ;  /* 0x00000000beac783b */ /* 0x000fe20000000200 */
[C---:B--2---:R-:W-:Y:S03]  /*17cd0*/  HMMA.16816.F32.BF16 R24, R148.reuse, R20, RZ ;  /* 0x000000149418723c */ /* 0x044fe600000418ff */
[----:B----4-:R-:W2:Y:S04]  /*17ce0*/  LDSM.16.M88.4 R8, [R188+0x6000] ;  /* 0x00600000bc08783b */ /* 0x010ea80000000200 */
[----:B------:R-:W4:Y:S01]  /*17cf0*/  LDSM.16.M88.4 R4, [R188+0x6800] ;  /* 0x00680000bc04783b */ /* 0x000f220000000200 */
[C---:B------:R-:W-:Y:S03]  /*17d00*/  HMMA.16816.F32.BF16 R20, R148.reuse, R22, RZ ;  /* 0x000000169414723c */ /* 0x040fe600000418ff */
[----:B------:R-:W1:Y:S04]  /*17d10*/  LDSM.16.M88.4 R168, [R188+0x7000] ;  /* 0x00700000bca8783b */ /* 0x000e680000000200 */
[----:B------:R-:W1:Y:S01]  /*17d20*/  LDSM.16.M88.4 R164, [R188+0x7800] ;  /* 0x00780000bca4783b */ /* 0x000e620000000200 */
[C---:B-----5:R-:W-:Y:S03]  /*17d30*/  HMMA.16816.F32.BF16 R16, R148.reuse, R12, RZ ;  /* 0x0000000c9410723c */ /* 0x060fe600000418ff */
[----:B------:R-:W0:Y:S05]  /*17d40*/  LDGDEPBAR ;  /* 0x00000000000079af */ /* 0x000e2a0000000000 */
[C---:B------:R-:W-:Y:S08]  /*17d50*/  HMMA.16816.F32.BF16 R12, R148.reuse, R14, RZ ;  /* 0x0000000e940c723c */ /* 0x040ff000000418ff */
[C---:B---3--:R-:W-:Y:S08]  /*17d60*/  HMMA.16816.F32.BF16 R160, R148.reuse, R156, RZ ;  /* 0x0000009c94a0723c */ /* 0x048ff000000418ff */
[C---:B------:R-:W-:Y:S08]  /*17d70*/  HMMA.16816.F32.BF16 R156, R148.reuse, R158, RZ ;  /* 0x0000009e949c723c */ /* 0x040ff000000418ff */
[C---:B------:R-:W-:Y:S08]  /*17d80*/  HMMA.16816.F32.BF16 R152, R148.reuse, R144, RZ ;  /* 0x000000909498723c */ /* 0x040ff000000418ff */
[----:B------:R-:W-:Y:S01]  /*17d90*/  HMMA.16816.F32.BF16 R148, R148, R146, RZ ;  /* 0x000000929494723c */ /* 0x000fe200000418ff */
[----:B------:R-:W-:Y:S07]  /*17da0*/  LDSM.16.M88.4 R144, [R189] ;  /* 0x00000000bd90783b */ /* 0x000fee0000000200 */
[C---:B------:R-:W-:Y:S08]  /*17db0*/  HMMA.16816.F32.BF16 R24, R28.reuse, R140, R24 ;  /* 0x0000008c1c18723c */ /* 0x040ff00000041818 */
[C---:B------:R-:W-:Y:S01]  /*17dc0*/  HMMA.16816.F32.BF16 R20, R28.reuse, R142, R20 ;  /* 0x0000008e1c14723c */ /* 0x040fe20000041814 */
[----:B------:R-:W3:Y:S07]  /*17dd0*/  LDSM.16.M88.4 R140, [R184] ;  /* 0x00000000b88c783b */ /* 0x000eee0000000200 */
[C---:B------:R-:W-:Y:S08]  /*17de0*/  HMMA.16816.F32.BF16 R16, R28.reuse, R220, R16 ;  /* 0x000000dc1c10723c */ /* 0x040ff00000041810 */
[C---:B------:R-:W-:Y:S08]  /*17df0*/  HMMA.16816.F32.BF16 R12, R28.reuse, R222, R12 ;  /* 0x000000de1c0c723c */ /* 0x040ff0000004180c */
[C---:B------:R-:W-:Y:S08]  /*17e00*/  HMMA.16816.F32.BF16 R160, R28.reuse, R136, R160 ;  /* 0x000000881ca0723c */ /* 0x040ff000000418a0 */
[C---:B------:R-:W-:Y:S01]  /*17e10*/  HMMA.16816.F32.BF16 R156, R28.reuse, R138, R156 ;  /* 0x0000008a1c9c723c */ /* 0x040fe2000004189c */
[----:B------:R-:W5:Y:S07]  /*17e20*/  LDSM.16.M88.4 R136, [R184+0x800] ;  /* 0x00080000b888783b */ /* 0x000f6e0000000200 */
[C---:B-1----:R-:W-:Y:S08]  /*17e30*/  HMMA.16816.F32.BF16 R152, R28.reuse, R32, R152 ;  /* 0x000000201c98723c */ /* 0x042ff00000041898 */
[----:B------:R-:W-:Y:S01]  /*17e40*/  HMMA.16816.F32.BF16 R148, R28, R34, R148 ;  /* 0x000000221c94723c */ /* 0x000fe20000041894 */
[----:B------:R-:W1:Y:S04]  /*17e50*/  LDSM.16.M88.4 R32, [R184+0x1000] ;  /* 0x00100000b820783b */ /* 0x000e680000000200 */
[----:B------:R-:W-:Y:S03]  /*17e60*/  LDSM.16.M88.4 R28, [R184+0x1800] ;  /* 0x00180000b81c783b */ /* 0x000fe60000000200 */
[C---:B--2---:R-:W-:Y:S08]  /*17e70*/  HMMA.16816.F32.BF16 R24, R172.reuse, R8, R24 ;  /* 0x00000008ac18723c */ /* 0x044ff00000041818 */
[C---:B------:R-:W-:Y:S01]  /*17e80*/  HMMA.16816.F32.BF16 R20, R172.reuse, R10, R20 ;  /* 0x0000000aac14723c */ /* 0x040fe20000041814 */
[----:B------:R-:W-:Y:S07]  /*17e90*/  LDSM.16.M88.4 R8, [R194+0x2000] ;  /* 0x00200000c208783b */ /* 0x000fee0000000200 */
[C---:B----4-:R-:W-:Y:S08]  /*17ea0*/  HMMA.16816.F32.BF16 R16, R172.reuse, R4, R16 ;  /* 0x00000004ac10723c */ /* 0x050ff00000041810 */
[C---:B------:R-:W-:Y:S01]  /*17eb0*/  HMMA.16816.F32.BF16 R12, R172.reuse, R6, R12 ;  /* 0x00000006ac0c723c */ /* 0x040fe2000004180c */
[----:B------:R-:W2:Y:S07]  /*17ec0*/  LDSM.16.M88.4 R4, [R193+0x8000] ;  /* 0x00800000c104783b */ /* 0x000eae0000000200 */
[C---:B------:R-:W-:Y:S08]  /*17ed0*/  HMMA.16816.F32.BF16 R160, R172.reuse, R168, R160 ;  /* 0x000000a8aca0723c */ /* 0x040ff000000418a0 */
[C---:B------:R-:W-:Y:S08]  /*17ee0*/  HMMA.16816.F32.BF16 R156, R172.reuse, R170, R156 ;  /* 0x000000aaac9c723c */ /* 0x040ff0000004189c */
[C---:B------:R-:W-:Y:S08]  /*17ef0*/  HMMA.16816.F32.BF16 R152, R172.reuse, R164, R152 ;  /* 0x000000a4ac98723c */ /* 0x040ff00000041898 */
[----:B------:R-:W-:Y:S01]  /*17f00*/  HMMA.16816.F32.BF16 R148, R172, R166, R148 ;  /* 0x000000a6ac94723c */ /* 0x000fe20000041894 */
[----:B------:R-:W4:Y:S04]  /*17f10*/  LDSM.16.M88.4 R164, [R193+0x8800] ;  /* 0x00880000c1a4783b */ /* 0x000f280000000200 */
[----:B------:R-:W-:Y:S03]  /*17f20*/  LDSM.16.M88.4 R172, [R180] ;  /* 0x00000000b4ac783b */ /* 0x000fe60000000200 */
[C---:B---3--:R-:W-:Y:S08]  /*17f30*/  HMMA.16816.F32.BF16 R24, R144.reuse, R140, R24 ;  /* 0x0000008c9018723c */ /* 0x048ff00000041818 */
[C---:B------:R-:W-:Y:S01]  /*17f40*/  HMMA.16816.F32.BF16 R20, R144.reuse, R142, R20 ;  /* 0x0000008e9014723c */ /* 0x040fe20000041814 */
[----:B------:R-:W3:Y:S07]  /*17f50*/  LDSM.16.M88.4 R140, [R193+0x9000] ;  /* 0x00900000c18c783b */ /* 0x000eee0000000200 */
[C---:B-----5:R-:W-:Y:S08]  /*17f60*/  HMMA.16816.F32.BF16 R16, R144.reuse, R136, R16 ;  /* 0x000000889010723c */ /* 0x060ff00000041810 */
[C---:B------:R-:W-:Y:S01]  /*17f70*/  HMMA.16816.F32.BF16 R12, R144.reuse, R138, R12 ;  /* 0x0000008a900c723c */ /* 0x040fe2000004180c */
[----:B------:R-:W-:Y:S07]  /*17f80*/  LDSM.16.M88.4 R136, [R193+0x9800] ;  /* 0x00980000c188783b */ /* 0x000fee0000000200 */
[C---:B-1----:R-:W-:Y:S08]  /*17f90*/  HMMA.16816.F32.BF16 R160, R144.reuse, R32, R160 ;  /* 0x0000002090a0723c */ /* 0x042ff000000418a0 */
[----:B------:R-:W-:Y:S01]  /*17fa0*/  HMMA.16816.F32.BF16 R156, R144, R34, R156 ;  /* 0x00000022909c723c */ /* 0x000fe2000004189c */
[----:B------:R-:W-:Y:S07]  /*17fb0*/  LDSM.16.M88.4 R32, [R192+0x2000] ;  /* 0x00200000c020783b */ /* 0x000fee0000000200 */
[C---:B--2---:R-:W-:Y:S08]  /*17fc0*/  HMMA.16816.F32.BF16 R24, R8.reuse, R4, R24 ;  /* 0x000000040818723c */ /* 0x044ff00000041818 */
[----:B------:R-:W-:Y:S01]  /*17fd0*/  HMMA.16816.F32.BF16 R20, R8, R6, R20 ;  /* 0x000000060814723c */ /* 0x000fe20000041814 */
[----:B------:R-:W1:Y:S07]  /*17fe0*/  LDSM.16.M88.4 R4, [R182] ;  /* 0x00000000b604783b */ /* 0x000e6e0000000200 */
[C---:B------:R-:W-:Y:S08]  /*17ff0*/  HMMA.16816.F32.BF16 R152, R144.reuse, R28, R152 ;  /* 0x0000001c9098723c */ /* 0x040ff00000041898 */
[----:B------:R-:W-:Y:S01]  /*18000*/  HMMA.16816.F32.BF16 R148, R144, R30, R148 ;  /* 0x0000001e9094723c */ /* 0x000fe20000041894 */
[----:B------:R-:W2:Y:S04]  /*18010*/  LDSM.16.M88.4 R28, [R183] ;  /* 0x00000000b71c783b */ /* 0x000ea80000000200 */
[----:B------:R-:W5:Y:S03]  /*18020*/  LDSM.16.M88.4 R144, [R181] ;  /* 0x00000000b590783b */ /* 0x000f660000000200 */
[C---:B----4-:R-:W-:Y:S08]  /*18030*/  HMMA.16816.F32.BF16 R16, R8.reuse, R164, R16 ;  /* 0x000000a40810723c */ /* 0x050ff00000041810 */
[C---:B------:R-:W-:Y:S01]  /*18040*/  HMMA.16816.F32.BF16 R12, R8.reuse, R166, R12 ;  /* 0x000000a6080c723c */ /* 0x040fe2000004180c */
[----:B------:R-:W-:Y:S07]  /*18050*/  LDSM.16.M88.4 R164, [R190+0x2000] ;  /* 0x00200000bea4783b */ /* 0x000fee0000000200 */
[----:B---3--:R-:W-:Y:S01]  /*18060*/  HMMA.16816.F32.BF16 R168, R8, R140, R160 ;  /* 0x0000008c08a8723c */ /* 0x008fe200000418a0 */
[----:B------:R-:W-:Y:S07]  /*18070*/  LDSM.16.M88.4 R160, [R188+0x8000] ;  /* 0x00800000bca0783b */ /* 0x000fee0000000200 */
[C---:B-1----:R-:W-:Y:S08]  /*18080*/  HMMA.16816.F32.BF16 R16, R32.reuse, R4, R16 ;  /* 0x000000042010723c */ /* 0x042ff00000041810 */
[----:B------:R-:W-:Y:S01]  /*18090*/  HMMA.16816.F32.BF16 R12, R32, R6, R12 ;  /* 0x00000006200c723c */ /* 0x000fe2000004180c */
[----:B------:R-:W1:Y:S07]  /*180a0*/  LDSM.16.M88.4 R4, [R188+0x8800] ;  /* 0x00880000bc04783b */ /* 0x000e6e0000000200 */
[C---:B------:R-:W-:Y:S01]  /*180b0*/  HMMA.16816.F32.BF16 R156, R8.reuse, R142, R156 ;  /* 0x0000008e089c723c */ /* 0x040fe2000004189c */
        /* <DEDUP_REMOVED lines=8> */
[C---:B-----5:R-:W-:Y:S08]  /*18140*/  HMMA.16816.F32.BF16 R168, R32.reuse, R144, R168 ;  /* 0x0000009020a8723c */ /* 0x060ff000000418a8 */
[C---:B------:R-:W-:Y:S01]  /*18150*/  HMMA.16816.F32.BF16 R156, R32.reuse, R146, R156 ;  /* 0x00000092209c723c */ /* 0x040fe2000004189c */
[----:B------:R-:W-:Y:S07]  /*18160*/  LDSM.16.M88.4 R144, [R184+0x3000] ;  /* 0x00300000b890783b */ /* 0x000fee0000000200 */
[C---:B------:R-:W-:Y:S08]  /*18170*/  HMMA.16816.F32.BF16 R152, R32.reuse, R172, R152 ;  /* 0x000000ac2098723c */ /* 0x040ff00000041898 */
[----:B------:R-:W-:Y:S01]  /*18180*/  HMMA.16816.F32.BF16 R148, R32, R174, R148 ;  /* 0x000000ae2094723c */ /* 0x000fe20000041894 */
[----:B------:R-:W4:Y:S07]  /*18190*/  LDSM.16.M88.4 R32, [R184+0x2800] ;  /* 0x00280000b820783b */ /* 0x000f2e0000000200 */
[C---:B-1----:R-:W-:Y:S08]  /*181a0*/  HMMA.16816.F32.BF16 R16, R164.reuse, R4, R16 ;  /* 0x00000004a410723c */ /* 0x042ff00000041810 */
[C---:B------:R-:W-:Y:S01]  /*181b0*/  HMMA.16816.F32.BF16 R12, R164.reuse, R6, R12 ;  /* 0x00000006a40c723c */ /* 0x040fe2000004180c */
[----:B------:R-:W1:Y:S07]  /*181c0*/  LDSM.16.M88.4 R4, [R184+0x3800] ;  /* 0x00380000b804783b */ /* 0x000e6e0000000200 */
[C---:B------:R-:W-:Y:S08]  /*181d0*/  HMMA.16816.F32.BF16 R24, R164.reuse, R160, R24 ;  /* 0x000000a0a418723c */ /* 0x040ff00000041818 */
[C---:B------:R-:W-:Y:S08]  /*181e0*/  HMMA.16816.F32.BF16 R20, R164.reuse, R162, R20 ;  /* 0x000000a2a414723c */ /* 0x040ff00000041814 */
[C---:B---3--:R-:W-:Y:S08]  /*181f0*/  HMMA.16816.F32.BF16 R168, R164.reuse, R8, R168 ;  /* 0x00000008a4a8723c */ /* 0x048ff000000418a8 */
[C---:B------:R-:W-:Y:S01]  /*18200*/  HMMA.16816.F32.BF16 R156, R164.reuse, R10, R156 ;  /* 0x0000000aa49c723c */ /* 0x040fe2000004189c */
[----:B------:R-:W-:Y:S07]  /*18210*/  LDSM.16.M88.4 R8, [R193+0xa000] ;  /* 0x00a00000c108783b */ /* 0x000fee0000000200 */
[C---:B--2---:R-:W-:Y:S01]  /*18220*/  HMMA.16816.F32.BF16 R160, R164.reuse, R28, R152 ;  /* 0x0000001ca4a0723c */ /* 0x044fe20000041898 */
[----:B------:R-:W2:Y:S07]  /*18230*/  LDSM.16.M88.4 R152, [R194+0x4000] ;  /* 0x00400000c298783b */ /* 0x000eae0000000200 */
[----:B------:R-:W-:Y:S01]  /*18240*/  HMMA.16816.F32.BF16 R148, R164, R30, R148 ;  /* 0x0000001ea494723c */ /* 0x000fe20000041894 */
[----:B------:R-:W3:Y:S07]  /*18250*/  LDSM.16.M88.4 R28, [R193+0xa800] ;  /* 0x00a80000c11c783b */ /* 0x000eee0000000200 */
[C---:B------:R-:W-:Y:S08]  /*18260*/  HMMA.16816.F32.BF16 R24, R140.reuse, R136, R24 ;  /* 0x000000888c18723c */ /* 0x040ff00000041818 */
[C---:B------:R-:W-:Y:S01]  /*18270*/  HMMA.16816.F32.BF16 R20, R140.reuse, R138, R20 ;  /* 0x0000008a8c14723c */ /* 0x040fe20000041814 */
[----:B------:R-:W-:Y:S07]  /*18280*/  LDSM.16.M88.4 R136, [R193+0xb800] ;  /* 0x00b80000c188783b */ /* 0x000fee0000000200 */
[C---:B----4-:R-:W-:Y:S08]  /*18290*/  HMMA.16816.F32.BF16 R16, R140.reuse, R32, R16 ;  /* 0x000000208c10723c */ /* 0x050ff00000041810 */
[C---:B------:R-:W-:Y:S01]  /*182a0*/  HMMA.16816.F32.BF16 R12, R140.reuse, R34, R12 ;  /* 0x000000228c0c723c */ /* 0x040fe2000004180c */
[----:B------:R-:W4:Y:S07]  /*182b0*/  LDSM.16.M88.4 R32, [R193+0xb000] ;  /* 0x00b00000c120783b */ /* 0x000f2e0000000200 */
[C---:B-1----:R-:W-:Y:S01]  /*182c0*/  HMMA.16816.F32.BF16 R164, R140.reuse, R4, R160 ;  /* 0x000000048ca4723c */ /* 0x042fe200000418a0 */
[----:B------:R-:W-:Y:S07]  /*182d0*/  LDSM.16.M88.4 R160, [R192+0x4000] ;  /* 0x00400000c0a0783b */ /* 0x000fee0000000200 */
[C---:B------:R-:W-:Y:S01]  /*182e0*/  HMMA.16816.F32.BF16 R148, R140.reuse, R6, R148 ;  /* 0x000000068c94723c */ /* 0x040fe20000041894 */
[----:B------:R-:W1:Y:S07]  /*182f0*/  LDSM.16.M88.4 R4, [R178] ;  /* 0x00000000b204783b */ /* 0x000e6e0000000200 */
[C---:B------:R-:W-:Y:S08]  /*18300*/  HMMA.16816.F32.BF16 R168, R140.reuse, R144, R168 ;  /* 0x000000908ca8723c */ /* 0x040ff000000418a8 */
[----:B------:R-:W-:Y:S01]  /*18310*/  HMMA.16816.F32.BF16 R156, R140, R146, R156 ;  /* 0x000000928c9c723c */ /* 0x000fe2000004189c */
[----:B------:R-:W5:Y:S04]  /*18320*/  LDSM.16.M88.4 R144, [R179] ;  /* 0x00000000b390783b */ /* 0x000f680000000200 */
[----:B------:R-:W-:Y:S03]  /*18330*/  LDSM.16.M88.4 R140, [R190+0x4000] ;  /* 0x00400000be8c783b */ /* 0x000fe60000000200 */
[C---:B--2---:R-:W-:Y:S08]  /*18340*/  HMMA.16816.F32.BF16 R24, R152.reuse, R8, R24 ;  /* 0x000000089818723c */ /* 0x044ff00000041818 */
[C---:B------:R-:W-:Y:S01]  /*18350*/  HMMA.16816.F32.BF16 R20, R152.reuse, R10, R20 ;  /* 0x0000000a9814723c */ /* 0x040fe20000041814 */
[----:B------:R-:W2:Y:S07]  /*18360*/  LDSM.16.M88.4 R8, [R177] ;  /* 0x00000000b108783b */ /* 0x000eae0000000200 */
[C---:B---3--:R-:W-:Y:S08]  /*18370*/  HMMA.16816.F32.BF16 R16, R152.reuse, R28, R16 ;  /* 0x0000001c9810723c */ /* 0x048ff00000041810 */
[C---:B------:R-:W-:Y:S01]  /*18380*/  HMMA.16816.F32.BF16 R12, R152.reuse, R30, R12 ;  /* 0x0000001e980c723c */ /* 0x040fe2000004180c */
[----:B------:R-:W3:Y:S07]  /*18390*/  LDSM.16.M88.4 R28, [R176] ;  /* 0x00000000b01c783b */ /* 0x000eee0000000200 */
[C---:B----4-:R-:W-:Y:S08]  /*183a0*/  HMMA.16816.F32.BF16 R168, R152.reuse, R32, R168 ;  /* 0x0000002098a8723c */ /* 0x050ff000000418a8 */
[C---:B------:R-:W-:Y:S01]  /*183b0*/  HMMA.16816.F32.BF16 R156, R152.reuse, R34, R156 ;  /* 0x00000022989c723c */ /* 0x040fe2000004189c */
[----:B------:R-:W4:Y:S07]  /*183c0*/  LDSM.16.M88.4 R32, [R188+0xa000] ;  /* 0x00a00000bc20783b */ /* 0x000f2e0000000200 */
[----:B------:R-:W-:Y:S08]  /*183d0*/  HMMA.16816.F32.BF16 R164, R152, R136, R164 ;  /* 0x0000008898a4723c */ /* 0x000ff000000418a4 */
[C---:B-1----:R-:W-:Y:S08]  /*183e0*/  HMMA.16816.F32.BF16 R16, R160.reuse, R4, R16 ;  /* 0x00000004a010723c */ /* 0x042ff00000041810 */
[C---:B------:R-:W-:Y:S01]  /*183f0*/  HMMA.16816.F32.BF16 R12, R160.reuse, R6, R12 ;  /* 0x00000006a00c723c */ /* 0x040fe2000004180c */
[----:B------:R-:W1:Y:S07]  /*18400*/  LDSM.16.M88.4 R4, [R188+0xb000] ;  /* 0x00b00000bc04783b */ /* 0x000e6e0000000200 */
[C---:B-----5:R-:W-:Y:S08]  /*18410*/  HMMA.16816.F32.BF16 R24, R160.reuse, R144, R24 ;  /* 0x00000090a018723c */ /* 0x060ff00000041818 */
[----:B------:R-:W-:Y:S01]  /*18420*/  HMMA.16816.F32.BF16 R20, R160, R146, R20 ;  /* 0x00000092a014723c */ /* 0x000fe20000041814 */
[----:B------:R-:W-:Y:S07]  /*18430*/  LDSM.16.M88.4 R144, [R184+0x4000] ;  /* 0x00400000b890783b */ /* 0x000fee0000000200 */
[----:B------:R-:W-:Y:S01]  /*18440*/  HMMA.16816.F32.BF16 R148, R152, R138, R148 ;  /* 0x0000008a9894723c */ /* 0x000fe20000041894 */
[----:B------:R-:W5:Y:S04]  /*18450*/  LDSM.16.M88.4 R136, [R188+0xa800] ;  /* 0x00a80000bc88783b */ /* 0x000f680000000200 */
[----:B------:R-:W1:Y:S03]  /*18460*/  LDSM.16.M88.4 R152, [R189+0x4000] ;  /* 0x00400000bd98783b */ /* 0x000e660000000200 */
[C---:B--2---:R-:W-:Y:S08]  /*18470*/  HMMA.16816.F32.BF16 R168, R160.reuse, R8, R168 ;  /* 0x00000008a0a8723c */ /* 0x044ff000000418a8 */
[C---:B------:R-:W-:Y:S01]  /*18480*/  HMMA.16816.F32.BF16 R156, R160.reuse, R10, R156 ;  /* 0x0000000aa09c723c */ /* 0x040fe2000004189c */
[----:B------:R-:W2:Y:S07]  /*18490*/  LDSM.16.M88.4 R8, [R188+0xb800] ;  /* 0x00b80000bc08783b */ /* 0x000eae0000000200 */
[----:B---3--:R-:W-:Y:S01]  /*184a0*/  HMMA.16816.F32.BF16 R164, R160, R28, R164 ;  /* 0x0000001ca0a4723c */ /* 0x008fe200000418a4 */
[----:B------:R-:W3:Y:S07]  /*184b0*/  S2R R28, SR_TID.X ;  /* 0x00000000001c7919 */ /* 0x000eee0000002100 */
[C---:B----4-:R-:W-:Y:S08]  /*184c0*/  HMMA.16816.F32.BF16 R24, R140.reuse, R32, R24 ;  /* 0x000000208c18723c */ /* 0x050ff00000041818 */
[C---:B------:R-:W-:Y:S08]  /*184d0*/  HMMA.16816.F32.BF16 R20, R140.reuse, R34, R20 ;  /* 0x000000228c14723c */ /* 0x040ff00000041814 */
[----:B-1----:R-:W-:Y:S01]  /*184e0*/  HMMA.16816.F32.BF16 R168, R140, R4, R168 ;  /* 0x000000048ca8723c */ /* 0x002fe200000418a8 */
[----:B---3--:R-:W-:-:S05]  /*184f0*/  IMAD.SHL.U32 R28, R28, 0x2, RZ ;  /* 0x000000021c1c7824 */ /* 0x008fca00078e00ff */
[----:B------:R-:W-:Y:S02]  /*18500*/  LOP3.LUT R29, R28, 0x6, RZ, 0xc0, !PT ;  /* 0x000000061c1d7812 */ /* 0x000fe400078ec0ff */
[----:B------:R-:W-:Y:S01]  /*18510*/  HMMA.16816.F32.BF16 R156, R140, R6, R156 ;  /* 0x000000068c9c723c */ /* 0x000fe2000004189c */
[----:B------:R-:W1:Y:S02]  /*18520*/  LDSM.16.M88.4 R4, [R184+0x4800] ;  /* 0x00480000b804783b */ /* 0x000e640000000200 */
[----:B------:R-:W-:-:S05]  /*18530*/  IMAD R32, R214, 0x40, R29 ;  /* 0x00000040d6207824 */ /* 0x000fca00078e021d */
[----:B-----5:R-:W-:Y:S01]  /*18540*/  HMMA.16816.F32.BF16 R16, R140, R136, R16 ;  /* 0x000000888c10723c */ /* 0x020fe20000041810 */
[C---:B------:R-:W-:Y:S02]  /*18550*/  IADD3 R35, R32.reuse, 0x1, RZ ;  /* 0x0000000120237810 */ /* 0x040fe40007ffe0ff */
[----:B------:R-:W-:Y:S02]  /*18560*/  IADD3 R34, R32, 0x8, RZ ;  /* 0x0000000820227810 */ /* 0x000fe40007ffe0ff */
[----:B------:R3:W4:Y:S01]  /*18570*/  I2F R33, R35 ;  /* 0x0000002300217306 */ /* 0x0007220000201400 */
[-C--:B------:R-:W-:Y:S02]  /*18580*/  ISETP.GE.AND P6, PT, R35, R2.reuse, PT ;  /* 0x000000022300720c */ /* 0x080fe40003fc6270 */
[----:B------:R-:W-:Y:S01]  /*18590*/  HMMA.16816.F32.BF16 R24, R152, R144, R24 ;  /* 0x000000909818723c */ /* 0x000fe20000041818 */
[C---:B------:R-:W-:Y:S02]  /*185a0*/  ISETP.GE.AND P1, PT, R34.reuse, R2, PT ;  /* 0x000000022200720c */ /* 0x040fe40003f26270 */
[----:B------:R-:W-:-:S02]  /*185b0*/  ISETP.GE.AND P5, PT, R34, R3, PT ;  /* 0x000000032200720c */ /* 0x000fc40003fa6270 */
[----:B------:R-:W-:-:S03]  /*185c0*/  ISETP.GE.AND P4, PT, R35, R3, PT ;  /* 0x000000032300720c */ /* 0x000fc60003f86270 */
[----:B------:R-:W-:Y:S01]  /*185d0*/  HMMA.16816.F32.BF16 R148, R160, R30, R148 ;  /* 0x0000001ea094723c */ /* 0x000fe20000041894 */
[----:B------:R-:W5:Y:S01]  /*185e0*/  LDSM.16.M88.4 R28, [R184+0x5000] ;  /* 0x00500000b81c783b */ /* 0x000f620000000200 */
[----:B---3--:R-:W-:-:S05]  /*185f0*/  IADD3 R35, R32, 0x10, RZ ;  /* 0x0000001020237810 */ /* 0x008fca0007ffe0ff */
[----:B------:R-:W-:Y:S01]  /*18600*/  IMAD.MOV.U32 R160, RZ, RZ, R134 ;  /* 0x000000ffffa07224 */ /* 0x000fe200078e0086 */
[----:B------:R-:W-:Y:S01]  /*18610*/  HMMA.16816.F32.BF16 R20, R152, R146, R20 ;  /* 0x000000929814723c */ /* 0x000fe20000041814 */
[----:B------:R-:W-:-:S07]  /*18620*/  IMAD.MOV.U32 R161, RZ, RZ, R135 ;  /* 0x000000ffffa17224 */ /* 0x000fce00078e0087 */
[C---:B------:R-:W-:Y:S08]  /*18630*/  HMMA.16816.F32.BF16 R12, R140.reuse, R138, R12 ;  /* 0x0000008a8c0c723c */ /* 0x040ff0000004180c */
[----:B--2---:R-:W-:Y:S01]  /*18640*/  HMMA.16816.F32.BF16 R164, R140, R8, R164 ;  /* 0x000000088ca4723c */ /* 0x004fe200000418a4 */
[----:B------:R2:W3:Y:S06]  /*18650*/  I2F R9, R34 ;  /* 0x0000002200097306 */ /* 0x0004ec0000201400 */
[----:B------:R-:W-:Y:S01]  /*18660*/  IADD3 R8, R32, 0x9, RZ ;  /* 0x0000000920087810 */ /* 0x000fe20007ffe0ff */
[----:B-1----:R-:W-:Y:S07]  /*18670*/  HMMA.16816.F32.BF16 R16, R152, R4, R16 ;  /* 0x000000049810723c */ /* 0x002fee0000041810 */
[CC--:B----4-:R-:W-:Y:S01]  /*18680*/  FFMA.FTZ R4, R0.reuse, R33.reuse, R25 ;  /* 0x0000002100047223 */ /* 0x0d0fe20000010019 */
[----:B------:R-:W-:Y:S01]  /*18690*/  HMMA.16816.F32.BF16 R148, R140, R10, R148 ;  /* 0x0000000a8c94723c */ /* 0x000fe20000041894 */
[C---:B--2---:R-:W-:Y:S01]  /*186a0*/  FFMA.FTZ R34, R0.reuse, R33, R27 ;  /* 0x0000002100227223 */ /* 0x044fe2000001001b */
[----:B------:R1:W2:Y:S01]  /*186b0*/  I2F R10, R8 ;  /* 0x00000008000a7306 */ /* 0x0002a20000201400 */
[----:B---3--:R-:W-:Y:S01]  /*186c0*/  FFMA.FTZ R5, R0, R9, R22 ;  /* 0x0000000900057223 */ /* 0x008fe20000010016 */
[----:B------:R-:W-:-:S02]  /*186d0*/  FSEL R33, R4, -INF , !P6 ;  /* 0xff80000004217808 */ /* 0x000fc40007000000 */
[-C--:B------:R-:W-:Y:S01]  /*186e0*/  ISETP.GE.AND P6, PT, R8, R2.reuse, PT ;  /* 0x000000020800720c */ /* 0x080fe20003fc6270 */
[----:B------:R-:W-:Y:S01]  /*186f0*/  FFMA.FTZ R11, R0, R9, R20 ;  /* 0x00000009000b7223 */ /* 0x000fe20000010014 */
[----:B------:R-:W-:Y:S01]  /*18700*/  FSEL R9, R34, -INF , !P4 ;  /* 0xff80000022097808 */ /* 0x000fe20006000000 */
[C---:B------:R-:W-:Y:S01]  /*18710*/  HMMA.16816.F32.BF16 R12, R152.reuse, R6, R12 ;  /* 0x00000006980c723c */ /* 0x040fe2000004180c */
[-C--:B------:R-:W-:Y:S01]  /*18720*/  ISETP.GE.AND P4, PT, R8, R3.reuse, PT ;  /* 0x000000030800720c */ /* 0x080fe20003f86270 */
[----:B------:R3:W4:Y:S01]  /*18730*/  I2F R25, R35 ;  /* 0x0000002300197306 */ /* 0x0007220000201400 */
[C---:B------:R-:W-:Y:S02]  /*18740*/  IADD3 R27, R32.reuse, 0x11, RZ ;  /* 0x00000011201b7810 */ /* 0x040fe40007ffe0ff */
[----:B------:R-:W-:Y:S02]  /*18750*/  IADD3 R20, R32, 0x18, RZ ;  /* 0x0000001820147810 */ /* 0x000fe40007ffe0ff */
[----:B------:R-:W-:Y:S01]  /*18760*/  FSEL R11, R11, -INF , !P1 ;  /* 0xff8000000b0b7808 */ /* 0x000fe20004800000 */
[C---:B-----5:R-:W-:Y:S01]  /*18770*/  HMMA.16816.F32.BF16 R168, R152.reuse, R28, R168 ;  /* 0x0000001c98a8723c */ /* 0x060fe200000418a8 */
[----:B-1----:R-:W-:Y:S01]  /*18780*/  FSEL R8, R5, -INF , !P5 ;  /* 0xff80000005087808 */ /* 0x002fe20006800000 */
[----:B------:R-:W1:Y:S01]  /*18790*/  I2F R22, R27 ;  /* 0x0000001b00167306 */ /* 0x000e620000201400 */
[----:B------:R-:W5:Y:S01]  /*187a0*/  LDSM.16.M88.4 R4, [R184+0x5800] ;  /* 0x00580000b804783b */ /* 0x000f620000000200 */
[C---:B------:R-:W-:Y:S01]  /*187b0*/  ISETP.GE.AND P1, PT, R35.reuse, R2, PT ;  /* 0x000000022300720c */ /* 0x040fe20003f26270 */
[CC--:B--2---:R-:W-:Y:S01]  /*187c0*/  FFMA.FTZ R34, R0.reuse, R10.reuse, R21 ;  /* 0x0000000a00227223 */ /* 0x0c4fe20000010015 */
[----:B------:R-:W-:Y:S01]  /*187d0*/  ISETP.GE.AND P5, PT, R35, R3, PT ;  /* 0x000000032300720c */ /* 0x000fe20003fa6270 */
[----:B------:R-:W-:Y:S01]  /*187e0*/  FFMA.FTZ R10, R0, R10, R23 ;  /* 0x0000000a000a7223 */ /* 0x000fe20000010017 */
[----:B------:R-:W-:Y:S01]  /*187f0*/  HMMA.16816.F32.BF16 R156, R152, R30, R156 ;  /* 0x0000001e989c723c */ /* 0x000fe2000004189c */
[----:B------:R-:W-:-:S04]  /*18800*/  DEPBAR.LE SB0, 0x0 ;  /* 0x000080000000791a */ /* 0x000fc80000000000 */
[----:B------:R-:W2:Y:S01]  /*18810*/  I2F R21, R20 ;  /* 0x0000001400157306 */ /* 0x000ea20000201400 */
[----:B---3--:R-:W-:Y:S01]  /*18820*/  IADD3 R35, R32, 0x19, RZ ;  /* 0x0000001920237810 */ /* 0x008fe20007ffe0ff */
[-C--:B----4-:R-:W-:Y:S01]  /*18830*/  FFMA.FTZ R29, R0, R25.reuse, R16 ;  /* 0x00000019001d7223 */ /* 0x090fe20000010010 */
[----:B------:R-:W-:Y:S01]  /*18840*/  IADD3 R16, R32, 0x20, RZ ;  /* 0x0000002020107810 */ /* 0x000fe20007ffe0ff */
[----:B------:R-:W-:Y:S01]  /*18850*/  FFMA.FTZ R18, R0, R25, R18 ;  /* 0x0000001900127223 */ /* 0x000fe20000010012 */
[----:B------:R-:W-:Y:S02]  /*18860*/  FSEL R34, R34, -INF , !P6 ;  /* 0xff80000022227808 */ /* 0x000fe40007000000 */
[----:B------:R-:W-:Y:S01]  /*18870*/  FSEL R10, R10, -INF , !P4 ;  /* 0xff8000000a0a7808 */ /* 0x000fe20006000000 */
[----:B------:R-:W3:Y:S01]  /*18880*/  I2F R28, R35 ;  /* 0x00000023001c7306 */ /* 0x000ee20000201400 */
[C---:B------:R-:W-:Y:S01]  /*18890*/  ISETP.GE.AND P6, PT, R27.reuse, R2, PT ;  /* 0x000000021b00720c */ /* 0x040fe20003fc6270 */
[----:B------:R-:W-:Y:S01]  /*188a0*/  BAR.SYNC.DEFER_BLOCKING 0x0 ;  /* 0x0000000000007b1d */ /* 0x000fe20000010000 */
[----:B------:R-:W-:Y:S01]  /*188b0*/  ISETP.GE.AND P4, PT, R27, R3, PT ;  /* 0x000000031b00720c */ /* 0x000fe20003f86270 */
[CC--:B-1----:R-:W-:Y:S01]  /*188c0*/  FFMA.FTZ R27, R0.reuse, R22.reuse, R17 ;  /* 0x00000016001b7223 */ /* 0x0c2fe20000010011 */
[----:B------:R-:W-:Y:S01]  /*188d0*/  FSEL R29, R29, -INF , !P1 ;  /* 0xff8000001d1d7808 */ /* 0x000fe20004800000 */
[----:B------:R-:W-:Y:S01]  /*188e0*/  FFMA.FTZ R22, R0, R22, R19 ;  /* 0x0000001600167223 */ /* 0x000fe20000010013 */
[----:B------:R-:W-:Y:S01]  /*188f0*/  FSEL R23, R18, -INF , !P5 ;  /* 0xff80000012177808 */ /* 0x000fe20006800000 */
[----:B------:R-:W1:Y:S01]  /*18900*/  I2F R17, R16 ;  /* 0x0000001000117306 */ /* 0x000e620000201400 */
[----:B------:R-:W-:-:S02]  /*18910*/  ISETP.GE.AND P1, PT, R20, R2, PT ;  /* 0x000000021400720c */ /* 0x000fc40003f26270 */
[----:B------:R-:W-:Y:S01]  /*18920*/  ISETP.GE.AND P5, PT, R20, R3, PT ;  /* 0x000000031400720c */ /* 0x000fe20003fa6270 */
[-C--:B--2---:R-:W-:Y:S01]  /*18930*/  FFMA.FTZ R20, R0, R21.reuse, R12 ;  /* 0x0000001500147223 */ /* 0x084fe2000001000c */
[----:B------:R-:W-:Y:S01]  /*18940*/  IADD3 R18, R32, 0x21, RZ ;  /* 0x0000002120127810 */ /* 0x000fe20007ffe0ff */
[----:B------:R-:W-:Y:S01]  /*18950*/  FFMA.FTZ R21, R0, R21, R14 ;  /* 0x0000001500157223 */ /* 0x000fe2000001000e */
[----:B------:R-:W-:Y:S01]  /*18960*/  IADD3 R12, R32, 0x28, RZ ;  /* 0x00000028200c7810 */ /* 0x000fe20007ffe0ff */
[CC--:B---3--:R-:W-:Y:S01]  /*18970*/  FFMA.FTZ R25, R0.reuse, R28.reuse, R13 ;  /* 0x0000001c00197223 */ /* 0x0c8fe2000001000d */
[----:B------:R-:W2:Y:S01]  /*18980*/  I2F R19, R18 ;  /* 0x0000001200137306 */ /* 0x000ea20000201400 */
[----:B------:R-:W-:Y:S01]  /*18990*/  FFMA.FTZ R15, R0, R28, R15 ;  /* 0x0000001c000f7223 */ /* 0x000fe2000001000f */
[----:B------:R-:W-:Y:S02]  /*189a0*/  FSEL R28, R20, -INF , !P1 ;  /* 0xff800000141c7808 */ /* 0x000fe40004800000 */
[----:B------:R-:W-:Y:S01]  /*189b0*/  FSEL R21, R21, -INF , !P5 ;  /* 0xff80000015157808 */ /* 0x000fe20006800000 */
[----:B-----5:R-:W-:Y:S01]  /*189c0*/  HMMA.16816.F32.BF16 R164, R152, R4, R164 ;  /* 0x0000000498a4723c */ /* 0x020fe200000418a4 */
[----:B------:R-:W-:Y:S01]  /*189d0*/  ISETP.GE.AND P1, PT, R16, R2, PT ;  /* 0x000000021000720c */ /* 0x000fe20003f26270 */
[CC--:B-1----:R-:W-:Y:S01]  /*189e0*/  FFMA.FTZ R168, R0.reuse, R17.reuse, R168 ;  /* 0x0000001100a87223 */ /* 0x0c2fe200000100a8 */
[----:B------:R-:W1:Y:S01]  /*189f0*/  I2F R13, R12 ;  /* 0x0000000c000d7306 */ /* 0x000e620000201400 */
[----:B------:R-:W-:Y:S01]  /*18a00*/  FFMA.FTZ R170, R0, R17, R170 ;  /* 0x0000001100aa7223 */ /* 0x000fe200000100aa */
[----:B------:R-:W-:-:S02]  /*18a10*/  ISETP.GE.AND P5, PT, R16, R3, PT ;  /* 0x000000031000720c */ /* 0x000fc40003fa6270 */
[----:B------:R-:W-:Y:S01]  /*18a20*/  IADD3 R14, R32, 0x29, RZ ;  /* 0x00000029200e7810 */ /* 0x000fe20007ffe0ff */
[----:B------:R-:W-:Y:S01]  /*18a30*/  HMMA.16816.F32.BF16 R148, R152, R6, R148 ;  /* 0x000000069894723c */ /* 0x000fe20000041894 */
[----:B------:R-:W-:Y:S02]  /*18a40*/  FSEL R27, R27, -INF , !P6 ;  /* 0xff8000001b1b7808 */ /* 0x000fe40007000000 */
[----:B------:R-:W-:Y:S01]  /*18a50*/  ISETP.GE.AND P6, PT, R35, R2, PT ;  /* 0x000000022300720c */ /* 0x000fe20003fc6270 */
[----:B------:R-:W3:Y:S01]  /*18a60*/  I2F R4, R14 ;  /* 0x0000000e00047306 */ /* 0x000ee20000201400 */
[----:B------:R-:W-:Y:S01]  /*18a70*/  FSEL R22, R22, -INF , !P4 ;  /* 0xff80000016167808 */ /* 0x000fe20006000000 */
[-C--:B--2---:R-:W-:Y:S01]  /*18a80*/  FFMA.FTZ R169, R0, R19.reuse, R169 ;  /* 0x0000001300a97223 */ /* 0x084fe200000100a9 */
[----:B------:R-:W-:Y:S01]  /*18a90*/  FSEL R173, R168, -INF , !P1 ;  /* 0xff800000a8ad7808 */ /* 0x000fe20004800000 */
[----:B------:R-:W-:Y:S01]  /*18aa0*/  FFMA.FTZ R171, R0, R19, R171 ;  /* 0x0000001300ab7223 */ /* 0x000fe200000100ab */
[----:B------:R-:W-:-:S02]  /*18ab0*/  FSEL R170, R170, -INF , !P5 ;  /* 0xff800000aaaa7808 */ /* 0x000fc40006800000 */
[----:B------:R-:W-:Y:S01]  /*18ac0*/  ISETP.GE.AND P4, PT, R35, R3, PT ;  /* 0x000000032300720c */ /* 0x000fe20003f86270 */
[-C--:B-1----:R-:W-:Y:S01]  /*18ad0*/  FFMA.FTZ R156, R0, R13.reuse, R156 ;  /* 0x0000000d009c7223 */ /* 0x082fe2000001009c */
[----:B------:R-:W-:Y:S01]  /*18ae0*/  ISETP.GE.AND P1, PT, R12, R2, PT ;  /* 0x000000020c00720c */ /* 0x000fe20003f26270 */
[----:B------:R-:W-:Y:S01]  /*18af0*/  FFMA.FTZ R158, R0, R13, R158 ;  /* 0x0000000d009e7223 */ /* 0x000fe2000001009e */
[----:B------:R-:W-:Y:S02]  /*18b00*/  ISETP.GE.AND P5, PT, R12, R3, PT ;  /* 0x000000030c00720c */ /* 0x000fe40003fa6270 */
[----:B------:R-:W-:Y:S02]  /*18b10*/  IADD3 R12, R32, 0x31, RZ ;  /* 0x00000031200c7810 */ /* 0x000fe40007ffe0ff */
[----:B------:R-:W-:Y:S01]  /*18b20*/  FSEL R25, R25, -INF , !P6 ;  /* 0xff80000019197808 */ /* 0x000fe20007000000 */
[----:B---3--:R-:W-:Y:S01]  /*18b30*/  FFMA.FTZ R157, R0, R4, R157 ;  /* 0x00000004009d7223 */ /* 0x008fe2000001009d */
[----:B------:R-:W-:Y:S01]  /*18b40*/  IADD3 R5, R32, 0x30, RZ ;  /* 0x0000003020057810 */ /* 0x000fe20007ffe0ff */
[----:B------:R-:W1:Y:S01]  /*18b50*/  I2F R7, R12 ;  /* 0x0000000c00077306 */ /* 0x000e620000201400 */
[----:B------:R-:W-:Y:S01]  /*18b60*/  ISETP.GE.AND P6, PT, R18, R2, PT ;  /* 0x000000021200720c */ /* 0x000fe20003fc6270 */
[----:B------:R-:W-:Y:S01]  /*18b70*/  FFMA.FTZ R159, R0, R4, R159 ;  /* 0x00000004009f7223 */ /* 0x000fe2000001009f */
[----:B------:R-:W-:-:S02]  /*18b80*/  FSEL R20, R15, -INF , !P4 ;  /* 0xff8000000f147808 */ /* 0x000fc40006000000 */
[----:B------:R-:W-:Y:S02]  /*18b90*/  ISETP.GE.AND P4, PT, R18, R3, PT ;  /* 0x000000031200720c */ /* 0x000fe40003f86270 */
[----:B------:R-:W-:Y:S01]  /*18ba0*/  IADD3 R6, R32, 0x38, RZ ;  /* 0x0000003820067810 */ /* 0x000fe20007ffe0ff */
[----:B------:R-:W2:Y:S01]  /*18bb0*/  I2F R15, R5 ;  /* 0x00000005000f7306 */ /* 0x000ea20000201400 */
[----:B------:R-:W-:Y:S02]  /*18bc0*/  FSEL R172, R169, -INF , !P6 ;  /* 0xff800000a9ac7808 */ /* 0x000fe40007000000 */
[----:B------:R-:W-:Y:S02]  /*18bd0*/  FSEL R169, R171, -INF , !P4 ;  /* 0xff800000aba97808 */ /* 0x000fe40006000000 */
[----:B------:R-:W-:Y:S02]  /*18be0*/  FSEL R175, R156, -INF , !P1 ;  /* 0xff8000009caf7808 */ /* 0x000fe40004800000 */
[----:B------:R-:W-:Y:S01]  /*18bf0*/  FSEL R171, R158, -INF , !P5 ;  /* 0xff8000009eab7808 */ /* 0x000fe20006800000 */
[----:B------:R-:W3:Y:S01]  /*18c00*/  I2F R13, R6 ;  /* 0x00000006000d7306 */ /* 0x000ee20000201400 */
[CC--:B------:R-:W-:Y:S01]  /*18c10*/  ISETP.GE.AND P1, PT, R5.reuse, R2.reuse, PT ;  /* 0x000000020500720c */ /* 0x0c0fe20003f26270 */
[C---:B-1----:R-:W-:Y:S01]  /*18c20*/  FFMA.FTZ R155, R0.reuse, R7, R165 ;  /* 0x00000007009b7223 */ /* 0x042fe200000100a5 */
[----:B------:R-:W-:Y:S01]  /*18c30*/  ISETP.GE.AND P5, PT, R5, R3, PT ;  /* 0x000000030500720c */ /* 0x000fe20003fa6270 */
[----:B------:R-:W-:Y:S01]  /*18c40*/  FFMA.FTZ R136, R0, R7, R167 ;  /* 0x0000000700887223 */ /* 0x000fe200000100a7 */
[----:B------:R-:W-:-:S02]  /*18c50*/  ISETP.GE.AND P6, PT, R14, R2, PT ;  /* 0x000000020e00720c */ /* 0x000fc40003fc6270 */
[----:B------:R-:W-:Y:S01]  /*18c60*/  IADD3 R4, R32, 0x39, RZ ;  /* 0x0000003920047810 */ /* 0x000fe20007ffe0ff */
[----:B------:R-:W1:Y:S01]  /*18c70*/  I2F R5, R32 ;  /* 0x0000002000057306 */ /* 0x000e620000201400 */
[----:B------:R-:W-:Y:S01]  /*18c80*/  FSEL R174, R157, -INF , !P6 ;  /* 0xff8000009dae7808 */ /* 0x000fe20007000000 */
[-C--:B--2---:R-:W-:Y:S01]  /*18c90*/  FFMA.FTZ R154, R0, R15.reuse, R164 ;  /* 0x0000000f009a7223 */ /* 0x084fe200000100a4 */
[-C--:B------:R-:W-:Y:S01]  /*18ca0*/  ISETP.GE.AND P6, PT, R12, R2.reuse, PT ;  /* 0x000000020c00720c */ /* 0x080fe20003fc6270 */
[----:B------:R-:W-:Y:S01]  /*18cb0*/  FFMA.FTZ R138, R0, R15, R166 ;  /* 0x0000000f008a7223 */ /* 0x000fe200000100a6 */
[----:B------:R-:W-:Y:S02]  /*18cc0*/  ISETP.GE.AND P4, PT, R14, R3, PT ;  /* 0x000000030e00720c */ /* 0x000fe40003f86270 */
[----:B------:R-:W-:Y:S01]  /*18cd0*/  FSEL R155, R155, -INF , !P6 ;  /* 0xff8000009b9b7808 */ /* 0x000fe20007000000 */
[-C--:B---3--:R-:W-:Y:S01]  /*18ce0*/  FFMA.FTZ R139, R0, R13.reuse, R148 ;  /* 0x0000000d008b7223 */ /* 0x088fe20000010094 */
[-C--:B------:R-:W-:Y:S01]  /*18cf0*/  ISETP.GE.AND P6, PT, R6, R2.reuse, PT ;  /* 0x000000020600720c */ /* 0x080fe20003fc6270 */
[----:B------:R-:W2:Y:S01]  /*18d00*/  I2F R7, R4 ;  /* 0x0000000400077306 */ /* 0x000ea20000201400 */
[----:B------:R-:W-:Y:S01]  /*18d10*/  FSEL R154, R154, -INF , !P1 ;  /* 0xff8000009a9a7808 */ /* 0x000fe20004800000 */
[----:B------:R-:W-:Y:S01]  /*18d20*/  FFMA.FTZ R137, R0, R13, R150 ;  /* 0x0000000d00897223 */ /* 0x000fe20000010096 */
[----:B------:R-:W-:-:S02]  /*18d30*/  ISETP.GE.AND P1, PT, R32, R2, PT ;  /* 0x000000022000720c */ /* 0x000fc40003f26270 */
[----:B------:R-:W-:Y:S01]  /*18d40*/  FSEL R139, R139, -INF , !P6 ;  /* 0xff8000008b8b7808 */ /* 0x000fe20007000000 */
[----:B-1----:R-:W-:Y:S01]  /*18d50*/  FFMA.FTZ R24, R0, R5, R24 ;  /* 0x0000000500187223 */ /* 0x002fe20000010018 */
[----:B------:R-:W-:Y:S02]  /*18d60*/  FSEL R168, R159, -INF , !P4 ;  /* 0xff8000009fa87808 */ /* 0x000fe40006000000 */
[----:B------:R-:W-:Y:S02]  /*18d70*/  ISETP.GE.AND P6, PT, R4, R2, PT ;  /* 0x000000020400720c */ /* 0x000fe40003fc6270 */
[----:B------:R-:W-:Y:S02]  /*18d80*/  ISETP.GE.AND P4, PT, R12, R3, PT ;  /* 0x000000030c00720c */ /* 0x000fe40003f86270 */
[----:B------:R-:W-:Y:S02]  /*18d90*/  FSEL R2, R24, -INF , !P1 ;  /* 0xff80000018027808 */ /* 0x000fe40004800000 */
[----:B------:R-:W-:Y:S01]  /*18da0*/  ISETP.GT.AND P1, PT, R214, R203, PT ;  /* 0x000000cbd600720c */ /* 0x000fe20003f24270 */
[-C--:B--2---:R-:W-:Y:S01]  /*18db0*/  FFMA.FTZ R149, R0, R7.reuse, R149 ;  /* 0x0000000700957223 */ /* 0x084fe20000010095 */
[----:B------:R-:W-:Y:S01]  /*18dc0*/  FSEL R136, R136, -INF , !P4 ;  /* 0xff80000088887808 */ /* 0x000fe20006000000 */
[----:B------:R-:W-:Y:S01]  /*18dd0*/  FFMA.FTZ R150, R0, R7, R151 ;  /* 0x0000000700967223 */ /* 0x000fe20000010097 */
[----:B------:R-:W-:-:S02]  /*18de0*/  ISETP.GE.AND P4, PT, R6, R3, PT ;  /* 0x000000030600720c */ /* 0x000fc40003f86270 */
[----:B------:R-:W-:Y:S02]  /*18df0*/  FSEL R138, R138, -INF , !P5 ;  /* 0xff8000008a8a7808 */ /* 0x000fe40006800000 */
[----:B------:R-:W-:Y:S02]  /*18e00*/  FSEL R137, R137, -INF , !P4 ;  /* 0xff80000089897808 */ /* 0x000fe40006000000 */
[-C--:B------:R-:W-:Y:S02]  /*18e10*/  ISETP.GE.AND P5, PT, R32, R3.reuse, PT ;  /* 0x000000032000720c */ /* 0x080fe40003fa6270 */
[----:B------:R-:W-:Y:S01]  /*18e20*/  ISETP.GE.AND P4, PT, R4, R3, PT ;  /* 0x000000030400720c */ /* 0x000fe20003f86270 */
[----:B------:R-:W-:Y:S01]  /*18e30*/  FFMA.FTZ R3, R0, R5, R26 ;  /* 0x0000000500037223 */ /* 0x000fe2000001001a */
[----:B------:R-:W-:Y:S02]  /*18e40*/  FSEL R153, R149, -INF , !P6 ;  /* 0xff80000095997808 */ /* 0x000fe40007000000 */
[----:B------:R-:W-:-:S02]  /*18e50*/  FSEL R150, R150, -INF , !P4 ;  /* 0xff80000096967808 */ /* 0x000fc40006000000 */
[----:B------:R-:W-:Y:S01]  /*18e60*/  FSEL R3, R3, -INF , !P5 ;  /* 0xff80000003037808 */ /* 0x000fe20006800000 */
[----:B------:R-:W-:Y:S05]  /*18e70*/  @!P1 BRA `(.L_x_4037) ;  /* 0x00000a8000009947 */ /* 0x000fea0003800000 */
[----:B------:R-:W-:Y:S01]  /*18e80*/  BSSY B0, `(.L_x_4038) ;  /* 0x0000043000007945 */ /* 0x000fe20003800000 */
[----:B------:R-:W-:Y:S05]  /*18e90*/  @!P0 BRA `(.L_x_4039) ;  /* 0x000003d000008947 */ /* 0x000fea0003800000 */
[----:B------:R-:W-:Y:S02]  /*18ea0*/  ULDC.64 UR4, c[0x0][0x118] ;  /* 0x0000460000047ab9 */ /* 0x000fe40000000a00 */
[----:B------:R-:W2:Y:S01]  /*18eb0*/  LD.E R18, [R218.64+0x170] ;  /* 0x00017004da127980 */ /* 0x000ea2000c101900 */
[----:B------:R-:W-:-:S05]  /*18ec0*/  IMAD.SHL.U32 R5, R214, 0x40, RZ ;  /* 0x00000040d6057824 */ /* 0x000fca00078e00ff */
[----:B------:R-:W-:Y:S02]  /*18ed0*/  IADD3 R13, R5, -0x40, RZ ;  /* 0xffffffc0050d7810 */ /* 0x000fe40007ffe0ff */
[-C--:B--2---:R-:W-:Y:S02]  /*18ee0*/  IABS R12, R18.reuse ;  /* 0x00000012000c7213 */ /* 0x084fe40000000000 */
[----:B------:R-:W-:Y:S02]  /*18ef0*/  IABS R6, R18 ;  /* 0x0000001200067213 */ /* 0x000fe40000000000 */
[----:B------:R-:W1:Y:S03]  /*18f00*/  I2F.RP R4, R12 ;  /* 0x0000000c00047306 */ /* 0x000e660000209400 */
[----:B------:R-:W-:-:S05]  /*18f10*/  IMAD.MOV R6, RZ, RZ, -R6 ;  /* 0x000000ffff067224 */ /* 0x000fca00078e0a06 */
[----:B-1----:R-:W1:Y:S02]  /*18f20*/  MUFU.RCP R14, R4 ;  /* 0x00000004000e7308 */ /* 0x002e640000001000 */
[----:B-1----:R-:W-:Y:S02]  /*18f30*/  IADD3 R14, R14, 0xffffffe, RZ ;  /* 0x0ffffffe0e0e7810 */ /* 0x002fe40007ffe0ff */
[----:B------:R-:W-:-:S04]  /*18f40*/  IABS R4, R13 ;  /* 0x0000000d00047213 */ /* 0x000fc80000000000 */
[----:B------:R-:W1:Y:S01]  /*18f50*/  F2I.FTZ.U32.TRUNC.NTZ R15, R14 ;  /* 0x0000000e000f7305 */ /* 0x000e62000021f000 */
[----:B------:R-:W-:Y:S01]  /*18f60*/  LOP3.LUT R13, R13, R18, RZ, 0x3c, !PT ;  /* 0x000000120d0d7212 */ /* 0x000fe200078e3cff */
        /* <DEDUP_REMOVED lines=10> */
[----:B------:R-:W-:Y:S01]  /*19010*/  IMAD R17, R15, R6, R4 ;  /* 0x000000060f117224 */ /* 0x000fe200078e0204 */
[----:B------:R-:W-:-:S04]  /*19020*/  LOP3.LUT R6, RZ, R18, RZ, 0x33, !PT ;  /* 0x00000012ff067212 */ /* 0x000fc800078e33ff */
        /* <DEDUP_REMOVED lines=8> */
[----:B------:R-:W-:-:S04]  /*190b0*/  ISETP.NE.AND P4, PT, R18, RZ, PT ;  /* 0x000000ff1200720c */ /* 0x000fc80003f85270 */
        /* <DEDUP_REMOVED lines=27> */
.L_x_4039:
[----:B------:R-:W-:Y:S02]  /*19270*/  ULDC.64 UR4, c[0x0][0x118] ;  /* 0x0000460000047ab9 */ /* 0x000fe40000000a00 */
[----:B------:R-:W2:Y:S02]  /*19280*/  LD.E R12, [R218.64+0x38] ;  /* 0x00003804da0c7980 */ /* 0x000ea4000c101900 */
[----:B--2---:R-:W-:-:S04]  /*19290*/  LEA R12, -R12, RZ, 0x6 ;  /* 0x000000ff0c0c7211 */ /* 0x004fc800078e31ff */
[----:B------:R-:W-:Y:S02]  /*192a0*/  SHF.R.S32.HI R7, RZ, 0x1f, R12 ;  /* 0x0000001fff077819 */ /* 0x000fe4000001140c */
.L_x_4040:
[----:B------:R-:W-:Y:S05]  /*192b0*/  BSYNC B0 ;  /* 0x0000000000007941 */ /* 0x000fea0003800000 */
.L_x_4038:
        /* <DEDUP_REMOVED lines=100> */
.L_x_4037:
[----:B------:R-:W-:Y:S05]  /*19900*/  BSYNC B1 ;  /* 0x0000000000017941 */ /* 0x000fea0003800000 */
.L_x_4036:
        /* <DEDUP_REMOVED lines=59> */
[-C--:B------:R-:W-:Y:S02]  /*19cc0*/  FFMA.FTZ R140, R3, R152.reuse, -R151 ;  /* 0x00000098038c7223 */ /* 0x080fe40000010897 */
[-CC-:B------:R-:W-:Y:S02]  /*19cd0*/  FFMA.FTZ R143, R33, R152.reuse, -R157.reuse ;  /* 0x00000098218f7223 */ /* 0x180fe4000001089d */
[-CC-:B------:R-:W-:Y:S02]  /*19ce0*/  FFMA.FTZ R142, R11, R152.reuse, -R157.reuse ;  /* 0x000000980b8e7223 */ /* 0x180fe4000001089d */
[-C--:B------:R-:W-:Y:S01]  /*19cf0*/  FFMA.FTZ R141, R34, R152.reuse, -R157 ;  /* 0x00000098228d7223 */ /* 0x080fe2000001089d */
[----:B------:R-:W-:Y:S01]  /*19d00*/  MUFU.EX2 R144, R144 ;  /* 0x0000009000907308 */ /* 0x000fe20000000800 */
[-CC-:B------:R-:W-:Y:S01]  /*19d10*/  FFMA.FTZ R3, R9, R152.reuse, -R151.reuse ;  /* 0x0000009809037223 */ /* 0x180fe20000010897 */
[----:B------:R-:W-:Y:S01]  /*19d20*/  LDSM.16.MT88.4 R32, [R196+0xc800] ;  /* 0x00c80000c420783b */ /* 0x000fe20000004200 */
[----:B------:R-:W-:-:S02]  /*19d30*/  FFMA.FTZ R2, R8, R152, -R151 ;  /* 0x0000009808027223 */ /* 0x000fc40000010897 */
[----:B------:R-:W-:Y:S02]  /*19d40*/  FFMA.FTZ R147, R10, R152, -R151 ;  /* 0x000000980a937223 */ /* 0x000fe40000010897 */
[----:B------:R-:W2:Y:S01]  /*19d50*/  LDSM.16.MT88.4 R8, [R196+0xc000] ;  /* 0x00c00000c408783b */ /* 0x000ea20000004200 */
[----:B------:R-:W3:Y:S01]  /*19d60*/  MUFU.EX2 R143, R143 ;  /* 0x0000008f008f7308 */ /* 0x000ee20000000800 */
        /* <DEDUP_REMOVED lines=10> */
[----:B---3--:R-:W-:Y:S01]  /*19e10*/  F2FP.BF16.PACK_AB R4, R143, R144 ;  /* 0x000000908f04723e */ /* 0x008fe200000010ff */
        /* <DEDUP_REMOVED lines=8> */
[----:B------:R-:W3:Y:S01]  /*19ea0*/  MUFU.EX2 R3, R3 ;  /* 0x0000000300037308 */ /* 0x000ee20000000800 */
        /* <DEDUP_REMOVED lines=10> */
[----:B---3--:R-:W-:Y:S01]  /*19f50*/  F2FP.BF16.PACK_AB R5, R3, R140 ;  /* 0x0000008c0305723e */ /* 0x008fe200000010ff */
[----:B------:R-:W-:-:S02]  /*19f60*/  FMUL.FTZ R72, R72, R149 ;  /* 0x0000009548487220 */ /* 0x000fc40000410000 */
[-C--:B------:R-:W-:Y:S02]  /*19f70*/  FMUL.FTZ R73, R73, R149.reuse ;  /* 0x0000009549497220 */ /* 0x080fe40000410000 */
[-C--:B------:R-:W-:Y:S02]  /*19f80*/  FMUL.FTZ R84, R84, R149.reuse ;  /* 0x0000009554547220 */ /* 0x080fe40000410000 */
[----:B------:R-:W3:Y:S01]  /*19f90*/  MUFU.EX2 R148, R148 ;  /* 0x0000009400947308 */ /* 0x000ee20000000800 */
        /* <DEDUP_REMOVED lines=9> */
[-C--:B---3--:R-:W-:Y:S02]  /*1a030*/  FMUL.FTZ R38, R38, R148.reuse ;  /* 0x0000009426267220 */ /* 0x088fe40000410000 */
        /* <DEDUP_REMOVED lines=24> */
[C---:B--2---:R-:W-:Y:S01]  /*1a1c0*/  HMMA.16816.F32.BF16 R44, R4.reuse, R8, R44 ;  /* 0x00000008042c723c */ /* 0x044fe2000004182c */
        /* <DEDUP_REMOVED lines=30> */
[C---:B--2---:R-:W-:Y:S01]  /*1a3b0*/  HMMA.16816.F32.BF16 R68, R4.reuse, R8, R68 ;  /* 0x000000080444723c */ /* 0x044fe20000041844 */
[-C--:B------:R-:W-:Y:S02]  /*1a3c0*/  FMUL.FTZ R110, R110, R148.reuse ;  /* 0x000000946e6e7220 */ /* 0x080fe40000410000 */
[-C--:B------:R-:W-:Y:S02]  /*1a3d0*/  FMUL.FTZ R111, R111, R148.reuse ;  /* 0x000000946f6f7220 */ /* 0x080fe40000410000 */
[-C--:B------:R-:W-:Y:S02]  /*1a3e0*/  FMUL.FTZ R120, R120, R149.reuse ;  /* 0x0000009578787220 */ /* 0x080fe40000410000 */
[----:B------:R-:W-:Y:S01]  /*1a3f0*/  FMUL.FTZ R121, R121, R149 ;  /* 0x0000009579797220 */ /* 0x000fe20000410000 */
[----:B------:R-:W-:Y:S01]  /*1a400*/  HMMA.16816.F32.BF16 R72, R4, R10, R72 ;  /* 0x0000000a0448723c */ /* 0x000fe20000041848 */
[----:B------:R-:W2:Y:S01]  /*1a410*/  LDSM.16.MT88.4 R8, [R198+0x10000] ;  /* 0x01000000c608783b */ /* 0x000ea20000004200 */
        /* <DEDUP_REMOVED lines=18> */
[-C--:B------:R-:W-:Y:S01]  /*1a540*/  FMUL.FTZ R101, R101, R149.reuse ;  /* 0x0000009565657220 */ /* 0x080fe20000410000 */
[----:B---3--:R-:W-:Y:S01]  /*1a550*/  HMMA.16816.F32.BF16 R76, R4, R16, R76 ;  /* 0x00000010044c723c */ /* 0x008fe2000004184c */
[-C--:B------:R-:W-:Y:S01]  /*1a560*/  FMUL.FTZ R102, R102, R148.reuse ;  /* 0x0000009466667220 */ /* 0x080fe20000410000 */
[----:B------:R-:W-:Y:S01]  /*1a570*/  LDSM.16.MT88.4 R28, [R195+0xc800] ;  /* 0x00c80000c31c783b */ /* 0x000fe20000004200 */
[----:B------:R-:W-:Y:S01]  /*1a580*/  FMUL.FTZ R103, R103, R148 ;  /* 0x0000009467677220 */ /* 0x000fe20000410000 */
[----:B------:R-:W-:Y:S01]  /*1a590*/  MUFU.EX2 R158, R158 ;  /* 0x0000009e009e7308 */ /* 0x000fe20000000800 */
[----:B------:R-:W-:-:S02]  /*1a5a0*/  FMUL.FTZ R104, R104, R149 ;  /* 0x0000009568687220 */ /* 0x000fc40000410000 */
[-C--:B------:R-:W-:Y:S01]  /*1a5b0*/  FMUL.FTZ R105, R105, R149.reuse ;  /* 0x0000009569697220 */ /* 0x080fe20000410000 */
[C---:B------:R-:W-:Y:S01]  /*1a5c0*/  HMMA.16816.F32.BF16 R80, R4.reuse, R18, R80 ;  /* 0x000000120450723c */ /* 0x040fe20000041850 */
[----:B------:R-:W3:Y:S01]  /*1a5d0*/  LDSM.16.MT88.4 R16, [R197+0x10000] ;  /* 0x01000000c510783b */ /* 0x000ee20000004200 */
[-C--:B------:R-:W-:Y:S02]  /*1a5e0*/  FMUL.FTZ R106, R106, R148.reuse ;  /* 0x000000946a6a7220 */ /* 0x080fe40000410000 */
[----:B------:R-:W-:Y:S01]  /*1a5f0*/  MUFU.EX2 R163, R163 ;  /* 0x000000a300a37308 */ /* 0x000fe20000000800 */
        /* <DEDUP_REMOVED lines=11> */
[----:B------:R-:W5:Y:S01]  /*1a6b0*/  MUFU.EX2 R165, R165 ;  /* 0x000000a500a57308 */ /* 0x000f620000000800 */
[----:B------:R-:W-:-:S02]  /*1a6c0*/  FMUL.FTZ R114, R114, R148 ;  /* 0x0000009472727220 */ /* 0x000fc40000410000 */
[----:B------:R-:W-:Y:S02]  /*1a6d0*/  FMUL.FTZ R115, R115, R148 ;  /* 0x0000009473737220 */ /* 0x000fe40000410000 */
[-CC-:B------:R-:W-:Y:S01]  /*1a6e0*/  FFMA.FTZ R166, R173, R152.reuse, -R157.reuse ;  /* 0x00000098ada67223 */ /* 0x180fe2000001089d */
[C---:B-1----:R-:W-:Y:S01]  /*1a6f0*/  HMMA.16816.F32.BF16 R108, R4.reuse, R12, R108 ;  /* 0x0000000c046c723c */ /* 0x042fe2000004186c */
[-CC-:B------:R-:W-:Y:S01]  /*1a700*/  FFMA.FTZ R173, R172, R152.reuse, -R157.reuse ;  /* 0x00000098acad7223 */ /* 0x180fe2000001089d */
[----:B------:R-:W-:Y:S01]  /*1a710*/  MUFU.EX2 R164, R164 ;  /* 0x000000a400a47308 */ /* 0x000fe20000000800 */
[-CC-:B------:R-:W-:Y:S02]  /*1a720*/  FFMA.FTZ R172, R175, R152.reuse, -R157.reuse ;  /* 0x00000098afac7223 */ /* 0x180fe4000001089d */
[-C--:B------:R-:W-:Y:S02]  /*1a730*/  FFMA.FTZ R175, R174, R152.reuse, -R157 ;  /* 0x00000098aeaf7223 */ /* 0x080fe4000001089d */
[-CC-:B------:R-:W-:Y:S01]  /*1a740*/  FFMA.FTZ R170, R170, R152.reuse, -R151.reuse ;  /* 0x00000098aaaa7223 */ /* 0x180fe20000010897 */
[----:B------:R-:W-:Y:S01]  /*1a750*/  HMMA.16816.F32.BF16 R120, R4, R14, R120 ;  /* 0x0000000e0478723c */ /* 0x000fe20000041878 */
[----:B------:R-:W1:Y:S01]  /*1a760*/  LDSM.16.MT88.4 R12, [R198+0xc800] ;  /* 0x00c80000c60c783b */ /* 0x000e620000004200 */
[----:B------:R-:W1:Y:S01]  /*1a770*/  MUFU.EX2 R167, R167 ;  /* 0x000000a700a77308 */ /* 0x000e620000000800 */
[----:B------:R-:W-:-:S02]  /*1a780*/  FFMA.FTZ R169, R169, R152, -R151 ;  /* 0x00000098a9a97223 */ /* 0x000fc40000010897 */
[-CC-:B------:R-:W-:Y:S02]  /*1a790*/  FFMA.FTZ R171, R171, R152.reuse, -R151.reuse ;  /* 0x00000098abab7223 */ /* 0x180fe40000010897 */
[-C--:B------:R-:W-:Y:S01]  /*1a7a0*/  FFMA.FTZ R168, R168, R152.reuse, -R151 ;  /* 0x00000098a8a87223 */ /* 0x080fe20000010897 */
[C---:B---3--:R-:W-:Y:S01]  /*1a7b0*/  HMMA.16816.F32.BF16 R100, R4.reuse, R16, R100 ;  /* 0x000000100464723c */ /* 0x048fe20000041864 */
[-CC-:B------:R-:W-:Y:S01]  /*1a7c0*/  FFMA.FTZ R154, R154, R152.reuse, -R157.reuse ;  /* 0x000000989a9a7223 */ /* 0x180fe2000001089d */
[----:B------:R-:W-:Y:S01]  /*1a7d0*/  MUFU.EX2 R166, R166 ;  /* 0x000000a600a67308 */ /* 0x000fe20000000800 */
[-CC-:B------:R-:W-:Y:S02]  /*1a7e0*/  FFMA.FTZ R155, R155, R152.reuse, -R157.reuse ;  /* 0x000000989b9b7223 */ /* 0x180fe4000001089d */
[-CC-:B------:R-:W-:Y:S02]  /*1a7f0*/  FFMA.FTZ R174, R139, R152.reuse, -R157.reuse ;  /* 0x000000988bae7223 */ /* 0x180fe4000001089d */
[-C--:B------:R-:W-:Y:S01]  /*1a800*/  FFMA.FTZ R153, R153, R152.reuse, -R157 ;  /* 0x0000009899997223 */ /* 0x080fe2000001089d */
[----:B------:R-:W-:Y:S01]  /*1a810*/  HMMA.16816.F32.BF16 R104, R4, R18, R104 ;  /* 0x000000120468723c */ /* 0x000fe20000041868 */
[----:B------:R-:W3:Y:S01]  /*1a820*/  LDSM.16.MT88.4 R16, [R196+0xe800] ;  /* 0x00e80000c410783b */ /* 0x000ee20000004200 */
[----:B------:R-:W-:Y:S01]  /*1a830*/  MUFU.EX2 R173, R173 ;  /* 0x000000ad00ad7308 */ /* 0x000fe20000000800 */
[----:B------:R-:W-:-:S02]  /*1a840*/  FFMA.FTZ R157, R138, R152, -R151 ;  /* 0x000000988a9d7223 */ /* 0x000fc40000010897 */
[-CC-:B------:R-:W-:Y:S02]  /*1a850*/  FFMA.FTZ R218, R136, R152.reuse, -R151.reuse ;  /* 0x0000009888da7223 */ /* 0x180fe40000010897 */
[-CC-:B------:R-:W-:Y:S01]  /*1a860*/  FFMA.FTZ R219, R137, R152.reuse, -R151.reuse ;  /* 0x0000009889db7223 */ /* 0x180fe20000010897 */
[C---:B--2---:R-:W-:Y:S01]  /*1a870*/  HMMA.16816.F32.BF16 R116, R4.reuse, R8, R116 ;  /* 0x000000080474723c */ /* 0x044fe20000041874 */
[----:B------:R-:W-:Y:S01]  /*1a880*/  FFMA.FTZ R150, R150, R152, -R151 ;  /* 0x0000009896967223 */ /* 0x000fe20000010897 */
[----:B------:R-:W-:Y:S01]  /*1a890*/  MUFU.EX2 R172, R172 ;  /* 0x000000ac00ac7308 */ /* 0x000fe20000000800 */
[----:B------:R-:W-:Y:S01]  /*1a8a0*/  FFMA.FTZ R144, R216, R149, R144 ;  /* 0x00000095d8907223 */ /* 0x000fe20000010090 */
[----:B------:R-:W-:Y:S01]  /*1a8b0*/  LDSM.16.MT88.4 R136, [R197+0xd800] ;  /* 0x00d80000c588783b */ /* 0x000fe20000004200 */
[----:B------:R-:W-:Y:S02]  /*1a8c0*/  FFMA.FTZ R140, R217, R148, R140 ;  /* 0x00000094d98c7223 */ /* 0x000fe4000001008c */
[----:B------:R-:W-:Y:S01]  /*1a8d0*/  FADD.FTZ R143, R143, R144 ;  /* 0x000000908f8f7221 */ /* 0x000fe20000010000 */
[----:B------:R-:W-:Y:S01]  /*1a8e0*/  HMMA.16816.F32.BF16 R112, R4, R10, R112 ;  /* 0x0000000a0470723c */ /* 0x000fe20000041870 */
[----:B------:R-:W-:Y:S01]  /*1a8f0*/  LDSM.16.MT88.4 R8, [R195+0xe800] ;  /* 0x00e80000c308783b */ /* 0x000fe20000004200 */
[----:B------:R-:W-:Y:S01]  /*1a900*/  MUFU.EX2 R175, R175 ;  /* 0x000000af00af7308 */ /* 0x000fe20000000800 */
[----:B------:R-:W-:-:S02]  /*1a910*/  FADD.FTZ R3, R3, R140 ;  /* 0x0000008c03037221 */ /* 0x000fc40000010000 */
[----:B------:R-:W-:Y:S02]  /*1a920*/  FADD.FTZ R142, R142, R143 ;  /* 0x0000008f8e8e7221 */ /* 0x000fe40000010000 */
[----:B----4-:R-:W-:Y:S01]  /*1a930*/  F2FP.BF16.PACK_AB R4, R159, R156 ;  /* 0x0000009c9f04723e */ /* 0x010fe200000010ff */
[----:B------:R-:W-:Y:S01]  /*1a940*/  FADD.FTZ R2, R2, R3 ;  /* 0x0000000302027221 */ /* 0x000fe20000010000 */
[----:B-----5:R-:W-:Y:S01]  /*1a950*/  F2FP.BF16.PACK_AB R5, R165, R162 ;  /* 0x000000a2a505723e */ /* 0x020fe200000010ff */
[----:B------:R-:W2:Y:S01]  /*1a960*/  MUFU.EX2 R170, R170 ;  /* 0x000000aa00aa7308 */ /* 0x000ea20000000800 */
[----:B------:R-:W-:Y:S01]  /*1a970*/  F2FP.BF16.PACK_AB R6, R163, R158 ;  /* 0x0000009ea306723e */ /* 0x000fe200000010ff */
[----:B------:R-:W-:Y:S01]  /*1a980*/  FADD.FTZ R141, R141, R142 ;  /* 0x0000008e8d8d7221 */ /* 0x000fe20000010000 */
[----:B-1----:R-:W-:Y:S01]  /*1a990*/  F2FP.BF16.PACK_AB R7, R167, R164 ;  /* 0x000000a4a707723e */ /* 0x002fe200000010ff */
[----:B------:R-:W-:Y:S02]  /*1a9a0*/  FADD.FTZ R147, R147, R2 ;  /* 0x0000000293937221 */ /* 0x000fe40000010000 */
[----:B------:R-:W-:-:S02]  /*1a9b0*/  FADD.FTZ R156, R156, R141 ;  /* 0x0000008d9c9c7221 */ /* 0x000fc40000010000 */
        /* <DEDUP_REMOVED lines=12> */
[----:B------:R-:W5:Y:S02]  /*1aa80*/  MUFU.EX2 R168, R168 ;  /* 0x000000a800a87308 */ /* 0x000f640000000800 */
[----:B------:R-:W-:Y:S01]  /*1aa90*/  HMMA.16816.F32.BF16 R60, R4, R24, R60 ;  /* 0x00000018043c723c */ /* 0x000fe2000004183c */
[----:B--2---:R-:W-:-:S04]  /*1aaa0*/  FADD.FTZ R2, R170, R167 ;  /* 0x000000a7aa027221 */ /* 0x004fc80000010000 */
[----:B-1----:R-:W-:Y:S01]  /*1aab0*/  FADD.FTZ R2, R169, R2 ;  /* 0x00000002a9027221 */ /* 0x002fe20000010000 */
[----:B------:R-:W-:Y:S02]  /*1aac0*/  MUFU.EX2 R154, R154 ;  /* 0x0000009a009a7308 */ /* 0x000fe40000000800 */
[C---:B------:R-:W-:Y:S01]  /*1aad0*/  HMMA.16816.F32.BF16 R64, R4.reuse, R26, R64 ;  /* 0x0000001a0440723c */ /* 0x040fe20000041840 */
[----:B------:R-:W1:Y:S05]  /*1aae0*/  LDSM.16.MT88.4 R24, [R197+0x10800] ;  /* 0x01080000c518783b */ /* 0x000e6a0000004200 */
[----:B------:R-:W2:Y:S02]  /*1aaf0*/  MUFU.EX2 R155, R155 ;  /* 0x0000009b009b7308 */ /* 0x000ea40000000800 */
        /* <DEDUP_REMOVED lines=41> */
[----:B-----5:R-:W-:Y:S01]  /*1ad90*/  F2FP.BF16.PACK_AB R7, R168, R171 ;  /* 0x000000aba807723e */ /* 0x020fe200000010ff */
[----:B------:R-:W-:Y:S02]  /*1ada0*/  FADD.FTZ R171, R171, R2 ;  /* 0x00000002abab7221 */ /* 0x000fe40000010000 */
[----:B------:R-:W-:Y:S02]  /*1adb0*/  FADD.FTZ R172, R172, R173 ;  /* 0x000000adacac7221 */ /* 0x000fe40000010000 */
[----:B------:R-:W-:Y:S02]  /*1adc0*/  FADD.FTZ R168, R168, R171 ;  /* 0x000000aba8a87221 */ /* 0x000fe40000010000 */
[----:B----4-:R-:W-:Y:S01]  /*1add0*/  HMMA.16816.F32.BF16 R128, R4, R12, R128 ;  /* 0x0000000c0480723c */ /* 0x010fe20000041880 */
[----:B------:R-:W-:-:S07]  /*1ade0*/  FADD.FTZ R175, R175, R172 ;  /* 0x000000acafaf7221 */ /* 0x000fce0000010000 */
        /* <DEDUP_REMOVED lines=9> */
[C---:B----4-:R-:W-:Y:S08]  /*1ae80*/  HMMA.16816.F32.BF16 R84, R4.reuse, R12, R84 ;  /* 0x0000000c0454723c */ /* 0x050ff00000041854 */
[C---:B------:R-:W-:Y:S01]  /*1ae90*/  HMMA.16816.F32.BF16 R88, R4.reuse, R14, R88 ;  /* 0x0000000e0458723c */ /* 0x040fe20000041858 */
[----:B------:R-:W3:Y:S07]  /*1aea0*/  LDSM.16.MT88.4 R12, [R195+0x11000] ;  /* 0x01100000c30c783b */ /* 0x000eee0000004200 */
        /* <DEDUP_REMOVED lines=53> */
[C---:B----4-:R-:W-:Y:S08]  /*1b200*/  HMMA.16816.F32.BF16 R84, R4.reuse, R16, R84 ;  /* 0x000000100454723c */ /* 0x050ff00000041854 */
[C---:B------:R-:W-:Y:S08]  /*1b210*/  HMMA.16816.F32.BF16 R88, R4.reuse, R18, R88 ;  /* 0x000000120458723c */ /* 0x040ff00000041858 */
[C---:B--2---:R-:W-:Y:S08]  /*1b220*/  HMMA.16816.F32.BF16 R100, R4.reuse, R8, R100 ;  /* 0x000000080464723c */ /* 0x044ff00000041864 */
[C---:B------:R-:W-:Y:S08]  /*1b230*/  HMMA.16816.F32.BF16 R104, R4.reuse, R10, R104 ;  /* 0x0000000a0468723c */ /* 0x040ff00000041868 */
[C---:B-1----:R-:W-:Y:S08]  /*1b240*/  HMMA.16816.F32.BF16 R108, R4.reuse, R24, R108 ;  /* 0x00000018046c723c */ /* 0x042ff0000004186c */
[C---:B------:R-:W-:Y:S08]  /*1b250*/  HMMA.16816.F32.BF16 R120, R4.reuse, R26, R120 ;  /* 0x0000001a0478723c */ /* 0x040ff00000041878 */
[C---:B---3--:R-:W-:Y:S08]  /*1b260*/  HMMA.16816.F32.BF16 R116, R4.reuse, R12, R116 ;  /* 0x0000000c0474723c */ /* 0x048ff00000041874 */
[C---:B------:R-:W-:Y:S08]  /*1b270*/  HMMA.16816.F32.BF16 R112, R4.reuse, R14, R112 ;  /* 0x0000000e0470723c */ /* 0x040ff00000041870 */
[----:B------:R-:W-:Y:S07]  /*1b280*/  HMMA.16816.F32.BF16 R44, R4, R132, R44 ;  /* 0x00000084042c723c */ /* 0x000fee000004182c */
[----:B------:R-:W-:-:S02]  /*1b290*/  MOV R132, R145 ;  /* 0x0000009100847202 */ /* 0x000fc40000000f00 */
[----:B------:R-:W-:-:S10]  /*1b2a0*/  MOV R133, R146 ;  /* 0x0000009200857202 */ /* 0x000fd40000000f00 */
.L_x_4032:
[----:B------:R-:W-:Y:S05]  /*1b2b0*/  @!P1 BRA `(.L_x_4041) ;  /* 0x00003d2000009947 */ /* 0x000fea0003800000 */
[----:B------:R-:W-:Y:S02]  /*1b2c0*/  MOV R135, R132 ;  /* 0x0000008400877202 */ /* 0x000fe40000000f00 */
[----:B------:R-:W-:Y:S02]  /*1b2d0*/  MOV R3, R133 ;  /* 0x0000008500037202 */ /* 0x000fe40000000f00 */
.L_x_4050:
        /* <DEDUP_REMOVED lines=24> */
[----:B------:R-:W-:Y:S02]  /*1b460*/  IABS R4, R2 ;  /* 0x0000000200047213 */ /* 0x000fe40000000000 */
[C---:B------:R-:W-:Y:S02]  /*1b470*/  IADD3 R10, R2.reuse, 0x40, RZ ;  /* 0x00000040020a7810 */ /* 0x040fe40007ffe0ff */
[-C--:B------:R-:W-:Y:S04]  /*1b480*/  LOP3.LUT R2, R2, R11.reuse, RZ, 0x3c, !PT ;  /* 0x0000000b02027212 */ /* 0x080fe800078e3cff */
[----:B------:R-:W-:Y:S02]  /*1b490*/  ISETP.GE.AND P0, PT, R2, RZ, PT ;  /* 0x000000ff0200720c */ /* 0x000fe40003f06270 */
[----:B------:R-:W-:Y:S01]  /*1b4a0*/  LOP3.LUT R2, RZ, R11, RZ, 0x33, !PT ;  /* 0x0000000bff027212 */ /* 0x000fe200078e33ff */
        /* <DEDUP_REMOVED lines=47> */
.L_x_4043:
[----:B------:R-:W-:Y:S02]  /*1b7a0*/  ULDC.64 UR4, c[0x0][0x118] ;  /* 0x0000460000047ab9 */ /* 0x000fe40000000a00 */
[----:B------:R-:W2:Y:S02]  /*1b7b0*/  LD.E R8, [R132.64+0x40] ;  /* 0x0000400484087980 */ /* 0x000ea4000c101900 */
[----:B--2---:R-:W-:Y:S04]  /*1b7c0*/  LEA R8, -R8, RZ, 0x6 ;  /* 0x000000ff08087211 */ /* 0x004fe800078e31ff */
[----:B------:R-:W-:Y:S02]  /*1b7d0*/  SHF.R.S32.HI R7, RZ, 0x1f, R8 ;  /* 0x0000001fff077819 */ /* 0x000fe40000011408 */
.L_x_4044:
[----:B------:R-:W-:Y:S05]  /*1b7e0*/  BSYNC B0 ;  /* 0x0000000000007941 */ /* 0x000fea0003800000 */
.L_x_4042:
        /* <DEDUP_REMOVED lines=271> */
[C---:B------:R-:W-:Y:S02]  /*1c8e0*/  IADD3 R140, R2.reuse, -0x40, RZ ;  /* 0xffffffc0028c7810 */ /* 0x040fe40007ffe0ff */
[----:B------:R-:W-:Y:S01]  /*1c8f0*/  LOP3.LUT R2, R2, R143, RZ, 0x3c, !PT ;  /* 0x0000008f02027212 */ /* 0x000fe200078e3cff */
        /* <DEDUP_REMOVED lines=49> */
.L_x_4048:
[----:B------:R-:W-:Y:S02]  /*1cc10*/  ULDC.64 UR4, c[0x0][0x118] ;  /* 0x0000460000047ab9 */ /* 0x000fe40000000a00 */
[----:B------:R-:W2:Y:S02]  /*1cc20*/  LD.E R140, [R132.64+0x38] ;  /* 0x00003804848c7980 */ /* 0x000ea4000c101900 */
[----:B--2---:R-:W-:Y:S04]  /*1cc30*/  LEA R140, -R140, RZ, 0x6 ;  /* 0x000000ff8c8c7211 */ /* 0x004fe800078e31ff */
[----:B------:R-:W-:Y:S02]  /*1cc40*/  SHF.R.S32.HI R139, RZ, 0x1f, R140 ;  /* 0x0000001fff8b7819 */ /* 0x000fe4000001148c */
.L_x_4049:
[----:B------:R-:W-:Y:S05]  /*1cc50*/  BSYNC B0 ;  /* 0x0000000000007941 */ /* 0x000fea0003800000 */
.L_x_4047:
        /* <DEDUP_REMOVED lines=90> */
.L_x_4046:
[----:B------:R-:W-:Y:S05]  /*1d200*/  BSYNC B1 ;  /* 0x0000000000017941 */ /* 0x000fea0003800000 */
.L_x_4045:
[----:B------:R-:W-:Y:S01]  /*1d210*/  ULDC.64 UR4, c[0x0][0x118] ;  /* 0x0000460000047ab9 */ /* 0x000fe20000000a00 */
[----:B-1----:R-:W1:Y:S08]  /*1d220*/  S2R R137, SR_TID.X ;  /* 0x0000000000897919 */ /* 0x002e700000002100 */
        /* <DEDUP_REMOVED lines=38> */
[----:B------:R-:W-:Y:S03]  /*1d490*/  IADD3 R142, R2, 0x38, RZ ;  /* 0x00000038028e7810 */ /* 0x000fe60007ffe0ff */
[----:B------:R-:W1:Y:S01]  /*1d4a0*/  I2F R143, R143 ;  /* 0x0000008f008f7306 */ /* 0x000e620000201400 */
[CC--:B----4-:R-:W-:Y:S02]  /*1d4b0*/  FFMA.FTZ R18, R0.reuse, R139.reuse, R18 ;  /* 0x0000008b00127223 */ /* 0x0d0fe40000010012 */
[C---:B------:R-:W-:Y:S07]  /*1d4c0*/  FFMA.FTZ R16, R0.reuse, R139, R16 ;  /* 0x0000008b00107223 */ /* 0x040fee0000010010 */
[----:B------:R-:W4:Y:S01]  /*1d4d0*/  I2F R140, R140 ;  /* 0x0000008c008c7306 */ /* 0x000f220000201400 */
[CC--:B--2---:R-:W-:Y:S02]  /*1d4e0*/  FFMA.FTZ R11, R0.reuse, R138.reuse, R11 ;  /* 0x0000008a000b7223 */ /* 0x0c4fe4000001000b */
[----:B------:R-:W-:Y:S01]  /*1d4f0*/  FFMA.FTZ R9, R0, R138, R9 ;  /* 0x0000008a00097223 */ /* 0x000fe20000010009 */
[C---:B------:R-:W-:Y:S02]  /*1d500*/  IADD3 R138, R2.reuse, 0x31, RZ ;  /* 0x00000031028a7810 */ /* 0x040fe40007ffe0ff */
[----:B------:R-:W-:Y:S04]  /*1d510*/  IADD3 R2, R2, 0x39, RZ ;  /* 0x0000003902027810 */ /* 0x000fe80007ffe0ff */
[----:B------:R-:W2:Y:S01]  /*1d520*/  I2F R141, R141 ;  /* 0x0000008d008d7306 */ /* 0x000ea20000201400 */
[CC--:B-1----:R-:W-:Y:S02]  /*1d530*/  FFMA.FTZ R14, R0.reuse, R143.reuse, R14 ;  /* 0x0000008f000e7223 */ /* 0x0c2fe4000001000e */
[----:B------:R-:W-:Y:S01]  /*1d540*/  FFMA.FTZ R12, R0, R143, R12 ;  /* 0x0000008f000c7223 */ /* 0x000fe2000001000c */
[----:B------:R-:W-:Y:S02]  /*1d550*/  FMNMX.FTZ R143, R11, R146, !PT ;  /* 0x000000920b8f7209 */ /* 0x000fe40007810000 */
[----:B------:R-:W-:Y:S04]  /*1d560*/  FMNMX.FTZ R146, R8, R145, !PT ;  /* 0x0000009108927209 */ /* 0x000fe80007810000 */
[----:B------:R-:W1:Y:S01]  /*1d570*/  I2F R136, R136 ;  /* 0x0000008800887306 */ /* 0x000e620000201400 */
[----:B------:R-:W-:Y:S02]  /*1d580*/  FMNMX.FTZ R144, R14, R143, !PT ;  /* 0x0000008f0e907209 */ /* 0x000fe40007810000 */
[----:B------:R-:W-:Y:S01]  /*1d590*/  FMNMX.FTZ R143, R9, R146, !PT ;  /* 0x00000092098f7209 */ /* 0x000fe20007810000 */
[C---:B----4-:R-:W-:Y:S01]  /*1d5a0*/  FFMA.FTZ R19, R0.reuse, R140, R19 ;  /* 0x0000008c00137223 */ /* 0x050fe20000010013 */
[----:B------:R-:W-:Y:S01]  /*1d5b0*/  FMNMX.FTZ R145, R15, R144, !PT ;  /* 0x000000900f917209 */ /* 0x000fe20007810000 */
[----:B------:R-:W-:Y:S01]  /*1d5c0*/  FFMA.FTZ R17, R0, R140, R17 ;  /* 0x0000008c00117223 */ /* 0x000fe20000010011 */
[----:B------:R-:W-:Y:S02]  /*1d5d0*/  FMNMX.FTZ R140, R12, R143, !PT ;  /* 0x0000008f0c8c7209 */ /* 0x000fe40007810000 */
[----:B------:R-:W-:Y:S01]  /*1d5e0*/  FMNMX.FTZ R144, R18, R145, !PT ;  /* 0x0000009112907209 */ /* 0x000fe20007810000 */
[----:B------:R4:W5:Y:S01]  /*1d5f0*/  I2F R139, R142 ;  /* 0x0000008e008b7306 */ /* 0x0009620000201400 */
[----:B------:R-:W-:Y:S02]  /*1d600*/  FMNMX.FTZ R143, R13, R140, !PT ;  /* 0x0000008c0d8f7209 */ /* 0x000fe40007810000 */
[----:B------:R-:W-:Y:S01]  /*1d610*/  FMNMX.FTZ R145, R19, R144, !PT ;  /* 0x0000009013917209 */ /* 0x000fe20007810000 */
[----:B--2---:R-:W-:Y:S01]  /*1d620*/  FFMA.FTZ R22, R0, R141, R22 ;  /* 0x0000008d00167223 */ /* 0x004fe20000010016 */
[----:B------:R-:W-:Y:S01]  /*1d630*/  FMNMX.FTZ R140, R16, R143, !PT ;  /* 0x0000008f108c7209 */ /* 0x000fe20007810000 */
[C---:B------:R-:W-:Y:S03]  /*1d640*/  FFMA.FTZ R20, R0.reuse, R141, R20 ;  /* 0x0000008d00147223 */ /* 0x040fe60000010014 */
[----:B------:R-:W-:Y:S01]  /*1d650*/  FMNMX.FTZ R141, R17, R140, !PT ;  /* 0x0000008c118d7209 */ /* 0x000fe20007810000 */
[----:B------:R-:W2:Y:S01]  /*1d660*/  I2F R137, R137 ;  /* 0x0000008900897306 */ /* 0x000ea20000201400 */
[CC--:B-1----:R-:W-:Y:S02]  /*1d670*/  FFMA.FTZ R23, R0.reuse, R136.reuse, R23 ;  /* 0x0000008800177223 */ /* 0x0c2fe40000010017 */
[----:B------:R-:W-:Y:S01]  /*1d680*/  FFMA.FTZ R21, R0, R136, R21 ;  /* 0x0000008800157223 */ /* 0x000fe20000010015 */
[----:B------:R-:W-:Y:S06]  /*1d690*/  FMNMX.FTZ R136, R20, R141, !PT ;  /* 0x0000008d14887209 */ /* 0x000fec0007810000 */
[----:B------:R-:W1:Y:S01]  /*1d6a0*/  I2F R132, R132 ;  /* 0x0000008400847306 */ /* 0x000e620000201400 */
[----:B----4-:R-:W-:Y:S01]  /*1d6b0*/  FMNMX.FTZ R142, R22, R145, !PT ;  /* 0x00000091168e7209 */ /* 0x010fe20007810000 */
[CC--:B-----5:R-:W-:Y:S01]  /*1d6c0*/  FFMA.FTZ R34, R0.reuse, R139.reuse, R34 ;  /* 0x0000008b00227223 */ /* 0x0e0fe20000010022 */
[----:B------:R-:W-:Y:S01]  /*1d6d0*/  LDSM.16.MT88.4 R144, [R196+0xc000] ;  /* 0x00c00000c490783b */ /* 0x000fe20000004200 */
[C---:B------:R-:W-:Y:S01]  /*1d6e0*/  FFMA.FTZ R32, R0.reuse, R139, R32 ;  /* 0x0000008b00207223 */ /* 0x040fe20000010020 */
[----:B------:R-:W-:Y:S05]  /*1d6f0*/  FMNMX.FTZ R143, R23, R142, !PT ;  /* 0x0000008e178f7209 */ /* 0x000fea0007810000 */
[----:B------:R-:W4:Y:S01]  /*1d700*/  I2F R133, R133 ;  /* 0x0000008500857306 */ /* 0x000f220000201400 */
[CC--:B--2---:R-:W-:Y:S02]  /*1d710*/  FFMA.FTZ R26, R0.reuse, R137.reuse, R26 ;  /* 0x00000089001a7223 */ /* 0x0c4fe4000001001a */
[----:B------:R-:W-:Y:S01]  /*1d720*/  FFMA.FTZ R24, R0, R137, R24 ;  /* 0x0000008900187223 */ /* 0x000fe20000010018 */
[----:B------:R-:W-:Y:S02]  /*1d730*/  FMNMX.FTZ R137, R21, R136, !PT ;  /* 0x0000008815897209 */ /* 0x000fe40007810000 */
[----:B------:R-:W-:Y:S04]  /*1d740*/  FMNMX.FTZ R140, R26, R143, !PT ;  /* 0x0000008f1a8c7209 */ /* 0x000fe80007810000 */
        /* <DEDUP_REMOVED lines=9> */
[----:B------:R-:W-:Y:S01]  /*1d7e0*/  FMNMX.FTZ R136, R30, R141, !PT ;  /* 0x0000008d1e887209 */ /* 0x000fe20007810000 */
[CC--:B--2---:R-:W-:Y:S02]  /*1d7f0*/  FFMA.FTZ R31, R0.reuse, R138.reuse, R31 ;  /* 0x0000008a001f7223 */ /* 0x0c4fe4000001001f */
[----:B------:R-:W-:Y:S01]  /*1d800*/  FFMA.FTZ R29, R0, R138, R29 ;  /* 0x0000008a001d7223 */ /* 0x000fe2000001001d */
[----:B------:R-:W-:Y:S02]  /*1d810*/  FMNMX.FTZ R138, R28, R137, !PT ;  /* 0x000000891c8a7209 */ /* 0x000fe40007810000 */
[----:B------:R-:W-:Y:S04]  /*1d820*/  FMNMX.FTZ R133, R31, R136, !PT ;  /* 0x000000881f857209 */ /* 0x000fe80007810000 */
        /* <DEDUP_REMOVED lines=12> */
[----:B------:R-:W2:Y:S08]  /*1d8f0*/  SHFL.BFLY PT, R133, R138, 0x1, 0x1f ;  /* 0x0c201f008a857f89 */ /* 0x000eb000000e0000 */
[----:B------:R-:W-:Y:S01]  /*1d900*/  LDSM.16.MT88.4 R140, [R197+0xc000] ;  /* 0x00c00000c58c783b */ /* 0x000fe20000004200 */
        /* <DEDUP_REMOVED lines=16> */
[----:B------:R-:W-:Y:S01]  /*1da10*/  ISETP.GT.AND P0, PT, R214, R203, PT ;  /* 0x000000cbd600720c */ /* 0x000fe20003f04270 */
[-CC-:B------:R-:W-:Y:S02]  /*1da20*/  FFMA.FTZ R168, R4, R134.reuse, -R171.reuse ;  /* 0x0000008604a87223 */ /* 0x180fe400000108ab */
[-CC-:B------:R-:W-:Y:S02]  /*1da30*/  FFMA.FTZ R167, R5, R134.reuse, -R171.reuse ;  /* 0x0000008605a77223 */ /* 0x180fe400000108ab */
[-CC-:B------:R-:W-:Y:S02]  /*1da40*/  FFMA.FTZ R166, R8, R134.reuse, -R171.reuse ;  /* 0x0000008608a67223 */ /* 0x180fe400000108ab */
[-C--:B------:R-:W-:Y:S01]  /*1da50*/  FFMA.FTZ R165, R9, R134.reuse, -R171 ;  /* 0x0000008609a57223 */ /* 0x080fe200000108ab */
[----:B------:R-:W-:Y:S01]  /*1da60*/  MUFU.EX2 R164, R164 ;  /* 0x000000a400a47308 */ /* 0x000fe20000000800 */
[----:B------:R-:W-:Y:S02]  /*1da70*/  FMUL.FTZ R3, R134, R135 ;  /* 0x0000008786037220 */ /* 0x000fe40000410000 */
[-C--:B------:R-:W-:Y:S02]  /*1da80*/  FFMA.FTZ R135, R11, R134.reuse, -R169 ;  /* 0x000000860b877223 */ /* 0x080fe400000108a9 */
[-C--:B------:R-:W-:Y:S02]  /*1da90*/  FFMA.FTZ R220, R32, R134.reuse, -R171 ;  /* 0x0000008620dc7223 */ /* 0x080fe400000108ab */
[-CC-:B------:R-:W-:Y:S02]  /*1daa0*/  FFMA.FTZ R222, R34, R134.reuse, -R169.reuse ;  /* 0x0000008622de7223 */ /* 0x180fe400000108a9 */
[-CC-:B------:R-:W-:Y:S01]  /*1dab0*/  FFMA.FTZ R170, R14, R134.reuse, -R169.reuse ;  /* 0x000000860eaa7223 */ /* 0x180fe200000108a9 */
[----:B------:R-:W3:Y:S01]  /*1dac0*/  MUFU.EX2 R3, R3 ;  /* 0x0000000300037308 */ /* 0x000ee20000000800 */
[-C--:B------:R-:W-:Y:S02]  /*1dad0*/  FFMA.FTZ R173, R15, R134.reuse, -R169 ;  /* 0x000000860fad7223 */ /* 0x080fe400000108a9 */
[--C-:B------:R-:W-:Y:S02]  /*1dae0*/  FFMA.FTZ R174, R12, R134, -R171.reuse ;  /* 0x000000860cae7223 */ /* 0x100fe400000108ab */
        /* <DEDUP_REMOVED lines=11> */
[C---:B------:R-:W-:Y:S02]  /*1dba0*/  FMUL.FTZ R15, R2.reuse, R123 ;  /* 0x0000007b020f7220 */ /* 0x040fe40000410000 */
        /* <DEDUP_REMOVED lines=115> */
[----:B------:R-:W-:Y:S02]  /*1e2e0*/  FFMA.FTZ R219, R13, R134, -R171 ;  /* 0x000000860ddb7223 */ /* 0x000fe400000108ab */
        /* <DEDUP_REMOVED lines=10> */
[-CC-:B------:R-:W-:Y:S02]  /*1e390*/  FFMA.FTZ R172, R18, R134.reuse, -R169.reuse ;  /* 0x0000008612ac7223 */ /* 0x180fe400000108a9 */
[-C--:B------:R-:W-:Y:S02]  /*1e3a0*/  FFMA.FTZ R175, R19, R134.reuse, -R169 ;  /* 0x0000008613af7223 */ /* 0x080fe400000108a9 */
[C---:B-1----:R-:W-:Y:S02]  /*1e3b0*/  HMMA.16816.F32.BF16 R108, R128.reuse, R136, R108 ;  /* 0x00000088806c723c */ /* 0x042fe4000004186c */
[----:B------:R-:W-:Y:S02]  /*1e3c0*/  MUFU.EX2 R172, R172 ;  /* 0x000000ac00ac7308 */ /* 0x000fe40000000800 */
[-CC-:B------:R-:W-:Y:S02]  /*1e3d0*/  FFMA.FTZ R218, R16, R134.reuse, -R171.reuse ;  /* 0x0000008610da7223 */ /* 0x180fe400000108ab */
[----:B------:R-:W-:Y:S02]  /*1e3e0*/  FFMA.FTZ R221, R17, R134, -R171 ;  /* 0x0000008611dd7223 */ /* 0x000fe400000108ab */
        /* <DEDUP_REMOVED lines=15> */
[C---:B------:R-:W-:Y:S02]  /*1e4e0*/  FMUL.FTZ R113, R3.reuse, R113 ;  /* 0x0000007103717220 */ /* 0x040fe40000410000 */
[----:B------:R-:W-:Y:S01]  /*1e4f0*/  FFMA.FTZ R168, R3, R216, R168 ;  /* 0x000000d803a87223 */ /* 0x000fe200000100a8 */
[----:B----4-:R-:W-:Y:S03]  /*1e500*/  F2FP.BF16.PACK_AB R119, R175, R172 ;  /* 0x000000acaf77723e */ /* 0x010fe600000010ff */
[----:B------:R-:W-:Y:S01]  /*1e510*/  MOV R3, R133 ;  /* 0x0000008500037202 */ /* 0x000fe20000000f00 */
[----:B------:R-:W-:Y:S01]  /*1e520*/  HMMA.16816.F32.BF16 R112, R128, R142, R112 ;  /* 0x0000008e8070723c */ /* 0x000fe20000041870 */
[----:B------:R-:W3:Y:S02]  /*1e530*/  LDSM.16.MT88.4 R128, [R195+0xe800] ;  /* 0x00e80000c380783b */ /* 0x000ee40000004200 */
[----:B------:R-:W-:Y:S02]  /*1e540*/  FFMA.FTZ R164, R2, R217, R164 ;  /* 0x000000d902a47223 */ /* 0x000fe400000100a4 */
[----:B------:R-:W-:Y:S02]  /*1e550*/  FADD.FTZ R167, R167, R168 ;  /* 0x000000a8a7a77221 */ /* 0x000fe40000010000 */
[----:B------:R-:W-:Y:S02]  /*1e560*/  FADD.FTZ R163, R163, R164 ;  /* 0x000000a4a3a37221 */ /* 0x000fe40000010000 */
[----:B------:R-:W-:Y:S03]  /*1e570*/  LDSM.16.MT88.4 R140, [R197+0xd000] ;  /* 0x00d00000c58c783b */ /* 0x000fe60000004200 */
[----:B------:R-:W-:Y:S02]  /*1e580*/  FADD.FTZ R166, R166, R167 ;  /* 0x000000a7a6a67221 */ /* 0x000fe40000010000 */
[----:B------:R-:W-:Y:S01]  /*1e590*/  FADD.FTZ R162, R162, R163 ;  /* 0x000000a3a2a27221 */ /* 0x000fe20000010000 */
[----:B--2---:R-:W-:Y:S01]  /*1e5a0*/  F2FP.BF16.PACK_AB R118, R221, R218 ;  /* 0x000000dadd76723e */ /* 0x004fe200000010ff */
[----:B------:R-:W-:Y:S02]  /*1e5b0*/  FADD.FTZ R165, R165, R166 ;  /* 0x000000a6a5a57221 */ /* 0x000fe40000010000 */
[----:B------:R-:W-:Y:S02]  /*1e5c0*/  FADD.FTZ R135, R135, R162 ;  /* 0x000000a287877221 */ /* 0x000fe40000010000 */
[----:B------:R-:W-:Y:S02]  /*1e5d0*/  FADD.FTZ R174, R174, R165 ;  /* 0x000000a5aeae7221 */ /* 0x000fe40000010000 */
[C---:B------:R-:W-:Y:S05]  /*1e5e0*/  HMMA.16816.F32.BF16 R4, R116.reuse, R120, R4 ;  /* 0x000000787404723c */ /* 0x040fea0000041804 */
[----:B------:R-:W-:Y:S01]  /*1e5f0*/  FADD.FTZ R170, R170, R135 ;  /* 0x00000087aaaa7221 */ /* 0x000fe20000010000 */
[----:B------:R-:W-:Y:S01]  /*1e600*/  MOV R135, R132 ;  /* 0x0000008400877202 */ /* 0x000fe20000000f00 */
        /* <DEDUP_REMOVED lines=9> */
[----:B------:R-:W4:Y:S03]  /*1e6a0*/  LDSM.16.MT88.4 R124, [R197+0x10800] ;  /* 0x01080000c57c783b */ /* 0x000f260000004200 */
[----:B------:R-:W-:Y:S04]  /*1e6b0*/  FADD.FTZ R175, R175, R172 ;  /* 0x000000acafaf7221 */ /* 0x000fe80000010000 */
[C---:B-1----:R-:W-:Y:S08]  /*1e6c0*/  HMMA.16816.F32.BF16 R44, R116.reuse, R136, R44 ;  /* 0x00000088742c723c */ /* 0x042ff0000004182c */
        /* <DEDUP_REMOVED lines=12> */
[-C--:B------:R-:W-:Y:S03]  /*1e790*/  FFMA.FTZ R151, R27, R134.reuse, -R169 ;  /* 0x000000861b977223 */ /* 0x080fe600000108a9 */
[-CC-:B------:R-:W-:Y:S01]  /*1e7a0*/  FFMA.FTZ R152, R20, R134.reuse, -R171.reuse ;  /* 0x0000008614987223 */ /* 0x180fe200000108ab */
[C---:B------:R-:W-:Y:S01]  /*1e7b0*/  HMMA.16816.F32.BF16 R72, R116.reuse, R154, R72 ;  /* 0x0000009a7448723c */ /* 0x040fe20000041848 */
[----:B------:R-:W1:Y:S03]  /*1e7c0*/  MUFU.EX2 R149, R149 ;  /* 0x0000009500957308 */ /* 0x000e660000000800 */
[-CC-:B------:R-:W-:Y:S03]  /*1e7d0*/  FFMA.FTZ R153, R21, R134.reuse, -R171.reuse ;  /* 0x0000008615997223 */ /* 0x180fe600000108ab */
        /* <DEDUP_REMOVED lines=8> */
[----:B------:R-:W5:Y:S01]  /*1e860*/  MUFU.EX2 R151, R151 ;  /* 0x0000009700977308 */ /* 0x000f620000000800 */
[-C--:B------:R-:W-:Y:S02]  /*1e870*/  FFMA.FTZ R169, R35, R134.reuse, -R169 ;  /* 0x0000008623a97223 */ /* 0x080fe400000108a9 */
[C---:B---3--:R-:W-:Y:S04]  /*1e880*/  HMMA.16816.F32.BF16 R84, R116.reuse, R128, R84 ;  /* 0x000000807454723c */ /* 0x048fe80000041854 */
[--C-:B------:R-:W-:Y:S01]  /*1e890*/  FFMA.FTZ R158, R28, R134, -R171.reuse ;  /* 0x000000861c9e7223 */ /* 0x100fe200000108ab */
[----:B-1----:R-:W-:Y:S01]  /*1e8a0*/  F2FP.BF16.PACK_AB R21, R149, R148 ;  /* 0x000000949515723e */ /* 0x002fe200000010ff */
[-CC-:B------:R-:W-:Y:S01]  /*1e8b0*/  FFMA.FTZ R159, R29, R134.reuse, -R171.reuse ;  /* 0x000000861d9f7223 */ /* 0x180fe200000108ab */
[----:B------:R-:W-:Y:S01]  /*1e8c0*/  MUFU.EX2 R152, R152 ;  /* 0x0000009800987308 */ /* 0x000fe20000000800 */
[C---:B------:R-:W-:Y:S01]  /*1e8d0*/  HMMA.16816.F32.BF16 R88, R116.reuse, R130, R88 ;  /* 0x000000827458723c */ /* 0x040fe20000041858 */
[----:B------:R-:W1:Y:S03]  /*1e8e0*/  LDSM.16.MT88.4 R128, [R196+0x10800] ;  /* 0x01080000c480783b */ /* 0x000e660000004200 */
[----:B------:R-:W-:Y:S02]  /*1e8f0*/  FFMA.FTZ R171, R33, R134, -R171 ;  /* 0x0000008621ab7223 */ /* 0x000fe400000108ab */
        /* <DEDUP_REMOVED lines=16> */
[C---:B--2---:R-:W-:Y:S01]  /*1ea00*/  F2FP.BF16.PACK_AB R20, R153.reuse, R152 ;  /* 0x000000989914723e */ /* 0x044fe200000010ff */
[----:B------:R-:W-:Y:S03]  /*1ea10*/  FADD.FTZ R152, R152, R221 ;  /* 0x000000dd98987221 */ /* 0x000fe60000010000 */
[----:B------:R-:W-:Y:S01]  /*1ea20*/  MUFU.EX2 R156, R156 ;  /* 0x0000009c009c7308 */ /* 0x000fe20000000800 */
[C---:B-1----:R-:W-:Y:S03]  /*1ea30*/  HMMA.16816.F32.BF16 R108, R116.reuse, R128, R108 ;  /* 0x00000080746c723c */ /* 0x042fe6000004186c */
[----:B------:R-:W-:Y:S05]  /*1ea40*/  FADD.FTZ R153, R153, R152 ;  /* 0x0000009899997221 */ /* 0x000fea0000010000 */
[C---:B------:R-:W-:Y:S01]  /*1ea50*/  HMMA.16816.F32.BF16 R12, R116.reuse, R130, R12 ;  /* 0x00000082740c723c */ /* 0x040fe2000004180c */
[----:B------:R-:W1:Y:S01]  /*1ea60*/  LDSM.16.MT88.4 R128, [R198+0xf000] ;  /* 0x00f00000c680783b */ /* 0x000e620000004200 */
[----:B------:R-:W2:Y:S02]  /*1ea70*/  MUFU.EX2 R157, R157 ;  /* 0x0000009d009d7308 */ /* 0x000ea40000000800 */
[C---:B----4-:R-:W-:Y:S01]  /*1ea80*/  F2FP.BF16.PACK_AB R22, R155.reuse, R154 ;  /* 0x0000009a9b16723e */ /* 0x050fe200000010ff */
[----:B------:R-:W-:Y:S03]  /*1ea90*/  FADD.FTZ R154, R154, R153 ;  /* 0x000000999a9a7221 */ /* 0x000fe60000010000 */
[C---:B------:R-:W-:Y:S04]  /*1eaa0*/  HMMA.16816.F32.BF16 R16, R116.reuse, R136, R16 ;  /* 0x000000887410723c */ /* 0x040fe80000041810 */
[----:B------:R-:W-:Y:S01]  /*1eab0*/  MUFU.EX2 R158, R158 ;  /* 0x0000009e009e7308 */ /* 0x000fe20000000800 */
[----:B------:R-:W-:Y:S03]  /*1eac0*/  FADD.FTZ R155, R155, R154 ;  /* 0x0000009a9b9b7221 */ /* 0x000fe60000010000 */
        /* <DEDUP_REMOVED lines=50> */
[C---:B-----5:R-:W-:Y:S01]  /*1edf0*/  HMMA.16816.F32.BF16 R128, R20.reuse, R124, R4 ;  /* 0x0000007c1480723c */ /* 0x060fe20000041804 */
[----:B------:R-:W2:Y:S02]  /*1ee00*/  LDSM.16.MT88.4 R4, [R197+0x11800] ;  /* 0x01180000c504783b */ /* 0x000ea40000004200 */
        /* <DEDUP_REMOVED lines=26> */
[C---:B------:R-:W-:Y:S08]  /*1efb0*/  HMMA.16816.F32.BF16 R116, R20.reuse, R8, R16 ;  /* 0x000000081474723c */ /* 0x040ff00000041810 */
[----:B------:R-:W-:Y:S01]  /*1efc0*/  HMMA.16816.F32.BF16 R112, R20, R10, R112 ;  /* 0x0000000a1470723c */ /* 0x000fe20000041870 */
[----:B------:R-:W-:-:S07]  /*1efd0*/  @P0 BRA `(.L_x_4050) ;  /* 0xffffc30000000947 */ /* 0x000fce000383ffff */
.L_x_4041:
        /* <DEDUP_REMOVED lines=11> */
.L_x_4069:
[----:B---3--:R-:W-:Y:S01]  /*1f090*/  FADD.FTZ R9, R10, R216 ;  /* 0x000000d80a097221 */ /* 0x008fe20000010000 */
[----:B------:R-:W-:Y:S05]  /*1f0a0*/  BRA.DIV ~URZ, `(.L_x_4052) ;  /* 0x000019327f007947 */ /* 0x000fea000b800000 */
[----:B------:R-:W3:Y:S04]  /*1f0b0*/  SHFL.BFLY PT, R6, R217, 0x2, 0x1f ;  /* 0x0c401f00d9067f89 */ /* 0x000ee800000e0000 */
[----:B------:R-:W4:Y:S01]  /*1f0c0*/  SHFL.BFLY PT, R4, R9, 0x1, 0x1f ;  /* 0x0c201f0009047f89 */ /* 0x000f2200000e0000 */
[----:B---3--:R-:W-:Y:S02]  /*1f0d0*/  FADD.FTZ R11, R6, R217 ;  /* 0x000000d9060b7221 */ /* 0x008fe40000010000 */
[----:B----4-:R-:W-:-:S03]  /*1f0e0*/  FADD.FTZ R4, R9, R4 ;  /* 0x0000000409047221 */ /* 0x010fc60000010000 */
[----:B------:R3:W4:Y:S04]  /*1f0f0*/  SHFL.BFLY PT, R10, R11, 0x1, 0x1f ;  /* 0x0c201f000b0a7f89 */ /* 0x00072800000e0000 */
.L_x_4070:
[----:B------:R-:W1:Y:S01]  /*1f100*/  S2R R8, SR_TID.X ;  /* 0x0000000000087919 */ /* 0x000e620000002100 */
[----:B----4-:R-:W-:-:S03]  /*1f110*/  FADD.FTZ R5, R10, R11 ;  /* 0x0000000b0a057221 */ /* 0x010fc60000010000 */
[----:B------:R-:W-:Y:S01]  /*1f120*/  BAR.SYNC.DEFER_BLOCKING 0x0 ;  /* 0x0000000000007b1d */ /* 0x000fe20000010000 */
[----:B------:R-:W-:Y:S02]  /*1f130*/  FSETP.NE.FTZ.AND P4, PT, R4, RZ, PT ;  /* 0x000000ff0400720b */ /* 0x000fe40003f95000 */
[----:B------:R-:W-:Y:S02]  /*1f140*/  FSETP.NE.FTZ.AND P3, PT, R5, RZ, PT ;  /* 0x000000ff0500720b */ /* 0x000fe40003f75000 */
[----:B------:R-:W-:Y:S01]  /*1f150*/  MOV R7, 0x3f800000 ;  /* 0x3f80000000077802 */ /* 0x000fe20000000f00 */
[----:B------:R-:W-:Y:S01]  /*1f160*/  ULDC.64 UR4, c[0x0][0x118] ;  /* 0x0000460000047ab9 */ /* 0x000fe20000000a00 */
[----:B------:R-:W-:-:S07]  /*1f170*/  MOV R6, 0x3f800000 ;  /* 0x3f80000000067802 */ /* 0x000fce0000000f00 */
[----:B------:R-:W4:Y:S01]  /*1f180*/  @P4 MUFU.RCP R7, R4 ;  /* 0x0000000400074308 */ /* 0x000f220000001000 */
[----:B-1----:R-:W-:-:S07]  /*1f190*/  SHF.R.S32.HI R9, RZ, 0x1f, R8 ;  /* 0x0000001fff097819 */ /* 0x002fce0000011408 */
[----:B------:R-:W1:Y:S01]  /*1f1a0*/  @P3 MUFU.RCP R6, R5 ;  /* 0x0000000500063308 */ /* 0x000e620000001000 */
[----:B------:R-:W-:-:S04]  /*1f1b0*/  LEA.HI R10, R9, R8, RZ, 0x2 ;  /* 0x00000008090a7211 */ /* 0x000fc800078f10ff */
[--C-:B------:R-:W-:Y:S02]  /*1f1c0*/  SHF.R.S32.HI R12, RZ, 0x2, R10.reuse ;  /* 0x00000002ff0c7819 */ /* 0x100fe4000001140a */
[----:B---3--:R-:W-:Y:S01]  /*1f1d0*/  SHF.R.S32.HI R11, RZ, 0x1f, R10 ;  /* 0x0000001fff0b7819 */ /* 0x008fe2000001140a */
[C---:B----4-:R-:W-:Y:S01]  /*1f1e0*/  FMUL.FTZ R128, R7.reuse, R128 ;  /* 0x0000008007807220 */ /* 0x050fe20000410000 */
        /* <DEDUP_REMOVED lines=67> */
[C---:B-1----:R-:W-:Y:S02]  /*1f620*/  FMUL.FTZ R131, R6.reuse, R131 ;  /* 0x0000008306837220 */ /* 0x042fe40000410000 */
[C---:B------:R-:W-:Y:S01]  /*1f630*/  FMUL.FTZ R130, R6.reuse, R130 ;  /* 0x0000008206827220 */ /* 0x040fe20000410000 */
[----:B------:R-:W-:Y:S01]  /*1f640*/  SEL R7, R7, 0xffffffc0, !P1 ;  /* 0xffffffc007077807 */ /* 0x000fe20004800000 */
[----:B------:R-:W-:-:S02]  /*1f650*/  FMUL.FTZ R127, R6, R127 ;  /* 0x0000007f067f7220 */ /* 0x000fc40000410000 */
[----:B------:R-:W-:Y:S01]  /*1f660*/  FMUL.FTZ R126, R6, R126 ;  /* 0x0000007e067e7220 */ /* 0x000fe20000410000 */
[----:B------:R-:W-:Y:S01]  /*1f670*/  IADD3 R15, R12, R7, RZ ;  /* 0x000000070c0f7210 */ /* 0x000fe20007ffe0ff */
[C---:B------:R-:W-:Y:S01]  /*1f680*/  FMUL.FTZ R39, R6.reuse, R39 ;  /* 0x0000002706277220 */ /* 0x040fe20000410000 */
[----:B------:R-:W-:Y:S01]  /*1f690*/  IADD3 R16, R7, R14, RZ ;  /* 0x0000000e07107210 */ /* 0x000fe20007ffe0ff */
[C---:B------:R-:W-:Y:S01]  /*1f6a0*/  FMUL.FTZ R38, R6.reuse, R38 ;  /* 0x0000002606267220 */ /* 0x040fe20000410000 */
[----:B------:R-:W-:Y:S01]  /*1f6b0*/  STS.64 [R13.X4+0x800], R130 ;  /* 0x000800820d007388 */ /* 0x000fe20000004a00 */
[C---:B------:R-:W-:Y:S02]  /*1f6c0*/  FMUL.FTZ R43, R6.reuse, R43 ;  /* 0x0000002b062b7220 */ /* 0x040fe40000410000 */
[C---:B------:R-:W-:Y:S01]  /*1f6d0*/  FMUL.FTZ R42, R6.reuse, R42 ;  /* 0x0000002a062a7220 */ /* 0x040fe20000410000 */
[----:B------:R1:W-:Y:S01]  /*1f6e0*/  STS.64 [R14], R124 ;  /* 0x0000007c0e007388 */ /* 0x0003e20000000a00 */
[----:B------:R-:W-:-:S02]  /*1f6f0*/  FMUL.FTZ R47, R6, R47 ;  /* 0x0000002f062f7220 */ /* 0x000fc40000410000 */
[C---:B------:R-:W-:Y:S01]  /*1f700*/  FMUL.FTZ R46, R6.reuse, R46 ;  /* 0x0000002e062e7220 */ /* 0x040fe20000410000 */
[----:B------:R-:W-:Y:S01]  /*1f710*/  STS.64 [R14+0x800], R126 ;  /* 0x0008007e0e007388 */ /* 0x000fe20000000a00 */
        /* <DEDUP_REMOVED lines=42> */
[----:B------:R-:W-:-:S04]  /*1f9c0*/  MOV R6, 0x80 ;  /* 0x0000008000067802 */ /* 0x000fc80000000f00 */
[----:B------:R-:W-:-:S04]  /*1f9d0*/  SEL R17, R6, 0xffffff80, !P2 ;  /* 0xffffff8006117807 */ /* 0x000fc80005000000 */
[-C--:B------:R-:W-:Y:S02]  /*1f9e0*/  IADD3 R12, R12, R17.reuse, RZ ;  /* 0x000000110c0c7210 */ /* 0x080fe40007ffe0ff */
[----:B------:R-:W-:Y:S02]  /*1f9f0*/  IADD3 R18, R17, R14, RZ ;  /* 0x0000000e11127210 */ /* 0x000fe40007ffe0ff */
[-C--:B------:R-:W-:Y:S01]  /*1fa00*/  IADD3 R19, R15, R17.reuse, RZ ;  /* 0x000000110f137210 */ /* 0x080fe20007ffe0ff */
[----:B------:R-:W-:Y:S01]  /*1fa10*/  STS.64 [R12], R44 ;  /* 0x0000002c0c007388 */ /* 0x000fe20000000a00 */
[----:B------:R-:W-:-:S03]  /*1fa20*/  IADD3 R17, R16, R17, RZ ;  /* 0x0000001110117210 */ /* 0x000fc60007ffe0ff */
        /* <DEDUP_REMOVED lines=33> */
[----:B------:R4:W-:Y:S04]  /*1fc40*/  STS.64 [R18+0x8000], R120 ;  /* 0x0080007812007388 */ /* 0x0009e80000000a00 */
[----:B------:R-:W-:Y:S04]  /*1fc50*/  STS.64 [R18+0x8800], R122 ;  /* 0x0088007a12007388 */ /* 0x000fe80000000a00 */
[----:B------:R-:W-:Y:S04]  /*1fc60*/  STS.64 [R19+0x8000], R116 ;  /* 0x0080007413007388 */ /* 0x000fe80000000a00 */
[----:B------:R-:W-:Y:S04]  /*1fc70*/  STS.64 [R19+0x8800], R118 ;  /* 0x0088007613007388 */ /* 0x000fe80000000a00 */
[----:B------:R4:W-:Y:S04]  /*1fc80*/  STS.64 [R17+0x8000], R112 ;  /* 0x0080007011007388 */ /* 0x0009e80000000a00 */
[----:B------:R-:W-:Y:S04]  /*1fc90*/  STS.64 [R17+0x8800], R114 ;  /* 0x0088007211007388 */ /* 0x000fe80000000a00 */
[----:B------:R-:W2:Y:S04]  /*1fca0*/  LD.E.64 R6, [R2.64+0xb0] ;  /* 0x0000b00402067980 */ /* 0x000ea8000c101b00 */
[----:B-1----:R-:W2:Y:S04]  /*1fcb0*/  LD.E R125, [R2.64+0x60] ;  /* 0x00006004027d7980 */ /* 0x002ea8000c101900 */
[----:B---3--:R-:W1:Y:S01]  /*1fcc0*/  S2R R109, SR_TID.X ;  /* 0x00000000006d7919 */ /* 0x008e620000002100 */
[----:B------:R-:W-:-:S03]  /*1fcd0*/  LEA.HI R13, R9, R8, RZ, 0x4 ;  /* 0x00000008090d7211 */ /* 0x000fc600078f20ff */
[----:B------:R3:W5:Y:S01]  /*1fce0*/  LD.E R124, [R2.64+0xcc] ;  /* 0x0000cc04027c7980 */ /* 0x000762000c101900 */
[----:B------:R-:W-:-:S03]  /*1fcf0*/  LOP3.LUT R13, R13, 0xfffffff0, RZ, 0xc0, !PT ;  /* 0xfffffff00d0d7812 */ /* 0x000fc600078ec0ff */
[----:B------:R3:W5:Y:S01]  /*1fd00*/  LD.E.64 R126, [R2.64+0x78] ;  /* 0x00007804027e7980 */ /* 0x000762000c101b00 */
[----:B----4-:R-:W-:-:S03]  /*1fd10*/  IADD3 R110, -R13, R8, RZ ;  /* 0x000000080d6e7210 */ /* 0x010fc60007ffe1ff */
[----:B------:R3:W5:Y:S01]  /*1fd20*/  LD.E.64 R120, [R2.64+0xa8] ;  /* 0x0000a80402787980 */ /* 0x000762000c101b00 */
[----:B------:R-:W-:Y:S01]  /*1fd30*/  LEA.HI R13, R110, R110, RZ, 0x1 ;  /* 0x0000006e6e0d7211 */ /* 0x000fe200078f08ff */
[----:B------:R-:W4:Y:S01]  /*1fd40*/  @P4 MUFU.LG2 R4, R4 ;  /* 0x0000000400044308 */ /* 0x000f220000000c00 */
[----:B------:R-:W-:Y:S01]  /*1fd50*/  LOP3.LUT R11, R11, 0xffffffe0, RZ, 0xc0, !PT ;  /* 0xffffffe00b0b7812 */ /* 0x000fe200078ec0ff */
[----:B------:R-:W-:Y:S01]  /*1fd60*/  BSSY B0, `(.L_x_4053) ;  /* 0x000004d000007945 */ /* 0x000fe20003800000 */
[C---:B------:R-:W-:Y:S02]  /*1fd70*/  SHF.L.U32 R15, R13.reuse, 0x2, RZ ;  /* 0x000000020d0f7819 */ /* 0x040fe400000006ff */
[----:B------:R-:W-:Y:S02]  /*1fd80*/  LOP3.LUT R13, R13, 0xffffffe, RZ, 0xc0, !PT ;  /* 0x0ffffffe0d0d7812 */ /* 0x000fe400078ec0ff */
[----:B------:R-:W-:Y:S01]  /*1fd90*/  IADD3 R8, -R11, R8, RZ ;  /* 0x000000080b087210 */ /* 0x000fe20007ffe1ff */
[----:B------:R-:W3:Y:S01]  /*1fda0*/  @P3 MUFU.LG2 R5, R5 ;  /* 0x0000000500053308 */ /* 0x000ee20000000c00 */
[----:B------:R-:W-:-:S02]  /*1fdb0*/  SHF.R.S32.HI R111, RZ, 0x1f, R10 ;  /* 0x0000001fff6f7819 */ /* 0x000fc4000001140a */
[----:B-1----:R-:W-:Y:S02]  /*1fdc0*/  SHF.R.S32.HI R108, RZ, 0x1f, R109 ;  /* 0x0000001fff6c7819 */ /* 0x002fe4000001146d */
[----:B------:R-:W-:Y:S02]  /*1fdd0*/  IADD3 R13, R110, -R13, RZ ;  /* 0x8000000d6e0d7210 */ /* 0x000fe40007ffe0ff */
[-C--:B------:R-:W-:Y:S01]  /*1fde0*/  LEA.HI R9, R108, R109.reuse, RZ, 0x4 ;  /* 0x0000006d6c097211 */ /* 0x080fe200078f20ff */
[----:B----4-:R-:W-:Y:S01]  /*1fdf0*/  @P4 FMUL.FTZ R4, R4, 0.69314718246459960938 ;  /* 0x3f31721804044820 */ /* 0x010fe20000410000 */
[----:B------:R-:W-:Y:S02]  /*1fe00*/  LEA.HI R108, R108, R109, RZ, 0x5 ;  /* 0x0000006d6c6c7211 */ /* 0x000fe400078f28ff */
[----:B------:R-:W-:Y:S02]  /*1fe10*/  SHF.R.S32.HI R9, RZ, 0x4, R9 ;  /* 0x00000004ff097819 */ /* 0x000fe40000011409 */
[----:B------:R-:W-:-:S02]  /*1fe20*/  LOP3.LUT R108, R108, 0xffffffe0, RZ, 0xc0, !PT ;  /* 0xffffffe06c6c7812 */ /* 0x000fc400078ec0ff */
[----:B------:R-:W-:Y:S01]  /*1fe30*/  SHF.L.U32 R12, R9, 0x6, RZ ;  /* 0x00000006090c7819 */ /* 0x000fe200000006ff */
[----:B---3--:R-:W-:Y:S01]  /*1fe40*/  @P3 FMUL.FTZ R5, R5, 0.69314718246459960938 ;  /* 0x3f31721805053820 */ /* 0x008fe20000410000 */
[----:B------:R-:W-:Y:S02]  /*1fe50*/  IADD3 R108, -R108, R109, RZ ;  /* 0x0000006d6c6c7210 */ /* 0x000fe40007ffe1ff */
[----:B------:R-:W-:Y:S01]  /*1fe60*/  LOP3.LUT R12, R12, 0x1c0, RZ, 0xc0, !PT ;  /* 0x000001c00c0c7812 */ /* 0x000fe200078ec0ff */
[----:B------:R-:W-:Y:S01]  /*1fe70*/  BAR.SYNC.DEFER_BLOCKING 0x0 ;  /* 0x0000000000007b1d */ /* 0x000fe20000010000 */
[----:B------:R-:W-:Y:S02]  /*1fe80*/  LOP3.LUT P0, RZ, R8, 0x3, RZ, 0xc0, !PT ;  /* 0x0000000308ff7812 */ /* 0x000fe4000780c0ff */
[----:B------:R-:W-:Y:S02]  /*1fe90*/  LOP3.LUT R15, R12, 0x38, R15, 0xf8, !PT ;  /* 0x000000380c0f7812 */ /* 0x000fe400078ef80f */
[----:B------:R-:W-:-:S02]  /*1fea0*/  SHF.R.U32.HI R12, RZ, 0x3, R12 ;  /* 0x00000003ff0c7819 */ /* 0x000fc4000001160c */
[----:B------:R-:W-:Y:S02]  /*1feb0*/  LEA.HI R111, R111, R10, RZ, 0x2 ;  /* 0x0000000a6f6f7211 */ /* 0x000fe400078f10ff */
[----:B------:R-:W-:Y:S02]  /*1fec0*/  LOP3.LUT R12, R15, R12, RZ, 0x3c, !PT ;  /* 0x0000000c0f0c7212 */ /* 0x000fe400078e3cff */
[----:B------:R-:W-:Y:S02]  /*1fed0*/  SHF.R.S32.HI R11, RZ, 0x1f, R108 ;  /* 0x0000001fff0b7819 */ /* 0x000fe4000001146c */
[----:B------:R-:W-:Y:S02]  /*1fee0*/  LEA R112, R13, R12, 0x2 ;  /* 0x0000000c0d707211 */ /* 0x000fe400078e10ff */
[----:B------:R-:W-:Y:S02]  /*1fef0*/  LOP3.LUT R111, R111, 0xffffffc, RZ, 0xc0, !PT ;  /* 0x0ffffffc6f6f7812 */ /* 0x000fe400078ec0ff */
[----:B------:R-:W-:-:S02]  /*1ff00*/  LEA.HI R11, R11, R108, RZ, 0x2 ;  /* 0x0000006c0b0b7211 */ /* 0x000fc400078f10ff */
[----:B------:R-:W-:Y:S02]  /*1ff10*/  SHF.L.U32 R8, R207, 0x6, RZ ;  /* 0x00000006cf087819 */ /* 0x000fe400000006ff */
[----:B------:R-:W-:Y:S02]  /*1ff20*/  IADD3 R111, R10, -R111, RZ ;  /* 0x8000006f0a6f7210 */ /* 0x000fe40007ffe0ff */
[----:B------:R-:W-:Y:S01]  /*1ff30*/  MOV R10, 0xff800000 ;  /* 0xff800000000a7802 */ /* 0x000fe20000000f00 */
[----:B------:R-:W1:Y:S01]  /*1ff40*/  LDS.128 R104, [R112.X4] ;  /* 0x0000000070687984 */ /* 0x000e620000004c00 */
[----:B------:R-:W-:Y:S01]  /*1ff50*/  MOV R108, 0xff800000 ;  /* 0xff800000006c7802 */ /* 0x000fe20000000f00 */
[-C--:B-----5:R-:W-:Y:S02]  /*1ff60*/  @P4 FFMA.FTZ R10, R133, R0.reuse, R4 ;  /* 0x00000000850a4223 */ /* 0x0a0fe40000010004 */
[----:B------:R-:W3:Y:S01]  /*1ff70*/  LDS.128 R100, [R112.X4+0x800] ;  /* 0x0008000070647984 */ /* 0x000ee20000004c00 */
[----:B------:R-:W-:-:S03]  /*1ff80*/  @P3 FFMA.FTZ R108, R132, R0, R5 ;  /* 0x00000000846c3223 */ /* 0x000fc60000010005 */
        /* <DEDUP_REMOVED lines=22> */
[----:B---3--:R-:W-:-:S02]  /*200f0*/  SHF.L.U32 R112, R110, 0x2, RZ ;  /* 0x000000026e707819 */ /* 0x008fc400000006ff */
[----:B------:R-:W-:Y:S02]  /*20100*/  SHF.R.S32.HI R110, RZ, 0x2, R11 ;  /* 0x00000002ff6e7819 */ /* 0x000fe4000001140b */
[----:B------:R-:W-:Y:S02]  /*20110*/  SHF.R.S32.HI R113, RZ, 0x1f, R112 ;  /* 0x0000001fff717819 */ /* 0x000fe40000011470 */
[----:B------:R-:W-:Y:S01]  /*20120*/  LEA R110, R111, R110, 0x4 ;  /* 0x0000006e6f6e7211 */ /* 0x000fe200078e20ff */
[----:B--2---:R-:W-:-:S04]  /*20130*/  IMAD R6, R6, UR8, R209 ;  /* 0x0000000806067c24 */ /* 0x004fc8000f8e02d1 */
[----:B------:R-:W-:-:S04]  /*20140*/  IMAD R6, R6, R125, R210 ;  /* 0x0000007d06067224 */ /* 0x000fc800078e02d2 */
[----:B------:R-:W-:Y:S01]  /*20150*/  IMAD R11, R7, R6, R8 ;  /* 0x00000006070b7224 */ /* 0x000fe200078e0208 */
[----:B------:R-:W-:Y:S05]  /*20160*/  @P0 BRA `(.L_x_4054) ;  /* 0x000000c000000947 */ /* 0x000fea0003800000 */
[----:B-1--4-:R-:W-:Y:S01]  /*20170*/  IMAD R5, R207, -0x40, R208 ;  /* 0xffffffc0cf057824 */ /* 0x012fe200078e02d0 */
        /* <DEDUP_REMOVED lines=11> */
.L_x_4054:
[----:B-1--4-:R-:W-:Y:S05]  /*20230*/  BSYNC B0 ;  /* 0x0000000000007941 */ /* 0x012fea0003800000 */
.L_x_4053:
        /* <DEDUP_REMOVED lines=9> */
[----:B------:R-:W-:-:S04]  /*202d0*/  LEA R6, P0, R0, R126, 0x2 ;  /* 0x0000007e00067211 */ /* 0x000fc800078010ff */
[----:B------:R-:W-:Y:S02]  /*202e0*/  LEA.HI.X R7, R0, R127, R5, 0x2, P0 ;  /* 0x0000007f00077211 */ /* 0x000fe400000f1405 */
[----:B------:R-:W-:Y:S01]  /*202f0*/  IADD3 R5, R112, 0x40, RZ ;  /* 0x0000004070057810 */ /* 0x000fe20007ffe0ff */
[----:B------:R-:W-:Y:S05]  /*20300*/  @P1 BRA `(.L_x_4056) ;  /* 0x0000009000001947 */ /* 0x000fea0003800000 */
[C---:B-1----:R-:W-:Y:S01]  /*20310*/  IADD3 R3, R5.reuse, 0x40, RZ ;  /* 0x0000004005037810 */ /* 0x042fe20007ffe0ff */
[----:B------:R-:W-:Y:S01]  /*20320*/  ULDC.64 UR4, c[0x0][0x118] ;  /* 0x0000460000047ab9 */ /* 0x000fe20000000a00 */
[-C--:B-----5:R-:W-:Y:S02]  /*20330*/  ISETP.GE.AND P1, PT, R5, R2.reuse, PT ;  /* 0x000000020500720c */ /* 0x0a0fe40003f26270 */
[-C--:B------:R-:W-:Y:S02]  /*20340*/  ISETP.GE.AND P2, PT, R112, R2.reuse, PT ;  /* 0x000000027000720c */ /* 0x080fe40003f46270 */
[----:B------:R-:W-:-:S09]  /*20350*/  ISETP.GE.AND P0, PT, R3, R2, PT ;  /* 0x000000020300720c */ /* 0x000fd20003f06270 */
[----:B------:R1:W-:Y:S04]  /*20360*/  @!P1 ST.E.128 [R6.64+0x100], R72 ;  /* 0x0001004806009985 */ /* 0x0003e8000c101d04 */
[----:B------:R1:W-:Y:S04]  /*20370*/  @!P2 ST.E.64 [R6.64], R104 ;  /* 0x000000680600a985 */ /* 0x0003e8000c101b04 */
[----:B------:R1:W-:Y:S04]  /*20380*/  @!P2 ST.E.64 [R6.64+0x8], R106 ;  /* 0x0000086a0600a985 */ /* 0x0003e8000c101b04 */
[----:B------:R1:W-:Y:S02]  /*20390*/  @!P0 ST.E.128 [R6.64+0x200], R40 ;  /* 0x0002002806008985 */ /* 0x0003e4000c101d04 */
.L_x_4056:
[----:B------:R-:W-:Y:S05]  /*203a0*/  BSYNC B0 ;  /* 0x0000000000007941 */ /* 0x000fea0003800000 */
.L_x_4055:
[----:B-1----:R-:W-:Y:S01]  /*203b0*/  IADD3 R3, R9, 0x8, RZ ;  /* 0x0000000809037810 */ /* 0x002fe20007ffe0ff */
[----:B------:R-:W-:Y:S03]  /*203c0*/  BSSY B0, `(.L_x_4057) ;  /* 0x000000b000007945 */ /* 0x000fe60003800000 */
[----:B------:R-:W-:-:S13]  /*203d0*/  ISETP.GE.AND P0, PT, R3, R208, PT ;  /* 0x000000d00300720c */ /* 0x000fda0003f06270 */
[----:B------:R-:W-:Y:S05]  /*203e0*/  @P0 BRA `(.L_x_4058) ;  /* 0x0000008000000947 */ /* 0x000fea0003800000 */
[C---:B------:R-:W-:Y:S01]  /*203f0*/  IADD3 R3, R5.reuse, 0x40, RZ ;  /* 0x0000004005037810 */ /* 0x040fe20007ffe0ff */
[----:B------:R-:W-:Y:S01]  /*20400*/  ULDC.64 UR4, c[0x0][0x118] ;  /* 0x0000460000047ab9 */ /* 0x000fe20000000a00 */
[-C--:B-----5:R-:W-:Y:S02]  /*20410*/  ISETP.GE.AND P2, PT, R112, R2.reuse, PT ;  /* 0x000000027000720c */ /* 0x0a0fe40003f46270 */
[-C--:B------:R-:W-:Y:S02]  /*20420*/  ISETP.GE.AND P1, PT, R5, R2.reuse, PT ;  /* 0x000000020500720c */ /* 0x080fe40003f26270 */
[----:B------:R-:W-:-:S09]  /*20430*/  ISETP.GE.AND P0, PT, R3, R2, PT ;  /* 0x000000020300720c */ /* 0x000fd20003f06270 */
[----:B------:R1:W-:Y:S04]  /*20440*/  @!P2 ST.E.128 [R6.64+0x1800], R100 ;  /* 0x001800640600a985 */ /* 0x0003e8000c101d04 */
[----:B------:R1:W-:Y:S04]  /*20450*/  @!P1 ST.E.128 [R6.64+0x1900], R68 ;  /* 0x0019004406009985 */ /* 0x0003e8000c101d04 */
[----:B------:R1:W-:Y:S02]  /*20460*/  @!P0 ST.E.128 [R6.64+0x1a00], R36 ;  /* 0x001a002406008985 */ /* 0x0003e4000c101d04 */
.L_x_4058:
[----:B------:R-:W-:Y:S05]  /*20470*/  BSYNC B0 ;  /* 0x0000000000007941 */ /* 0x000fea0003800000 */
.L_x_4057:
[----:B------:R-:W-:Y:S01]  /*20480*/  IADD3 R3, R9, 0x10, RZ ;  /* 0x0000001009037810 */ /* 0x000fe20007ffe0ff */
        /* <DEDUP_REMOVED lines=11> */
.L_x_4060:
[----:B------:R-:W-:Y:S05]  /*20540*/  BSYNC B0 ;  /* 0x0000000000007941 */ /* 0x000fea0003800000 */
.L_x_4059:
        /* <DEDUP_REMOVED lines=12> */
.L_x_4062:
[----:B------:R-:W-:Y:S05]  /*20610*/  BSYNC B0 ;  /* 0x0000000000007941 */ /* 0x000fea0003800000 */
.L_x_4061:
        /* <DEDUP_REMOVED lines=12> */
.L_x_4064:
[----:B------:R-:W-:Y:S05]  /*206e0*/  BSYNC B0 ;  /* 0x0000000000007941 */ /* 0x000fea0003800000 */
.L_x_4063:
        /* <DEDUP_REMOVED lines=12> */
.L_x_4066:
[----:B------:R-:W-:Y:S05]  /*207b0*/  BSYNC B0 ;  /* 0x0000000000007941 */ /* 0x000fea0003800000 */
.L_x_4065:
        /* <DEDUP_REMOVED lines=12> */
.L_x_4068:
[----:B------:R-:W-:Y:S05]  /*20880*/  BSYNC B0 ;  /* 0x0000000000007941 */ /* 0x000fea0003800000 */
.L_x_4067:
[----:B------:R-:W-:Y:S01]  /*20890*/  IADD3 R9, R9, 0x38, RZ ;  /* 0x0000003809097810 */ /* 0x000fe20007ffe0ff */
[----:B------:R-:W-:-:S03]  /*208a0*/  IMAD.MOV.U32 R207, RZ, RZ, 0x0 ;  /* 0x00000000ffcf7424 */ /* 0x000fc600078e00ff */
[----:B------:R-:W-:-:S13]  /*208b0*/  ISETP.GE.AND P0, PT, R9, R208, PT ;  /* 0x000000d00900720c */ /* 0x000fda0003f06270 */
[----:B------:R-:W-:Y:S05]  /*208c0*/  @P0 RET.REL.NODEC R206 `(_ZN5flash24flash_fwd_splitkv_kernelI23Flash_fwd_kernel_traitsILi192ELi64ELi64ELi4ELb0ELb0EN7cutlass10bfloat16_tE19Flash_kernel_traitsILi192ELi64ELi64ELi4ES3_EELb1ELb0ELb1ELb0ELb0ELb0ELb1ELb1EEEvNS_16Flash_fwd_paramsE) ;  /* 0xfffdf730ce000950 */ /* 0x000fea0003c3ffff */
        /* <DEDUP_REMOVED lines=8> */
[----:B------:R-:W-:Y:S05]  /*20950*/  @P0 RET.REL.NODEC R206 `(_ZN5flash24flash_fwd_splitkv_kernelI23Flash_fwd_kernel_traitsILi192ELi64ELi64ELi4ELb0ELb0EN7cutlass10bfloat16_tE19Flash_kernel_traitsILi192ELi64ELi64ELi4ES3_EELb1ELb0ELb1ELb0ELb0ELb0ELb1ELb1EEEvNS_16Flash_fwd_paramsE) ;  /* 0xfffdf6a0ce000950 */ /* 0x000fea0003c3ffff */
[----:B------:R-:W-:Y:S01]  /*20960*/  MOV R207, 0x0 ;  /* 0x0000000000cf7802 */ /* 0x000fe20000000f00 */
[----:B------:R-:W-:-:S02]  /*20970*/  ULDC.64 UR4, c[0x0][0x118] ;  /* 0x0000460000047ab9 */ /* 0x000fc40000000a00 */
[----:B------:R1:W-:Y:S01]  /*20980*/  ST.E.128 [R6.64+0xaa00], R12 ;  /* 0x00aa000c06007985 */ /* 0x0003e2000c101d04 */
[----:B------:R-:W-:Y:S05]  /*20990*/  RET.REL.NODEC R206 `(_ZN5flash24flash_fwd_splitkv_kernelI23Flash_fwd_kernel_traitsILi192ELi64ELi64ELi4ELb0ELb0EN7cutlass10bfloat16_tE19Flash_kernel_traitsILi192ELi64ELi64ELi4ES3_EELb1ELb0ELb1ELb0ELb0ELb0ELb1ELb1EEEvNS_16Flash_fwd_paramsE) ;  /* 0xfffdf660ce007950 */ /* 0x000fea0003c3ffff */
.L_x_4051:
[----:B------:R-:W-:Y:S02]  /*209a0*/  MOV R7, 0x2 ;  /* 0x0000000200077802 */ /* 0x000fe40000000f00 */
[----:B------:R-:W-:Y:S02]  /*209b0*/  MOV R6, 0x209d0 ;  /* 0x000209d000067802 */ /* 0x000fe40000000f00 */
[----:B-1---5:R-:W-:Y:S05]  /*209c0*/  CALL.REL.NOINC `($__internal_24_$__cuda_sm70_shflsync_bfly_p) ;  /* 0x0000010000007944 */ /* 0x022fea0003c00000 */
[----:B-12---:R-:W-:Y:S05]  /*209d0*/  BRA `(.L_x_4069) ;  /* 0xffffe6b000007947 */ /* 0x006fea000383ffff */
.L_x_4052:
[----:B--2---:R-:W-:Y:S01]  /*209e0*/  IMAD.MOV.U32 R216, RZ, RZ, R9 ;  /* 0x000000ffffd87224 */ /* 0x004fe200078e0009 */
[----:B------:R-:W-:Y:S02]  /*209f0*/  MOV R7, 0x1 ;  /* 0x0000000100077802 */ /* 0x000fe40000000f00 */
[----:B------:R-:W-:Y:S02]  /*20a00*/  MOV R6, 0x20a20 ;  /* 0x00020a2000067802 */ /* 0x000fe40000000f00 */
[----:B-1---5:R-:W-:Y:S05]  /*20a10*/  CALL.REL.NOINC `($__internal_24_$__cuda_sm70_shflsync_bfly_p) ;  /* 0x000000b000007944 */ /* 0x022fea0003c00000 */
[----:B--2---:R-:W-:Y:S01]  /*20a20*/  FADD.FTZ R4, R9, R10 ;  /* 0x0000000a09047221 */ /* 0x004fe20000010000 */
[----:B-1----:R-:W-:Y:S02]  /*20a30*/  MOV R216, R217 ;  /* 0x000000d900d87202 */ /* 0x002fe40000000f00 */
[----:B------:R-:W-:Y:S02]  /*20a40*/  MOV R7, 0x2 ;  /* 0x0000000200077802 */ /* 0x000fe40000000f00 */
[----:B------:R-:W-:-:S02]  /*20a50*/  MOV R6, 0x20a70 ;  /* 0x00020a7000067802 */ /* 0x000fc40000000f00 */
[----:B------:R-:W-:Y:S05]  /*20a60*/  CALL.REL.NOINC `($__internal_24_$__cuda_sm70_shflsync_bfly_p) ;  /* 0x0000006000007944 */ /* 0x000fea0003c00000 */
[----:B--2---:R-:W-:Y:S01]  /*20a70*/  FADD.FTZ R11, R217, R10 ;  /* 0x0000000ad90b7221 */ /* 0x004fe20000010000 */
[----:B-1----:R-:W-:-:S02]  /*20a80*/  MOV R7, 0x1 ;  /* 0x0000000100077802 */ /* 0x002fc40000000f00 */
[----:B------:R-:W-:Y:S02]  /*20a90*/  MOV R6, 0x20ac0 ;  /* 0x00020ac000067802 */ /* 0x000fe40000000f00 */
[----:B------:R-:W-:Y:S02]  /*20aa0*/  MOV R216, R11 ;  /* 0x0000000b00d87202 */ /* 0x000fe40000000f00 */
[----:B------:R-:W-:Y:S05]  /*20ab0*/  CALL.REL.NOINC `($__internal_24_$__cuda_sm70_shflsync_bfly_p) ;  /* 0x0000001000007944 */ /* 0x000fea0003c00000 */
[----:B-12---:R-:W-:Y:S05]  /*20ac0*/  BRA `(.L_x_4070) ;  /* 0xffffe63000007947 */ /* 0x006fea000383ffff */
        .weak           $__internal_24_$__cuda_sm70_shflsync_bfly_p
        .type           $__internal_24_$__cuda_sm70_shflsync_bfly_p,@function
        .size           $__internal_24_$__cuda_sm70_shflsync_bfly_p,(.L_x_4403 - $__internal_24_$__cuda_sm70_shflsync_bfly_p)
$__internal_24_$__cuda_sm70_shflsync_bfly_p:
[----:B------:R-:W-:Y:S01]  /*20ad0*/  MOV R12, R6 ;  /* 0x00000006000c7202 */ /* 0x000fe20000000f00 */
[----:B------:R-:W-:Y:S04]  /*20ae0*/  WARPSYNC R5 ;  /* 0x0000000500007348 */ /* 0x000fe80003800000 */
[----:B------:R-:W-:Y:S01]  /*20af0*/  MOV R13, 0x0 ;  /* 0x00000000000d7802 */ /* 0x000fe20000000f00 */
[----:B------:R1:W2:Y:S03]  /*20b00*/  SHFL.BFLY PT, R10, R216, R7, R8 ;  /* 0x0c000007d80a7389 */ /* 0x0002a600000e0008 */
[----:B------:R-:W-:Y:S05]  /*20b10*/  RET.REL.NODEC R12 `(_ZN5flash24flash_fwd_splitkv_kernelI23Flash_fwd_kernel_traitsILi192ELi64ELi64ELi4ELb0ELb0EN7cutlass10bfloat16_tE19Flash_kernel_traitsILi192ELi64ELi64ELi4ES3_EELb1ELb0ELb1ELb0ELb0ELb0ELb1ELb1EEEvNS_16Flash_fwd_paramsE) ;  /* 0xfffdf4e00c007950 */ /* 0x000fea0003c3ffff */
.L_x_4071:
        /* <DEDUP_REMOVED lines=14> */
.L_x_4403:


//--------------------- .text._ZN5flash24flash_fwd_splitkv_kernelI23Flash_fwd_kernel_traitsILi192ELi64ELi64ELi4ELb0ELb0EN7cutlass10bfloat16_tE19Flash_kernel_traitsILi192ELi64ELi64ELi4ES3_EELb1ELb0ELb1ELb0ELb0ELb1ELb1ELb1EEEvNS_16Flash_fwd_paramsE --------------------------
	.section	.text._ZN5flash24flash_fwd_splitkv_kernelI23Flash_fwd_kernel_traitsILi192ELi64ELi64ELi4ELb0ELb0EN7cutlass10bfloat16_tE19Flash_kernel_traitsILi192ELi64ELi64ELi4ES3_EELb1ELb0ELb1ELb0ELb0ELb1ELb1ELb1EEEvNS_16Flash_fwd_paramsE,"ax",@progbits
	.sectioninfo	@"SHI_REGISTERS=242"
	.align	128
        .global         _ZN5flash24flash_fwd_splitkv_kernelI23Flash_fwd_kernel_traitsILi192ELi64ELi64ELi4ELb0ELb0EN7cutlass10bfloat16_tE19Flash_kernel_traitsILi192ELi64ELi64ELi4ES3_EELb1ELb0ELb1ELb0ELb0ELb1ELb1ELb1EEEvNS_16Flash_fwd_paramsE
        .type           _ZN5flash24flash_fwd_splitkv_kernelI23Flash_fwd_kernel_traitsILi192ELi64ELi64ELi4ELb0ELb0EN7cutlass10bfloat16_tE19Flash_kernel_traitsILi192ELi64ELi64ELi4ES3_EELb1ELb0ELb1ELb0ELb0ELb1ELb1ELb1EEEvNS_16Flash_fwd_paramsE,@function
        .size           _ZN5flash24flash_fwd_splitkv_kernelI23Flash_fwd_kernel_traitsILi192ELi64ELi64ELi4ELb0ELb0EN7cutlass10bfloat16_tE19Flash_kernel_traitsILi192ELi64ELi64ELi4ES3_EELb1ELb0ELb1ELb0ELb0ELb1ELb1ELb1EEEvNS_16Flash_fwd_paramsE,(.L_x_4405 - _ZN5flash24flash_fwd_splitkv_kernelI23Flash_fwd_kernel_traitsILi192ELi64ELi64ELi4ELb0ELb0EN7cutlass10bfloat16_tE19Flash_kernel_traitsILi192ELi64ELi64ELi4ES3_EELb1ELb0ELb1ELb0ELb0ELb1ELb1ELb1EEEvNS_16Flash_fwd_paramsE)
        .other          _ZN5flash24flash_fwd_splitkv_kernelI23Flash_fwd_kernel_traitsILi192ELi64ELi64ELi4ELb0ELb0EN7cutlass10bfloat16_tE19Flash_kernel_traitsILi192ELi64ELi64ELi4ES3_EELb1ELb0ELb1ELb0ELb0ELb1ELb1ELb1EEEvNS_16Flash_fwd_paramsE,@"STO_CUDA_ENTRY STV_DEFAULT"
_ZN5flash24flash_fwd_splitkv_kernelI23Flash_fwd_kernel_traitsILi192ELi64ELi64ELi4ELb0ELb0EN7cutlass10bfloat16_tE19Flash_kernel_traitsILi192ELi64ELi64ELi4ES3_EELb1ELb0ELb1ELb0ELb0ELb1ELb1ELb1EEEvNS_16Flash_fwd_paramsE:
.text._ZN5flash24flash_fwd_splitkv_kernelI23Flash_fwd_kernel_traitsILi192ELi64ELi64ELi4ELb0ELb0EN7cutlass10bfloat16_tE19Flash_kernel_traitsILi192ELi64ELi64ELi4ES3_EELb1ELb0ELb1ELb0ELb0ELb1ELb1ELb1EEEvNS_16Flash_fwd_paramsE:
        /* <DEDUP_REMOVED lines=29> */
[----:B---34-:R-:W-:Y:S05]  /*01d0*/  CALL.REL.NOINC `($_ZN5flash24flash_fwd_splitkv_kernelI23Flash_fwd_kernel_traitsILi192ELi64ELi64ELi4ELb0ELb0EN7cutlass10bfloat16_tE19Flash_kernel_traitsILi192ELi64ELi64ELi4ES3_EELb1ELb0ELb1ELb0ELb0ELb1ELb1ELb1EEEvNS_16Flash_fwd_paramsE$_ZN5flash30compute_attn_1rowblock_splitkvI23Flash_fwd_kernel_traitsILi192ELi64ELi64ELi4ELb0ELb0EN7cutlass10bfloat16_tE19Flash_kernel_traitsILi192ELi64ELi64ELi4ES3_EELb1ELb0ELb1ELb0ELb0ELb1ELb1ELb1ENS_16Flash_fwd_paramsEEEvRKT8_iiiii) ;  /* 0x0000002000007944 */ /* 0x018fea0003c00000 */
[----:B------:R-:W-:Y:S05]  /*01e0*/  BSYNC B4 ;  /* 0x0000000000047941 */ /* 0x000fea0003800000 */
.L_x_4072:
[----:B------:R-:W-:Y:S05]  /*01f0*/  EXIT ;  /* 0x000000000000794d */ /* 0x000fea0003800000 */
        .type           $_ZN5flash24flash_fwd_splitkv_kernelI23Flash_fwd_kernel_traitsILi192ELi64ELi64ELi4ELb0ELb0EN7cutlass10bfloat16_tE19Flash_kernel_traitsILi192ELi64ELi64ELi4ES3_EELb1ELb0ELb1ELb0ELb0ELb1ELb1ELb1EEEvNS_16Flash_fwd_paramsE$_ZN5flash30compute_attn_1rowblock_splitkvI23Flash_fwd_kernel_traitsILi192ELi64ELi64ELi4ELb0ELb0EN7cutlass10bfloat16_tE19Flash_kernel_traitsILi192ELi64ELi64ELi4ES3_EELb1ELb0ELb1ELb0ELb0ELb1ELb1ELb1ENS_16Flash_fwd_paramsEEEvRKT8_iiiii,@function
        .size           $_ZN5flash24flash_fwd_splitkv_kernelI23Flash_fwd_kernel_traitsILi192ELi64ELi64ELi4ELb0ELb0EN7cutlass10bfloat16_tE19Flash_kernel_traitsILi192ELi64ELi64ELi4ES3_EELb1ELb0ELb1ELb0ELb0ELb1ELb1ELb1EEEvNS_16Flash_fwd_paramsE$_ZN5flash30compute_attn_1rowblock_splitkvI23Flash_fwd_kernel_traitsILi192ELi64ELi64ELi4ELb0ELb0EN7cutlass10bfloat16_tE19Flash_kernel_traitsILi192ELi64ELi64ELi4ES3_EELb1ELb0ELb1ELb0ELb0ELb1ELb1ELb1ENS_16Flash_fwd_paramsEEEvRKT8_iiiii,($__internal_25_$__cuda_sm70_shflsync_bfly_p - $_ZN5flash24flash_fwd_splitkv_kernelI23Flash_fwd_kernel_traitsILi192ELi64ELi64ELi4ELb0ELb0EN7cutlass10bfloat16_tE19Flash_kernel_traitsILi192ELi64ELi64ELi4ES3_EELb1ELb0ELb1ELb0ELb0ELb1ELb1ELb1EEEvNS_16Flash_fwd_paramsE$_ZN5flash30compute_attn_1rowblock_splitkvI23Flash_fwd_kernel_traitsILi192ELi64ELi64ELi4ELb0ELb0EN7cutlass10bfloat16_tE19Flash_kernel_traitsILi192ELi64ELi64ELi4ES3_EELb1ELb0ELb1ELb0ELb0ELb1ELb1ELb1ENS_16Flash_fwd_paramsEEEvRKT8_iiiii)
$_ZN5flash24flash_fwd_splitkv_kernelI23Flash_fwd_kernel_traitsILi192ELi64ELi64ELi4ELb0ELb0EN7cutlass10bfloat16_tE19Flash_kernel_traitsILi192ELi64ELi64ELi4ES3_EELb1ELb0ELb1ELb0ELb0ELb1ELb1ELb1EEEvNS_16Flash_fwd_paramsE$_ZN5flash30compute_attn_1rowblock_splitkvI23Flash_fwd_kernel_traitsILi192ELi64ELi64ELi4ELb0ELb0EN7cutlass10bfloat16_tE19Flash_kernel_traitsILi192ELi64ELi64ELi4ES3_EELb1ELb0ELb1ELb0ELb0ELb1ELb1ELb1ENS_16Flash_fwd_paramsEEEvRKT8_iiiii:
        /* <DEDUP_REMOVED lines=20> */
.L_x_4074:
[----:B------:R-:W-:Y:S05]  /*0340*/  BSYNC B0 ;  /* 0x0000000000007941 */ /* 0x000fea0003800000 */
.L_x_4073:
        /* <DEDUP_REMOVED lines=17> */
.L_x_4076:
[----:B-1----:R1:W5:Y:S02]  /*0460*/  LD.E R3, [R12.64+0xb8] ;  /* 0x0000b8060c037980 */ /* 0x002364000c101900 */
.L_x_4077:
[----:B------:R-:W-:Y:S05]  /*0470*/  BSYNC B0 ;  /* 0x0000000000007941 */ /* 0x000fea0003800000 */
.L_x_4075:
        /* <DEDUP_REMOVED lines=10> */
.L_x_4079:
[----:B------:R-:W2:Y:S01]  /*0520*/  LD.E.64 R2, [R12.64+0x108] ;  /* 0x000108060c027980 */ /* 0x000ea2000c101b00 */
[----:B------:R-:W-:Y:S01]  /*0530*/  BSSY B0, `(.L_x_4081) ;  /* 0x0000006000007945 */ /* 0x000fe20003800000 */
[----:B------:R-:W-:Y:S01]  /*0540*/  IMAD.MOV.U32 R73, RZ, RZ, RZ ;  /* 0x000000ffff497224 */ /* 0x000fe200078e00ff */
[----:B--2---:R-:W-:-:S04]  /*0550*/  ISETP.NE.U32.AND P0, PT, R2, RZ, PT ;  /* 0x000000ff0200720c */ /* 0x004fc80003f05070 */
[----:B------:R-:W-:-:S13]  /*0560*/  ISETP.NE.AND.EX P0, PT, R3, RZ, PT, P0 ;  /* 0x000000ff0300720c */ /* 0x000fda0003f05300 */
[----:B------:R-:W-:Y:S05]  /*0570*/  @!P0 BRA `(.L_x_4082) ;  /* 0x0000001000008947 */ /* 0x000fea0003800000 */
[----:B------:R1:W5:Y:S02]  /*0580*/  LD.E R73, [R12.64+0xbc] ;  /* 0x0000bc060c497980 */ /* 0x000364000c101900 */
.L_x_4082:
[----:B------:R-:W-:Y:S05]  /*0590*/  BSYNC B0 ;  /* 0x0000000000007941 */ /* 0x000fea0003800000 */
.L_x_4081:
[----:B-----5:R-:W-:Y:S02]  /*05a0*/  IADD3 R73, R76, R73, RZ ;  /* 0x000000494c497210 */ /* 0x020fe40007ffe0ff */
.L_x_4080:
[----:B------:R-:W-:Y:S05]  /*05b0*/  BSYNC B1 ;  /* 0x0000000000017941 */ /* 0x000fea0003800000 */
.L_x_4078:
[----:B------:R-:W-:Y:S01]  /*05c0*/  IMAD.SHL.U32 R71, R219, 0x40, RZ ;  /* 0x00000040db477824 */ /* 0x000fe200078e00ff */
[----:B------:R-:W-:Y:S01]  /*05d0*/  MOV R2, R218 ;  /* 0x000000da00027202 */ /* 0x000fe20000000f00 */
[----:B------:R-:W-:-:S03]  /*05e0*/  IMAD.MOV.U32 R3, RZ, RZ, 0x0 ;  /* 0x00000000ff037424 */ /* 0x000fc600078e00ff */
[----:B------:R-:W-:-:S13]  /*05f0*/  ISETP.GT.AND P0, PT, R220, R71, PT ;  /* 0x00000047dc00720c */ /* 0x000fda0003f04270 */
[----:B------:R-:W-:Y:S05]  /*0600*/  @!P0 RET.REL.NODEC R2 `(_ZN5flash24flash_fwd_splitkv_kernelI23Flash_fwd_kernel_traitsILi192ELi64ELi64ELi4ELb0ELb0EN7cutlass10bfloat16_tE19Flash_kernel_traitsILi192ELi64ELi64ELi4ES3_EELb1ELb0ELb1ELb0ELb0ELb1ELb1ELb1EEEvNS_16Flash_fwd_paramsE) ;  /* 0xfffff9f002008950 */ /* 0x000fea0003c3ffff */
        /* <DEDUP_REMOVED lines=81> */
.L_x_4085:
[----:B------:R-:W-:Y:S05]  /*0b20*/  BSYNC B0 ;  /* 0x0000000000007941 */ /* 0x000fea0003800000 */
.L_x_4084:
        /* <DEDUP_REMOVED lines=10> */
.L_x_4087:
[----:B------:R-:W-:Y:S05]  /*0bd0*/  BSYNC B0 ;  /* 0x0000000000007941 */ /* 0x000fea0003800000 */
.L_x_4086:
        /* <DEDUP_REMOVED lines=10> */
.L_x_4089:
[----:B------:R-:W-:Y:S05]  /*0c80*/  BSYNC B0 ;  /* 0x0000000000007941 */ /* 0x000fea0003800000 */
.L_x_4088:
        /* <DEDUP_REMOVED lines=10> */
.L_x_4091:
[----:B------:R-:W-:Y:S05]  /*0d30*/  BSYNC B0 ;  /* 0x0000000000007941 */ /* 0x000fea0003800000 */
.L_x_4090:
        /* <DEDUP_REMOVED lines=10> */
.L_x_4093:
[----:B------:R-:W-:Y:S05]  /*0de0*/  BSYNC B0 ;  /* 0x0000000000007941 */ /* 0x000fea0003800000 */
.L_x_4092:
        /* <DEDUP_REMOVED lines=10> */
.L_x_4095:
[----:B------:R-:W-:Y:S05]  /*0e90*/  BSYNC B0 ;  /* 0x0000000000007941 */ /* 0x000fea0003800000 */
.L_x_4094:
        /* <DEDUP_REMOVED lines=10> */
.L_x_4097:
[----:B------:R-:W-:Y:S05]  /*0f40*/  BSYNC B0 ;  /* 0x0000000000007941 */ /* 0x000fea0003800000 */
.L_x_4096:
        /* <DEDUP_REMOVED lines=10> */
.L_x_4099:
[----:B------:R-:W-:Y:S05]  /*0ff0*/  BSYNC B0 ;  /* 0x0000000000007941 */ /* 0x000fea0003800000 */
.L_x_4098:
        /* <DEDUP_REMOVED lines=29> */
[----:B------:R-:W-:Y:S05]  /*11d0*/  @P6 RET.REL.NODEC R218 `(_ZN5flash24flash_fwd_splitkv_kernelI23Flash_fwd_kernel_traitsILi192ELi64ELi64ELi4ELb0ELb0EN7cutlass10bfloat16_tE19Flash_kernel_traitsILi192ELi64ELi64ELi4ES3_EELb1ELb0ELb1ELb0ELb0ELb1ELb1ELb1EEEvNS_16Flash_fwd_paramsE) ;  /* 0xffffee20da006950 */ /* 0x000fea0003c3ffff */
[----:B-1----:R-:W-:Y:S02]  /*11e0*/  MOV R5, 0xff800000 ;  /* 0xff80000000057802 */ /* 0x002fe40000000f00 */
[----:B------:R-:W-:-:S03]  /*11f0*/  MOV R219, 0x0 ;  /* 0x0000000000db7802 */ /* 0x000fc60000000f00 */
[----:B------:R1:W-:Y:S01]  /*1200*/  ST.E [R2.64+0xe0], R5 ;  /* 0x0000e00502007985 */ /* 0x0003e2000c101906 */
[----:B------:R-:W-:Y:S05]  /*1210*/  RET.REL.NODEC R218 `(_ZN5flash24flash_fwd_splitkv_kernelI23Flash_fwd_kernel_traitsILi192ELi64ELi64ELi4ELb0ELb0EN7cutlass10bfloat16_tE19Flash_kernel_traitsILi192ELi64ELi64ELi4ES3_EELb1ELb0ELb1ELb0ELb0ELb1ELb1ELb1EEEvNS_16Flash_fwd_paramsE) ;  /* 0xffffede0da007950 */ /* 0x000fea0003c3ffff */
.L_x_4083:
        /* <DEDUP_REMOVED lines=105> */
.L_x_4101:
        /* <DEDUP_REMOVED lines=79> */
.L_x_4102:
[----:B-1----:R-:W-:Y:S05]  /*1da0*/  BSYNC B0 ;  /* 0x0000000000007941 */ /* 0x002fea0003800000 */
.L_x_4100:
        /* <DEDUP_REMOVED lines=275> */
.L_x_4197:
        /* <DEDUP_REMOVED lines=18> */
.L_x_4105:
[----:B------:R-:W-:Y:S05]  /*3000*/  BSYNC B0 ;  /* 0x0000000000007941 */ /* 0x000fea0003800000 */
.L_x_4104:
        /* <DEDUP_REMOVED lines=18> */
.L_x_4107:
[----:B------:R-:W-:Y:S05]  /*3130*/  BSYNC B0 ;  /* 0x0000000000007941 */ /* 0x000fea0003800000 */
.L_x_4106:
        /* <DEDUP_REMOVED lines=18> */
.L_x_4109:
[----:B------:R-:W-:Y:S05]  /*3260*/  BSYNC B0 ;  /* 0x0000000000007941 */ /* 0x000fea0003800000 */
.L_x_4108:
        /* <DEDUP_REMOVED lines=18> */
.L_x_4111:
[----:B------:R-:W-:Y:S05]  /*3390*/  BSYNC B0 ;  /* 0x0000000000007941 */ /* 0x000fea0003800000 */
.L_x_4110:
        /* <DEDUP_REMOVED lines=65> */
.L_x_4118:
[----:B------:R-:W-:Y:S05]  /*37b0*/  BSYNC B0 ;  /* 0x0000000000007941 */ /* 0x000fea0003800000 */
.L_x_4117:
        /* <DEDUP_REMOVED lines=50> */
.L_x_4120:
[----:B------:R-:W-:Y:S05]  /*3ae0*/  BSYNC B0 ;  /* 0x0000000000007941 */ /* 0x000fea0003800000 */
.L_x_4119:
        /* <DEDUP_REMOVED lines=49> */
.L_x_4116:
[----:B------:R-:W-:Y:S05]  /*3e00*/  BSYNC B1 ;  /* 0x0000000000017941 */ /* 0x000fea0003800000 */
.L_x_4115:
        /* <DEDUP_REMOVED lines=63> */
.L_x_4124:
[----:B------:R-:W-:Y:S05]  /*4200*/  BSYNC B0 ;  /* 0x0000000000007941 */ /* 0x000fea0003800000 */
.L_x_4123:
        /* <DEDUP_REMOVED lines=53> */
.L_x_4126:
[----:B------:R-:W-:Y:S05]  /*4560*/  BSYNC B0 ;  /* 0x0000000000007941 */ /* 0x000fea0003800000 */
.L_x_4125:
        /* <DEDUP_REMOVED lines=52> */
.L_x_4122:
[----:B------:R-:W-:Y:S05]  /*48b0*/  BSYNC B1 ;  /* 0x0000000000017941 */ /* 0x000fea0003800000 */
.L_x_4121:
        /* <DEDUP_REMOVED lines=63> */
.L_x_4130:
[----:B------:R-:W-:Y:S05]  /*4cb0*/  BSYNC B0 ;  /* 0x0000000000007941 */ /* 0x000fea0003800000 */
.L_x_4129:
        /* <DEDUP_REMOVED lines=53> */
.L_x_4132:
[----:B------:R-:W-:Y:S05]  /*5010*/  BSYNC B0 ;  /* 0x0000000000007941 */ /* 0x000fea0003800000 */
.L_x_4131:
        /* <DEDUP_REMOVED lines=52> */
.L_x_4128:
[----:B------:R-:W-:Y:S05]  /*5360*/  BSYNC B1 ;  /* 0x0000000000017941 */ /* 0x000fea0003800000 */
.L_x_4127:
        /* <DEDUP_REMOVED lines=65> */
.L_x_4136:
[----:B------:R-:W-:Y:S05]  /*5780*/  BSYNC B0 ;  /* 0x0000000000007941 */ /* 0x000fea0003800000 */
.L_x_4135:
        /* <DEDUP_REMOVED lines=53> */
.L_x_4138:
[----:B------:R-:W-:Y:S05]  /*5ae0*/  BSYNC B0 ;  /* 0x0000000000007941 */ /* 0x000fea0003800000 */
.L_x_4137:
        /* <DEDUP_REMOVED lines=52> */
.L_x_4134:
[----:B------:R-:W-:Y:S05]  /*5e30*/  BSYNC B1 ;  /* 0x0000000000017941 */ /* 0x000fea0003800000 */
.L_x_4133:
[----:B------:R-:W2:Y:S02]  /*5e40*/  LD.E R3, [R12.64+0xd0] ;  /* 0x0000d0060c037980 */ /* 0x000ea4000c101900 */
[----:B--2---:R-:W-:Y:S05]  /*5e50*/  IMAD.U32 R3, R3, -0x20, RZ ;  /* 0xffffffe003037824 */ /* 0x004fea00078e00ff */
[C---:B------:R-:W-:Y:S02]  /*5e60*/  LEA R18, P1, R3.reuse, R18, 0x1 ;  /* 0x0000001203127211 */ /* 0x040fe400078208ff */
[C---:B------:R-:W-:Y:S02]  /*5e70*/  LEA R58, P0, R3.reuse, R58, 0x1 ;  /* 0x0000003a033a7211 */ /* 0x040fe400078008ff */
[C---:B------:R-:W-:Y:S02]  /*5e80*/  LEA.HI.X.SX32 R19, R3.reuse, R19, 0x1, P1 ;  /* 0x0000001303137211 */ /* 0x040fe400008f0eff */
[----:B------:R-:W-:Y:S01]  /*5e90*/  LEA.HI.X.SX32 R59, R3, R59, 0x1, P0 ;  /* 0x0000003b033b7211 */ /* 0x000fe200000f0eff */
[----:B------:R-:W-:-:S05]  /*5ea0*/  BRA `(.L_x_4139) ;  /* 0x00004ec000007947 */ /* 0x000fca0003800000 */
.L_x_4114:
        /* <DEDUP_REMOVED lines=89> */
.L_x_4145:
[----:B------:R-:W-:Y:S05]  /*6440*/  BSYNC B0 ;  /* 0x0000000000007941 */ /* 0x000fea0003800000 */
.L_x_4144:
[----:B-----5:R2:W-:Y:S02]  /*6450*/  ST.E.128 [R126.64], R48 ;  /* 0x000000307e007985 */ /* 0x0205e4000c101d06 */
.L_x_4143:
[----:B------:R-:W-:Y:S05]  /*6460*/  BSYNC B1 ;  /* 0x0000000000017941 */ /* 0x000fea0003800000 */
.L_x_4142:
        /* <DEDUP_REMOVED lines=87> */
.L_x_4149:
[----:B------:R-:W-:Y:S05]  /*69e0*/  BSYNC B0 ;  /* 0x0000000000007941 */ /* 0x000fea0003800000 */
.L_x_4148:
[----:B-----5:R3:W-:Y:S02]  /*69f0*/  ST.E.128 [R126.64+0x80], R48 ;  /* 0x000080307e007985 */ /* 0x0207e4000c101d06 */
.L_x_4147:
[----:B------:R-:W-:Y:S05]  /*6a00*/  BSYNC B1 ;  /* 0x0000000000017941 */ /* 0x000fea0003800000 */
.L_x_4146:
        /* <DEDUP_REMOVED lines=86> */
.L_x_4151:
[----:B------:R-:W-:Y:S05]  /*6f70*/  BSYNC B0 ;  /* 0x0000000000007941 */ /* 0x000fea0003800000 */
.L_x_4150:
[----:B-----5:R3:W-:Y:S02]  /*6f80*/  ST.E.128 [R126.64+0x100], R48 ;  /* 0x000100307e007985 */ /* 0x0207e4000c101d06 */
.L_x_4141:
[----:B------:R-:W-:Y:S05]  /*6f90*/  BSYNC B2 ;  /* 0x0000000000027941 */ /* 0x000fea0003800000 */
.L_x_4140:
        /* <DEDUP_REMOVED lines=97> */
.L_x_4157:
[----:B------:R-:W-:Y:S05]  /*75b0*/  BSYNC B0 ;  /* 0x0000000000007941 */ /* 0x000fea0003800000 */
.L_x_4156:
[C---:B------:R-:W-:Y:S04]  /*75c0*/  LEA R2, P0, R213.reuse, R126, 0x1 ;  /* 0x0000007ed5027211 */ /* 0x040fe800078008ff */
[----:B------:R-:W-:Y:S05]  /*75d0*/  LEA.HI.X R3, R213, R127, R214, 0x1, P0 ;  /* 0x0000007fd5037211 */ /* 0x000fea00000f0cd6 */
[----:B-----5:R3:W-:Y:S04]  /*75e0*/  ST.E.128 [R2.64], R48 ;  /* 0x0000003002007985 */ /* 0x0207e8000c101d06 */
.L_x_4155:
[----:B------:R-:W-:Y:S05]  /*75f0*/  BSYNC B1 ;  /* 0x0000000000017941 */ /* 0x000fea0003800000 */
.L_x_4154:
        /* <DEDUP_REMOVED lines=92> */
.L_x_4161:
[----:B------:R-:W-:Y:S05]  /*7bc0*/  BSYNC B0 ;  /* 0x0000000000007941 */ /* 0x000fea0003800000 */
.L_x_4160:
[C---:B------:R-:W-:Y:S04]  /*7bd0*/  LEA R2, P0, R92.reuse, R126, 0x1 ;  /* 0x0000007e5c027211 */ /* 0x040fe800078008ff */
[----:B------:R-:W-:Y:S05]  /*7be0*/  LEA.HI.X R3, R92, R127, R93, 0x1, P0 ;  /* 0x0000007f5c037211 */ /* 0x000fea00000f0c5d */
[----:B-----5:R3:W-:Y:S04]  /*7bf0*/  ST.E.128 [R2.64], R48 ;  /* 0x0000003002007985 */ /* 0x0207e8000c101d06 */
.L_x_4159:
[----:B------:R-:W-:Y:S05]  /*7c00*/  BSYNC B1 ;  /* 0x0000000000017941 */ /* 0x000fea0003800000 */
.L_x_4158:
        /* <DEDUP_REMOVED lines=91> */
.L_x_4163:
[----:B------:R-:W-:Y:S05]  /*81c0*/  BSYNC B0 ;  /* 0x0000000000007941 */ /* 0x000fea0003800000 */
.L_x_4162:
[C---:B------:R-:W-:Y:S04]  /*81d0*/  LEA R2, P0, R88.reuse, R126, 0x1 ;  /* 0x0000007e58027211 */ /* 0x040fe800078008ff */
[----:B------:R-:W-:Y:S05]  /*81e0*/  LEA.HI.X R3, R88, R127, R89, 0x1, P0 ;  /* 0x0000007f58037211 */ /* 0x000fea00000f0c59 */
[----:B-----5:R3:W-:Y:S04]  /*81f0*/  ST.E.128 [R2.64], R48 ;  /* 0x0000003002007985 */ /* 0x0207e8000c101d06 */
.L_x_4153:
[----:B------:R-:W-:Y:S05]  /*8200*/  BSYNC B2 ;  /* 0x0000000000027941 */ /* 0x000fea0003800000 */
.L_x_4152:
        /* <DEDUP_REMOVED lines=97> */
.L_x_4169:
[----:B------:R-:W-:Y:S05]  /*8820*/  BSYNC B0 ;  /* 0x0000000000007941 */ /* 0x000fea0003800000 */
.L_x_4168:
[C---:B------:R-:W-:Y:S04]  /*8830*/  LEA R2, P0, R94.reuse, R126, 0x1 ;  /* 0x0000007e5e027211 */ /* 0x040fe800078008ff */
[----:B------:R-:W-:Y:S05]  /*8840*/  LEA.HI.X R3, R94, R127, R95, 0x1, P0 ;  /* 0x0000007f5e037211 */ /* 0x000fea00000f0c5f */
[----:B-----5:R3:W-:Y:S04]  /*8850*/  ST.E.128 [R2.64], R48 ;  /* 0x0000003002007985 */ /* 0x0207e8000c101d06 */
.L_x_4167:
[----:B------:R-:W-:Y:S05]  /*8860*/  BSYNC B1 ;  /* 0x0000000000017941 */ /* 0x000fea0003800000 */
.L_x_4166:
        /* <DEDUP_REMOVED lines=92> */
.L_x_4173:
[----:B------:R-:W-:Y:S05]  /*8e30*/  BSYNC B0 ;  /* 0x0000000000007941 */ /* 0x000fea0003800000 */
.L_x_4172:
[C---:B------:R-:W-:Y:S04]  /*8e40*/  LEA R2, P0, R90.reuse, R126, 0x1 ;  /* 0x0000007e5a027211 */ /* 0x040fe800078008ff */
[----:B------:R-:W-:Y:S05]  /*8e50*/  LEA.HI.X R3, R90, R127, R91, 0x1, P0 ;  /* 0x0000007f5a037211 */ /* 0x000fea00000f0c5b */
[----:B-----5:R3:W-:Y:S04]  /*8e60*/  ST.E.128 [R2.64], R48 ;  /* 0x0000003002007985 */ /* 0x0207e8000c101d06 */
.L_x_4171:
[----:B------:R-:W-:Y:S05]  /*8e70*/  BSYNC B1 ;  /* 0x0000000000017941 */ /* 0x000fea0003800000 */
.L_x_4170:
        /* <DEDUP_REMOVED lines=91> */
.L_x_4175:
[----:B------:R-:W-:Y:S05]  /*9430*/  BSYNC B0 ;  /* 0x0000000000007941 */ /* 0x000fea0003800000 */
.L_x_4174:
[C---:B------:R-:W-:Y:S04]  /*9440*/  LEA R2, P0, R86.reuse, R126, 0x1 ;  /* 0x0000007e56027211 */ /* 0x040fe800078008ff */
[----:B------:R-:W-:Y:S05]  /*9450*/  LEA.HI.X R3, R86, R127, R87, 0x1, P0 ;  /* 0x0000007f56037211 */ /* 0x000fea00000f0c57 */
[----:B-----5:R3:W-:Y:S04]  /*9460*/  ST.E.128 [R2.64], R48 ;  /* 0x0000003002007985 */ /* 0x0207e8000c101d06 */
.L_x_4165:
[----:B------:R-:W-:Y:S05]  /*9470*/  BSYNC B2 ;  /* 0x0000000000027941 */ /* 0x000fea0003800000 */
.L_x_4164:
        /* <DEDUP_REMOVED lines=98> */
.L_x_4181:
[----:B------:R-:W-:Y:S05]  /*9aa0*/  BSYNC B0 ;  /* 0x0000000000007941 */ /* 0x000fea0003800000 */
.L_x_4180:
[----:B------:R-:W-:Y:S02]  /*9ab0*/  IMAD R0, R67, 0x60, RZ ;  /* 0x0000006043007824 */ /* 0x000fe400078e02ff */
[----:B------:R-:W-:Y:S05]  /*9ac0*/  IMAD.WIDE.U32 R2, R66, 0x60, R126 ;  /* 0x0000006042027825 */ /* 0x000fea00078e007e */
[----:B------:R-:W-:Y:S05]  /*9ad0*/  IADD3 R3, R3, R0, RZ ;  /* 0x0000000003037210 */ /* 0x000fea0007ffe0ff */
[----:B-----5:R3:W-:Y:S02]  /*9ae0*/  ST.E.128 [R2.64], R48 ;  /* 0x0000003002007985 */ /* 0x0207e4000c101d06 */
.L_x_4179:
[----:B------:R-:W-:Y:S05]  /*9af0*/  BSYNC B1 ;  /* 0x0000000000017941 */ /* 0x000fea0003800000 */
.L_x_4178:
        /* <DEDUP_REMOVED lines=92> */
.L_x_4185:
[----:B------:R-:W-:Y:S05]  /*a0c0*/  BSYNC B0 ;  /* 0x0000000000007941 */ /* 0x000fea0003800000 */
.L_x_4184:
[C---:B------:R-:W-:Y:S04]  /*a0d0*/  LEA R2, P0, R85.reuse, R126, 0x1 ;  /* 0x0000007e55027211 */ /* 0x040fe800078008ff */
[----:B------:R-:W-:Y:S05]  /*a0e0*/  LEA.HI.X R3, R85, R127, R84, 0x1, P0 ;  /* 0x0000007f55037211 */ /* 0x000fea00000f0c54 */
[----:B-----5:R3:W-:Y:S04]  /*a0f0*/  ST.E.128 [R2.64], R48 ;  /* 0x0000003002007985 */ /* 0x0207e8000c101d06 */
.L_x_4183:
[----:B------:R-:W-:Y:S05]  /*a100*/  BSYNC B1 ;  /* 0x0000000000017941 */ /* 0x000fea0003800000 */
.L_x_4182:
        /* <DEDUP_REMOVED lines=91> */
.L_x_4187:
[----:B------:R-:W-:Y:S05]  /*a6c0*/  BSYNC B0 ;  /* 0x0000000000007941 */ /* 0x000fea0003800000 */
.L_x_4186:
[C---:B------:R-:W-:Y:S04]  /*a6d0*/  LEA R2, P0, R83.reuse, R126, 0x1 ;  /* 0x0000007e53027211 */ /* 0x040fe800078008ff */
[----:B------:R-:W-:Y:S05]  /*a6e0*/  LEA.HI.X R3, R83, R127, R82, 0x1, P0 ;  /* 0x0000007f53037211 */ /* 0x000fea00000f0c52 */
[----:B-----5:R3:W-:Y:S04]  /*a6f0*/  ST.E.128 [R2.64], R48 ;  /* 0x0000003002007985 */ /* 0x0207e8000c101d06 */
.L_x_4177:
[----:B------:R-:W-:Y:S05]  /*a700*/  BSYNC B2 ;  /* 0x0000000000027941 */ /* 0x000fea0003800000 */
.L_x_4176:
[----:B---3--:R-:W3:Y:S02]  /*a710*/  LD.E R3, [R12.64+0xd0] ;  /* 0x0000d0060c037980 */ /* 0x008ee4000c101900 */
[----:B---3--:R-:W-:Y:S05]  /*a720*/  IMAD.U32 R3, R3, -0x20, RZ ;  /* 0xffffffe003037824 */ /* 0x008fea00078e00ff */
[C---:B------:R-:W-:Y:S02]  /*a730*/  LEA R124, P1, R3.reuse, R124, 0x1 ;  /* 0x0000007c037c7211 */ /* 0x040fe400078208ff */
[C---:B------:R-:W-:Y:S02]  /*a740*/  LEA R122, P0, R3.reuse, R122, 0x1 ;  /* 0x0000007a037a7211 */ /* 0x040fe400078008ff */
[C---:B------:R-:W-:Y:S02]  /*a750*/  LEA.HI.X.SX32 R125, R3.reuse, R125, 0x1, P1 ;  /* 0x0000007d037d7211 */ /* 0x040fe400008f0eff */
[----:B------:R-:W-:Y:S01]  /*a760*/  LEA.HI.X.SX32 R123, R3, R123, 0x1, P0 ;  /* 0x0000007b037b7211 */ /* 0x000fe200000f0eff */
[----:B------:R-:W-:-:S05]  /*a770*/  BRA `(.L_x_4139) ;  /* 0x000005f000007947 */ /* 0x000fca0003800000 */
.L_x_4113:
        /* <DEDUP_REMOVED lines=11> */
.L_x_4189:
[----:B------:R-:W-:Y:S05]  /*a830*/  BSYNC B0 ;  /* 0x0000000000007941 */ /* 0x000fea0003800000 */
.L_x_4188:
        /* <DEDUP_REMOVED lines=27> */
.L_x_4191:
[----:B------:R-:W-:Y:S05]  /*a9f0*/  BSYNC B0 ;  /* 0x0000000000007941 */ /* 0x000fea0003800000 */
.L_x_4190:
        /* <DEDUP_REMOVED lines=27> */
.L_x_4193:
[----:B------:R-:W-:Y:S05]  /*abb0*/  BSYNC B0 ;  /* 0x0000000000007941 */ /* 0x000fea0003800000 */
.L_x_4192:
        /* <DEDUP_REMOVED lines=27> */
.L_x_4139:
[----:B------:R-:W-:Y:S05]  /*ad70*/  BSYNC B3 ;  /* 0x0000000000037941 */ /* 0x000fea0003800000 */
.L_x_4112:
        /* <DEDUP_REMOVED lines=89> */
.L_x_4195:
        /* <DEDUP_REMOVED lines=8> */
.L_x_4196:
[----:B------:R-:W-:Y:S05]  /*b390*/  BSYNC B0 ;  /* 0x0000000000007941 */ /* 0x000fea0003800000 */
.L_x_4194:
[----:B------:R-:W-:Y:S04]  /*b3a0*/  IADD3 R9, R9, -0x1, RZ ;  /* 0xffffffff09097810 */ /* 0x000fe80007ffe0ff */
[----:B------:R-:W-:Y:S11]  /*b3b0*/  ISETP.GT.AND P0, PT, R9, R96, PT ;  /* 0x000000600900720c */ /* 0x000ff60003f04270 */
[----:B------:R-:W-:Y:S02]  /*b3c0*/  @!UPT UIADD3 URZ, URZ, URZ, URZ ;  /* 0x0000003f3f3ff290 */ /* 0x000fe4000fffe03f */
[----:B------:R-:W-:-:S05]  /*b3d0*/  @P0 BRA `(.L_x_4197) ;  /* 0xffff7b0000000947 */ /* 0x000fca000383ffff */
.L_x_4103:
        /* <DEDUP_REMOVED lines=108> */
.L_x_4206:
[----:B------:R-:W-:Y:S05]  /*baa0*/  BSYNC B0 ;  /* 0x0000000000007941 */ /* 0x000fea0003800000 */
.L_x_4205:
[----:B-----5:R3:W-:Y:S02]  /*bab0*/  STS.128 [R223], R20 ;  /* 0x00000014df007388 */ /* 0x0207e40000000c00 */
.L_x_4204:
[----:B------:R-:W-:Y:S05]  /*bac0*/  BSYNC B1 ;  /* 0x0000000000017941 */ /* 0x000fea0003800000 */
.L_x_4203:
        /* <DEDUP_REMOVED lines=47> */
.L_x_4210:
[----:B------:R-:W-:Y:S05]  /*bdc0*/  BSYNC B0 ;  /* 0x0000000000007941 */ /* 0x000fea0003800000 */
.L_x_4209:
[----:B-----5:R1:W-:Y:S02]  /*bdd0*/  STS.128 [R223+0x2000], R20 ;  /* 0x00200014df007388 */ /* 0x0203e40000000c00 */
.L_x_4208:
[----:B------:R-:W-:Y:S05]  /*bde0*/  BSYNC B1 ;  /* 0x0000000000017941 */ /* 0x000fea0003800000 */
.L_x_4207:
        /* <DEDUP_REMOVED lines=46> */
.L_x_4212:
[----:B------:R-:W-:Y:S05]  /*c0d0*/  BSYNC B0 ;  /* 0x0000000000007941 */ /* 0x000fea0003800000 */
.L_x_4211:
[----:B-----5:R3:W-:Y:S02]  /*c0e0*/  STS.128 [R223+0x4000], R20 ;  /* 0x00400014df007388 */ /* 0x0207e40000000c00 */
.L_x_4202:
[----:B------:R-:W-:Y:S05]  /*c0f0*/  BSYNC B2 ;  /* 0x0000000000027941 */ /* 0x000fea0003800000 */
.L_x_4201:
        /* <DEDUP_REMOVED lines=61> */
.L_x_4218:
[----:B------:R-:W-:Y:S05]  /*c4d0*/  BSYNC B0 ;  /* 0x0000000000007941 */ /* 0x000fea0003800000 */
.L_x_4217:
[----:B-----5:R3:W-:Y:S02]  /*c4e0*/  STS.128 [R223+0x800], R20 ;  /* 0x00080014df007388 */ /* 0x0207e40000000c00 */
.L_x_4216:
[----:B------:R-:W-:Y:S05]  /*c4f0*/  BSYNC B1 ;  /* 0x0000000000017941 */ /* 0x000fea0003800000 */
.L_x_4215:
        /* <DEDUP_REMOVED lines=48> */
.L_x_4222:
[----:B------:R-:W-:Y:S05]  /*c800*/  BSYNC B0 ;  /* 0x0000000000007941 */ /* 0x000fea0003800000 */
.L_x_4221:
[----:B-----5:R3:W-:Y:S02]  /*c810*/  STS.128 [R223+0x2800], R20 ;  /* 0x00280014df007388 */ /* 0x0207e40000000c00 */
.L_x_4220:
[----:B------:R-:W-:Y:S05]  /*c820*/  BSYNC B1 ;  /* 0x0000000000017941 */ /* 0x000fea0003800000 */
.L_x_4219:
        /* <DEDUP_REMOVED lines=45> */
.L_x_4224:
[----:B------:R-:W-:Y:S05]  /*cb00*/  BSYNC B0 ;  /* 0x0000000000007941 */ /* 0x000fea0003800000 */
.L_x_4223:
[----:B-----5:R1:W-:Y:S02]  /*cb10*/  STS.128 [R223+0x4800], R44 ;  /* 0x0048002cdf007388 */ /* 0x0203e40000000c00 */
.L_x_4214:
[----:B------:R-:W-:Y:S05]  /*cb20*/  BSYNC B2 ;  /* 0x0000000000027941 */ /* 0x000fea0003800000 */
.L_x_4213:
        /* <DEDUP_REMOVED lines=61> */
.L_x_4230:
[----:B------:R-:W-:Y:S05]  /*cf00*/  BSYNC B0 ;  /* 0x0000000000007941 */ /* 0x000fea0003800000 */
.L_x_4229:
[----:B-----5:R1:W-:Y:S02]  /*cf10*/  STS.128 [R223+0x1000], R20 ;  /* 0x00100014df007388 */ /* 0x0203e40000000c00 */
.L_x_4228:
[----:B------:R-:W-:Y:S05]  /*cf20*/  BSYNC B1 ;  /* 0x0000000000017941 */ /* 0x000fea0003800000 */
.L_x_4227:
        /* <DEDUP_REMOVED lines=47> */
.L_x_4234:
[----:B------:R-:W-:Y:S05]  /*d220*/  BSYNC B0 ;  /* 0x0000000000007941 */ /* 0x000fea0003800000 */
.L_x_4233:
[----:B-----5:R3:W-:Y:S02]  /*d230*/  STS.128 [R223+0x3000], R20 ;  /* 0x00300014df007388 */ /* 0x0207e40000000c00 */
.L_x_4232:
[----:B------:R-:W-:Y:S05]  /*d240*/  BSYNC B1 ;  /* 0x0000000000017941 */ /* 0x000fea0003800000 */
.L_x_4231:
        /* <DEDUP_REMOVED lines=46> */
.L_x_4236:
[----:B------:R-:W-:Y:S05]  /*d530*/  BSYNC B0 ;  /* 0x0000000000007941 */ /* 0x000fea0003800000 */
.L_x_4235:
[----:B-----5:R3:W-:Y:S02]  /*d540*/  STS.128 [R223+0x5000], R20 ;  /* 0x00500014df007388 */ /* 0x0207e40000000c00 */
.L_x_4226:
[----:B------:R-:W-:Y:S05]  /*d550*/  BSYNC B2 ;  /* 0x0000000000027941 */ /* 0x000fea0003800000 */
.L_x_4225:
        /* <DEDUP_REMOVED lines=59> */
.L_x_4241:
[----:B------:R-:W-:Y:S05]  /*d910*/  BSYNC B0 ;  /* 0x0000000000007941 */ /* 0x000fea0003800000 */
.L_x_4240:
[----:B-----5:R3:W-:Y:S02]  /*d920*/  STS.128 [R223+0x1800], R20 ;  /* 0x00180014df007388 */ /* 0x0207e40000000c00 */
.L_x_4239:
[----:B------:R-:W-:Y:S05]  /*d930*/  BSYNC B1 ;  /* 0x0000000000017941 */ /* 0x000fea0003800000 */
.L_x_4238:
        /* <DEDUP_REMOVED lines=48> */
.L_x_4245:
[----:B------:R-:W-:Y:S05]  /*dc40*/  BSYNC B0 ;  /* 0x0000000000007941 */ /* 0x000fea0003800000 */
.L_x_4244:
[----:B-----5:R1:W-:Y:S02]  /*dc50*/  STS.128 [R223+0x3800], R16 ;  /* 0x00380010df007388 */ /* 0x0203e40000000c00 */
.L_x_4243:
[----:B------:R-:W-:Y:S05]  /*dc60*/  BSYNC B1 ;  /* 0x0000000000017941 */ /* 0x000fea0003800000 */
.L_x_4242:
        /* <DEDUP_REMOVED lines=45> */
.L_x_4247:
[----:B------:R-:W-:Y:S05]  /*df40*/  BSYNC B0 ;  /* 0x0000000000007941 */ /* 0x000fea0003800000 */
.L_x_4246:
[----:B-----5:R1:W-:Y:S01]  /*df50*/  STS.128 [R223+0x5800], R40 ;  /* 0x00580028df007388 */ /* 0x0203e20000000c00 */
[----:B------:R-:W-:Y:S05]  /*df60*/  BRA `(.L_x_4237) ;  /* 0x00004de000007947 */ /* 0x000fea0003800000 */
.L_x_4200:
        /* <DEDUP_REMOVED lines=89> */
.L_x_4253:
[----:B------:R-:W-:Y:S05]  /*e500*/  BSYNC B0 ;  /* 0x0000000000007941 */ /* 0x000fea0003800000 */
.L_x_4252:
[----:B-----5:R3:W-:Y:S02]  /*e510*/  STS.128 [R223], R32 ;  /* 0x00000020df007388 */ /* 0x0207e40000000c00 */
.L_x_4251:
[----:B------:R-:W-:Y:S05]  /*e520*/  BSYNC B1 ;  /* 0x0000000000017941 */ /* 0x000fea0003800000 */
.L_x_4250:
        /* <DEDUP_REMOVED lines=87> */
.L_x_4257:
[----:B------:R-:W-:Y:S05]  /*eaa0*/  BSYNC B0 ;  /* 0x0000000000007941 */ /* 0x000fea0003800000 */
.L_x_4256:
[----:B-----5:R1:W-:Y:S02]  /*eab0*/  STS.128 [R223+0x2000], R32 ;  /* 0x00200020df007388 */ /* 0x0203e40000000c00 */
.L_x_4255:
[----:B------:R-:W-:Y:S05]  /*eac0*/  BSYNC B1 ;  /* 0x0000000000017941 */ /* 0x000fea0003800000 */
.L_x_4254:
        /* <DEDUP_REMOVED lines=86> */
.L_x_4259:
[----:B------:R-:W-:Y:S05]  /*f030*/  BSYNC B0 ;  /* 0x0000000000007941 */ /* 0x000fea0003800000 */
.L_x_4258:
[----:B-----5:R3:W-:Y:S02]  /*f040*/  STS.128 [R223+0x4000], R32 ;  /* 0x00400020df007388 */ /* 0x0207e40000000c00 */
.L_x_4249:
[----:B------:R-:W-:Y:S05]  /*f050*/  BSYNC B2 ;  /* 0x0000000000027941 */ /* 0x000fea0003800000 */
.L_x_4248:
        /* <DEDUP_REMOVED lines=94> */
.L_x_4265:
[----:B------:R-:W-:Y:S05]  /*f640*/  BSYNC B0 ;  /* 0x0000000000007941 */ /* 0x000fea0003800000 */
.L_x_4264:
[----:B-----5:R3:W-:Y:S02]  /*f650*/  STS.128 [R223+0x800], R32 ;  /* 0x00080020df007388 */ /* 0x0207e40000000c00 */
.L_x_4263:
[----:B------:R-:W-:Y:S05]  /*f660*/  BSYNC B1 ;  /* 0x0000000000017941 */ /* 0x000fea0003800000 */
.L_x_4262:
        /* <DEDUP_REMOVED lines=90> */
.L_x_4269:
[----:B------:R-:W-:Y:S05]  /*fc10*/  BSYNC B0 ;  /* 0x0000000000007941 */ /* 0x000fea0003800000 */
.L_x_4268:
[----:B-----5:R3:W-:Y:S02]  /*fc20*/  STS.128 [R223+0x2800], R32 ;  /* 0x00280020df007388 */ /* 0x0207e40000000c00 */
.L_x_4267:
[----:B------:R-:W-:Y:S05]  /*fc30*/  BSYNC B1 ;  /* 0x0000000000017941 */ /* 0x000fea0003800000 */
.L_x_4266:
        /* <DEDUP_REMOVED lines=90> */
.L_x_4271:
[----:B------:R-:W-:Y:S05]  /*101e0*/  BSYNC B0 ;  /* 0x0000000000007941 */ /* 0x000fea0003800000 */
.L_x_4270:
[----:B-----5:R1:W-:Y:S02]  /*101f0*/  STS.128 [R223+0x4800], R20 ;  /* 0x00480014df007388 */ /* 0x0203e40000000c00 */
.L_x_4261:
[----:B------:R-:W-:Y:S05]  /*10200*/  BSYNC B2 ;  /* 0x0000000000027941 */ /* 0x000fea0003800000 */
.L_x_4260:
        /* <DEDUP_REMOVED lines=95> */
.L_x_4277:
[----:B------:R-:W-:Y:S05]  /*10800*/  BSYNC B0 ;  /* 0x0000000000007941 */ /* 0x000fea0003800000 */
.L_x_4276:
[----:B-----5:R3:W-:Y:S02]  /*10810*/  STS.128 [R223+0x1000], R32 ;  /* 0x00100020df007388 */ /* 0x0207e40000000c00 */
.L_x_4275:
[----:B------:R-:W-:Y:S05]  /*10820*/  BSYNC B1 ;  /* 0x0000000000017941 */ /* 0x000fea0003800000 */
.L_x_4274:
        /* <DEDUP_REMOVED lines=90> */
.L_x_4281:
[----:B------:R-:W-:Y:S05]  /*10dd0*/  BSYNC B0 ;  /* 0x0000000000007941 */ /* 0x000fea0003800000 */
.L_x_4280:
[----:B-----5:R3:W-:Y:S02]  /*10de0*/  STS.128 [R223+0x3000], R32 ;  /* 0x00300020df007388 */ /* 0x0207e40000000c00 */
.L_x_4279:
[----:B------:R-:W-:Y:S05]  /*10df0*/  BSYNC B1 ;  /* 0x0000000000017941 */ /* 0x000fea0003800000 */
.L_x_4278:
        /* <DEDUP_REMOVED lines=89> */
.L_x_4283:
[----:B------:R-:W-:Y:S05]  /*11390*/  BSYNC B0 ;  /* 0x0000000000007941 */ /* 0x000fea0003800000 */
.L_x_4282:
[----:B-----5:R3:W-:Y:S02]  /*113a0*/  STS.128 [R223+0x5000], R32 ;  /* 0x00500020df007388 */ /* 0x0207e40000000c00 */
.L_x_4273:
[----:B------:R-:W-:Y:S05]  /*113b0*/  BSYNC B2 ;  /* 0x0000000000027941 */ /* 0x000fea0003800000 */
.L_x_4272:
        /* <DEDUP_REMOVED lines=95> */
.L_x_4287:
[----:B------:R-:W-:Y:S05]  /*119b0*/  BSYNC B0 ;  /* 0x0000000000007941 */ /* 0x000fea0003800000 */
.L_x_4286:
[----:B-----5:R1:W-:Y:S02]  /*119c0*/  STS.128 [R223+0x1800], R20 ;  /* 0x00180014df007388 */ /* 0x0203e40000000c00 */
.L_x_4285:
[----:B------:R-:W-:Y:S05]  /*119d0*/  BSYNC B1 ;  /* 0x0000000000017941 */ /* 0x000fea0003800000 */
.L_x_4284:
        /* <DEDUP_REMOVED lines=93> */
.L_x_4291:
[----:B------:R-:W-:Y:S05]  /*11fb0*/  BSYNC B0 ;  /* 0x0000000000007941 */ /* 0x000fea0003800000 */
.L_x_4290:
[----:B-----5:R1:W-:Y:S02]  /*11fc0*/  STS.128 [R223+0x3800], R16 ;  /* 0x00380010df007388 */ /* 0x0203e40000000c00 */
.L_x_4289:
[----:B------:R-:W-:Y:S05]  /*11fd0*/  BSYNC B1 ;  /* 0x0000000000017941 */ /* 0x000fea0003800000 */
.L_x_4288:
        /* <DEDUP_REMOVED lines=92> */
.L_x_4293:
[----:B------:R-:W-:Y:S05]  /*125a0*/  BSYNC B0 ;  /* 0x0000000000007941 */ /* 0x000fea0003800000 */
.L_x_4292:
[----:B-----5:R1:W-:Y:S01]  /*125b0*/  STS.128 [R223+0x5800], R16 ;  /* 0x00580010df007388 */ /* 0x0203e20000000c00 */
[----:B------:R-:W-:Y:S05]  /*125c0*/  BRA `(.L_x_4237) ;  /* 0x0000078000007947 */ /* 0x000fea0003800000 */
.L_x_4199:
        /* <DEDUP_REMOVED lines=29> */
.L_x_4295:
[----:B------:R-:W-:Y:S05]  /*127a0*/  BSYNC B0 ;  /* 0x0000000000007941 */ /* 0x000fea0003800000 */
.L_x_4294:
        /* <DEDUP_REMOVED lines=29> */
.L_x_4297:
[----:B------:R-:W-:Y:S05]  /*12980*/  BSYNC B0 ;  /* 0x0000000000007941 */ /* 0x000fea0003800000 */
.L_x_4296:
        /* <DEDUP_REMOVED lines=29> */
.L_x_4299:
[----:B------:R-:W-:Y:S05]  /*12b60*/  BSYNC B0 ;  /* 0x0000000000007941 */ /* 0x000fea0003800000 */
.L_x_4298:
        /* <DEDUP_REMOVED lines=30> */
.L_x_4237:
[----:B------:R-:W-:Y:S05]  /*12d50*/  BSYNC B3 ;  /* 0x0000000000037941 */ /* 0x000fea0003800000 */
.L_x_4198:
        /* <DEDUP_REMOVED lines=28> */
.L_x_4302:
[----:B------:R2:W-:Y:S02]  /*12f20*/  STS.128 [R223+0xa000], RZ ;  /* 0x00a000ffdf007388 */ /* 0x0005e40000000c00 */
.L_x_4301:
[----:B------:R-:W-:Y:S05]  /*12f30*/  BSYNC B0 ;  /* 0x0000000000007941 */ /* 0x000fea0003800000 */
.L_x_4300:
        /* <DEDUP_REMOVED lines=31> */
.L_x_4305:
[----:B------:R2:W-:Y:S02]  /*13130*/  STS.128 [R223+0xa800], RZ ;  /* 0x00a800ffdf007388 */ /* 0x0005e40000000c00 */
.L_x_4304:
[----:B------:R-:W-:Y:S05]  /*13140*/  BSYNC B0 ;  /* 0x0000000000007941 */ /* 0x000fea0003800000 */
.L_x_4303:
        /* <DEDUP_REMOVED lines=33> */
.L_x_4308:
[----:B------:R2:W-:Y:S02]  /*13360*/  STS.128 [R223+0xb000], RZ ;  /* 0x00b000ffdf007388 */ /* 0x0005e40000000c00 */
.L_x_4307:
[----:B------:R-:W-:Y:S05]  /*13370*/  BSYNC B0 ;  /* 0x0000000000007941 */ /* 0x000fea0003800000 */
.L_x_4306:
        /* <DEDUP_REMOVED lines=33> */
.L_x_4310:
[----:B------:R-:W-:Y:S05]  /*13590*/  BSYNC B0 ;  /* 0x0000000000007941 */ /* 0x000fea0003800000 */
.L_x_4309:
        /* <DEDUP_REMOVED lines=49> */
.L_x_4313:
[----:B------:R2:W-:Y:S02]  /*138b0*/  STS.128 [R223+0x10000], RZ ;  /* 0x010000ffdf007388 */ /* 0x0005e40000000c00 */
.L_x_4312:
[----:B-1----:R-:W-:Y:S05]  /*138c0*/  BSYNC B0 ;  /* 0x0000000000007941 */ /* 0x002fea0003800000 */
.L_x_4311:
        /* <DEDUP_REMOVED lines=32> */
.L_x_4316:
[----:B------:R4:W-:Y:S02]  /*13ad0*/  STS.128 [R223+0x10800], RZ ;  /* 0x010800ffdf007388 */ /* 0x0009e40000000c00 */
.L_x_4315:
[----:B------:R-:W-:Y:S05]  /*13ae0*/  BSYNC B0 ;  /* 0x0000000000007941 */ /* 0x000fea0003800000 */
.L_x_4314:
        /* <DEDUP_REMOVED lines=34> */
.L_x_4319:
[----:B------:R1:W-:Y:S02]  /*13d10*/  STS.128 [R223+0x11000], RZ ;  /* 0x011000ffdf007388 */ /* 0x0003e40000000c00 */
.L_x_4318:
[----:B------:R-:W-:Y:S05]  /*13d20*/  BSYNC B0 ;  /* 0x0000000000007941 */ /* 0x000fea0003800000 */
.L_x_4317:
        /* <DEDUP_REMOVED lines=35> */
.L_x_4322:
[----:B------:R1:W-:Y:S02]  /*13f60*/  STS.128 [R223+0x11800], RZ ;  /* 0x011800ffdf007388 */ /* 0x0003e40000000c00 */
.L_x_4321:
[----:B------:R-:W-:Y:S05]  /*13f70*/  BSYNC B0 ;  /* 0x0000000000007941 */ /* 0x000fea0003800000 */
.L_x_4320:
        /* <DEDUP_REMOVED lines=333> */
[----:B------:R-:W-:Y:S02]  /*15450*/  ISETP.GE.AND P2, PT, R108, R3, PT ;  /* 0x000000036c00720c */ /* 0x000fe40003f46270 */
[----:B------:R-:W-:Y:S02]  /*15460*/  FSEL R9, R9, -INF , !P0 ;  /* 0xff80000009097808 */ /* 0x000fe40004000000 */
[----:B------:R-:W-:Y:S02]  /*15470*/  ISETP.GT.AND P1, PT, R226, R215, PT ;  /* 0x000000d7e200720c */ /* 0x000fe40003f24270 */
        /* <DEDUP_REMOVED lines=121> */
.L_x_4326:
[----:B------:R-:W2:Y:S02]  /*15c10*/  LD.E R26, [R12.64+0x38] ;  /* 0x000038060c1a7980 */ /* 0x000ea4000c101900 */
[----:B--2---:R-:W-:-:S04]  /*15c20*/  LEA R26, -R26, RZ, 0x6 ;  /* 0x000000ff1a1a7211 */ /* 0x004fc800078e31ff */
[----:B------:R-:W-:Y:S02]  /*15c30*/  SHF.R.S32.HI R14, RZ, 0x1f, R26 ;  /* 0x0000001fff0e7819 */ /* 0x000fe4000001141a */
.L_x_4327:
[----:B------:R-:W-:Y:S05]  /*15c40*/  BSYNC B0 ;  /* 0x0000000000007941 */ /* 0x000fea0003800000 */
.L_x_4325:
        /* <DEDUP_REMOVED lines=96> */
.L_x_4324:
[----:B------:R-:W-:Y:S05]  /*16250*/  BSYNC B1 ;  /* 0x0000000000017941 */ /* 0x000fea0003800000 */
.L_x_4323:
        /* <DEDUP_REMOVED lines=377> */
.L_x_4330:
[----:B------:R-:W-:Y:S02]  /*179f0*/  ULDC.64 UR4, c[0x0][0x118] ;  /* 0x0000460000047ab9 */ /* 0x000fe40000000a00 */
[----:B------:R-:W2:Y:S02]  /*17a00*/  LD.E R8, [R176.64+0x40] ;  /* 0x00004004b0087980 */ /* 0x000ea4000c101900 */
[----:B--2---:R-:W-:-:S04]  /*17a10*/  LEA R8, -R8, RZ, 0x6 ;  /* 0x000000ff08087211 */ /* 0x004fc800078e31ff */
[----:B------:R-:W-:Y:S02]  /*17a20*/  SHF.R.S32.HI R4, RZ, 0x1f, R8 ;  /* 0x0000001fff047819 */ /* 0x000fe40000011408 */
.L_x_4331:
[----:B------:R-:W-:Y:S05]  /*17a30*/  BSYNC B0 ;  /* 0x0000000000007941 */ /* 0x000fea0003800000 */
.L_x_4329:
        /* <DEDUP_REMOVED lines=96> */
[----:B------:R-:W5:Y:S04]  /*18040*/  LDSM.16.M88.4 R28, [R205+0x6800] ;  /* 0x00680000cd1c783b */ /* 0x000f680000000200 */
[----:B------:R-:W5:Y:S04]  /*18050*/  LDSM.16.M88.4 R20, [R205+0x7000] ;  /* 0x00700000cd14783b */ /* 0x000f680000000200 */
[----:B--2---:R-:W2:Y:S04]  /*18060*/  LDSM.16.M88.4 R4, [R205+0x7800] ;  /* 0x00780000cd04783b */ /* 0x004ea80000000200 */
[----:B------:R-:W-:Y:S04]  /*18070*/  LDSM.16.M88.4 R148, [R204] ;  /* 0x00000000cc94783b */ /* 0x000fe80000000200 */
[----:B---3--:R-:W3:Y:S04]  /*18080*/  LDSM.16.M88.4 R12, [R203] ;  /* 0x00000000cb0c783b */ /* 0x008ee80000000200 */
[----:B------:R-:W2:Y:S04]  /*18090*/  LDSM.16.M88.4 R160, [R199] ;  /* 0x00000000c7a0783b */ /* 0x000ea80000000200 */
[----:B----4-:R-:W-:Y:S04]  /*180a0*/  LDSM.16.M88.4 R8, [R202] ;  /* 0x00000000ca08783b */ /* 0x010fe80000000200 */
[----:B------:R-:W4:Y:S04]  /*180b0*/  LDSM.16.M88.4 R144, [R200+0x6000] ;  /* 0x00600000c890783b */ /* 0x000f280000000200 */
[----:B------:R-:W-:Y:S01]  /*180c0*/  LDSM.16.M88.4 R156, [R198] ;  /* 0x00000000c69c783b */ /* 0x000fe20000000200 */
[C---:B-1----:R-:W-:Y:S03]  /*180d0*/  HMMA.16816.F32.BF16 R140, R164.reuse, R136, RZ ;  /* 0x00000088a48c723c */ /* 0x042fe600000418ff */
[----:B------:R-:W-:Y:S04]  /*180e0*/  LDSM.16.M88.4 R152, [R197] ;  /* 0x00000000c598783b */ /* 0x000fe80000000200 */
[----:B------:R-:W-:Y:S01]  /*180f0*/  LDSM.16.M88.4 R168, [R206+0x2000] ;  /* 0x00200000cea8783b */ /* 0x000fe20000000200 */
[C---:B-----5:R-:W-:Y:S03]  /*18100*/  HMMA.16816.F32.BF16 R32, R164.reuse, R28, RZ ;  /* 0x0000001ca420723c */ /* 0x060fe600000418ff */
[----:B------:R-:W5:Y:S04]  /*18110*/  LD.E R178, [R176.64+0x18c] ;  /* 0x00018c04b0b27980 */ /* 0x000f68000c101900 */
[----:B------:R-:W-:Y:S01]  /*18120*/  LDSM.16.M88.4 R172, [R205+0x9800] ;  /* 0x00980000cdac783b */ /* 0x000fe20000000200 */
[C---:B------:R-:W-:Y:S03]  /*18130*/  HMMA.16816.F32.BF16 R136, R164.reuse, R138, RZ ;  /* 0x0000008aa488723c */ /* 0x040fe600000418ff */
[----:B------:R-:W0:Y:S05]  /*18140*/  LDGDEPBAR ;  /* 0x00000000000079af */ /* 0x000e2a0000000000 */
[C---:B------:R-:W-:Y:S08]  /*18150*/  HMMA.16816.F32.BF16 R28, R164.reuse, R30, RZ ;  /* 0x0000001ea41c723c */ /* 0x040ff000000418ff */
[C---:B------:R-:W-:Y:S08]  /*18160*/  HMMA.16816.F32.BF16 R24, R164.reuse, R20, RZ ;  /* 0x00000014a418723c */ /* 0x040ff000000418ff */
[C---:B------:R-:W-:Y:S08]  /*18170*/  HMMA.16816.F32.BF16 R20, R164.reuse, R22, RZ ;  /* 0x00000016a414723c */ /* 0x040ff000000418ff */
[C---:B--2---:R-:W-:Y:S08]  /*18180*/  HMMA.16816.F32.BF16 R16, R164.reuse, R4, RZ ;  /* 0x00000004a410723c */ /* 0x044ff000000418ff */
[----:B------:R-:W-:Y:S01]  /*18190*/  HMMA.16816.F32.BF16 R164, R164, R6, RZ ;  /* 0x00000006a4a4723c */ /* 0x000fe200000418ff */
[----:B------:R-:W1:Y:S07]  /*181a0*/  LDSM.16.M88.4 R4, [R200+0x6800] ;  /* 0x00680000c804783b */ /* 0x000e6e0000000200 */
[C---:B---3--:R-:W-:Y:S08]  /*181b0*/  HMMA.16816.F32.BF16 R140, R148.reuse, R12, R140 ;  /* 0x0000000c948c723c */ /* 0x048ff0000004188c */
[C---:B------:R-:W-:Y:S01]  /*181c0*/  HMMA.16816.F32.BF16 R136, R148.reuse, R14, R136 ;  /* 0x0000000e9488723c */ /* 0x040fe20000041888 */
[----:B------:R-:W2:Y:S07]  /*181d0*/  LDSM.16.M88.4 R12, [R200+0x7000] ;  /* 0x00700000c80c783b */ /* 0x000eae0000000200 */
[C---:B------:R-:W-:Y:S08]  /*181e0*/  HMMA.16816.F32.BF16 R32, R148.reuse, R160, R32 ;  /* 0x000000a09420723c */ /* 0x040ff00000041820 */
[----:B------:R-:W-:Y:S01]  /*181f0*/  HMMA.16816.F32.BF16 R28, R148, R162, R28 ;  /* 0x000000a2941c723c */ /* 0x000fe2000004181c */
[----:B------:R-:W3:Y:S07]  /*18200*/  LDSM.16.M88.4 R160, [R200+0x7800] ;  /* 0x00780000c8a0783b */ /* 0x000eee0000000200 */
[C---:B----4-:R-:W-:Y:S08]  /*18210*/  HMMA.16816.F32.BF16 R140, R8.reuse, R144, R140 ;  /* 0x00000090088c723c */ /* 0x050ff0000004188c */
[C---:B------:R-:W-:Y:S01]  /*18220*/  HMMA.16816.F32.BF16 R136, R8.reuse, R146, R136 ;  /* 0x000000920888723c */ /* 0x040fe20000041888 */
[----:B------:R-:W-:Y:S07]  /*18230*/  LDSM.16.M88.4 R144, [R201] ;  /* 0x00000000c990783b */ /* 0x000fee0000000200 */
[C---:B-1----:R-:W-:Y:S08]  /*18240*/  HMMA.16816.F32.BF16 R32, R8.reuse, R4, R32 ;  /* 0x000000040820723c */ /* 0x042ff00000041820 */
[----:B------:R-:W-:Y:S01]  /*18250*/  HMMA.16816.F32.BF16 R28, R8, R6, R28 ;  /* 0x00000006081c723c */ /* 0x000fe2000004181c */
[----:B------:R-:W1:Y:S07]  /*18260*/  LDSM.16.M88.4 R4, [R196] ;  /* 0x00000000c404783b */ /* 0x000e6e0000000200 */
[C---:B------:R-:W-:Y:S08]  /*18270*/  HMMA.16816.F32.BF16 R24, R148.reuse, R156, R24 ;  /* 0x0000009c9418723c */ /* 0x040ff00000041818 */
[C---:B------:R-:W-:Y:S01]  /*18280*/  HMMA.16816.F32.BF16 R20, R148.reuse, R158, R20 ;  /* 0x0000009e9414723c */ /* 0x040fe20000041814 */
[----:B------:R-:W4:Y:S07]  /*18290*/  LDSM.16.M88.4 R156, [R196+0x800] ;  /* 0x00080000c49c783b */ /* 0x000f2e0000000200 */
[C---:B------:R-:W-:Y:S08]  /*182a0*/  HMMA.16816.F32.BF16 R16, R148.reuse, R152, R16 ;  /* 0x000000989410723c */ /* 0x040ff00000041810 */
[----:B------:R-:W-:Y:S01]  /*182b0*/  HMMA.16816.F32.BF16 R164, R148, R154, R164 ;  /* 0x0000009a94a4723c */ /* 0x000fe200000418a4 */
[----:B------:R-:W4:Y:S04]  /*182c0*/  LDSM.16.M88.4 R152, [R196+0x1000] ;  /* 0x00100000c498783b */ /* 0x000f280000000200 */
[----:B------:R-:W4:Y:S03]  /*182d0*/  LDSM.16.M88.4 R148, [R196+0x1800] ;  /* 0x00180000c494783b */ /* 0x000f260000000200 */
        /* <DEDUP_REMOVED lines=9> */
[----:B------:R-:W1:Y:S07]  /*18370*/  LDSM.16.M88.4 R4, [R205+0x9000] ;  /* 0x00900000cd04783b */ /* 0x000e6e0000000200 */
[C---:B----4-:R-:W-:Y:S08]  /*18380*/  HMMA.16816.F32.BF16 R32, R144.reuse, R156, R32 ;  /* 0x0000009c9020723c */ /* 0x050ff00000041820 */
[C---:B------:R-:W-:Y:S01]  /*18390*/  HMMA.16816.F32.BF16 R28, R144.reuse, R158, R28 ;  /* 0x0000009e901c723c */ /* 0x040fe2000004181c */
[----:B------:R-:W4:Y:S07]  /*183a0*/  LDSM.16.M88.4 R156, [R195] ;  /* 0x00000000c39c783b */ /* 0x000f2e0000000200 */
[C---:B------:R-:W-:Y:S08]  /*183b0*/  HMMA.16816.F32.BF16 R24, R144.reuse, R152, R24 ;  /* 0x000000989018723c */ /* 0x040ff00000041818 */
[C---:B------:R-:W-:Y:S01]  /*183c0*/  HMMA.16816.F32.BF16 R20, R144.reuse, R154, R20 ;  /* 0x0000009a9014723c */ /* 0x040fe20000041814 */
[----:B------:R-:W1:Y:S07]  /*183d0*/  LDSM.16.M88.4 R152, [R194] ;  /* 0x00000000c298783b */ /* 0x000e6e0000000200 */
[C---:B------:R-:W-:Y:S08]  /*183e0*/  HMMA.16816.F32.BF16 R16, R144.reuse, R148, R16 ;  /* 0x000000949010723c */ /* 0x040ff00000041810 */
[----:B------:R-:W-:Y:S01]  /*183f0*/  HMMA.16816.F32.BF16 R164, R144, R150, R164 ;  /* 0x0000009690a4723c */ /* 0x000fe200000418a4 */
[----:B------:R-:W4:Y:S04]  /*18400*/  LDSM.16.M88.4 R148, [R193] ;  /* 0x00000000c194783b */ /* 0x000f280000000200 */
[----:B------:R-:W4:Y:S03]  /*18410*/  LDSM.16.M88.4 R144, [R192] ;  /* 0x00000000c090783b */ /* 0x000f260000000200 */
[C---:B--2---:R-:W-:Y:S08]  /*18420*/  HMMA.16816.F32.BF16 R140, R168.reuse, R12, R140 ;  /* 0x0000000ca88c723c */ /* 0x044ff0000004188c */
[C---:B------:R-:W-:Y:S01]  /*18430*/  HMMA.16816.F32.BF16 R136, R168.reuse, R14, R136 ;  /* 0x0000000ea888723c */ /* 0x040fe20000041888 */
[----:B------:R-:W-:Y:S07]  /*18440*/  LDSM.16.M88.4 R12, [R202+0x2000] ;  /* 0x00200000ca0c783b */ /* 0x000fee0000000200 */
[C---:B---3--:R-:W-:Y:S08]  /*18450*/  HMMA.16816.F32.BF16 R32, R168.reuse, R8, R32 ;  /* 0x00000008a820723c */ /* 0x048ff00000041820 */
[C---:B------:R-:W-:Y:S01]  /*18460*/  HMMA.16816.F32.BF16 R28, R168.reuse, R10, R28 ;  /* 0x0000000aa81c723c */ /* 0x040fe2000004181c */
[----:B------:R-:W2:Y:S07]  /*18470*/  LDSM.16.M88.4 R8, [R200+0x8000] ;  /* 0x00800000c808783b */ /* 0x000eae0000000200 */
[C---:B-1----:R-:W-:Y:S08]  /*18480*/  HMMA.16816.F32.BF16 R24, R168.reuse, R4, R24 ;  /* 0x00000004a818723c */ /* 0x042ff00000041818 */
[C---:B------:R-:W-:Y:S01]  /*18490*/  HMMA.16816.F32.BF16 R20, R168.reuse, R6, R20 ;  /* 0x00000006a814723c */ /* 0x040fe20000041814 */
[----:B------:R-:W1:Y:S07]  /*184a0*/  LDSM.16.M88.4 R4, [R200+0x8800] ;  /* 0x00880000c804783b */ /* 0x000e6e0000000200 */
[C---:B------:R-:W-:Y:S08]  /*184b0*/  HMMA.16816.F32.BF16 R16, R168.reuse, R172, R16 ;  /* 0x000000aca810723c */ /* 0x040ff00000041810 */
[----:B------:R-:W-:Y:S01]  /*184c0*/  HMMA.16816.F32.BF16 R164, R168, R174, R164 ;  /* 0x000000aea8a4723c */ /* 0x000fe200000418a4 */
[----:B------:R-:W-:Y:S07]  /*184d0*/  LDSM.16.M88.4 R168, [R200+0x9800] ;  /* 0x00980000c8a8783b */ /* 0x000fee0000000200 */
[C---:B----4-:R-:W-:Y:S08]  /*184e0*/  HMMA.16816.F32.BF16 R140, R160.reuse, R156, R140 ;  /* 0x0000009ca08c723c */ /* 0x050ff0000004188c */
[C---:B------:R-:W-:Y:S08]  /*184f0*/  HMMA.16816.F32.BF16 R136, R160.reuse, R158, R136 ;  /* 0x0000009ea088723c */ /* 0x040ff00000041888 */
[C---:B------:R-:W-:Y:S08]  /*18500*/  HMMA.16816.F32.BF16 R32, R160.reuse, R152, R32 ;  /* 0x00000098a020723c */ /* 0x040ff00000041820 */
[C---:B------:R-:W-:Y:S01]  /*18510*/  HMMA.16816.F32.BF16 R28, R160.reuse, R154, R28 ;  /* 0x0000009aa01c723c */ /* 0x040fe2000004181c */
[----:B------:R-:W-:Y:S07]  /*18520*/  LDSM.16.M88.4 R152, [R201+0x2000] ;  /* 0x00200000c998783b */ /* 0x000fee0000000200 */
[C---:B------:R-:W-:Y:S08]  /*18530*/  HMMA.16816.F32.BF16 R24, R160.reuse, R148, R24 ;  /* 0x00000094a018723c */ /* 0x040ff00000041818 */
[C---:B------:R-:W-:Y:S01]  /*18540*/  HMMA.16816.F32.BF16 R20, R160.reuse, R150, R20 ;  /* 0x00000096a014723c */ /* 0x040fe20000041814 */
[----:B------:R-:W3:Y:S07]  /*18550*/  LDSM.16.M88.4 R148, [R200+0x9000] ;  /* 0x00900000c894783b */ /* 0x000eee0000000200 */
[C---:B------:R-:W-:Y:S01]  /*18560*/  HMMA.16816.F32.BF16 R156, R160.reuse, R144, R16 ;  /* 0x00000090a09c723c */ /* 0x040fe20000041810 */
[----:B------:R-:W4:Y:S07]  /*18570*/  LDSM.16.M88.4 R16, [R196+0x2000] ;  /* 0x00200000c410783b */ /* 0x000f2e0000000200 */
[----:B------:R-:W-:Y:S01]  /*18580*/  HMMA.16816.F32.BF16 R164, R160, R146, R164 ;  /* 0x00000092a0a4723c */ /* 0x000fe200000418a4 */
[----:B------:R-:W4:Y:S07]  /*18590*/  LDSM.16.M88.4 R144, [R196+0x2800] ;  /* 0x00280000c490783b */ /* 0x000f2e0000000200 */
[C---:B--2---:R-:W-:Y:S08]  /*185a0*/  HMMA.16816.F32.BF16 R140, R12.reuse, R8, R140 ;  /* 0x000000080c8c723c */ /* 0x044ff0000004188c */
[C---:B------:R-:W-:Y:S01]  /*185b0*/  HMMA.16816.F32.BF16 R136, R12.reuse, R10, R136 ;  /* 0x0000000a0c88723c */ /* 0x040fe20000041888 */
[----:B------:R-:W2:Y:S07]  /*185c0*/  LDSM.16.M88.4 R8, [R196+0x3000] ;  /* 0x00300000c408783b */ /* 0x000eae0000000200 */
[C---:B-1----:R-:W-:Y:S08]  /*185d0*/  HMMA.16816.F32.BF16 R32, R12.reuse, R4, R32 ;  /* 0x000000040c20723c */ /* 0x042ff00000041820 */
[C---:B------:R-:W-:Y:S01]  /*185e0*/  HMMA.16816.F32.BF16 R28, R12.reuse, R6, R28 ;  /* 0x000000060c1c723c */ /* 0x040fe2000004181c */
[----:B------:R-:W1:Y:S07]  /*185f0*/  LDSM.16.M88.4 R4, [R196+0x3800] ;  /* 0x00380000c404783b */ /* 0x000e6e0000000200 */
[C---:B---3--:R-:W-:Y:S08]  /*18600*/  HMMA.16816.F32.BF16 R24, R12.reuse, R148, R24 ;  /* 0x000000940c18723c */ /* 0x048ff00000041818 */
[C---:B------:R-:W-:Y:S08]  /*18610*/  HMMA.16816.F32.BF16 R20, R12.reuse, R150, R20 ;  /* 0x000000960c14723c */ /* 0x040ff00000041814 */
[C---:B------:R-:W-:Y:S01]  /*18620*/  HMMA.16816.F32.BF16 R156, R12.reuse, R168, R156 ;  /* 0x000000a80c9c723c */ /* 0x040fe2000004189c */
[----:B------:R-:W3:Y:S04]  /*18630*/  S2R R160, SR_TID.X ;  /* 0x0000000000a07919 */ /* 0x000ee80000002100 */
[----:B------:R-:W-:Y:S03]  /*18640*/  LDSM.16.M88.4 R148, [R204+0x4000] ;  /* 0x00400000cc94783b */ /* 0x000fe60000000200 */
[----:B------:R-:W-:Y:S01]  /*18650*/  HMMA.16816.F32.BF16 R164, R12, R170, R164 ;  /* 0x000000aa0ca4723c */ /* 0x000fe200000418a4 */
[----:B------:R-:W-:Y:S07]  /*18660*/  LDSM.16.M88.4 R12, [R205+0xa000] ;  /* 0x00a00000cd0c783b */ /* 0x000fee0000000200 */
[C---:B----4-:R-:W-:Y:S08]  /*18670*/  HMMA.16816.F32.BF16 R140, R152.reuse, R16, R140 ;  /* 0x00000010988c723c */ /* 0x050ff0000004188c */
[C---:B------:R-:W-:Y:S01]  /*18680*/  HMMA.16816.F32.BF16 R136, R152.reuse, R18, R136 ;  /* 0x000000129888723c */ /* 0x040fe20000041888 */
[----:B------:R-:W4:Y:S07]  /*18690*/  LDSM.16.M88.4 R16, [R206+0x4000] ;  /* 0x00400000ce10783b */ /* 0x000f2e0000000200 */
[C---:B------:R-:W-:Y:S08]  /*186a0*/  HMMA.16816.F32.BF16 R32, R152.reuse, R144, R32 ;  /* 0x000000909820723c */ /* 0x040ff00000041820 */
[C---:B------:R-:W-:Y:S01]  /*186b0*/  HMMA.16816.F32.BF16 R28, R152.reuse, R146, R28 ;  /* 0x00000092981c723c */ /* 0x040fe2000004181c */
[----:B------:R-:W3:Y:S07]  /*186c0*/  LDSM.16.M88.4 R144, [R205+0xa800] ;  /* 0x00a80000cd90783b */ /* 0x000eee0000000200 */
[C---:B--2---:R-:W-:Y:S08]  /*186d0*/  HMMA.16816.F32.BF16 R24, R152.reuse, R8, R24 ;  /* 0x000000089818723c */ /* 0x044ff00000041818 */
[C---:B------:R-:W-:Y:S01]  /*186e0*/  HMMA.16816.F32.BF16 R20, R152.reuse, R10, R20 ;  /* 0x0000000a9814723c */ /* 0x040fe20000041814 */
[----:B------:R-:W2:Y:S07]  /*186f0*/  LDSM.16.M88.4 R8, [R191] ;  /* 0x00000000bf08783b */ /* 0x000eae0000000200 */
[C---:B-1----:R-:W-:Y:S08]  /*18700*/  HMMA.16816.F32.BF16 R156, R152.reuse, R4, R156 ;  /* 0x00000004989c723c */ /* 0x042ff0000004189c */
[----:B------:R-:W-:Y:S01]  /*18710*/  HMMA.16816.F32.BF16 R164, R152, R6, R164 ;  /* 0x0000000698a4723c */ /* 0x000fe200000418a4 */
[----:B------:R-:W1:Y:S07]  /*18720*/  LDSM.16.M88.4 R4, [R205+0xb000] ;  /* 0x00b00000cd04783b */ /* 0x000e6e0000000200 */
[C---:B----4-:R-:W-:Y:S07]  /*18730*/  HMMA.16816.F32.BF16 R140, R16.reuse, R12, R140 ;  /* 0x0000000c108c723c */ /* 0x050fee000004188c */
[----:B---3--:R-:W-:Y:S01]  /*18740*/  IMAD.SHL.U32 R13, R160, 0x2, RZ ;  /* 0x00000002a00d7824 */ /* 0x008fe200078e00ff */
[----:B------:R-:W-:Y:S01]  /*18750*/  HMMA.16816.F32.BF16 R136, R16, R14, R136 ;  /* 0x0000000e1088723c */ /* 0x000fe20000041888 */
[----:B------:R-:W-:Y:S03]  /*18760*/  LDSM.16.M88.4 R160, [R190] ;  /* 0x00000000bea0783b */ /* 0x000fe60000000200 */
[----:B------:R-:W-:-:S04]  /*18770*/  LOP3.LUT R13, R13, 0x6, RZ, 0xc0, !PT ;  /* 0x000000060d0d7812 */ /* 0x000fc800078ec0ff */
[----:B------:R-:W-:Y:S01]  /*18780*/  HMMA.16816.F32.BF16 R152, R16, R144, R32 ;  /* 0x000000901098723c */ /* 0x000fe20000041820 */
[----:B------:R-:W-:Y:S01]  /*18790*/  IMAD R172, R226, 0x40, R13 ;  /* 0x00000040e2ac7824 */ /* 0x000fe200078e020d */
[----:B------:R-:W-:Y:S04]  /*187a0*/  LDSM.16.M88.4 R32, [R202+0x4000] ;  /* 0x00400000ca20783b */ /* 0x000fe80000000200 */
[----:B------:R-:W3:Y:S02]  /*187b0*/  LDSM.16.M88.4 R12, [R200+0xa000] ;  /* 0x00a00000c80c783b */ /* 0x000ee40000000200 */
[C---:B--2---:R-:W-:Y:S08]  /*187c0*/  HMMA.16816.F32.BF16 R140, R148.reuse, R8, R140 ;  /* 0x00000008948c723c */ /* 0x044ff0000004188c */
[----:B------:R-:W-:Y:S01]  /*187d0*/  HMMA.16816.F32.BF16 R136, R148, R10, R136 ;  /* 0x0000000a9488723c */ /* 0x000fe20000041888 */
[----:B------:R-:W-:Y:S07]  /*187e0*/  LDSM.16.M88.4 R8, [R200+0xa800] ;  /* 0x00a80000c808783b */ /* 0x000fee0000000200 */
[C---:B-1----:R-:W-:Y:S08]  /*187f0*/  HMMA.16816.F32.BF16 R24, R16.reuse, R4, R24 ;  /* 0x000000041018723c */ /* 0x042ff00000041818 */
[C---:B------:R-:W-:Y:S01]  /*18800*/  HMMA.16816.F32.BF16 R168, R16.reuse, R6, R20 ;  /* 0x0000000610a8723c */ /* 0x040fe20000041814 */
[----:B------:R-:W-:Y:S04]  /*18810*/  LDSM.16.M88.4 R20, [R201+0x4000] ;  /* 0x00400000c914783b */ /* 0x000fe80000000200 */
[----:B------:R-:W1:Y:S03]  /*18820*/  LDSM.16.M88.4 R4, [R196+0x4000] ;  /* 0x00400000c404783b */ /* 0x000e660000000200 */
[----:B------:R-:W-:Y:S01]  /*18830*/  HMMA.16816.F32.BF16 R28, R16, R146, R28 ;  /* 0x00000092101c723c */ /* 0x000fe2000004181c */
[----:B------:R-:W-:Y:S07]  /*18840*/  LDSM.16.M88.4 R144, [R205+0xb800] ;  /* 0x00b80000cd90783b */ /* 0x000fee0000000200 */
[C---:B---3--:R-:W-:Y:S08]  /*18850*/  HMMA.16816.F32.BF16 R140, R32.reuse, R12, R140 ;  /* 0x0000000c208c723c */ /* 0x048ff0000004188c */
[----:B------:R-:W-:Y:S01]  /*18860*/  HMMA.16816.F32.BF16 R136, R32, R14, R136 ;  /* 0x0000000e2088723c */ /* 0x000fe20000041888 */
[----:B------:R-:W2:Y:S07]  /*18870*/  LDSM.16.M88.4 R12, [R189] ;  /* 0x00000000bd0c783b */ /* 0x000eae0000000200 */
[C---:B------:R-:W-:Y:S08]  /*18880*/  HMMA.16816.F32.BF16 R152, R148.reuse, R160, R152 ;  /* 0x000000a09498723c */ /* 0x040ff00000041898 */
[----:B------:R-:W-:Y:S08]  /*18890*/  HMMA.16816.F32.BF16 R28, R148, R162, R28 ;  /* 0x000000a2941c723c */ /* 0x000ff0000004181c */
[C---:B-1----:R-:W-:Y:S08]  /*188a0*/  HMMA.16816.F32.BF16 R140, R20.reuse, R4, R140 ;  /* 0x00000004148c723c */ /* 0x042ff0000004188c */
[----:B------:R-:W-:Y:S01]  /*188b0*/  HMMA.16816.F32.BF16 R136, R20, R6, R136 ;  /* 0x000000061488723c */ /* 0x000fe20000041888 */
[----:B------:R-:W1:Y:S07]  /*188c0*/  LDSM.16.M88.4 R4, [R200+0xb000] ;  /* 0x00b00000c804783b */ /* 0x000e6e0000000200 */
[C---:B--2---:R-:W-:Y:S08]  /*188d0*/  HMMA.16816.F32.BF16 R24, R148.reuse, R12, R24 ;  /* 0x0000000c9418723c */ /* 0x044ff00000041818 */
[----:B------:R-:W-:Y:S01]  /*188e0*/  HMMA.16816.F32.BF16 R168, R148, R14, R168 ;  /* 0x0000000e94a8723c */ /* 0x000fe200000418a8 */
[----:B------:R-:W2:Y:S07]  /*188f0*/  LDSM.16.M88.4 R12, [R188] ;  /* 0x00000000bc0c783b */ /* 0x000eae0000000200 */
[C---:B------:R-:W-:Y:S08]  /*18900*/  HMMA.16816.F32.BF16 R152, R32.reuse, R8, R152 ;  /* 0x000000082098723c */ /* 0x040ff00000041898 */
[----:B------:R-:W-:Y:S01]  /*18910*/  HMMA.16816.F32.BF16 R28, R32, R10, R28 ;  /* 0x0000000a201c723c */ /* 0x000fe2000004181c */
[----:B------:R-:W3:Y:S07]  /*18920*/  LDSM.16.M88.4 R8, [R196+0x5000] ;  /* 0x00500000c408783b */ /* 0x000eee0000000200 */
[C---:B------:R-:W-:Y:S08]  /*18930*/  HMMA.16816.F32.BF16 R156, R16.reuse, R144, R156 ;  /* 0x00000090109c723c */ /* 0x040ff0000004189c */
[----:B------:R-:W-:Y:S01]  /*18940*/  HMMA.16816.F32.BF16 R164, R16, R146, R164 ;  /* 0x0000009210a4723c */ /* 0x000fe200000418a4 */
[----:B------:R-:W4:Y:S07]  /*18950*/  LDSM.16.M88.4 R16, [R196+0x4800] ;  /* 0x00480000c410783b */ /* 0x000f2e0000000200 */
[C---:B-1----:R-:W-:Y:S08]  /*18960*/  HMMA.16816.F32.BF16 R24, R32.reuse, R4, R24 ;  /* 0x000000042018723c */ /* 0x042ff00000041818 */
[----:B------:R-:W-:Y:S01]  /*18970*/  HMMA.16816.F32.BF16 R168, R32, R6, R168 ;  /* 0x0000000620a8723c */ /* 0x000fe200000418a8 */
[----:B------:R-:W1:Y:S07]  /*18980*/  LDSM.16.M88.4 R4, [R200+0xb800] ;  /* 0x00b80000c804783b */ /* 0x000e6e0000000200 */
[----:B--2---:R-:W-:Y:S08]  /*18990*/  HMMA.16816.F32.BF16 R156, R148, R12, R156 ;  /* 0x0000000c949c723c */ /* 0x004ff0000004189c */
[C---:B---3--:R-:W-:Y:S08]  /*189a0*/  HMMA.16816.F32.BF16 R24, R20.reuse, R8, R24 ;  /* 0x000000081418723c */ /* 0x048ff00000041818 */
[----:B------:R-:W-:Y:S01]  /*189b0*/  HMMA.16816.F32.BF16 R168, R20, R10, R168 ;  /* 0x0000000a14a8723c */ /* 0x000fe200000418a8 */
[----:B------:R-:W2:Y:S01]  /*189c0*/  LDSM.16.M88.4 R8, [R196+0x5800] ;  /* 0x00580000c408783b */ /* 0x000ea20000000200 */
[-C--:B-----5:R-:W-:Y:S01]  /*189d0*/  FMUL.FTZ R141, R141, R178.reuse ;  /* 0x000000b28d8d7220 */ /* 0x0a0fe20000410000 */
[C---:B------:R-:W-:Y:S01]  /*189e0*/  IADD3 R174, R172.reuse, 0x1, RZ ;  /* 0x00000001acae7810 */ /* 0x040fe20007ffe0ff */
[----:B------:R-:W-:Y:S01]  /*189f0*/  FMUL.FTZ R143, R143, R178 ;  /* 0x000000b28f8f7220 */ /* 0x000fe20000410000 */
[----:B------:R-:W-:-:S02]  /*18a00*/  IADD3 R180, R172, 0x8, RZ ;  /* 0x00000008acb47810 */ /* 0x000fc40007ffe0ff */
[----:B------:R-:W-:Y:S01]  /*18a10*/  IADD3 R182, R172, 0x9, RZ ;  /* 0x00000009acb67810 */ /* 0x000fe20007ffe0ff */
[----:B----4-:R-:W-:Y:S08]  /*18a20*/  HMMA.16816.F32.BF16 R152, R20, R16, R152 ;  /* 0x000000101498723c */ /* 0x010ff00000041898 */
[----:B------:R-:W-:Y:S01]  /*18a30*/  HMMA.16816.F32.BF16 R164, R148, R14, R164 ;  /* 0x0000000e94a4723c */ /* 0x000fe200000418a4 */
[-C--:B------:R-:W-:Y:S01]  /*18a40*/  FMUL.FTZ R16, R136, R178.reuse ;  /* 0x000000b288107220 */ /* 0x080fe20000410000 */
[----:B------:R-:W-:Y:S06]  /*18a50*/  I2F R173, R174 ;  /* 0x000000ae00ad7306 */ /* 0x000fec0000201400 */
[----:B------:R-:W-:Y:S08]  /*18a60*/  HMMA.16816.F32.BF16 R28, R20, R18, R28 ;  /* 0x00000012141c723c */ /* 0x000ff0000004181c */
[----:B-1----:R-:W-:Y:S01]  /*18a70*/  HMMA.16816.F32.BF16 R156, R32, R4, R156 ;  /* 0x00000004209c723c */ /* 0x002fe2000004189c */
[----:B------:R-:W1:Y:S01]  /*18a80*/  MUFU.TANH R141, R141 ;  /* 0x0000008d008d7308 */ /* 0x000e620000002400 */
[-C--:B------:R-:W-:Y:S01]  /*18a90*/  FMUL.FTZ R136, R137, R178.reuse ;  /* 0x000000b289887220 */ /* 0x080fe20000410000 */
[----:B------:R-:W-:Y:S01]  /*18aa0*/  IADD3 R184, R172, 0x10, RZ ;  /* 0x00000010acb87810 */ /* 0x000fe20007ffe0ff */
[-C--:B------:R-:W-:Y:S01]  /*18ab0*/  FMUL.FTZ R137, R138, R178.reuse ;  /* 0x000000b28a897220 */ /* 0x080fe20000410000 */
[C---:B------:R-:W-:Y:S01]  /*18ac0*/  IADD3 R185, R172.reuse, 0x11, RZ ;  /* 0x00000011acb97810 */ /* 0x040fe20007ffe0ff */
[----:B------:R-:W-:Y:S01]  /*18ad0*/  FMUL.FTZ R138, R139, R178 ;  /* 0x000000b28b8a7220 */ /* 0x000fe20000410000 */
[----:B------:R-:W-:-:S02]  /*18ae0*/  IADD3 R186, R172, 0x18, RZ ;  /* 0x00000018acba7810 */ /* 0x000fc40007ffe0ff */
[----:B------:R-:W-:Y:S01]  /*18af0*/  IADD3 R144, R172, 0x19, RZ ;  /* 0x00000019ac907810 */ /* 0x000fe20007ffe0ff */
[----:B------:R-:W-:Y:S01]  /*18b00*/  I2F R175, R180 ;  /* 0x000000b400af7306 */ /* 0x000fe20000201400 */
[-C--:B------:R-:W-:Y:S01]  /*18b10*/  FMUL.FTZ R139, R152, R178.reuse ;  /* 0x000000b2988b7220 */ /* 0x080fe20000410000 */
[----:B------:R-:W-:Y:S01]  /*18b20*/  IADD3 R160, R172, 0x20, RZ ;  /* 0x00000020aca07810 */ /* 0x000fe20007ffe0ff */
[-C--:B------:R-:W-:Y:S01]  /*18b30*/  FMUL.FTZ R24, R24, R178.reuse ;  /* 0x000000b218187220 */ /* 0x080fe20000410000 */
[----:B------:R-:W-:Y:S01]  /*18b40*/  IADD3 R230, R172, 0x21, RZ ;  /* 0x00000021ace67810 */ /* 0x000fe20007ffe0ff */
[-C--:B------:R-:W-:Y:S01]  /*18b50*/  FMUL.FTZ R26, R26, R178.reuse ;  /* 0x000000b21a1a7220 */ /* 0x080fe20000410000 */
[C---:B------:R-:W-:Y:S01]  /*18b60*/  IADD3 R232, R172.reuse, 0x28, RZ ;  /* 0x00000028ace87810 */ /* 0x040fe20007ffe0ff */
[-C--:B------:R-:W-:Y:S01]  /*18b70*/  FMUL.FTZ R12, R25, R178.reuse ;  /* 0x000000b2190c7220 */ /* 0x080fe20000410000 */
[----:B------:R-:W3:Y:S01]  /*18b80*/  MUFU.TANH R16, R16 ;  /* 0x0000001000107308 */ /* 0x000ee20000002400 */
[----:B------:R-:W-:Y:S01]  /*18b90*/  HMMA.16816.F32.BF16 R164, R32, R6, R164 ;  /* 0x0000000620a4723c */ /* 0x000fe200000418a4 */
[----:B------:R-:W-:Y:S01]  /*18ba0*/  FMUL.FTZ R19, R153, R178 ;  /* 0x000000b299137220 */ /* 0x000fe20000410000 */
[----:B------:R-:W-:-:S02]  /*18bb0*/  IADD3 R234, R172, 0x29, RZ ;  /* 0x00000029acea7810 */ /* 0x000fc40007ffe0ff */
[C---:B------:R-:W-:Y:S01]  /*18bc0*/  IADD3 R146, R172.reuse, 0x30, RZ ;  /* 0x00000030ac927810 */ /* 0x040fe20007ffe0ff */
[-C--:B------:R-:W-:Y:S01]  /*18bd0*/  FMUL.FTZ R171, R171, R178.reuse ;  /* 0x000000b2abab7220 */ /* 0x080fe20000410000 */
[----:B------:R-:W-:Y:S01]  /*18be0*/  IADD3 R236, R172, 0x31, RZ ;  /* 0x00000031acec7810 */ /* 0x000fe20007ffe0ff */
[----:B------:R-:W4:Y:S01]  /*18bf0*/  MUFU.TANH R143, R143 ;  /* 0x0000008f008f7308 */ /* 0x000f220000002400 */
[----:B-1----:R-:W-:Y:S01]  /*18c00*/  FFMA.FTZ R5, R0, R173, R141 ;  /* 0x000000ad00057223 */ /* 0x002fe2000001008d */
[----:B------:R-:W-:Y:S01]  /*18c10*/  IADD3 R162, R172, 0x38, RZ ;  /* 0x00000038aca27810 */ /* 0x000fe20007ffe0ff */
[----:B------:R-:W-:Y:S01]  /*18c20*/  FMUL.FTZ R140, R140, R178 ;  /* 0x000000b28c8c7220 */ /* 0x000fe20000410000 */
[----:B------:R-:W-:-:S04]  /*18c30*/  ISETP.GE.AND P1, PT, R172, R2, PT ;  /* 0x00000002ac00720c */ /* 0x000fc80003f26270 */
[----:B------:R-:W-:Y:S01]  /*18c40*/  I2F R179, R172 ;  /* 0x000000ac00b37306 */ /* 0x000fe20000201400 */
[-C--:B------:R-:W-:Y:S01]  /*18c50*/  FMUL.FTZ R152, R154, R178.reuse ;  /* 0x000000b29a987220 */ /* 0x080fe20000410000 */
[----:B------:R-:W-:Y:S01]  /*18c60*/  ISETP.GE.AND P5, PT, R172, R3, PT ;  /* 0x00000003ac00720c */ /* 0x000fe20003fa6270 */
[----:B------:R-:W-:Y:S01]  /*18c70*/  FMUL.FTZ R142, R142, R178 ;  /* 0x000000b28e8e7220 */ /* 0x000fe20000410000 */
[----:B------:R-:W-:-:S04]  /*18c80*/  DEPBAR.LE SB0, 0x0 ;  /* 0x000080000000791a */ /* 0x000fc80000000000 */
[----:B------:R-:W-:Y:S01]  /*18c90*/  I2F R181, R182 ;  /* 0x000000b600b57306 */ /* 0x000fe20000201400 */
[----:B------:R-:W-:-:S07]  /*18ca0*/  ISETP.GE.AND P6, PT, R174, R2, PT ;  /* 0x00000002ae00720c */ /* 0x000fce0003fc6270 */
[----:B------:R-:W1:Y:S01]  /*18cb0*/  MUFU.TANH R136, R136 ;  /* 0x0000008800887308 */ /* 0x000e620000002400 */
[----:B------:R-:W-:-:S07]  /*18cc0*/  FMUL.FTZ R154, R28, R178 ;  /* 0x000000b21c9a7220 */ /* 0x000fce0000410000 */
[----:B------:R-:W5:Y:S01]  /*18cd0*/  MUFU.TANH R137, R137 ;  /* 0x0000008900897308 */ /* 0x000f620000002400 */
[----:B------:R-:W-:Y:S01]  /*18ce0*/  FSEL R5, R5, -INF , !P6 ;  /* 0xff80000005057808 */ /* 0x000fe20007000000 */
[----:B---3--:R-:W-:-:S06]  /*18cf0*/  FFMA.FTZ R16, R0, R175, R16 ;  /* 0x000000af00107223 */ /* 0x008fcc0000010010 */
[----:B------:R-:W-:Y:S01]  /*18d00*/  I2F R183, R184 ;  /* 0x000000b800b77306 */ /* 0x000fe20000201400 */
[----:B------:R-:W-:-:S07]  /*18d10*/  FMUL.FTZ R153, R155, R178 ;  /* 0x000000b29b997220 */ /* 0x000fce0000410000 */
[----:B------:R-:W3:Y:S01]  /*18d20*/  MUFU.TANH R139, R139 ;  /* 0x0000008b008b7308 */ /* 0x000ee20000002400 */
[----:B------:R-:W-:Y:S01]  /*18d30*/  ISETP.GE.AND P6, PT, R180, R2, PT ;  /* 0x00000002b400720c */ /* 0x000fe20003fc6270 */
[----:B------:R-:W-:-:S06]  /*18d40*/  FMUL.FTZ R28, R29, R178 ;  /* 0x000000b21d1c7220 */ /* 0x000fcc0000410000 */
[----:B------:R-:W3:Y:S01]  /*18d50*/  MUFU.TANH R138, R138 ;  /* 0x0000008a008a7308 */ /* 0x000ee20000002400 */
[----:B----4-:R-:W-:Y:S01]  /*18d60*/  FFMA.FTZ R4, R0, R173, R143 ;  /* 0x000000ad00047223 */ /* 0x010fe2000001008f */
[----:B------:R-:W-:Y:S01]  /*18d70*/  ISETP.GE.AND P4, PT, R174, R3, PT ;  /* 0x00000003ae00720c */ /* 0x000fe20003f86270 */
[----:B--2---:R-:W-:Y:S05]  /*18d80*/  HMMA.16816.F32.BF16 R156, R20, R8, R156 ;  /* 0x00000008149c723c */ /* 0x004fea000004189c */
[----:B------:R-:W-:Y:S01]  /*18d90*/  I2F R187, R185 ;  /* 0x000000b900bb7306 */ /* 0x000fe20000201400 */
[----:B-1----:R-:W-:Y:S01]  /*18da0*/  FFMA.FTZ R136, R0, R181, R136 ;  /* 0x000000b500887223 */ /* 0x002fe20000010088 */
[----:B------:R-:W-:-:S06]  /*18db0*/  FSEL R9, R16, -INF , !P6 ;  /* 0xff80000010097808 */ /* 0x000fcc0007000000 */
[----:B------:R-:W-:Y:S01]  /*18dc0*/  MUFU.TANH R19, R19 ;  /* 0x0000001300137308 */ /* 0x000fe20000002400 */
[----:B------:R-:W-:Y:S01]  /*18dd0*/  FMUL.FTZ R13, R30, R178 ;  /* 0x000000b21e0d7220 */ /* 0x000fe20000410000 */
[----:B------:R-:W-:-:S06]  /*18de0*/  ISETP.GE.AND P6, PT, R182, R2, PT ;  /* 0x00000002b600720c */ /* 0x000fcc0003fc6270 */
[----:B------:R-:W1:Y:S01]  /*18df0*/  MUFU.TANH R152, R152 ;  /* 0x0000009800987308 */ /* 0x000e620000002400 */
[----:B------:R-:W-:Y:S01]  /*18e00*/  FSEL R4, R4, -INF , !P4 ;  /* 0xff80000004047808 */ /* 0x000fe20006000000 */
[----:B-----5:R-:W-:Y:S01]  /*18e10*/  FFMA.FTZ R137, R0, R175, R137 ;  /* 0x000000af00897223 */ /* 0x020fe20000010089 */
[----:B------:R-:W-:-:S05]  /*18e20*/  ISETP.GE.AND P4, PT, R180, R3, PT ;  /* 0x00000003b400720c */ /* 0x000fca0003f86270 */
[----:B------:R-:W-:Y:S01]  /*18e30*/  I2F R231, R186 ;  /* 0x000000ba00e77306 */ /* 0x000fe20000201400 */
[----:B------:R-:W-:Y:S01]  /*18e40*/  FMUL.FTZ R14, R27, R178 ;  /* 0x000000b21b0e7220 */ /* 0x000fe20000410000 */
[----:B------:R-:W-:-:S06]  /*18e50*/  FSEL R7, R136, -INF , !P6 ;  /* 0xff80000088077808 */ /* 0x000fcc0007000000 */
[----:B------:R-:W2:Y:S01]  /*18e60*/  MUFU.TANH R154, R154 ;  /* 0x0000009a009a7308 */ /* 0x000ea20000002400 */
[----:B---3--:R-:W-:Y:S01]  /*18e70*/  FFMA.FTZ R27, R0, R183, R139 ;  /* 0x000000b7001b7223 */ /* 0x008fe2000001008b */
[----:B------:R-:W-:Y:S01]  /*18e80*/  ISETP.GE.AND P6, PT, R184, R2, PT ;  /* 0x00000002b800720c */ /* 0x000fe20003fc6270 */
[----:B------:R-:W-:-:S05]  /*18e90*/  FMUL.FTZ R29, R31, R178 ;  /* 0x000000b21f1d7220 */ /* 0x000fca0000410000 */
[----:B------:R-:W3:Y:S01]  /*18ea0*/  MUFU.TANH R153, R153 ;  /* 0x0000009900997308 */ /* 0x000ee20000002400 */
[----:B------:R-:W-:Y:S01]  /*18eb0*/  FSEL R8, R137, -INF , !P4 ;  /* 0xff80000089087808 */ /* 0x000fe20006000000 */
[----:B------:R-:W-:Y:S01]  /*18ec0*/  FFMA.FTZ R138, R0, R181, R138 ;  /* 0x000000b5008a7223 */ /* 0x000fe2000001008a */
[----:B------:R-:W-:-:S05]  /*18ed0*/  ISETP.GE.AND P4, PT, R182, R3, PT ;  /* 0x00000003b600720c */ /* 0x000fca0003f86270 */
[----:B------:R-:W-:Y:S01]  /*18ee0*/  I2F R145, R144 ;  /* 0x0000009000917306 */ /* 0x000fe20000201400 */
[----:B------:R-:W-:-:S07]  /*18ef0*/  FSEL R27, R27, -INF , !P6 ;  /* 0xff8000001b1b7808 */ /* 0x000fce0007000000 */
[----:B------:R-:W4:Y:S01]  /*18f00*/  MUFU.TANH R28, R28 ;  /* 0x0000001c001c7308 */ /* 0x000f220000002400 */
[----:B------:R-:W-:Y:S01]  /*18f10*/  ISETP.GE.AND P6, PT, R185, R2, PT ;  /* 0x00000002b900720c */ /* 0x000fe20003fc6270 */
[----:B------:R-:W-:Y:S06]  /*18f20*/  HMMA.16816.F32.BF16 R164, R20, R10, R164 ;  /* 0x0000000a14a4723c */ /* 0x000fec00000418a4 */
[----:B------:R-:W5:Y:S01]  /*18f30*/  MUFU.TANH R13, R13 ;  /* 0x0000000d000d7308 */ /* 0x000f620000002400 */
[----:B------:R-:W-:Y:S01]  /*18f40*/  FMUL.FTZ R15, R168, R178 ;  /* 0x000000b2a80f7220 */ /* 0x000fe20000410000 */
[----:B------:R-:W-:Y:S01]  /*18f50*/  FSEL R6, R138, -INF , !P4 ;  /* 0xff8000008a067808 */ /* 0x000fe20006000000 */
[----:B-1----:R-:W-:-:S05]  /*18f60*/  FFMA.FTZ R25, R0, R183, R152 ;  /* 0x000000b700197223 */ /* 0x002fca0000010098 */
[----:B------:R-:W-:Y:S01]  /*18f70*/  I2F R161, R160 ;  /* 0x000000a000a17306 */ /* 0x000fe20000201400 */
[----:B------:R-:W-:Y:S01]  /*18f80*/  ISETP.GE.AND P4, PT, R184, R3, PT ;  /* 0x00000003b800720c */ /* 0x000fe20003f86270 */
[----:B--2---:R-:W-:-:S06]  /*18f90*/  FFMA.FTZ R154, R0, R231, R154 ;  /* 0x000000e7009a7223 */ /* 0x004fcc000001009a */
[----:B------:R-:W1:Y:S08]  /*18fa0*/  MUFU.TANH R30, R24 ;  /* 0x00000018001e7308 */ /* 0x000e700000002400 */
[----:B------:R2:W-:Y:S01]  /*18fb0*/  MUFU.TANH R31, R26 ;  /* 0x0000001a001f7308 */ /* 0x0005e20000002400 */
[----:B------:R-:W-:Y:S01]  /*18fc0*/  FMUL.FTZ R16, R169, R178 ;  /* 0x000000b2a9107220 */ /* 0x000fe20000410000 */
[----:B------:R-:W-:-:S06]  /*18fd0*/  FSEL R25, R25, -INF , !P4 ;  /* 0xff80000019197808 */ /* 0x000fcc0006000000 */
[----:B------:R-:W1:Y:S01]  /*18fe0*/  MUFU.TANH R29, R29 ;  /* 0x0000001d001d7308 */ /* 0x000e620000002400 */
[----:B--2---:R-:W-:-:S07]  /*18ff0*/  FFMA.FTZ R26, R0, R187, R19 ;  /* 0x000000bb001a7223 */ /* 0x004fce0000010013 */
[----:B------:R-:W-:Y:S01]  /*19000*/  I2F R233, R230 ;  /* 0x000000e600e97306 */ /* 0x000fe20000201400 */
[----:B---3--:R-:W-:Y:S01]  /*19010*/  FFMA.FTZ R24, R0, R187, R153 ;  /* 0x000000bb00187223 */ /* 0x008fe20000010099 */
[----:B------:R-:W-:Y:S02]  /*19020*/  FSEL R26, R26, -INF , !P6 ;  /* 0xff8000001a1a7808 */ /* 0x000fe40007000000 */
[----:B------:R-:W-:-:S04]  /*19030*/  ISETP.GE.AND P6, PT, R186, R2, PT ;  /* 0x00000002ba00720c */ /* 0x000fc80003fc6270 */
[----:B------:R-:W2:Y:S01]  /*19040*/  MUFU.TANH R12, R12 ;  /* 0x0000000c000c7308 */ /* 0x000ea20000002400 */
[----:B------:R-:W-:Y:S01]  /*19050*/  ISETP.GE.AND P4, PT, R185, R3, PT ;  /* 0x00000003b900720c */ /* 0x000fe20003f86270 */
[----:B----4-:R-:W-:Y:S01]  /*19060*/  FFMA.FTZ R22, R0, R145, R28 ;  /* 0x0000009100167223 */ /* 0x010fe2000001001c */
[----:B------:R-:W-:Y:S02]  /*19070*/  FSEL R23, R154, -INF , !P6 ;  /* 0xff8000009a177808 */ /* 0x000fe40007000000 */
[----:B------:R-:W-:-:S03]  /*19080*/  ISETP.GE.AND P6, PT, R144, R2, PT ;  /* 0x000000029000720c */ /* 0x000fc60003fc6270 */
[----:B------:R-:W-:Y:S01]  /*19090*/  I2F R235, R232 ;  /* 0x000000e800eb7306 */ /* 0x000fe20000201400 */
[----:B------:R-:W-:Y:S01]  /*190a0*/  FMUL.FTZ R33, R156, R178 ;  /* 0x000000b29c217220 */ /* 0x000fe20000410000 */
[----:B------:R-:W-:Y:S01]  /*190b0*/  FSEL R24, R24, -INF , !P4 ;  /* 0xff80000018187808 */ /* 0x000fe20006000000 */
[----:B-----5:R-:W-:-:S05]  /*190c0*/  FFMA.FTZ R13, R0, R231, R13 ;  /* 0x000000e7000d7223 */ /* 0x020fca000001000d */
[----:B------:R-:W3:Y:S01]  /*190d0*/  MUFU.TANH R15, R15 ;  /* 0x0000000f000f7308 */ /* 0x000ee20000002400 */
[----:B------:R-:W-:Y:S01]  /*190e0*/  FMUL.FTZ R32, R170, R178 ;  /* 0x000000b2aa207220 */ /* 0x000fe20000410000 */
[----:B------:R-:W-:Y:S01]  /*190f0*/  ISETP.GE.AND P4, PT, R186, R3, PT ;  /* 0x00000003ba00720c */ /* 0x000fe20003f86270 */
[----:B-1----:R-:W-:Y:S01]  /*19100*/  FFMA.FTZ R30, R0, R161, R30 ;  /* 0x000000a1001e7223 */ /* 0x002fe2000001001e */
[----:B------:R-:W-:-:S04]  /*19110*/  FSEL R22, R22, -INF , !P6 ;  /* 0xff80000016167808 */ /* 0x000fc80007000000 */
[----:B------:R-:W1:Y:S01]  /*19120*/  MUFU.TANH R14, R14 ;  /* 0x0000000e000e7308 */ /* 0x000e620000002400 */
[----:B------:R-:W-:Y:S01]  /*19130*/  ISETP.GE.AND P6, PT, R160, R2, PT ;  /* 0x00000002a000720c */ /* 0x000fe20003fc6270 */
[----:B------:R-:W-:Y:S01]  /*19140*/  FMUL.FTZ R10, R157, R178 ;  /* 0x000000b29d0a7220 */ /* 0x000fe20000410000 */
[----:B------:R-:W-:Y:S01]  /*19150*/  FSEL R21, R13, -INF , !P4 ;  /* 0xff8000000d157808 */ /* 0x000fe20006000000 */
[----:B------:R-:W-:-:S04]  /*19160*/  FFMA.FTZ R20, R0, R145, R29 ;  /* 0x0000009100147223 */ /* 0x000fc8000001001d */
[----:B------:R-:W-:Y:S01]  /*19170*/  I2F R237, R234 ;  /* 0x000000ea00ed7306 */ /* 0x000fe20000201400 */
[----:B------:R-:W-:Y:S01]  /*19180*/  ISETP.GE.AND P4, PT, R144, R3, PT ;  /* 0x000000039000720c */ /* 0x000fe20003f86270 */
[----:B--2---:R-:W-:-:S06]  /*19190*/  FFMA.FTZ R12, R0, R233, R12 ;  /* 0x000000e9000c7223 */ /* 0x004fcc000001000c */
[----:B------:R-:W2:Y:S01]  /*191a0*/  MUFU.TANH R16, R16 ;  /* 0x0000001000107308 */ /* 0x000ea20000002400 */
[----:B------:R-:W-:Y:S02]  /*191b0*/  FSEL R174, R30, -INF , !P6 ;  /* 0xff8000001eae7808 */ /* 0x000fe40007000000 */
[----:B------:R-:W-:Y:S01]  /*191c0*/  ISETP.GE.AND P6, PT, R230, R2, PT ;  /* 0x00000002e600720c */ /* 0x000fe20003fc6270 */
[----:B------:R-:W-:-:S04]  /*191d0*/  FFMA.FTZ R31, R0, R161, R31 ;  /* 0x000000a1001f7223 */ /* 0x000fc8000001001f */
[----:B------:R-:W-:Y:S01]  /*191e0*/  I2F R147, R146 ;  /* 0x0000009200937306 */ /* 0x000fe20000201400 */
[----:B------:R-:W-:Y:S01]  /*191f0*/  FSEL R20, R20, -INF , !P4 ;  /* 0xff80000014147808 */ /* 0x000fe20006000000 */
[----:B------:R-:W-:Y:S01]  /*19200*/  FMUL.FTZ R13, R158, R178 ;  /* 0x000000b29e0d7220 */ /* 0x000fe20000410000 */
[----:B------:R-:W-:-:S05]  /*19210*/  ISETP.GE.AND P4, PT, R160, R3, PT ;  /* 0x00000003a000720c */ /* 0x000fca0003f86270 */
[----:B------:R-:W4:Y:S01]  /*19220*/  MUFU.TANH R33, R33 ;  /* 0x0000002100217308 */ /* 0x000f220000002400 */
[----:B------:R-:W-:Y:S01]  /*19230*/  FMUL.FTZ R164, R164, R178 ;  /* 0x000000b2a4a47220 */ /* 0x000fe20000410000 */
[----:B------:R-:W-:Y:S01]  /*19240*/  FSEL R175, R12, -INF , !P6 ;  /* 0xff8000000caf7808 */ /* 0x000fe20007000000 */
[----:B---3--:R-:W-:-:S05]  /*19250*/  FFMA.FTZ R15, R0, R235, R15 ;  /* 0x000000eb000f7223 */ /* 0x008fca000001000f */
[----:B------:R-:W3:Y:S01]  /*19260*/  MUFU.TANH R32, R32 ;  /* 0x0000002000207308 */ /* 0x000ee20000002400 */
[----:B------:R-:W-:Y:S01]  /*19270*/  ISETP.GE.AND P6, PT, R232, R2, PT ;  /* 0x00000002e800720c */ /* 0x000fe20003fc6270 */
[----:B-1----:R-:W-:-:S06]  /*19280*/  FFMA.FTZ R14, R0, R233, R14 ;  /* 0x000000e9000e7223 */ /* 0x002fcc000001000e */
[----:B------:R-:W-:Y:S01]  /*19290*/  I2F R239, R236 ;  /* 0x000000ec00ef7306 */ /* 0x000fe20000201400 */
[----:B------:R-:W-:Y:S01]  /*192a0*/  FMUL.FTZ R11, R159, R178 ;  /* 0x000000b29f0b7220 */ /* 0x000fe20000410000 */
[----:B------:R-:W-:-:S06]  /*192b0*/  FSEL R173, R15, -INF , !P6 ;  /* 0xff8000000fad7808 */ /* 0x000fcc0007000000 */
[----:B------:R-:W1:Y:S01]  /*192c0*/  MUFU.TANH R10, R10 ;  /* 0x0000000a000a7308 */ /* 0x000e620000002400 */
[----:B--2---:R-:W-:Y:S01]  /*192d0*/  FFMA.FTZ R16, R0, R237, R16 ;  /* 0x000000ed00107223 */ /* 0x004fe20000010010 */
[----:B------:R-:W-:-:S06]  /*192e0*/  ISETP.GE.AND P6, PT, R234, R2, PT ;  /* 0x00000002ea00720c */ /* 0x000fcc0003fc6270 */
[----:B------:R2:W5:Y:S01]  /*192f0*/  MUFU.TANH R19, R171 ;  /* 0x000000ab00137308 */ /* 0x0005620000002400 */
[----:B------:R-:W-:Y:S01]  /*19300*/  IADD3 R18, R172, 0x39, RZ ;  /* 0x00000039ac127810 */ /* 0x000fe20007ffe0ff */
[----:B----4-:R-:W-:-:S06]  /*19310*/  FFMA.FTZ R33, R0, R147, R33 ;  /* 0x0000009300217223 */ /* 0x010fcc0000010021 */
[----:B------:R-:W-:Y:S01]  /*19320*/  I2F R163, R162 ;  /* 0x000000a200a37306 */ /* 0x000fe20000201400 */
[----:B------:R-:W-:Y:S02]  /*19330*/  FSEL R172, R16, -INF , !P6 ;  /* 0xff80000010ac7808 */ /* 0x000fe40007000000 */
[----:B--2---:R-:W-:-:S05]  /*19340*/  FSEL R171, R31, -INF , !P4 ;  /* 0xff8000001fab7808 */ /* 0x004fca0006000000 */
[----:B------:R-:W2:Y:S01]  /*19350*/  MUFU.TANH R12, R164 ;  /* 0x000000a4000c7308 */ /* 0x000ea20000002400 */
[----:B------:R-:W-:Y:S01]  /*19360*/  ISETP.GE.AND P4, PT, R230, R3, PT ;  /* 0x00000003e600720c */ /* 0x000fe20003f86270 */
[----:B---3--:R-:W-:-:S03]  /*19370*/  FFMA.FTZ R32, R0, R235, R32 ;  /* 0x000000eb00207223 */ /* 0x008fc60000010020 */
[----:B------:R-:W-:-:S03]  /*19380*/  FSEL R170, R14, -INF , !P4 ;  /* 0xff8000000eaa7808 */ /* 0x000fc60006000000 */
[----:B------:R-:W3:Y:S01]  /*19390*/  MUFU.TANH R13, R13 ;  /* 0x0000000d000d7308 */ /* 0x000ee20000002400 */
[----:B------:R-:W-:Y:S01]  /*193a0*/  FMUL.FTZ R14, R166, R178 ;  /* 0x000000b2a60e7220 */ /* 0x000fe20000410000 */
[----:B------:R-:W-:-:S06]  /*193b0*/  ISETP.GE.AND P6, PT, R146, R2, PT ;  /* 0x000000029200720c */ /* 0x000fcc0003fc6270 */
[----:B------:R-:W4:Y:S01]  /*193c0*/  MUFU.TANH R140, R140 ;  /* 0x0000008c008c7308 */ /* 0x000f220000002400 */
[----:B------:R-:W-:Y:S01]  /*193d0*/  ISETP.GE.AND P4, PT, R232, R3, PT ;  /* 0x00000003e800720c */ /* 0x000fe20003f86270 */
[----:B-1----:R-:W-:Y:S01]  /*193e0*/  FFMA.FTZ R10, R0, R239, R10 ;  /* 0x000000ef000a7223 */ /* 0x002fe2000001000a */
[----:B------:R-:W-:-:S05]  /*193f0*/  FSEL R156, R33, -INF , !P6 ;  /* 0xff800000219c7808 */ /* 0x000fca0007000000 */
[----:B------:R-:W1:Y:S01]  /*19400*/  MUFU.TANH R11, R11 ;  /* 0x0000000b000b7308 */ /* 0x000e620000002400 */
[----:B------:R-:W-:Y:S01]  /*19410*/  FSEL R169, R32, -INF , !P4 ;  /* 0xff80000020a97808 */ /* 0x000fe20006000000 */
[----:B-----5:R-:W-:Y:S01]  /*19420*/  FFMA.FTZ R19, R0, R237, R19 ;  /* 0x000000ed00137223 */ /* 0x020fe20000010013 */
[----:B------:R-:W-:Y:S01]  /*19430*/  ISETP.GE.AND P6, PT, R236, R2, PT ;  /* 0x00000002ec00720c */ /* 0x000fe20003fc6270 */
[-C--:B------:R-:W-:Y:S01]  /*19440*/  FMUL.FTZ R15, R165, R178.reuse ;  /* 0x000000b2a50f7220 */ /* 0x080fe20000410000 */
[----:B------:R-:W-:Y:S01]  /*19450*/  ISETP.GE.AND P4, PT, R234, R3, PT ;  /* 0x00000003ea00720c */ /* 0x000fe20003f86270 */
[----:B------:R-:W-:Y:S02]  /*19460*/  FMUL.FTZ R167, R167, R178 ;  /* 0x000000b2a7a77220 */ /* 0x000fe40000410000 */
[----:B------:R-:W5:Y:S01]  /*19470*/  MUFU.TANH R14, R14 ;  /* 0x0000000e000e7308 */ /* 0x000f620000002400 */
[----:B--2---:R-:W-:Y:S01]  /*19480*/  FFMA.FTZ R12, R0, R163, R12 ;  /* 0x000000a3000c7223 */ /* 0x004fe2000001000c */
[----:B------:R-:W-:Y:S01]  /*19490*/  FSEL R154, R10, -INF , !P6 ;  /* 0xff8000000a9a7808 */ /* 0x000fe20007000000 */
[C---:B---3--:R-:W-:Y:S01]  /*194a0*/  FFMA.FTZ R138, R0.reuse, R147, R13 ;  /* 0x00000093008a7223 */ /* 0x048fe2000001000d */
[----:B------:R-:W-:Y:S01]  /*194b0*/  FSEL R168, R19, -INF , !P4 ;  /* 0xff80000013a87808 */ /* 0x000fe20006000000 */
[----:B----4-:R-:W-:Y:S01]  /*194c0*/  FFMA.FTZ R140, R0, R179, R140 ;  /* 0x000000b3008c7223 */ /* 0x010fe2000001008c */
[----:B------:R-:W-:-:S02]  /*194d0*/  ISETP.GE.AND P6, PT, R162, R2, PT ;  /* 0x00000002a200720c */ /* 0x000fc40003fc6270 */
[----:B------:R-:W-:Y:S01]  /*194e0*/  I2F R17, R18 ;  /* 0x0000001200117306 */ /* 0x000fe20000201400 */
[----:B------:R-:W-:Y:S01]  /*194f0*/  ISETP.GE.AND P4, PT, R146, R3, PT ;  /* 0x000000039200720c */ /* 0x000fe20003f86270 */
[----:B-1----:R-:W-:Y:S01]  /*19500*/  FFMA.FTZ R11, R0, R239, R11 ;  /* 0x000000ef000b7223 */ /* 0x002fe2000001000b */
[----:B------:R-:W-:-:S05]  /*19510*/  FSEL R153, R12, -INF , !P6 ;  /* 0xff8000000c997808 */ /* 0x000fca0007000000 */
[----:B------:R-:W-:Y:S01]  /*19520*/  MUFU.TANH R13, R142 ;  /* 0x0000008e000d7308 */ /* 0x000fe20000002400 */
[----:B------:R-:W-:Y:S02]  /*19530*/  FSEL R138, R138, -INF , !P4 ;  /* 0xff8000008a8a7808 */ /* 0x000fe40006000000 */
[----:B------:R-:W-:-:S05]  /*19540*/  ISETP.GE.AND P6, PT, R18, R2, PT ;  /* 0x000000021200720c */ /* 0x000fca0003fc6270 */
[----:B------:R-:W1:Y:S01]  /*19550*/  MUFU.TANH R15, R15 ;  /* 0x0000000f000f7308 */ /* 0x000e620000002400 */
[----:B------:R-:W-:Y:S02]  /*19560*/  ISETP.GE.AND P4, PT, R236, R3, PT ;  /* 0x00000003ec00720c */ /* 0x000fe40003f86270 */
[----:B------:R-:W-:-:S05]  /*19570*/  FSEL R2, R140, -INF , !P1 ;  /* 0xff8000008c027808 */ /* 0x000fca0004800000 */
[----:B------:R-:W2:Y:S01]  /*19580*/  MUFU.TANH R167, R167 ;  /* 0x000000a700a77308 */ /* 0x000ea20000002400 */
[----:B------:R-:W-:Y:S01]  /*19590*/  ISETP.GT.AND P1, PT, R226, R215, PT ;  /* 0x000000d7e200720c */ /* 0x000fe20003f24270 */
[----:B-----5:R-:W-:Y:S01]  /*195a0*/  FFMA.FTZ R14, R0, R163, R14 ;  /* 0x000000a3000e7223 */ /* 0x020fe2000001000e */
[----:B------:R-:W-:Y:S01]  /*195b0*/  FSEL R136, R11, -INF , !P4 ;  /* 0xff8000000b887808 */ /* 0x000fe20006000000 */
[----:B------:R-:W-:Y:S01]  /*195c0*/  BAR.SYNC.DEFER_BLOCKING 0x0 ;  /* 0x0000000000007b1d */ /* 0x000fe20000010000 */
[----:B------:R-:W-:-:S04]  /*195d0*/  ISETP.GE.AND P4, PT, R162, R3, PT ;  /* 0x00000003a200720c */ /* 0x000fc80003f86270 */
[----:B------:R-:W-:Y:S01]  /*195e0*/  FSEL R137, R14, -INF , !P4 ;  /* 0xff8000000e897808 */ /* 0x000fe20006000000 */
[----:B-1----:R-:W-:Y:S01]  /*195f0*/  FFMA.FTZ R15, R0, R17, R15 ;  /* 0x00000011000f7223 */ /* 0x002fe2000001000f */
[----:B------:R-:W-:Y:S01]  /*19600*/  ISETP.GE.AND P4, PT, R18, R3, PT ;  /* 0x000000031200720c */ /* 0x000fe20003f86270 */
[C---:B------:R-:W-:Y:S01]  /*19610*/  FFMA.FTZ R3, R0.reuse, R179, R13 ;  /* 0x000000b300037223 */ /* 0x040fe2000001000d */
[----:B------:R-:W-:Y:S01]  /*19620*/  BSSY B1, `(.L_x_4332) ;  /* 0x00000b0000017945 */ /* 0x000fe20003800000 */
[----:B--2---:R-:W-:-:S03]  /*19630*/  FFMA.FTZ R150, R0, R17, R167 ;  /* 0x0000001100967223 */ /* 0x004fc600000100a7 */
[----:B------:R-:W-:Y:S01]  /*19640*/  FSEL R3, R3, -INF , !P5 ;  /* 0xff80000003037808 */ /* 0x000fe20006800000 */
[----:B------:R-:W-:Y:S01]  /*19650*/  IMAD.MOV.U32 R164, RZ, RZ, R134 ;  /* 0x000000ffffa47224 */ /* 0x000fe200078e0086 */
[----:B------:R-:W-:Y:S01]  /*19660*/  FSEL R139, R15, -INF , !P6 ;  /* 0xff8000000f8b7808 */ /* 0x000fe20007000000 */
[----:B------:R-:W-:Y:S01]  /*19670*/  IMAD.MOV.U32 R165, RZ, RZ, R135 ;  /* 0x000000ffffa57224 */ /* 0x000fe200078e0087 */
        /* <DEDUP_REMOVED lines=65> */
.L_x_4335:
[----:B------:R-:W-:Y:S02]  /*19a90*/  ULDC.64 UR4, c[0x0][0x118] ;  /* 0x0000460000047ab9 */ /* 0x000fe40000000a00 */
[----:B------:R-:W2:Y:S02]  /*19aa0*/  LD.E R14, [R176.64+0x38] ;  /* 0x00003804b00e7980 */ /* 0x000ea4000c101900 */
[----:B--2---:R-:W-:-:S04]  /*19ab0*/  LEA R14, -R14, RZ, 0x6 ;  /* 0x000000ff0e0e7211 */ /* 0x004fc800078e31ff */
[----:B------:R-:W-:Y:S02]  /*19ac0*/  SHF.R.S32.HI R13, RZ, 0x1f, R14 ;  /* 0x0000001fff0d7819 */ /* 0x000fe4000001140e */
.L_x_4336:
[----:B------:R-:W-:Y:S05]  /*19ad0*/  BSYNC B0 ;  /* 0x0000000000007941 */ /* 0x000fea0003800000 */
.L_x_4334:
        /* <DEDUP_REMOVED lines=100> */
.L_x_4333:
[----:B------:R-:W-:Y:S05]  /*1a120*/  BSYNC B1 ;  /* 0x0000000000017941 */ /* 0x000fea0003800000 */
.L_x_4332:
[----:B------:R-:W-:Y:S01]  /*1a130*/  ULDC.64 UR4, c[0x0][0x118] ;  /* 0x0000460000047ab9 */ /* 0x000fe20000000a00 */
[----:B-1----:R-:W-:Y:S01]  /*1a140*/  FMNMX.FTZ R10, R133, R2, !PT ;  /* 0x00000002850a7209 */ /* 0x002fe20007810000 */
[----:B------:R-:W2:Y:S01]  /*1a150*/  LD.E R152, [R176.64+0xdc] ;  /* 0x0000dc04b0987980 */ /* 0x000ea2000c101900 */
        /* <DEDUP_REMOVED lines=9> */
[----:B------:R-:W-:-:S04]  /*1a1f0*/  FMNMX.FTZ R11, R27, R10, !PT ;  /* 0x0000000a1b0b7209 */ /* 0x000fc80007810000 */
[----:B------:R-:W-:-:S04]  /*1a200*/  FMNMX.FTZ R10, R26, R11, !PT ;  /* 0x0000000b1a0a7209 */ /* 0x000fc80007810000 */
        /* <DEDUP_REMOVED lines=38> */
[-C--:B------:R-:W-:Y:S02]  /*1a470*/  FFMA.FTZ R140, R3, R152.reuse, -R151 ;  /* 0x00000098038c7223 */ /* 0x080fe40000010897 */
[-C--:B------:R-:W-:Y:S01]  /*1a480*/  FFMA.FTZ R141, R7, R152.reuse, -R155 ;  /* 0x00000098078d7223 */ /* 0x080fe2000001089b */
[----:B------:R-:W-:Y:S01]  /*1a490*/  FSEL R7, R145, RZ, P0 ;  /* 0x000000ff91077208 */ /* 0x000fe20000000000 */
[-C--:B------:R-:W-:Y:S01]  /*1a4a0*/  FFMA.FTZ R3, R4, R152.reuse, -R151 ;  /* 0x0000009804037223 */ /* 0x080fe20000010897 */
[----:B------:R-:W-:Y:S01]  /*1a4b0*/  FSEL R4, R146, RZ, P2 ;  /* 0x000000ff92047208 */ /* 0x000fe20001000000 */
[----:B------:R-:W-:Y:S01]  /*1a4c0*/  FFMA.FTZ R143, R5, R152, -R155 ;  /* 0x00000098058f7223 */ /* 0x000fe2000001089b */
[----:B------:R-:W-:Y:S01]  /*1a4d0*/  MUFU.EX2 R140, R140 ;  /* 0x0000008c008c7308 */ /* 0x000fe20000000800 */
[----:B------:R-:W-:Y:S02]  /*1a4e0*/  FADD.FTZ R7, R132, -R7 ;  /* 0x8000000784077221 */ /* 0x000fe40000010000 */
[----:B------:R-:W-:-:S02]  /*1a4f0*/  FADD.FTZ R5, R133, -R4 ;  /* 0x8000000485057221 */ /* 0x000fc40000010000 */
[-CC-:B------:R-:W-:Y:S01]  /*1a500*/  FFMA.FTZ R144, R2, R152.reuse, -R155.reuse ;  /* 0x0000009802907223 */ /* 0x180fe2000001089b */
[----:B------:R-:W-:Y:S01]  /*1a510*/  LDSM.16.MT88.4 R132, [R209+0xc800] ;  /* 0x00c80000d184783b */ /* 0x000fe20000004200 */
[-C--:B------:R-:W-:Y:S01]  /*1a520*/  FFMA.FTZ R142, R9, R152.reuse, -R155 ;  /* 0x00000098098e7223 */ /* 0x080fe2000001089b */
[----:B------:R-:W-:Y:S01]  /*1a530*/  MUFU.EX2 R143, R143 ;  /* 0x0000008f008f7308 */ /* 0x000fe20000000800 */
[-CC-:B------:R-:W-:Y:S02]  /*1a540*/  FFMA.FTZ R2, R8, R152.reuse, -R151.reuse ;  /* 0x0000009808027223 */ /* 0x180fe40000010897 */
[-C--:B------:R-:W-:Y:S01]  /*1a550*/  FFMA.FTZ R147, R6, R152.reuse, -R151 ;  /* 0x0000009806937223 */ /* 0x080fe20000010897 */
[----:B------:R-:W1:Y:S01]  /*1a560*/  LDSM.16.MT88.4 R8, [R208+0xc000] ;  /* 0x00c00000d008783b */ /* 0x000e620000004200 */
[C---:B------:R-:W-:Y:S02]  /*1a570*/  FMUL.FTZ R149, R152.reuse, R5 ;  /* 0x0000000598957220 */ /* 0x040fe40000410000 */
[----:B------:R-:W-:Y:S01]  /*1a580*/  FMUL.FTZ R148, R152, R7 ;  /* 0x0000000798947220 */ /* 0x000fe20000410000 */
[----:B------:R-:W2:Y:S01]  /*1a590*/  MUFU.EX2 R144, R144 ;  /* 0x0000009000907308 */ /* 0x000ea20000000800 */
[----:B------:R-:W-:-:S02]  /*1a5a0*/  FFMA.FTZ R157, R27, R152, -R155 ;  /* 0x000000981b9d7223 */ /* 0x000fc4000001089b */
[-CC-:B------:R-:W-:Y:S02]  /*1a5b0*/  FFMA.FTZ R158, R26, R152.reuse, -R155.reuse ;  /* 0x000000981a9e7223 */ /* 0x180fe4000001089b */
[-CC-:B------:R-:W-:Y:S02]  /*1a5c0*/  FFMA.FTZ R159, R23, R152.reuse, -R155.reuse ;  /* 0x00000098179f7223 */ /* 0x180fe4000001089b */
[-C--:B------:R-:W-:Y:S01]  /*1a5d0*/  FFMA.FTZ R160, R22, R152.reuse, -R155 ;  /* 0x0000009816a07223 */ /* 0x080fe2000001089b */
[----:B------:R-:W-:Y:S01]  /*1a5e0*/  MUFU.EX2 R142, R142 ;  /* 0x0000008e008e7308 */ /* 0x000fe20000000800 */
[-CC-:B------:R-:W-:Y:S02]  /*1a5f0*/  FFMA.FTZ R161, R25, R152.reuse, -R151.reuse ;  /* 0x0000009819a17223 */ /* 0x180fe40000010897 */
[-CC-:B------:R-:W-:Y:S02]  /*1a600*/  FFMA.FTZ R166, R24, R152.reuse, -R151.reuse ;  /* 0x0000009818a67223 */ /* 0x180fe40000010897 */
[-CC-:B------:R-:W-:Y:S01]  /*1a610*/  FFMA.FTZ R162, R21, R152.reuse, -R151.reuse ;  /* 0x0000009815a27223 */ /* 0x180fe20000010897 */
[----:B------:R-:W-:Y:S01]  /*1a620*/  LDSM.16.MT88.4 R24, [R210+0xe800] ;  /* 0x00e80000d218783b */ /* 0x000fe20000004200 */
[----:B------:R-:W-:Y:S01]  /*1a630*/  FFMA.FTZ R163, R20, R152, -R151 ;  /* 0x0000009814a37223 */ /* 0x000fe20000010897 */
[----:B------:R-:W3:Y:S01]  /*1a640*/  MUFU.EX2 R141, R141 ;  /* 0x0000008d008d7308 */ /* 0x000ee20000000800 */
[----:B--2---:R-:W-:Y:S01]  /*1a650*/  F2FP.BF16.PACK_AB R4, R143, R144 ;  /* 0x000000908f04723e */ /* 0x004fe200000010ff */
[----:B------:R-:W-:Y:S01]  /*1a660*/  LDSM.16.MT88.4 R20, [R209+0xe800] ;  /* 0x00e80000d114783b */ /* 0x000fe20000004200 */
[----:B------:R-:W-:-:S02]  /*1a670*/  FFMA.FTZ R167, R174, R152, -R155 ;  /* 0x00000098aea77223 */ /* 0x000fc4000001089b */
[-CC-:B------:R-:W-:Y:S02]  /*1a680*/  FFMA.FTZ R174, R175, R152.reuse, -R155.reuse ;  /* 0x00000098afae7223 */ /* 0x180fe4000001089b */
[-CC-:B------:R-:W-:Y:S01]  /*1a690*/  FFMA.FTZ R173, R173, R152.reuse, -R155.reuse ;  /* 0x00000098adad7223 */ /* 0x180fe2000001089b */
[----:B------:R-:W2:Y:S01]  /*1a6a0*/  MUFU.EX2 R3, R3 ;  /* 0x0000000300037308 */ /* 0x000ea20000000800 */
[-C--:B------:R-:W-:Y:S02]  /*1a6b0*/  FFMA.FTZ R172, R172, R152.reuse, -R155 ;  /* 0x00000098acac7223 */ /* 0x080fe4000001089b */
[-CC-:B------:R-:W-:Y:S02]  /*1a6c0*/  FFMA.FTZ R171, R171, R152.reuse, -R151.reuse ;  /* 0x00000098abab7223 */ /* 0x180fe40000010897 */
[-CC-:B------:R-:W-:Y:S02]  /*1a6d0*/  FFMA.FTZ R170, R170, R152.reuse, -R151.reuse ;  /* 0x00000098aaaa7223 */ /* 0x180fe40000010897 */
[--C-:B------:R-:W-:Y:S01]  /*1a6e0*/  FFMA.FTZ R169, R169, R152, -R151.reuse ;  /* 0x00000098a9a97223 */ /* 0x100fe20000010897 */
[----:B------:R-:W-:Y:S01]  /*1a6f0*/  MUFU.EX2 R2, R2 ;  /* 0x0000000200027308 */ /* 0x000fe20000000800 */
[----:B---3--:R-:W-:Y:S01]  /*1a700*/  F2FP.BF16.PACK_AB R6, R141, R142 ;  /* 0x0000008e8d06723e */ /* 0x008fe200000010ff */
[----:B------:R-:W-:-:S02]  /*1a710*/  FFMA.FTZ R168, R168, R152, -R151 ;  /* 0x00000098a8a87223 */ /* 0x000fc40000010897 */
[-CC-:B------:R-:W-:Y:S02]  /*1a720*/  FFMA.FTZ R175, R154, R152.reuse, -R155.reuse ;  /* 0x000000989aaf7223 */ /* 0x180fe4000001089b */
[--C-:B------:R-:W-:Y:S02]  /*1a730*/  FFMA.FTZ R156, R156, R152, -R155.reuse ;  /* 0x000000989c9c7223 */ /* 0x100fe4000001089b */
[----:B------:R-:W3:Y:S01]  /*1a740*/  MUFU.EX2 R147, R147 ;  /* 0x0000009300937308 */ /* 0x000ee20000000800 */
[----:B--2---:R-:W-:Y:S01]  /*1a750*/  F2FP.BF16.PACK_AB R5, R3, R140 ;  /* 0x0000008c0305723e */ /* 0x004fe200000010ff */
[-CC-:B------:R-:W-:Y:S02]  /*1a760*/  FFMA.FTZ R153, R153, R152.reuse, -R155.reuse ;  /* 0x0000009899997223 */ /* 0x180fe4000001089b */
[-C--:B------:R-:W-:Y:S02]  /*1a770*/  FFMA.FTZ R154, R139, R152.reuse, -R155 ;  /* 0x000000988b9a7223 */ /* 0x080fe4000001089b */
[----:B------:R-:W-:-:S02]  /*1a780*/  FFMA.FTZ R155, R138, R152, -R151 ;  /* 0x000000988a9b7223 */ /* 0x000fc40000010897 */
[----:B------:R-:W2:Y:S01]  /*1a790*/  MUFU.EX2 R149, R149 ;  /* 0x0000009500957308 */ /* 0x000ea20000000800 */
[-CC-:B------:R-:W-:Y:S02]  /*1a7a0*/  FFMA.FTZ R176, R136, R152.reuse, -R151.reuse ;  /* 0x0000009888b07223 */ /* 0x180fe40000010897 */
[-CC-:B------:R-:W-:Y:S02]  /*1a7b0*/  FFMA.FTZ R177, R137, R152.reuse, -R151.reuse ;  /* 0x0000009889b17223 */ /* 0x180fe40000010897 */
[----:B------:R-:W-:Y:S01]  /*1a7c0*/  FFMA.FTZ R150, R150, R152, -R151 ;  /* 0x0000009896967223 */ /* 0x000fe20000010897 */
[----:B------:R-:W-:Y:S02]  /*1a7d0*/  LDSM.16.MT88.4 R136, [R209+0xd800] ;  /* 0x00d80000d188783b */ /* 0x000fe40000004200 */
        /* <DEDUP_REMOVED lines=162> */
[----:B------:R-:W-:Y:S06]  /*1b200*/  LDSM.16.MT88.4 R8, [R207+0xe800] ;  /* 0x00e80000cf08783b */ /* 0x000fec0000004200 */
[----:B--2---:R-:W-:-:S02]  /*1b210*/  F2FP.BF16.PACK_AB R4, R158, R157 ;  /* 0x0000009d9e04723e */ /* 0x004fc400000010ff */
[----:B-----5:R-:W-:Y:S02]  /*1b220*/  F2FP.BF16.PACK_AB R5, R166, R161 ;  /* 0x000000a1a605723e */ /* 0x020fe400000010ff */
[----:B------:R-:W-:Y:S02]  /*1b230*/  F2FP.BF16.PACK_AB R6, R160, R159 ;  /* 0x0000009fa006723e */ /* 0x000fe400000010ff */
[----:B------:R-:W-:-:S07]  /*1b240*/  F2FP.BF16.PACK_AB R7, R163, R162 ;  /* 0x000000a2a307723e */ /* 0x000fce00000010ff */
        /* <DEDUP_REMOVED lines=73> */
[C---:B-1----:R-:W-:Y:S08]  /*1b6e0*/  HMMA.16816.F32.BF16 R92, R4.reuse, R12, R92 ;  /* 0x0000000c045c723c */ /* 0x042ff0000004185c */
[----:B------:R-:W-:Y:S01]  /*1b6f0*/  HMMA.16816.F32.BF16 R96, R4, R14, R96 ;  /* 0x0000000e0460723c */ /* 0x000fe20000041860 */
[----:B------:R-:W1:Y:S06]  /*1b700*/  LDSM.16.MT88.4 R12, [R210+0x11800] ;  /* 0x01180000d20c783b */ /* 0x000e6c0000004200 */
[----:B------:R-:W-:-:S02]  /*1b710*/  F2FP.BF16.PACK_AB R4, R175, R156 ;  /* 0x0000009caf04723e */ /* 0x000fc400000010ff */
[----:B------:R-:W-:Y:S02]  /*1b720*/  F2FP.BF16.PACK_AB R5, R176, R155 ;  /* 0x0000009bb005723e */ /* 0x000fe400000010ff */
[----:B------:R-:W-:Y:S02]  /*1b730*/  F2FP.BF16.PACK_AB R6, R154, R153 ;  /* 0x000000999a06723e */ /* 0x000fe400000010ff */
[----:B------:R-:W-:-:S07]  /*1b740*/  F2FP.BF16.PACK_AB R7, R150, R177 ;  /* 0x000000b19607723e */ /* 0x000fce00000010ff */
[C---:B----4-:R-:W-:Y:S08]  /*1b750*/  HMMA.16816.F32.BF16 R128, R4.reuse, R8, R128 ;  /* 0x000000080480723c */ /* 0x050ff00000041880 */
        /* <DEDUP_REMOVED lines=8> */
[C---:B------:R-:W-:Y:S08]  /*1b7e0*/  HMMA.16816.F32.BF16 R120, R4.reuse, R136, R120 ;  /* 0x000000880478723c */ /* 0x040ff00000041878 */
[C---:B---3--:R-:W-:Y:S07]  /*1b7f0*/  HMMA.16816.F32.BF16 R76, R4.reuse, R8, R76 ;  /* 0x00000008044c723c */ /* 0x048fee000004184c */
        /* <DEDUP_REMOVED lines=45> */
.L_x_4328:
[----:B------:R-:W-:Y:S05]  /*1bad0*/  @!P1 BRA `(.L_x_4337) ;  /* 0x0000413000009947 */ /* 0x000fea0003800000 */
[----:B------:R-:W-:Y:S02]  /*1bae0*/  MOV R3, R132 ;  /* 0x0000008400037202 */ /* 0x000fe40000000f00 */
[----:B------:R-:W-:Y:S02]  /*1baf0*/  MOV R136, R133 ;  /* 0x0000008500887202 */ /* 0x000fe40000000f00 */
.L_x_4346:
        /* <DEDUP_REMOVED lines=76> */
.L_x_4339:
[----:B------:R-:W-:Y:S02]  /*1bfc0*/  ULDC.64 UR4, c[0x0][0x118] ;  /* 0x0000460000047ab9 */ /* 0x000fe40000000a00 */
[----:B------:R-:W2:Y:S02]  /*1bfd0*/  LD.E R8, [R132.64+0x40] ;  /* 0x0000400484087980 */ /* 0x000ea4000c101900 */
[----:B--2---:R-:W-:Y:S04]  /*1bfe0*/  LEA R8, -R8, RZ, 0x6 ;  /* 0x000000ff08087211 */ /* 0x004fe800078e31ff */
[----:B------:R-:W-:Y:S02]  /*1bff0*/  SHF.R.S32.HI R7, RZ, 0x1f, R8 ;  /* 0x0000001fff077819 */ /* 0x000fe40000011408 */
.L_x_4340:
[----:B------:R-:W-:Y:S05]  /*1c000*/  BSYNC B0 ;  /* 0x0000000000007941 */ /* 0x000fea0003800000 */
.L_x_4338:
        /* <DEDUP_REMOVED lines=223> */
[C---:B-----5:R-:W-:Y:S08]  /*1ce00*/  HMMA.16816.F32.BF16 R4, R164.reuse, R168, R4 ;  /* 0x000000a8a404723c */ /* 0x060ff00000041804 */
[C---:B------:R-:W-:Y:S08]  /*1ce10*/  HMMA.16816.F32.BF16 R8, R164.reuse, R170, R8 ;  /* 0x000000aaa408723c */ /* 0x040ff00000041808 */
[C---:B-1----:R-:W-:Y:S08]  /*1ce20*/  HMMA.16816.F32.BF16 R12, R164.reuse, R152, R12 ;  /* 0x00000098a40c723c */ /* 0x042ff0000004180c */
[C---:B------:R-:W-:Y:S08]  /*1ce30*/  HMMA.16816.F32.BF16 R16, R164.reuse, R154, R16 ;  /* 0x0000009aa410723c */ /* 0x040ff00000041810 */
[C---:B------:R-:W-:Y:S08]  /*1ce40*/  HMMA.16816.F32.BF16 R20, R164.reuse, R156, R20 ;  /* 0x0000009ca414723c */ /* 0x040ff00000041814 */
[C---:B------:R-:W-:Y:S08]  /*1ce50*/  HMMA.16816.F32.BF16 R24, R164.reuse, R158, R24 ;  /* 0x0000009ea418723c */ /* 0x040ff00000041818 */
[C---:B------:R-:W-:Y:S08]  /*1ce60*/  HMMA.16816.F32.BF16 R28, R164.reuse, R160, R28 ;  /* 0x000000a0a41c723c */ /* 0x040ff0000004181c */
[----:B------:R-:W-:Y:S07]  /*1ce70*/  HMMA.16816.F32.BF16 R32, R164, R162, R32 ;  /* 0x000000a2a420723c */ /* 0x000fee0000041820 */
[----:B------:R-:W-:Y:S01]  /*1ce80*/  MOV R164, R138 ;  /* 0x0000008a00a47202 */ /* 0x000fe20000000f00 */
[C---:B------:R-:W-:Y:S05]  /*1ce90*/  HMMA.16816.F32.BF16 R4, R172.reuse, R176, R4 ;  /* 0x000000b0ac04723c */ /* 0x040fea0000041804 */
[----:B------:R-:W-:Y:S03]  /*1cea0*/  MOV R165, R139 ;  /* 0x0000008b00a57202 */ /* 0x000fe60000000f00 */
        /* <DEDUP_REMOVED lines=54> */
[----:B------:R2:W2:Y:S01]  /*1d210*/  MUFU.TANH R147, R14 ;  /* 0x0000000e00937308 */ /* 0x0004a20000002400 */
[----:B------:R-:W-:Y:S09]  /*1d220*/  HMMA.16816.F32.BF16 R32, R180, R10, R32 ;  /* 0x0000000ab420723c */ /* 0x000ff20000041820 */
[----:B------:R2:W2:Y:S05]  /*1d230*/  MUFU.TANH R146, R15 ;  /* 0x0000000f00927308 */ /* 0x0004aa0000002400 */
[-C--:B-1----:R-:W-:Y:S05]  /*1d240*/  FMUL.FTZ R4, R28, R2.reuse ;  /* 0x000000021c047220 */ /* 0x082fea0000410000 */
[----:B------:R1:W1:Y:S01]  /*1d250*/  MUFU.TANH R141, R12 ;  /* 0x0000000c008d7308 */ /* 0x0002620000002400 */
        /* <DEDUP_REMOVED lines=31> */
[----:B------:R-:W-:Y:S02]  /*1d450*/  ULDC.64 UR4, c[0x0][0x118] ;  /* 0x0000460000047ab9 */ /* 0x000fe40000000a00 */
[----:B------:R-:W2:Y:S04]  /*1d460*/  LD.E R13, [R132.64+0x170] ;  /* 0x00017004840d7980 */ /* 0x000ea8000c101900 */
[----:B-1----:R-:W3:Y:S01]  /*1d470*/  LD.E.64 R16, [R132.64+0x20] ;  /* 0x0000200484107980 */ /* 0x002ee2000c101b00 */
        /* <DEDUP_REMOVED lines=60> */
.L_x_4344:
[----:B------:R-:W-:Y:S02]  /*1d840*/  ULDC.64 UR4, c[0x0][0x118] ;  /* 0x0000460000047ab9 */ /* 0x000fe40000000a00 */
[----:B------:R-:W2:Y:S02]  /*1d850*/  LD.E R10, [R132.64+0x38] ;  /* 0x00003804840a7980 */ /* 0x000ea4000c101900 */
[----:B--2---:R-:W-:Y:S04]  /*1d860*/  LEA R10, -R10, RZ, 0x6 ;  /* 0x000000ff0a0a7211 */ /* 0x004fe800078e31ff */
[----:B------:R-:W-:Y:S02]  /*1d870*/  SHF.R.S32.HI R9, RZ, 0x1f, R10 ;  /* 0x0000001fff097819 */ /* 0x000fe4000001140a */
.L_x_4345:
[----:B------:R-:W-:Y:S05]  /*1d880*/  BSYNC B0 ;  /* 0x0000000000007941 */ /* 0x000fea0003800000 */
.L_x_4343:
        /* <DEDUP_REMOVED lines=90> */
.L_x_4342:
[----:B--234-:R-:W-:Y:S05]  /*1de30*/  BSYNC B1 ;  /* 0x0000000000017941 */ /* 0x01cfea0003800000 */
.L_x_4341:
[----:B------:R-:W-:Y:S01]  /*1de40*/  ULDC.64 UR4, c[0x0][0x118] ;  /* 0x0000460000047ab9 */ /* 0x000fe20000000a00 */
[----:B-1----:R-:W1:Y:S08]  /*1de50*/  S2R R9, SR_TID.X ;  /* 0x0000000000097919 */ /* 0x002e700000002100 */
[----:B------:R2:W3:Y:S04]  /*1de60*/  LD.E R134, [R132.64+0xdc] ;  /* 0x0000dc0484867980 */ /* 0x0004e8000c101900 */
        /* <DEDUP_REMOVED lines=19> */
[C---:B------:R-:W-:Y:S01]  /*1dfa0*/  IADD3 R138, R5.reuse, 0x38, RZ ;  /* 0x00000038058a7810 */ /* 0x040fe20007ffe0ff */
[CC--:B-1----:R-:W-:Y:S02]  /*1dfb0*/  FFMA.FTZ R169, R0.reuse, R15.reuse, R169 ;  /* 0x0000000f00a97223 */ /* 0x0c2fe400000100a9 */
[C---:B------:R-:W-:Y:S01]  /*1dfc0*/  FFMA.FTZ R163, R0.reuse, R15, R163 ;  /* 0x0000000f00a37223 */ /* 0x040fe200000100a3 */
[----:B------:R-:W-:Y:S02]  /*1dfd0*/  IADD3 R15, R5, 0x31, RZ ;  /* 0x00000031050f7810 */ /* 0x000fe40007ffe0ff */
[----:B------:R-:W-:Y:S01]  /*1dfe0*/  FMNMX.FTZ R16, R169, R3, !PT ;  /* 0x00000003a9107209 */ /* 0x000fe20007810000 */
[----:B------:R-:W1:Y:S01]  /*1dff0*/  I2F R14, R14 ;  /* 0x0000000e000e7306 */ /* 0x000e620000201400 */
[----:B------:R-:W-:Y:S02]  /*1e000*/  FMNMX.FTZ R21, R163, R136, !PT ;  /* 0x00000088a3157209 */ /* 0x000fe40007810000 */
[----:B------:R-:W-:Y:S01]  /*1e010*/  IADD3 R5, R5, 0x39, RZ ;  /* 0x0000003905057810 */ /* 0x000fe20007ffe0ff */
[CC--:B----4-:R-:W-:Y:S02]  /*1e020*/  FFMA.FTZ R171, R0.reuse, R6.reuse, R171 ;  /* 0x0000000600ab7223 */ /* 0x0d0fe400000100ab */
[----:B------:R-:W-:Y:S03]  /*1e030*/  FFMA.FTZ R6, R0, R6, R167 ;  /* 0x0000000600067223 */ /* 0x000fe600000100a7 */
[----:B------:R-:W-:Y:S01]  /*1e040*/  FMNMX.FTZ R16, R171, R16, !PT ;  /* 0x00000010ab107209 */ /* 0x000fe20007810000 */
[----:B------:R-:W4:Y:S01]  /*1e050*/  I2F R12, R12 ;  /* 0x0000000c000c7306 */ /* 0x000f220000201400 */
[----:B------:R-:W-:Y:S01]  /*1e060*/  FMNMX.FTZ R21, R6, R21, !PT ;  /* 0x0000001506157209 */ /* 0x000fe20007810000 */
[CC--:B-----5:R-:W-:Y:S02]  /*1e070*/  FFMA.FTZ R177, R0.reuse, R8.reuse, R177 ;  /* 0x0000000800b17223 */ /* 0x0e0fe400000100b1 */
[C---:B------:R-:W-:Y:S03]  /*1e080*/  FFMA.FTZ R8, R0.reuse, R8, R173 ;  /* 0x0000000800087223 */ /* 0x040fe600000100ad */
[----:B------:R-:W-:Y:S03]  /*1e090*/  FMNMX.FTZ R16, R177, R16, !PT ;  /* 0x00000010b1107209 */ /* 0x000fe60007810000 */
[----:B------:R-:W5:Y:S01]  /*1e0a0*/  I2F R19, R19 ;  /* 0x0000001300137306 */ /* 0x000f620000201400 */
[CC--:B-1----:R-:W-:Y:S02]  /*1e0b0*/  FFMA.FTZ R179, R0.reuse, R14.reuse, R179 ;  /* 0x0000000e00b37223 */ /* 0x0c2fe400000100b3 */
[C---:B------:R-:W-:Y:S03]  /*1e0c0*/  FFMA.FTZ R175, R0.reuse, R14, R175 ;  /* 0x0000000e00af7223 */ /* 0x040fe600000100af */
[----:B------:R-:W-:Y:S04]  /*1e0d0*/  FMNMX.FTZ R16, R179, R16, !PT ;  /* 0x00000010b3107209 */ /* 0x000fe80007810000 */
[----:B------:R-:W1:Y:S01]  /*1e0e0*/  I2F R10, R10 ;  /* 0x0000000a000a7306 */ /* 0x000e620000201400 */
[CC--:B----4-:R-:W-:Y:S02]  /*1e0f0*/  FFMA.FTZ R147, R0.reuse, R12.reuse, R147 ;  /* 0x0000000c00937223 */ /* 0x0d0fe40000010093 */
[----:B------:R-:W-:Y:S01]  /*1e100*/  FFMA.FTZ R143, R0, R12, R143 ;  /* 0x0000000c008f7223 */ /* 0x000fe2000001008f */
[----:B------:R-:W-:Y:S02]  /*1e110*/  FMNMX.FTZ R12, R8, R21, !PT ;  /* 0x00000015080c7209 */ /* 0x000fe40007810000 */
[----:B------:R-:W-:Y:S04]  /*1e120*/  LDSM.16.MT88.4 R20, [R209+0xc000] ;  /* 0x00c00000d114783b */ /* 0x000fe80000004200 */
[----:B------:R-:W4:Y:S01]  /*1e130*/  I2F R17, R17 ;  /* 0x0000001100117306 */ /* 0x000f220000201400 */
[----:B------:R-:W-:Y:S01]  /*1e140*/  FMNMX.FTZ R12, R175, R12, !PT ;  /* 0x0000000caf0c7209 */ /* 0x000fe20007810000 */
[CC--:B-----5:R-:W-:Y:S02]  /*1e150*/  FFMA.FTZ R146, R0.reuse, R19.reuse, R146 ;  /* 0x0000001300927223 */ /* 0x0e0fe40000010092 */
[C---:B------:R-:W-:Y:S01]  /*1e160*/  FFMA.FTZ R142, R0.reuse, R19, R142 ;  /* 0x00000013008e7223 */ /* 0x040fe2000001008e */
[----:B------:R-:W-:Y:S05]  /*1e170*/  FMNMX.FTZ R19, R147, R16, !PT ;  /* 0x0000001093137209 */ /* 0x000fea0007810000 */
[----:B------:R-:W5:Y:S01]  /*1e180*/  I2F R4, R4 ;  /* 0x0000000400047306 */ /* 0x000f620000201400 */
[CC--:B-1----:R-:W-:Y:S02]  /*1e190*/  FFMA.FTZ R145, R0.reuse, R10.reuse, R145 ;  /* 0x0000000a00917223 */ /* 0x0c2fe40000010091 */
[----:B------:R-:W-:Y:S01]  /*1e1a0*/  FFMA.FTZ R141, R0, R10, R141 ;  /* 0x0000000a008d7223 */ /* 0x000fe2000001008d */
[----:B------:R-:W-:Y:S06]  /*1e1b0*/  FMNMX.FTZ R10, R146, R19, !PT ;  /* 0x00000013920a7209 */ /* 0x000fec0007810000 */
[----:B------:R-:W1:Y:S01]  /*1e1c0*/  I2F R13, R13 ;  /* 0x0000000d000d7306 */ /* 0x000e620000201400 */
[----:B------:R-:W-:Y:S01]  /*1e1d0*/  FMNMX.FTZ R19, R145, R10, !PT ;  /* 0x0000000a91137209 */ /* 0x000fe20007810000 */
[CC--:B----4-:R-:W-:Y:S02]  /*1e1e0*/  FFMA.FTZ R144, R0.reuse, R17.reuse, R144 ;  /* 0x0000001100907223 */ /* 0x0d0fe40000010090 */
[----:B------:R-:W-:Y:S01]  /*1e1f0*/  FFMA.FTZ R140, R0, R17, R140 ;  /* 0x00000011008c7223 */ /* 0x000fe2000001008c */
[----:B------:R-:W-:Y:S02]  /*1e200*/  FMNMX.FTZ R17, R143, R12, !PT ;  /* 0x0000000c8f117209 */ /* 0x000fe40007810000 */
[----:B------:R-:W-:Y:S03]  /*1e210*/  FMNMX.FTZ R12, R144, R19, !PT ;  /* 0x00000013900c7209 */ /* 0x000fe60007810000 */
[----:B------:R-:W4:Y:S01]  /*1e220*/  I2F R2, R2 ;  /* 0x0000000200027306 */ /* 0x000f220000201400 */
[----:B------:R-:W-:Y:S01]  /*1e230*/  FMNMX.FTZ R10, R142, R17, !PT ;  /* 0x000000118e0a7209 */ /* 0x000fe20007810000 */
[C---:B-----5:R-:W-:Y:S03]  /*1e240*/  FFMA.FTZ R161, R0.reuse, R4, R161 ;  /* 0x0000000400a17223 */ /* 0x060fe600000100a1 */
[----:B------:R-:W-:Y:S01]  /*1e250*/  FMNMX.FTZ R17, R141, R10, !PT ;  /* 0x0000000a8d117209 */ /* 0x000fe20007810000 */
[----:B------:R-:W-:Y:S01]  /*1e260*/  FFMA.FTZ R157, R0, R4, R157 ;  /* 0x00000004009d7223 */ /* 0x000fe2000001009d */
[----:B------:R-:W-:Y:S03]  /*1e270*/  FMNMX.FTZ R19, R161, R12, !PT ;  /* 0x0000000ca1137209 */ /* 0x000fe60007810000 */
[----:B------:R-:W5:Y:S01]  /*1e280*/  I2F R9, R9 ;  /* 0x0000000900097306 */ /* 0x000f620000201400 */
[----:B------:R-:W-:Y:S01]  /*1e290*/  FMNMX.FTZ R4, R140, R17, !PT ;  /* 0x000000118c047209 */ /* 0x000fe20007810000 */
[CC--:B-1----:R-:W-:Y:S02]  /*1e2a0*/  FFMA.FTZ R160, R0.reuse, R13.reuse, R160 ;  /* 0x0000000d00a07223 */ /* 0x0c2fe400000100a0 */
[----:B------:R-:W-:Y:S01]  /*1e2b0*/  FFMA.FTZ R156, R0, R13, R156 ;  /* 0x0000000d009c7223 */ /* 0x000fe2000001009c */
[----:B------:R-:W-:Y:S02]  /*1e2c0*/  FMNMX.FTZ R13, R157, R4, !PT ;  /* 0x000000049d0d7209 */ /* 0x000fe40007810000 */
[----:B------:R-:W-:Y:S03]  /*1e2d0*/  FMNMX.FTZ R10, R160, R19, !PT ;  /* 0x00000013a00a7209 */ /* 0x000fe60007810000 */
[----:B------:R-:W1:Y:S01]  /*1e2e0*/  I2F R11, R11 ;  /* 0x0000000b000b7306 */ /* 0x000e620000201400 */
[CC--:B----4-:R-:W-:Y:S02]  /*1e2f0*/  FFMA.FTZ R159, R0.reuse, R2.reuse, R159 ;  /* 0x00000002009f7223 */ /* 0x0d0fe4000001009f */
[----:B------:R-:W-:Y:S01]  /*1e300*/  FFMA.FTZ R155, R0, R2, R155 ;  /* 0x00000002009b7223 */ /* 0x000fe2000001009b */
[----:B------:R-:W-:Y:S02]  /*1e310*/  FMNMX.FTZ R2, R156, R13, !PT ;  /* 0x0000000d9c027209 */ /* 0x000fe40007810000 */
[----:B------:R-:W-:Y:S04]  /*1e320*/  FMNMX.FTZ R17, R159, R10, !PT ;  /* 0x0000000a9f117209 */ /* 0x000fe80007810000 */
[----:B------:R-:W4:Y:S01]  /*1e330*/  I2F R15, R15 ;  /* 0x0000000f000f7306 */ /* 0x000f220000201400 */
[CC--:B-----5:R-:W-:Y:S02]  /*1e340*/  FFMA.FTZ R158, R0.reuse, R9.reuse, R158 ;  /* 0x00000009009e7223 */ /* 0x0e0fe4000001009e */
[----:B------:R-:W-:Y:S01]  /*1e350*/  FFMA.FTZ R154, R0, R9, R154 ;  /* 0x00000009009a7223 */ /* 0x000fe2000001009a */
[----:B------:R-:W-:Y:S02]  /*1e360*/  FMNMX.FTZ R9, R155, R2, !PT ;  /* 0x000000029b097209 */ /* 0x000fe40007810000 */
[----:B------:R-:W-:Y:S04]  /*1e370*/  FMNMX.FTZ R4, R158, R17, !PT ;  /* 0x000000119e047209 */ /* 0x000fe80007810000 */
[----:B------:R-:W5:Y:S01]  /*1e380*/  I2F R138, R138 ;  /* 0x0000008a008a7306 */ /* 0x000f620000201400 */
[----:B------:R-:W-:Y:S01]  /*1e390*/  FMNMX.FTZ R9, R154, R9, !PT ;  /* 0x000000099a097209 */ /* 0x000fe20007810000 */
[CC--:B-1----:R-:W-:Y:S02]  /*1e3a0*/  FFMA.FTZ R153, R0.reuse, R11.reuse, R153 ;  /* 0x0000000b00997223 */ /* 0x0c2fe40000010099 */
[----:B------:R-:W-:Y:S03]  /*1e3b0*/  FFMA.FTZ R150, R0, R11, R150 ;  /* 0x0000000b00967223 */ /* 0x000fe60000010096 */
[----:B------:R-:W-:Y:S03]  /*1e3c0*/  FMNMX.FTZ R13, R153, R4, !PT ;  /* 0x00000004990d7209 */ /* 0x000fe60007810000 */
[----:B------:R-:W1:Y:S01]  /*1e3d0*/  I2F R5, R5 ;  /* 0x0000000500057306 */ /* 0x000e620000201400 */
[----:B------:R-:W-:Y:S01]  /*1e3e0*/  FMNMX.FTZ R9, R150, R9, !PT ;  /* 0x0000000996097209 */ /* 0x000fe20007810000 */
[CC--:B----4-:R-:W-:Y:S02]  /*1e3f0*/  FFMA.FTZ R152, R0.reuse, R15.reuse, R152 ;  /* 0x0000000f00987223 */ /* 0x0d0fe40000010098 */
[----:B------:R-:W-:Y:S03]  /*1e400*/  FFMA.FTZ R148, R0, R15, R148 ;  /* 0x0000000f00947223 */ /* 0x000fe60000010094 */
[----:B------:R-:W-:Y:S02]  /*1e410*/  FMNMX.FTZ R2, R152, R13, !PT ;  /* 0x0000000d98027209 */ /* 0x000fe40007810000 */
[----:B------:R-:W-:Y:S01]  /*1e420*/  FMNMX.FTZ R9, R148, R9, !PT ;  /* 0x0000000994097209 */ /* 0x000fe20007810000 */
[CC--:B-----5:R-:W-:Y:S02]  /*1e430*/  FFMA.FTZ R137, R0.reuse, R138.reuse, R137 ;  /* 0x0000008a00897223 */ /* 0x0e0fe40000010089 */
[C---:B------:R-:W-:Y:S03]  /*1e440*/  FFMA.FTZ R138, R0.reuse, R138, R7 ;  /* 0x0000008a008a7223 */ /* 0x040fe60000010007 */
[----:B------:R-:W-:Y:S01]  /*1e450*/  FMNMX.FTZ R2, R137, R2, !PT ;  /* 0x0000000289027209 */ /* 0x000fe20007810000 */
[CC--:B-1----:R-:W-:Y:S02]  /*1e460*/  FFMA.FTZ R135, R0.reuse, R5.reuse, R135 ;  /* 0x0000000500877223 */ /* 0x0c2fe40000010087 */
[----:B------:R-:W-:Y:S03]  /*1e470*/  FFMA.FTZ R149, R0, R5, R149 ;  /* 0x0000000500957223 */ /* 0x000fe60000010095 */
[----:B------:R-:W-:Y:S02]  /*1e480*/  FMNMX.FTZ R4, R135, R2, !PT ;  /* 0x0000000287047209 */ /* 0x000fe40007810000 */
[----:B------:R-:W-:Y:S03]  /*1e490*/  FMNMX.FTZ R2, R138, R9, !PT ;  /* 0x000000098a027209 */ /* 0x000fe60007810000 */
[----:B------:R-:W1:Y:S01]  /*1e4a0*/  SHFL.BFLY PT, R7, R4, 0x2, 0x1f ;  /* 0x0c401f0004077f89 */ /* 0x000e6200000e0000 */
[----:B------:R-:W-:Y:S07]  /*1e4b0*/  FMNMX.FTZ R12, R149, R2, !PT ;  /* 0x00000002950c7209 */ /* 0x000fee0007810000 */
[----:B------:R-:W4:Y:S01]  /*1e4c0*/  SHFL.BFLY PT, R9, R12, 0x2, 0x1f ;  /* 0x0c401f000c097f89 */ /* 0x000f2200000e0000 */
[----:B-1----:R-:W-:Y:S07]  /*1e4d0*/  FMNMX.FTZ R5, R4, R7, !PT ;  /* 0x0000000704057209 */ /* 0x002fee0007810000 */
[----:B--2---:R-:W1:Y:S01]  /*1e4e0*/  SHFL.BFLY PT, R132, R5, 0x1, 0x1f ;  /* 0x0c201f0005847f89 */ /* 0x004e6200000e0000 */
[----:B----4-:R-:W-:Y:S07]  /*1e4f0*/  FMNMX.FTZ R10, R12, R9, !PT ;  /* 0x000000090c0a7209 */ /* 0x010fee0007810000 */
        /* <DEDUP_REMOVED lines=17> */
[----:B------:R-:W-:Y:S01]  /*1e610*/  ISETP.GT.AND P0, PT, R226, R215, PT ;  /* 0x000000d7e200720c */ /* 0x000fe20003f04270 */
[-CC-:B------:R-:W-:Y:S02]  /*1e620*/  FFMA.FTZ R173, R163, R134.reuse, -R151.reuse ;  /* 0x00000086a3ad7223 */ /* 0x180fe40000010897 */
[-CC-:B------:R-:W-:Y:S02]  /*1e630*/  FFMA.FTZ R172, R6, R134.reuse, -R151.reuse ;  /* 0x0000008606ac7223 */ /* 0x180fe40000010897 */
[-CC-:B------:R-:W-:Y:S02]  /*1e640*/  FFMA.FTZ R171, R8, R134.reuse, -R151.reuse ;  /* 0x0000008608ab7223 */ /* 0x180fe40000010897 */
[-C--:B------:R-:W-:Y:S01]  /*1e650*/  FFMA.FTZ R170, R175, R134.reuse, -R151 ;  /* 0x00000086afaa7223 */ /* 0x080fe20000010897 */
[----:B------:R-:W-:Y:S01]  /*1e660*/  MUFU.EX2 R168, R168 ;  /* 0x000000a800a87308 */ /* 0x000fe20000000800 */
[-CC-:B------:R-:W-:Y:S02]  /*1e670*/  FFMA.FTZ R169, R169, R134.reuse, -R139.reuse ;  /* 0x00000086a9a97223 */ /* 0x180fe4000001088b */
        /* <DEDUP_REMOVED lines=69> */
[----:B------:R-:W-:Y:S01]  /*1ead0*/  LDSM.16.MT88.4 R160, [R210+0x11800] ;  /* 0x01180000d2a0783b */ /* 0x000fe20000004200 */
        /* <DEDUP_REMOVED lines=32> */
[----:B------:R-:W-:Y:S01]  /*1ece0*/  MUFU.EX2 R181, R181 ;  /* 0x000000b500b57308 */ /* 0x000fe20000000800 */
        /* <DEDUP_REMOVED lines=11> */
[----:B------:R-:W5:Y:S01]  /*1eda0*/  LDSM.16.MT88.4 R104, [R209+0xe000] ;  /* 0x00e00000d168783b */ /* 0x000f620000004200 */
        /* <DEDUP_REMOVED lines=22> */
[C---:B-----5:R-:W-:Y:S03]  /*1ef10*/  HMMA.16816.F32.BF16 R44, R128.reuse, R104, R44 ;  /* 0x00000068802c723c */ /* 0x060fe6000004182c */
[C---:B------:R-:W-:Y:S02]  /*1ef20*/  FMUL.FTZ R68, R3.reuse, R68 ;  /* 0x0000004403447220 */ /* 0x040fe40000410000 */
[C---:B------:R-:W-:Y:S02]  /*1ef30*/  FMUL.FTZ R69, R3.reuse, R69 ;  /* 0x0000004503457220 */ /* 0x040fe40000410000 */
[C---:B------:R-:W-:Y:S01]  /*1ef40*/  FMUL.FTZ R74, R2.reuse, R74 ;  /* 0x0000004a024a7220 */ /* 0x040fe20000410000 */
[C---:B------:R-:W-:Y:S01]  /*1ef50*/  HMMA.16816.F32.BF16 R48, R128.reuse, R106, R48 ;  /* 0x0000006a8030723c */ /* 0x040fe20000041830 */
[----:B------:R-:W2:Y:S01]  /*1ef60*/  LDSM.16.MT88.4 R104, [R210+0x10000] ;  /* 0x01000000d268783b */ /* 0x000ea20000004200 */
        /* <DEDUP_REMOVED lines=8> */
[----:B------:R-:W4:Y:S03]  /*1eff0*/  LDSM.16.MT88.4 R100, [R209+0x10000] ;  /* 0x01000000d164783b */ /* 0x000f260000004200 */
[C---:B------:R-:W-:Y:S02]  /*1f000*/  FMUL.FTZ R87, R2.reuse, R87 ;  /* 0x0000005702577220 */ /* 0x040fe40000410000 */
[C---:B------:R-:W-:Y:S01]  /*1f010*/  FMUL.FTZ R84, R3.reuse, R84 ;  /* 0x0000005403547220 */ /* 0x040fe20000410000 */
[----:B------:R-:W-:Y:S01]  /*1f020*/  MUFU.EX2 R232, R232 ;  /* 0x000000e800e87308 */ /* 0x000fe20000000800 */
[C---:B------:R-:W-:Y:S04]  /*1f030*/  HMMA.16816.F32.BF16 R60, R128.reuse, R108, R60 ;  /* 0x0000006c803c723c */ /* 0x040fe8000004183c */
[C---:B------:R-:W-:Y:S02]  /*1f040*/  FMUL.FTZ R85, R3.reuse, R85 ;  /* 0x0000005503557220 */ /* 0x040fe40000410000 */
[C---:B------:R-:W-:Y:S02]  /*1f050*/  FMUL.FTZ R90, R2.reuse, R90 ;  /* 0x0000005a025a7220 */ /* 0x040fe40000410000 */
[C---:B------:R-:W-:Y:S01]  /*1f060*/  HMMA.16816.F32.BF16 R64, R128.reuse, R110, R64 ;  /* 0x0000006e8040723c */ /* 0x040fe20000041840 */
[----:B------:R-:W5:Y:S01]  /*1f070*/  LDSM.16.MT88.4 R108, [R208+0x10000] ;  /* 0x01000000d06c783b */ /* 0x000f620000004200 */
[----:B------:R-:W-:Y:S02]  /*1f080*/  MUFU.EX2 R233, R233 ;  /* 0x000000e900e97308 */ /* 0x000fe40000000800 */
[C---:B------:R-:W-:Y:S02]  /*1f090*/  FMUL.FTZ R91, R2.reuse, R91 ;  /* 0x0000005b025b7220 */ /* 0x040fe40000410000 */
[C---:B------:R-:W-:Y:S02]  /*1f0a0*/  FMUL.FTZ R88, R3.reuse, R88 ;  /* 0x0000005803587220 */ /* 0x040fe40000410000 */
[C---:B------:R-:W-:Y:S01]  /*1f0b0*/  FMUL.FTZ R89, R3.reuse, R89 ;  /* 0x0000005903597220 */ /* 0x040fe20000410000 */
[C---:B--2---:R-:W-:Y:S03]  /*1f0c0*/  HMMA.16816.F32.BF16 R68, R128.reuse, R104, R68 ;  /* 0x000000688044723c */ /* 0x044fe60000041844 */
[C---:B------:R-:W-:Y:S01]  /*1f0d0*/  FMUL.FTZ R94, R2.reuse, R94 ;  /* 0x0000005e025e7220 */ /* 0x040fe20000410000 */
[----:B------:R-:W-:Y:S01]  /*1f0e0*/  MUFU.EX2 R234, R234 ;  /* 0x000000ea00ea7308 */ /* 0x000fe20000000800 */
[C---:B------:R-:W-:Y:S02]  /*1f0f0*/  FMUL.FTZ R95, R2.reuse, R95 ;  /* 0x0000005f025f7220 */ /* 0x040fe40000410000 */
[C---:B------:R-:W-:Y:S01]  /*1f100*/  FMUL.FTZ R92, R3.reuse, R92 ;  /* 0x0000005c035c7220 */ /* 0x040fe20000410000 */
[C---:B------:R-:W-:Y:S01]  /*1f110*/  HMMA.16816.F32.BF16 R72, R128.reuse, R106, R72 ;  /* 0x0000006a8048723c */ /* 0x040fe20000041848 */
[----:B------:R-:W2:Y:S03]  /*1f120*/  LDSM.16.MT88.4 R104, [R207+0x10000] ;  /* 0x01000000cf68783b */ /* 0x000ea60000004200 */
[C---:B------:R-:W-:Y:S02]  /*1f130*/  FMUL.FTZ R78, R2.reuse, R78 ;  /* 0x0000004e024e7220 */ /* 0x040fe40000410000 */
[C---:B------:R-:W-:Y:S01]  /*1f140*/  FMUL.FTZ R79, R2.reuse, R79 ;  /* 0x0000004f024f7220 */ /* 0x040fe20000410000 */
[----:B------:R-:W3:Y:S01]  /*1f150*/  MUFU.EX2 R235, R235 ;  /* 0x000000eb00eb7308 */ /* 0x000ee20000000800 */
[C---:B------:R-:W-:Y:S04]  /*1f160*/  FMUL.FTZ R76, R3.reuse, R76 ;  /* 0x0000004c034c7220 */ /* 0x040fe80000410000 */
[C---:B------:R-:W-:Y:S02]  /*1f170*/  FMUL.FTZ R77, R3.reuse, R77 ;  /* 0x0000004d034d7220 */ /* 0x040fe40000410000 */
[C---:B------:R-:W-:Y:S02]  /*1f180*/  FMUL.FTZ R93, R3.reuse, R93 ;  /* 0x0000005d035d7220 */ /* 0x040fe40000410000 */
[C---:B------:R-:W-:Y:S02]  /*1f190*/  FMUL.FTZ R98, R2.reuse, R98 ;  /* 0x0000006202627220 */ /* 0x040fe40000410000 */
[C---:B------:R-:W-:Y:S01]  /*1f1a0*/  FMUL.FTZ R99, R2.reuse, R99 ;  /* 0x0000006302637220 */ /* 0x040fe20000410000 */
[C---:B----4-:R-:W-:Y:S03]  /*1f1b0*/  HMMA.16816.F32.BF16 R76, R128.reuse, R100, R76 ;  /* 0x00000064804c723c */ /* 0x050fe6000004184c */
[C---:B------:R-:W-:Y:S02]  /*1f1c0*/  FMUL.FTZ R82, R2.reuse, R82 ;  /* 0x0000005202527220 */ /* 0x040fe40000410000 */
[----:B------:R-:W-:Y:S02]  /*1f1d0*/  FMUL.FTZ R83, R2, R83 ;  /* 0x0000005302537220 */ /* 0x000fe40000410000 */
[----:B------:R-:W-:Y:S01]  /*1f1e0*/  FMUL.FTZ R80, R3, R80 ;  /* 0x0000005003507220 */ /* 0x000fe20000410000 */
[----:B-1----:R-:W-:Y:S01]  /*1f1f0*/  F2FP.BF16.PACK_AB R101, R175, R174 ;  /* 0x000000aeaf65723e */ /* 0x002fe200000010ff */
[C---:B------:R-:W-:Y:S03]  /*1f200*/  FMUL.FTZ R81, R3.reuse, R81 ;  /* 0x0000005103517220 */ /* 0x040fe60000410000 */
[----:B------:R-:W-:Y:S01]  /*1f210*/  FMUL.FTZ R96, R3, R96 ;  /* 0x0000006003607220 */ /* 0x000fe20000410000 */
[----:B---3--:R-:W-:Y:S01]  /*1f220*/  F2FP.BF16.PACK_AB R100, R179, R178 ;  /* 0x000000b2b364723e */ /* 0x008fe200000010ff */
[----:B------:R-:W-:Y:S01]  /*1f230*/  FMUL.FTZ R97, R3, R97 ;  /* 0x0000006103617220 */ /* 0x000fe20000410000 */
[----:B------:R-:W-:Y:S01]  /*1f240*/  F2FP.BF16.PACK_AB R136, R235, R234 ;  /* 0x000000eaeb88723e */ /* 0x000fe200000010ff */
[C---:B------:R-:W-:Y:S03]  /*1f250*/  HMMA.16816.F32.BF16 R80, R128.reuse, R102, R80 ;  /* 0x000000668050723c */ /* 0x040fe60000041850 */
[-CC-:B------:R-:W-:Y:S02]  /*1f260*/  FFMA.FTZ R236, R138, R134.reuse, -R151.reuse ;  /* 0x000000868aec7223 */ /* 0x180fe40000010897 */
[----:B------:R-:W-:Y:S02]  /*1f270*/  FFMA.FTZ R151, R149, R134, -R151 ;  /* 0x0000008695977223 */ /* 0x000fe40000010897 */
[----:B------:R-:W-:Y:S01]  /*1f280*/  F2FP.BF16.PACK_AB R103, R177, R176 ;  /* 0x000000b0b167723e */ /* 0x000fe200000010ff */
[C---:B-----5:R-:W-:Y:S01]  /*1f290*/  HMMA.16816.F32.BF16 R84, R128.reuse, R108, R84 ;  /* 0x0000006c8054723c */ /* 0x060fe20000041854 */
[----:B------:R1:W-:Y:S03]  /*1f2a0*/  MUFU.EX2 R237, R151 ;  /* 0x0000009700ed7308 */ /* 0x0003e60000000800 */
[----:B------:R-:W-:Y:S01]  /*1f2b0*/  F2FP.BF16.PACK_AB R102, R181, R180 ;  /* 0x000000b4b566723e */ /* 0x000fe200000010ff */
[--C-:B------:R-:W-:Y:S01]  /*1f2c0*/  FFMA.FTZ R238, R137, R134, -R139.reuse ;  /* 0x0000008689ee7223 */ /* 0x100fe2000001088b */
[----:B------:R-:W-:Y:S01]  /*1f2d0*/  F2FP.BF16.PACK_AB R137, R233, R232 ;  /* 0x000000e8e989723e */ /* 0x000fe200000010ff */
[----:B------:R-:W-:Y:S01]  /*1f2e0*/  FFMA.FTZ R139, R135, R134, -R139 ;  /* 0x00000086878b7223 */ /* 0x000fe2000001088b */
[C---:B------:R-:W-:Y:S01]  /*1f2f0*/  HMMA.16816.F32.BF16 R88, R128.reuse, R110, R88 ;  /* 0x0000006e8058723c */ /* 0x040fe20000041858 */
[----:B------:R-:W3:Y:S02]  /*1f300*/  LDSM.16.MT88.4 R108, [R209+0xc800] ;  /* 0x00c80000d16c783b */ /* 0x000ee40000004200 */
[----:B------:R-:W4:Y:S01]  /*1f310*/  MUFU.EX2 R236, R236 ;  /* 0x000000ec00ec7308 */ /* 0x000f220000000800 */
[----:B------:R-:W-:Y:S02]  /*1f320*/  FFMA.FTZ R173, R3, R228, R173 ;  /* 0x000000e403ad7223 */ /* 0x000fe400000100ad */
[----:B------:R-:W-:Y:S02]  /*1f330*/  FFMA.FTZ R169, R2, R229, R169 ;  /* 0x000000e502a97223 */ /* 0x000fe400000100a9 */
[C---:B--2---:R-:W-:Y:S04]  /*1f340*/  HMMA.16816.F32.BF16 R92, R128.reuse, R104, R92 ;  /* 0x00000068805c723c */ /* 0x044fe8000004185c */
[----:B------:R-:W-:Y:S01]  /*1f350*/  FADD.FTZ R172, R172, R173 ;  /* 0x000000adacac7221 */ /* 0x000fe20000010000 */
[----:B------:R-:W-:Y:S01]  /*1f360*/  MUFU.EX2 R238, R238 ;  /* 0x000000ee00ee7308 */ /* 0x000fe20000000800 */
[----:B------:R-:W-:Y:S02]  /*1f370*/  FADD.FTZ R168, R168, R169 ;  /* 0x000000a9a8a87221 */ /* 0x000fe40000010000 */
[----:B------:R-:W-:Y:S01]  /*1f380*/  HMMA.16816.F32.BF16 R96, R128, R106, R96 ;  /* 0x0000006a8060723c */ /* 0x000fe20000041860 */
[----:B------:R-:W2:Y:S03]  /*1f390*/  LDSM.16.MT88.4 R104, [R207+0xe800] ;  /* 0x00e80000cf68783b */ /* 0x000ea60000004200 */
[----:B------:R-:W-:Y:S03]  /*1f3a0*/  FADD.FTZ R3, R171, R172 ;  /* 0x000000acab037221 */ /* 0x000fe60000010000 */
[----:B------:R-:W5:Y:S01]  /*1f3b0*/  MUFU.EX2 R135, R139 ;  /* 0x0000008b00877308 */ /* 0x000f620000000800 */
[C---:B------:R-:W-:Y:S01]  /*1f3c0*/  HMMA.16816.F32.BF16 R4, R100.reuse, R112, R4 ;  /* 0x000000706404723c */ /* 0x040fe20000041804 */
[----:B-1----:R-:W-:Y:S04]  /*1f3d0*/  LDSM.16.MT88.4 R148, [R209+0xf800] ;  /* 0x00f80000d194783b */ /* 0x002fe80000004200 */
[----:B----4-:R-:W-:Y:S01]  /*1f3e0*/  F2FP.BF16.PACK_AB R138, R237, R236 ;  /* 0x000000eced8a723e */ /* 0x010fe200000010ff */
[----:B------:R-:W-:Y:S02]  /*1f3f0*/  FADD.FTZ R3, R170, R3 ;  /* 0x00000003aa037221 */ /* 0x000fe40000010000 */
[C---:B------:R-:W-:Y:S01]  /*1f400*/  HMMA.16816.F32.BF16 R8, R100.reuse, R114, R8 ;  /* 0x000000726408723c */ /* 0x040fe20000041808 */
[----:B------:R-:W-:Y:S03]  /*1f410*/  LDSM.16.MT88.4 R112, [R209+0x10800] ;  /* 0x01080000d170783b */ /* 0x000fe60000004200 */
[----:B------:R-:W-:Y:S01]  /*1f420*/  FADD.FTZ R178, R178, R3 ;  /* 0x00000003b2b27221 */ /* 0x000fe20000010000 */
[----:B------:R-:W-:Y:S03]  /*1f430*/  MOV R3, R132 ;  /* 0x0000008400037202 */ /* 0x000fe60000000f00 */
[----:B------:R-:W-:Y:S01]  /*1f440*/  FADD.FTZ R179, R179, R178 ;  /* 0x000000b2b3b37221 */ /* 0x000fe20000010000 */
[C---:B---3--:R-:W-:Y:S03]  /*1f450*/  HMMA.16816.F32.BF16 R12, R100.reuse, R108, R12 ;  /* 0x0000006c640c723c */ /* 0x048fe6000004180c */
[----:B------:R-:W-:Y:S01]  /*1f460*/  FADD.FTZ R180, R180, R179 ;  /* 0x000000b3b4b47221 */ /* 0x000fe20000010000 */
[----:B-----5:R-:W-:Y:S03]  /*1f470*/  F2FP.BF16.PACK_AB R139, R135, R238 ;  /* 0x000000ee878b723e */ /* 0x020fe600000010ff */
[----:B------:R-:W-:Y:S01]  /*1f480*/  FADD.FTZ R181, R181, R180 ;  /* 0x000000b4b5b57221 */ /* 0x000fe20000010000 */
        /* <DEDUP_REMOVED lines=34> */
[----:B------:R-:W-:Y:S01]  /*1f6b0*/  F2FP.BF16.PACK_AB R100, R187, R186 ;  /* 0x000000babb64723e */ /* 0x000fe200000010ff */
[----:B------:R-:W-:Y:S01]  /*1f6c0*/  FADD.FTZ R186, R186, R181 ;  /* 0x000000b5baba7221 */ /* 0x000fe20000010000 */
[----:B------:R-:W-:Y:S03]  /*1f6d0*/  F2FP.BF16.PACK_AB R102, R231, R230 ;  /* 0x000000e6e766723e */ /* 0x000fe600000010ff */
[----:B------:R-:W-:Y:S04]  /*1f6e0*/  FADD.FTZ R187, R187, R186 ;  /* 0x000000babbbb7221 */ /* 0x000fe80000010000 */
[C---:B-1----:R-:W-:Y:S03]  /*1f6f0*/  HMMA.16816.F32.BF16 R4, R100.reuse, R108, R4 ;  /* 0x0000006c6404723c */ /* 0x042fe60000041804 */
[----:B------:R-:W-:Y:S04]  /*1f700*/  FADD.FTZ R230, R230, R187 ;  /* 0x000000bbe6e67221 */ /* 0x000fe80000010000 */
[----:B------:R-:W-:Y:S01]  /*1f710*/  FADD.FTZ R231, R231, R230 ;  /* 0x000000e6e7e77221 */ /* 0x000fe20000010000 */
[C---:B------:R-:W-:Y:S01]  /*1f720*/  HMMA.16816.F32.BF16 R8, R100.reuse, R110, R8 ;  /* 0x0000006e6408723c */ /* 0x040fe20000041808 */
[----:B------:R-:W1:Y:S03]  /*1f730*/  LDSM.16.MT88.4 R108, [R208+0xf000] ;  /* 0x00f00000d06c783b */ /* 0x000e660000004200 */
[----:B------:R-:W-:Y:S04]  /*1f740*/  FADD.FTZ R234, R234, R231 ;  /* 0x000000e7eaea7221 */ /* 0x000fe80000010000 */
[C---:B------:R-:W-:Y:S04]  /*1f750*/  HMMA.16816.F32.BF16 R12, R100.reuse, R120, R12 ;  /* 0x00000078640c723c */ /* 0x040fe8000004180c */
[----:B------:R-:W-:Y:S04]  /*1f760*/  FADD.FTZ R235, R235, R234 ;  /* 0x000000eaebeb7221 */ /* 0x000fe80000010000 */
[C---:B------:R-:W-:Y:S04]  /*1f770*/  HMMA.16816.F32.BF16 R16, R100.reuse, R122, R16 ;  /* 0x0000007a6410723c */ /* 0x040fe80000041810 */
[----:B------:R-:W-:Y:S04]  /*1f780*/  FADD.FTZ R228, R236, R235 ;  /* 0x000000ebece47221 */ /* 0x000fe80000010000 */
[C---:B---3--:R-:W-:Y:S04]  /*1f790*/  HMMA.16816.F32.BF16 R20, R100.reuse, R112, R20 ;  /* 0x000000706414723c */ /* 0x048fe80000041814 */
[----:B------:R-:W-:Y:S04]  /*1f7a0*/  FADD.FTZ R228, R237, R228 ;  /* 0x000000e4ede47221 */ /* 0x000fe80000010000 */
        /* <DEDUP_REMOVED lines=70> */
.L_x_4337:
        /* <DEDUP_REMOVED lines=11> */
.L_x_4365:
[----:B---3--:R-:W-:Y:S01]  /*1fcc0*/  FADD.FTZ R9, R10, R228 ;  /* 0x000000e40a097221 */ /* 0x008fe20000010000 */
[----:B------:R-:W-:Y:S05]  /*1fcd0*/  BRA.DIV ~URZ, `(.L_x_4348) ;  /* 0x000019327f007947 */ /* 0x000fea000b800000 */
[----:B------:R-:W3:Y:S04]  /*1fce0*/  SHFL.BFLY PT, R6, R229, 0x2, 0x1f ;  /* 0x0c401f00e5067f89 */ /* 0x000ee800000e0000 */
[----:B------:R-:W4:Y:S01]  /*1fcf0*/  SHFL.BFLY PT, R4, R9, 0x1, 0x1f ;  /* 0x0c201f0009047f89 */ /* 0x000f2200000e0000 */
[----:B---3--:R-:W-:Y:S02]  /*1fd00*/  FADD.FTZ R11, R6, R229 ;  /* 0x000000e5060b7221 */ /* 0x008fe40000010000 */
[----:B----4-:R-:W-:-:S03]  /*1fd10*/  FADD.FTZ R4, R9, R4 ;  /* 0x0000000409047221 */ /* 0x010fc60000010000 */
[----:B------:R3:W4:Y:S04]  /*1fd20*/  SHFL.BFLY PT, R10, R11, 0x1, 0x1f ;  /* 0x0c201f000b0a7f89 */ /* 0x00072800000e0000 */
.L_x_4366:
        /* <DEDUP_REMOVED lines=94> */
[----:B------:R-:W-:Y:S01]  /*20310*/  STS.64 [R14], R124 ;  /* 0x0000007c0e007388 */ /* 0x000fe20000000a00 */
        /* <DEDUP_REMOVED lines=54> */
[----:B------:R1:W-:Y:S04]  /*20680*/  STS.64 [R18+0x800], R110 ;  /* 0x0008006e12007388 */ /* 0x0003e80000000a00 */
        /* <DEDUP_REMOVED lines=25> */
[----:B------:R4:W-:Y:S04]  /*20820*/  STS.64 [R15+0x8800], R78 ;  /* 0x0088004e0f007388 */ /* 0x0009e80000000a00 */
        /* <DEDUP_REMOVED lines=10> */
[----:B------:R-:W2:Y:S04]  /*208d0*/  LD.E.64 R6, [R2.64+0xb0] ;  /* 0x0000b00402067980 */ /* 0x000ea8000c101b00 */
[----:B-1----:R-:W2:Y:S04]  /*208e0*/  LD.E R111, [R2.64+0x60] ;  /* 0x00006004026f7980 */ /* 0x002ea8000c101900 */
[----:B------:R-:W1:Y:S01]  /*208f0*/  S2R R109, SR_TID.X ;  /* 0x00000000006d7919 */ /* 0x000e620000002100 */
[----:B---3--:R-:W-:-:S03]  /*20900*/  LEA.HI R13, R9, R8, RZ, 0x4 ;  /* 0x00000008090d7211 */ /* 0x008fc600078f20ff */
[----:B------:R3:W5:Y:S01]  /*20910*/  LD.E R110, [R2.64+0xcc] ;  /* 0x0000cc04026e7980 */ /* 0x000762000c101900 */
[----:B------:R-:W-:-:S03]  /*20920*/  LOP3.LUT R13, R13, 0xfffffff0, RZ, 0xc0, !PT ;  /* 0xfffffff00d0d7812 */ /* 0x000fc600078ec0ff */
[----:B------:R3:W5:Y:S01]  /*20930*/  LD.E.64 R116, [R2.64+0x78] ;  /* 0x0000780402747980 */ /* 0x000762000c101b00 */
[----:B------:R-:W-:-:S03]  /*20940*/  IADD3 R112, -R13, R8, RZ ;  /* 0x000000080d707210 */ /* 0x000fc60007ffe1ff */
[----:B------:R3:W5:Y:S01]  /*20950*/  LD.E.64 R118, [R2.64+0xa8] ;  /* 0x0000a80402767980 */ /* 0x000762000c101b00 */
[----:B------:R-:W-:Y:S01]  /*20960*/  LEA.HI R13, R112, R112, RZ, 0x1 ;  /* 0x00000070700d7211 */ /* 0x000fe200078f08ff */
[----:B------:R-:W1:Y:S01]  /*20970*/  @P4 MUFU.LG2 R4, R4 ;  /* 0x0000000400044308 */ /* 0x000e620000000c00 */
[----:B------:R-:W-:Y:S01]  /*20980*/  LOP3.LUT R11, R11, 0xffffffe0, RZ, 0xc0, !PT ;  /* 0xffffffe00b0b7812 */ /* 0x000fe200078ec0ff */
[----:B------:R-:W-:Y:S01]  /*20990*/  BSSY B0, `(.L_x_4349) ;  /* 0x000004d000007945 */ /* 0x000fe20003800000 */
[C---:B----4-:R-:W-:Y:S02]  /*209a0*/  SHF.L.U32 R15, R13.reuse, 0x2, RZ ;  /* 0x000000020d0f7819 */ /* 0x050fe400000006ff */
[----:B------:R-:W-:Y:S02]  /*209b0*/  LOP3.LUT R13, R13, 0xffffffe, RZ, 0xc0, !PT ;  /* 0x0ffffffe0d0d7812 */ /* 0x000fe400078ec0ff */
[----:B------:R-:W-:Y:S01]  /*209c0*/  IADD3 R8, -R11, R8, RZ ;  /* 0x000000080b087210 */ /* 0x000fe20007ffe1ff */
[----:B------:R-:W4:Y:S01]  /*209d0*/  @P3 MUFU.LG2 R5, R5 ;  /* 0x0000000500053308 */ /* 0x000f220000000c00 */
[----:B------:R-:W-:-:S02]  /*209e0*/  SHF.R.S32.HI R113, RZ, 0x1f, R10 ;  /* 0x0000001fff717819 */ /* 0x000fc4000001140a */
[----:B-1----:R-:W-:Y:S02]  /*209f0*/  SHF.R.S32.HI R108, RZ, 0x1f, R109 ;  /* 0x0000001fff6c7819 */ /* 0x002fe4000001146d */
[----:B------:R-:W-:Y:S02]  /*20a00*/  IADD3 R13, R112, -R13, RZ ;  /* 0x8000000d700d7210 */ /* 0x000fe40007ffe0ff */
[-C--:B------:R-:W-:Y:S01]  /*20a10*/  LEA.HI R9, R108, R109.reuse, RZ, 0x4 ;  /* 0x0000006d6c097211 */ /* 0x080fe200078f20ff */
[----:B------:R-:W-:Y:S01]  /*20a20*/  @P4 FMUL.FTZ R4, R4, 0.69314718246459960938 ;  /* 0x3f31721804044820 */ /* 0x000fe20000410000 */
[----:B------:R-:W-:Y:S02]  /*20a30*/  LEA.HI R108, R108, R109, RZ, 0x5 ;  /* 0x0000006d6c6c7211 */ /* 0x000fe400078f28ff */
[----:B------:R-:W-:Y:S02]  /*20a40*/  SHF.R.S32.HI R9, RZ, 0x4, R9 ;  /* 0x00000004ff097819 */ /* 0x000fe40000011409 */
[----:B------:R-:W-:-:S02]  /*20a50*/  LOP3.LUT R108, R108, 0xffffffe0, RZ, 0xc0, !PT ;  /* 0xffffffe06c6c7812 */ /* 0x000fc400078ec0ff */
[----:B------:R-:W-:Y:S01]  /*20a60*/  SHF.L.U32 R12, R9, 0x6, RZ ;  /* 0x00000006090c7819 */ /* 0x000fe200000006ff */
[----:B----4-:R-:W-:Y:S01]  /*20a70*/  @P3 FMUL.FTZ R5, R5, 0.69314718246459960938 ;  /* 0x3f31721805053820 */ /* 0x010fe20000410000 */
        /* <DEDUP_REMOVED lines=18> */
[----:B------:R-:W4:Y:S01]  /*20ba0*/  LDS.128 R100, [R114.X4+0x800] ;  /* 0x0008000072647984 */ /* 0x000f220000004c00 */
[----:B------:R-:W-:-:S03]  /*20bb0*/  @P3 FFMA.FTZ R108, R132, R0, R5 ;  /* 0x00000000846c3223 */ /* 0x000fc60000010005 */
        /* <DEDUP_REMOVED lines=42> */
.L_x_4350:
[----:B-1--4-:R-:W-:Y:S05]  /*20e60*/  BSYNC B0 ;  /* 0x0000000000007941 */ /* 0x012fea0003800000 */
.L_x_4349:
        /* <DEDUP_REMOVED lines=22> */
.L_x_4352:
[----:B------:R-:W-:Y:S05]  /*20fd0*/  BSYNC B0 ;  /* 0x0000000000007941 */ /* 0x000fea0003800000 */
.L_x_4351:
        /* <DEDUP_REMOVED lines=12> */
.L_x_4354:
[----:B------:R-:W-:Y:S05]  /*210a0*/  BSYNC B0 ;  /* 0x0000000000007941 */ /* 0x000fea0003800000 */
.L_x_4353:
        /* <DEDUP_REMOVED lines=12> */
.L_x_4356:
[----:B------:R-:W-:Y:S05]  /*21170*/  BSYNC B0 ;  /* 0x0000000000007941 */ /* 0x000fea0003800000 */
.L_x_4355:
        /* <DEDUP_REMOVED lines=12> */
.L_x_4358:
[----:B------:R-:W-:Y:S05]  /*21240*/  BSYNC B0 ;  /* 0x0000000000007941 */ /* 0x000fea0003800000 */
.L_x_4357:
        /* <DEDUP_REMOVED lines=12> */
.L_x_4360:
[----:B------:R-:W-:Y:S05]  /*21310*/  BSYNC B0 ;  /* 0x0000000000007941 */ /* 0x000fea0003800000 */
.L_x_4359:
        /* <DEDUP_REMOVED lines=12> */
.L_x_4362:
[----:B------:R-:W-:Y:S05]  /*213e0*/  BSYNC B0 ;  /* 0x0000000000007941 */ /* 0x000fea0003800000 */
.L_x_4361:
        /* <DEDUP_REMOVED lines=12> */
.L_x_4364:
[----:B------:R-:W-:Y:S05]  /*214b0*/  BSYNC B0 ;  /* 0x0000000000007941 */ /* 0x000fea0003800000 */
.L_x_4363:
[----:B------:R-:W-:Y:S01]  /*214c0*/  IADD3 R9, R9, 0x38, RZ ;  /* 0x0000003809097810 */ /* 0x000fe20007ffe0ff */
[----:B------:R-:W-:-:S03]  /*214d0*/  IMAD.MOV.U32 R219, RZ, RZ, 0x0 ;  /* 0x00000000ffdb7424 */ /* 0x000fc600078e00ff */
[----:B------:R-:W-:-:S13]  /*214e0*/  ISETP.GE.AND P0, PT, R9, R220, PT ;  /* 0x000000dc0900720c */ /* 0x000fda0003f06270 */
[----:B------:R-:W-:Y:S05]  /*214f0*/  @P0 RET.REL.NODEC R218 `(_ZN5flash24flash_fwd_splitkv_kernelI23Flash_fwd_kernel_traitsILi192ELi64ELi64ELi4ELb0ELb0EN7cutlass10bfloat16_tE19Flash_kernel_traitsILi192ELi64ELi64ELi4ES3_EELb1ELb0ELb1ELb0ELb0ELb1ELb1ELb1EEEvNS_16Flash_fwd_paramsE) ;  /* 0xfffdeb00da000950 */ /* 0x000fea0003c3ffff */
        /* <DEDUP_REMOVED lines=8> */
[----:B------:R-:W-:Y:S05]  /*21580*/  @P0 RET.REL.NODEC R218 `(_ZN5flash24flash_fwd_splitkv_kernelI23Flash_fwd_kernel_traitsILi192ELi64ELi64ELi4ELb0ELb0EN7cutlass10bfloat16_tE19Flash_kernel_traitsILi192ELi64ELi64ELi4ES3_EELb1ELb0ELb1ELb0ELb0ELb1ELb1ELb1EEEvNS_16Flash_fwd_paramsE) ;  /* 0xfffdea70da000950 */ /* 0x000fea0003c3ffff */
[----:B------:R-:W-:Y:S01]  /*21590*/  MOV R219, 0x0 ;  /* 0x0000000000db7802 */ /* 0x000fe20000000f00 */
[----:B------:R-:W-:-:S02]  /*215a0*/  ULDC.64 UR4, c[0x0][0x118] ;  /* 0x0000460000047ab9 */ /* 0x000fc40000000a00 */
[----:B------:R1:W-:Y:S01]  /*215b0*/  ST.E.128 [R6.64+0xaa00], R12 ;  /* 0x00aa000c06007985 */ /* 0x0003e2000c101d04 */
[----:B------:R-:W-:Y:S05]  /*215c0*/  RET.REL.NODEC R218 `(_ZN5flash24flash_fwd_splitkv_kernelI23Flash_fwd_kernel_traitsILi192ELi64ELi64ELi4ELb0ELb0EN7cutlass10bfloat16_tE19Flash_kernel_traitsILi192ELi64ELi64ELi4ES3_EELb1ELb0ELb1ELb0ELb0ELb1ELb1ELb1EEEvNS_16Flash_fwd_paramsE) ;  /* 0xfffdea30da007950 */ /* 0x000fea0003c3ffff */
.L_x_4347:
[----:B------:R-:W-:Y:S02]  /*215d0*/  MOV R7, 0x2 ;  /* 0x0000000200077802 */ /* 0x000fe40000000f00 */
[----:B------:R-:W-:Y:S02]  /*215e0*/  MOV R6, 0x21600 ;  /* 0x0002160000067802 */ /* 0x000fe40000000f00 */
[----:B-1---5:R-:W-:Y:S05]  /*215f0*/  CALL.REL.NOINC `($__internal_25_$__cuda_sm70_shflsync_bfly_p) ;  /* 0x0000010000007944 */ /* 0x022fea0003c00000 */
[----:B-12---:R-:W-:Y:S05]  /*21600*/  BRA `(.L_x_4365) ;  /* 0xffffe6b000007947 */ /* 0x006fea000383ffff */
.L_x_4348:
[----:B--2---:R-:W-:Y:S01]  /*21610*/  IMAD.MOV.U32 R228, RZ, RZ, R9 ;  /* 0x000000ffffe47224 */ /* 0x004fe200078e0009 */
[----:B------:R-:W-:Y:S02]  /*21620*/  MOV R7, 0x1 ;  /* 0x0000000100077802 */ /* 0x000fe40000000f00 */
[----:B------:R-:W-:Y:S02]  /*21630*/  MOV R6, 0x21650 ;  /* 0x0002165000067802 */ /* 0x000fe40000000f00 */
[----:B-1---5:R-:W-:Y:S05]  /*21640*/  CALL.REL.NOINC `($__internal_25_$__cuda_sm70_shflsync_bfly_p) ;  /* 0x000000b000007944 */ /* 0x022fea0003c00000 */
[----:B--2---:R-:W-:Y:S01]  /*21650*/  FADD.FTZ R4, R9, R10 ;  /* 0x0000000a09047221 */ /* 0x004fe20000010000 */
[----:B-1----:R-:W-:Y:S02]  /*21660*/  MOV R228, R229 ;  /* 0x000000e500e47202 */ /* 0x002fe40000000f00 */
[----:B------:R-:W-:Y:S02]  /*21670*/  MOV R7, 0x2 ;  /* 0x0000000200077802 */ /* 0x000fe40000000f00 */
[----:B------:R-:W-:-:S02]  /*21680*/  MOV R6, 0x216a0 ;  /* 0x000216a000067802 */ /* 0x000fc40000000f00 */
[----:B------:R-:W-:Y:S05]  /*21690*/  CALL.REL.NOINC `($__internal_25_$__cuda_sm70_shflsync_bfly_p) ;  /* 0x0000006000007944 */ /* 0x000fea0003c00000 */
[----:B--2---:R-:W-:Y:S01]  /*216a0*/  FADD.FTZ R11, R229, R10 ;  /* 0x0000000ae50b7221 */ /* 0x004fe20000010000 */
[----:B-1----:R-:W-:-:S02]  /*216b0*/  MOV R7, 0x1 ;  /* 0x0000000100077802 */ /* 0x002fc40000000f00 */
[----:B------:R-:W-:Y:S02]  /*216c0*/  MOV R6, 0x216f0 ;  /* 0x000216f000067802 */ /* 0x000fe40000000f00 */
[----:B------:R-:W-:Y:S02]  /*216d0*/  MOV R228, R11 ;  /* 0x0000000b00e47202 */ /* 0x000fe40000000f00 */
[----:B------:R-:W-:Y:S05]  /*216e0*/  CALL.REL.NOINC `($__internal_25_$__cuda_sm70_shflsync_bfly_p) ;  /* 0x0000001000007944 */ /* 0x000fea0003c00000 */
[----:B-12---:R-:W-:Y:S05]  /*216f0*/  BRA `(.L_x_4366) ;  /* 0xffffe63000007947 */ /* 0x006fea000383ffff */
        .weak           $__internal_25_$__cuda_sm70_shflsync_bfly_p
        .type           $__internal_25_$__cuda_sm70_shflsync_bfly_p,@function
        .size           $__internal_25_$__cuda_sm70_shflsync_bfly_p,(.L_x_4405 - $__internal_25_$__cuda_sm70_shflsync_bfly_p)
$__internal_25_$__cuda_sm70_shflsync_bfly_p:
[----:B------:R-:W-:Y:S01]  /*21700*/  MOV R12, R6 ;  /* 0x00000006000c7202 */ /* 0x000fe20000000f00 */
[----:B------:R-:W-:Y:S04]  /*21710*/  WARPSYNC R5 ;  /* 0x0000000500007348 */ /* 0x000fe80003800000 */
[----:B------:R-:W-:Y:S01]  /*21720*/  MOV R13, 0x0 ;  /* 0x00000000000d7802 */ /* 0x000fe20000000f00 */
[----:B------:R1:W2:Y:S03]  /*21730*/  SHFL.BFLY PT, R10, R228, R7, R8 ;  /* 0x0c000007e40a7389 */ /* 0x0002a600000e0008 */
[----:B------:R-:W-:Y:S05]  /*21740*/  RET.REL.NODEC R12 `(_ZN5flash24flash_fwd_splitkv_kernelI23Flash_fwd_kernel_traitsILi192ELi64ELi64ELi4ELb0ELb0EN7cutlass10bfloat16_tE19Flash_kernel_traitsILi192ELi64ELi64ELi4ES3_EELb1ELb0ELb1ELb0ELb0ELb1ELb1ELb1EEEvNS_16Flash_fwd_paramsE) ;  /* 0xfffde8b00c007950 */ /* 0x000fea0003c3ffff */
.L_x_4367:
        /* <DEDUP_REMOVED lines=11> */
.L_x_4405:


//--------------------- .nv.shared._ZN5flash32flash_fwd_splitkv_combine_kernelI23Flash_fwd_kernel_traitsILi192ELi64ELi64ELi4ELb0ELb0EN7cutlass10bfloat16_tE19Flash_kernel_traitsILi192ELi64ELi64ELi4ES3_EELi8ELi7ELb0EEEvNS_16Flash_fwd_paramsE --------------------------
	.section	.nv.shared._ZN5flash32flash_fwd_splitkv_combine_kernelI23Flash_fwd_kernel_traitsILi192ELi64ELi64ELi4ELb0ELb0EN7cutlass10bfloat16_tE19Flash_kernel_traitsILi192ELi64ELi64ELi4ES3_EELi8ELi7ELb0EEEvNS_16Flash_fwd_paramsE,"aw",@nobits
	.sectionflags	@""
	.align	16
.nv.shared._ZN5flash32flash_fwd_splitkv_combine_kernelI23Flash_fwd_kernel_traitsILi192ELi64ELi64ELi4ELb0ELb0EN7cutlass10bfloat16_tE19Flash_kernel_traitsILi192ELi64ELi64ELi4ES3_EELi8ELi7ELb0EEEvNS_16Flash_fwd_paramsE:
	.zero		4608


//--------------------- .nv.global                --------------------------
	.section	.nv.global,"aw",@nobits
.nv.global:
	.type		_ZN79_INTERNAL_32ccadbc_43_flash_fwd_split_hdim192_bf16_causal_sm80_cu_2acf44d3_27724cute1_E,@object
	.size		_ZN79_INTERNAL_32ccadbc_43_flash_fwd_split_hdim192_bf16_causal_sm80_cu_2acf44d3_27724cute1_E,(_ZN79_INTERNAL_32ccadbc_43_flash_fwd_split_hdim192_bf16_causal_sm80_cu_2acf44d3_27724cuda3std3__45__cpo6cbeginE - _ZN79_INTERNAL_32ccadbc_43_flash_fwd_split_hdim192_bf16_causal_sm80_cu_2acf44d3_27724cute1_E)
_ZN79_INTERNAL_32ccadbc_43_flash_fwd_split_hdim192_bf16_causal_sm80_cu_2acf44d3_27724cute1_E:
	.zero		1
	.type		_ZN79_INTERNAL_32ccadbc_43_flash_fwd_split_hdim192_bf16_causal_sm80_cu_2acf44d3_27724cuda3std3__45__cpo6cbeginE,@object
	.size		_ZN79_INTERNAL_32ccadbc_43_flash_fwd_split_hdim192_bf16_causal_sm80_cu_2acf44d3_27724cuda3std3__45__cpo6cbeginE,(_ZN79_INTERNAL_32ccadbc_43_flash_fwd_split_hdim192_bf16_causal_sm80_cu_2acf44d3_27724cuda3std3__48in_placeE - _ZN79_INTERNAL_32ccadbc_43_flash_fwd_split_hdim192_bf16_causal_sm80_cu_2acf44d3_27724cuda3std3__45__cpo6cbeginE)
_ZN79_INTERNAL_32ccadbc_43_flash_fwd_split_hdim192_bf16_causal_sm80_cu_2acf44d3_27724cuda3std3__45__cpo6cbeginE:
	.zero		1
	.type		_ZN79_INTERNAL_32ccadbc_43_flash_fwd_split_hdim192_bf16_causal_sm80_cu_2acf44d3_27724cuda3std3__48in_placeE,@object
	.size		_ZN79_INTERNAL_32ccadbc_43_flash_fwd_split_hdim192_bf16_causal_sm80_cu_2acf44d3_27724cuda3std3__48in_placeE,(_ZN79_INTERNAL_32ccadbc_43_flash_fwd_split_hdim192_bf16_causal_sm80_cu_2acf44d3_27724cuda3std6ranges3__45__cpo9iter_moveE - _ZN79_INTERNAL_32ccadbc_43_flash_fwd_split_hdim192_bf16_causal_sm80_cu_2acf44d3_27724cuda3std3__48in_placeE)
_ZN79_INTERNAL_32ccadbc_43_flash_fwd_split_hdim192_bf16_causal_sm80_cu_2acf44d3_27724cuda3std3__48in_placeE:
	.zero		1
	.type		_ZN79_INTERNAL_32ccadbc_43_flash_fwd_split_hdim192_bf16_causal_sm80_cu_2acf44d3_27724cuda3std6ranges3__45__cpo9iter_moveE,@object
	.size		_ZN79_INTERNAL_32ccadbc_43_flash_fwd_split_hdim192_bf16_causal_sm80_cu_2acf44d3_27724cuda3std6ranges3__45__cpo9iter_moveE,(_ZN79_INTERNAL_32ccadbc_43_flash_fwd_split_hdim192_bf16_causal_sm80_cu_2acf44d3_27724cuda3std3__45__cpo5beginE - _ZN79_INTERNAL_32ccadbc_43_flash_fwd_split_hdim192_bf16_causal_sm80_cu_2acf44d3_27724cuda3std6ranges3__45__cpo9iter_moveE)
_ZN79_INTERNAL_32ccadbc_43_flash_fwd_split_hdim192_bf16_causal_sm80_cu_2acf44d3_27724cuda3std6ranges3__45__cpo9iter_moveE:
	.zero		1
	.type		_ZN79_INTERNAL_32ccadbc_43_flash_fwd_split_hdim192_bf16_causal_sm80_cu_2acf44d3_27724cuda3std3__45__cpo5beginE,@object
	.size		_ZN79_INTERNAL_32ccadbc_43_flash_fwd_split_hdim192_bf16_causal_sm80_cu_2acf44d3_27724cuda3std3__45__cpo5beginE,(_ZN79_INTERNAL_32ccadbc_43_flash_fwd_split_hdim192_bf16_causal_sm80_cu_2acf44d3_27724cuda3std3__481_GLOBAL__N__32ccadbc_43_flash_fwd_split_hdim192_bf16_causal_sm80_cu_2acf44d3_27726ignoreE - _ZN79_INTERNAL_32ccadbc_43_flash_fwd_split_hdim192_bf16_causal_sm80_cu_2acf44d3_27724cuda3std3__45__cpo5beginE)
_ZN79_INTERNAL_32ccadbc_43_flash_fwd_split_hdim192_bf16_causal_sm80_cu_2acf44d3_27724cuda3std3__45__cpo5beginE:
	.zero		1
	.type		_ZN79_INTERNAL_32ccadbc_43_flash_fwd_split_hdim192_bf16_causal_sm80_cu_2acf44d3_27724cuda3std3__481_GLOBAL__N__32ccadbc_43_flash_fwd_split_hdim192_bf16_causal_sm80_cu_2acf44d3_27726ignoreE,@object
	.size		_ZN79_INTERNAL_32ccadbc_43_flash_fwd_split_hdim192_bf16_causal_sm80_cu_2acf44d3_27724cuda3std3__481_GLOBAL__N__32ccadbc_43_flash_fwd_split_hdim192_bf16_causal_sm80_cu_2acf44d3_27726ignoreE,(_ZN79_INTERNAL_32ccadbc_43_flash_fwd_split_hdim192_bf16_causal_sm80_cu_2acf44d3_27724cute7productE - _ZN79_INTERNAL_32ccadbc_43_flash_fwd_split_hdim192_bf16_causal_sm80_cu_2acf44d3_27724cuda3std3__481_GLOBAL__N__32ccadbc_43_flash_fwd_split_hdim192_bf16_causal_sm80_cu_2acf44d3_27726ignoreE)
_ZN79_INTERNAL_32ccadbc_43_flash_fwd_split_hdim192_bf16_causal_sm80_cu_2acf44d3_27724cuda3std3__481_GLOBAL__N__32ccadbc_43_flash_fwd_split_hdim192_bf16_causal_sm80_cu_2acf44d3_27726ignoreE:
	.zero		1
	.type		_ZN79_INTERNAL_32ccadbc_43_flash_fwd_split_hdim192_bf16_causal_sm80_cu_2acf44d3_27724cute7productE,@object
	.size		_ZN79_INTERNAL_32ccadbc_43_flash_fwd_split_hdim192_bf16_causal_sm80_cu_2acf44d3_27724cute7productE,(_ZN79_INTERNAL_32ccadbc_43_flash_fwd_split_hdim192_bf16_causal_sm80_cu_2acf44d3_27724cuda3std3__45__cpo3endE - _ZN79_INTERNAL_32ccadbc_43_flash_fwd_split_hdim192_bf16_causal_sm80_cu_2acf44d3_27724cute7productE)
_ZN79_INTERNAL_32ccadbc_43_flash_fwd_split_hdim192_bf16_causal_sm80_cu_2acf44d3_27724cute7productE:
	.zero		1
	.type		_ZN79_INTERNAL_32ccadbc_43_flash_fwd_split_hdim192_bf16_causal_sm80_cu_2acf44d3_27724cuda3std3__45__cpo3endE,@object
	.size		_ZN79_INTERNAL_32ccadbc_43_flash_fwd_split_hdim192_bf16_causal_sm80_cu_2acf44d3_27724cuda3std3__45__cpo3endE,(_ZN79_INTERNAL_32ccadbc_43_flash_fwd_split_hdim192_bf16_causal_sm80_cu_2acf44d3_27724cuda3std3__419piecewise_constructE - _ZN79_INTERNAL_32ccadbc_43_flash_fwd_split_hdim192_bf16_causal_sm80_cu_2acf44d3_27724cuda3std3__45__cpo3endE)
_ZN79_INTERNAL_32ccadbc_43_flash_fwd_split_hdim192_bf16_causal_sm80_cu_2acf44d3_27724cuda3std3__45__cpo3endE:
	.zero		1
	.type		_ZN79_INTERNAL_32ccadbc_43_flash_fwd_split_hdim192_bf16_causal_sm80_cu_2acf44d3_27724cuda3std3__419piecewise_constructE,@object
	.size		_ZN79_INTERNAL_32ccadbc_43_flash_fwd_split_hdim192_bf16_causal_sm80_cu_2acf44d3_27724cuda3std3__419piecewise_constructE,(_ZN79_INTERNAL_32ccadbc_43_flash_fwd_split_hdim192_bf16_causal_sm80_cu_2acf44d3_27724cuda3std3__45__cpo4cendE - _ZN79_INTERNAL_32ccadbc_43_flash_fwd_split_hdim192_bf16_causal_sm80_cu_2acf44d3_27724cuda3std3__419piecewise_constructE)
_ZN79_INTERNAL_32ccadbc_43_flash_fwd_split_hdim192_bf16_causal_sm80_cu_2acf44d3_27724cuda3std3__419piecewise_constructE:
	.zero		1
	.type		_ZN79_INTERNAL_32ccadbc_43_flash_fwd_split_hdim192_bf16_causal_sm80_cu_2acf44d3_27724cuda3std3__45__cpo4cendE,@object
	.size		_ZN79_INTERNAL_32ccadbc_43_flash_fwd_split_hdim192_bf16_causal_sm80_cu_2acf44d3_27724cuda3std3__45__cpo4cendE,(_ZN79_INTERNAL_32ccadbc_43_flash_fwd_split_hdim192_bf16_causal_sm80_cu_2acf44d3_27724cuda3std6ranges3__45__cpo4swapE - _ZN79_INTERNAL_32ccadbc_43_flash_fwd_split_hdim192_bf16_causal_sm80_cu_2acf44d3_27724cuda3std3__45__cpo4cendE)
_ZN79_INTERNAL_32ccadbc_43_flash_fwd_split_hdim192_bf16_causal_sm80_cu_2acf44d3_27724cuda3std3__45__cpo4cendE:
	.zero		1
	.type		_ZN79_INTERNAL_32ccadbc_43_flash_fwd_split_hdim192_bf16_causal_sm80_cu_2acf44d3_27724cuda3std6ranges3__45__cpo4swapE,@object
	.size		_ZN79_INTERNAL_32ccadbc_43_flash_fwd_split_hdim192_bf16_causal_sm80_cu_2acf44d3_27724cuda3std6ranges3__45__cpo4swapE,(.L_7 - _ZN79_INTERNAL_32ccadbc_43_flash_fwd_split_hdim192_bf16_causal_sm80_cu_2acf44d3_27724cuda3std6ranges3__45__cpo4swapE)
_ZN79_INTERNAL_32ccadbc_43_flash_fwd_split_hdim192_bf16_causal_sm80_cu_2acf44d3_27724cuda3std6ranges3__45__cpo4swapE:
	.zero		1
.L_7:


//--------------------- .nv.shared._ZN5flash32flash_fwd_splitkv_combine_kernelI23Flash_fwd_kernel_traitsILi192ELi64ELi64ELi4ELb0ELb0EN7cutlass10bfloat16_tE19Flash_kernel_traitsILi192ELi64ELi64ELi4ES3_EELi8ELi6ELb0EEEvNS_16Flash_fwd_paramsE --------------------------
	.section	.nv.shared._ZN5flash32flash_fwd_splitkv_combine_kernelI23Flash_fwd_kernel_traitsILi192ELi64ELi64ELi4ELb0ELb0EN7cutlass10bfloat16_tE19Flash_kernel_traitsILi192ELi64ELi64ELi4ES3_EELi8ELi6ELb0EEEvNS_16Flash_fwd_paramsE,"aw",@nobits
	.sectionflags	@""
	.align	16
.nv.shared._ZN5flash32flash_fwd_splitkv_combine_kernelI23Flash_fwd_kernel_traitsILi192ELi64ELi64ELi4ELb0ELb0EN7cutlass10bfloat16_tE19Flash_kernel_traitsILi192ELi64ELi64ELi4ES3_EELi8ELi6ELb0EEEvNS_16Flash_fwd_paramsE:
	.zero		2304


//--------------------- .nv.shared._ZN5flash32flash_fwd_splitkv_combine_kernelI23Flash_fwd_kernel_traitsILi192ELi64ELi64ELi4ELb0ELb0EN7cutlass10bfloat16_tE19Flash_kernel_traitsILi192ELi64ELi64ELi4ES3_EELi8ELi5ELb0EEEvNS_16Flash_fwd_paramsE --------------------------
	.section	.nv.shared._ZN5flash32flash_fwd_splitkv_combine_kernelI23Flash_fwd_kernel_traitsILi192ELi64ELi64ELi4ELb0ELb0EN7cutlass10bfloat16_tE19Flash_kernel_traitsILi192ELi64ELi64ELi4ES3_EELi8ELi5ELb0EEEvNS_16Flash_fwd_paramsE,"aw",@nobits
	.sectionflags	@""
	.align	16
.nv.shared._ZN5flash32flash_fwd_splitkv_combine_kernelI23Flash_fwd_kernel_traitsILi192ELi64ELi64ELi4ELb0ELb0EN7cutlass10bfloat16_tE19Flash_kernel_traitsILi192ELi64ELi64ELi4ES3_EELi8ELi5ELb0EEEvNS_16Flash_fwd_paramsE:
	.zero		1152


//--------------------- .nv.shared._ZN5flash32flash_fwd_splitkv_combine_kernelI23Flash_fwd_kernel_traitsILi192ELi64ELi64ELi4ELb0ELb0EN7cutlass10bfloat16_tE19Flash_kernel_traitsILi192ELi64ELi64ELi4ES3_EELi8ELi4ELb0EEEvNS_16Flash_fwd_paramsE --------------------------
	.section	.nv.shared._ZN5flash32flash_fwd_splitkv_combine_kernelI23Flash_fwd_kernel_traitsILi192ELi64ELi64ELi4ELb0ELb0EN7cutlass10bfloat16_tE19Flash_kernel_traitsILi192ELi64ELi64ELi4ES3_EELi8ELi4ELb0EEEvNS_16Flash_fwd_paramsE,"aw",@nobits
	.sectionflags	@""
	.align	16
.nv.shared._ZN5flash32flash_fwd_splitkv_combine_kernelI23Flash_fwd_kernel_traitsILi192ELi64ELi64ELi4ELb0ELb0EN7cutlass10bfloat16_tE19Flash_kernel_traitsILi192ELi64ELi64ELi4ES3_EELi8ELi4ELb0EEEvNS_16Flash_fwd_paramsE:
	.zero		576


//--------------------- .nv.shared._ZN5flash32flash_fwd_splitkv_combine_kernelI23Flash_fwd_kernel_traitsILi192ELi64ELi64ELi4ELb0ELb0EN7cutlass10bfloat16_tE19Flash_kernel_traitsILi192ELi64ELi64ELi4ES3_EELi8ELi3ELb0EEEvNS_16Flash_fwd_paramsE --------------------------
	.section	.nv.shared._ZN5flash32flash_fwd_splitkv_combine_kernelI23Flash_fwd_kernel_traitsILi192ELi64ELi64ELi4ELb0ELb0EN7cutlass10bfloat16_tE19Flash_kernel_traitsILi192ELi64ELi64ELi4ES3_EELi8ELi3ELb0EEEvNS_16Flash_fwd_paramsE,"aw",@nobits
	.sectionflags	@""
	.align	16
.nv.shared._ZN5flash32flash_fwd_splitkv_combine_kernelI23Flash_fwd_kernel_traitsILi192ELi64ELi64ELi4ELb0ELb0EN7cutlass10bfloat16_tE19Flash_kernel_traitsILi192ELi64ELi64ELi4ES3_EELi8ELi3ELb0EEEvNS_16Flash_fwd_paramsE:
	.zero		288


//--------------------- .nv.shared._ZN5flash32flash_fwd_splitkv_combine_kernelI23Flash_fwd_kernel_traitsILi192ELi64ELi64ELi4ELb0ELb0EN7cutlass10bfloat16_tE19Flash_kernel_traitsILi192ELi64ELi64ELi4ES3_EELi8ELi2ELb0EEEvNS_16Flash_fwd_paramsE --------------------------
	.section	.nv.shared._ZN5flash32flash_fwd_splitkv_combine_kernelI23Flash_fwd_kernel_traitsILi192ELi64ELi64ELi4ELb0ELb0EN7cutlass10bfloat16_tE19Flash_kernel_traitsILi192ELi64ELi64ELi4ES3_EELi8ELi2ELb0EEEvNS_16Flash_fwd_paramsE,"aw",@nobits
	.sectionflags	@""
	.align	16
.nv.shared._ZN5flash32flash_fwd_splitkv_combine_kernelI23Flash_fwd_kernel_traitsILi192ELi64ELi64ELi4ELb0ELb0EN7cutlass10bfloat16_tE19Flash_kernel_traitsILi192ELi64ELi64ELi4ES3_EELi8ELi2ELb0EEEvNS_16Flash_fwd_paramsE:
	.zero		144


//--------------------- .nv.shared._ZN5flash32flash_fwd_splitkv_combine_kernelI23Flash_fwd_kernel_traitsILi192ELi64ELi64ELi4ELb0ELb0EN7cutlass10bfloat16_tE19Flash_kernel_traitsILi192ELi64ELi64ELi4ES3_EELi8ELi1ELb0EEEvNS_16Flash_fwd_paramsE --------------------------
	.section	.nv.shared._ZN5flash32flash_fwd_splitkv_combine_kernelI23Flash_fwd_kernel_traitsILi192ELi64ELi64ELi4ELb0ELb0EN7cutlass10bfloat16_tE19Flash_kernel_traitsILi192ELi64ELi64ELi4ES3_EELi8ELi1ELb0EEEvNS_16Flash_fwd_paramsE,"aw",@nobits
	.sectionflags	@""
	.align	16
.nv.shared._ZN5flash32flash_fwd_splitkv_combine_kernelI23Flash_fwd_kernel_traitsILi192ELi64ELi64ELi4ELb0ELb0EN7cutlass10bfloat16_tE19Flash_kernel_traitsILi192ELi64ELi64ELi4ES3_EELi8ELi1ELb0EEEvNS_16Flash_fwd_paramsE:
	.zero		80


//--------------------- .nv.shared._ZN5flash32flash_fwd_splitkv_combine_kernelI23Flash_fwd_kernel_traitsILi192ELi64ELi64ELi4ELb0ELb0EN7cutlass10bfloat16_tE19Flash_kernel_traitsILi192ELi64ELi64ELi4ES3_EELi8ELi7ELb1EEEvNS_16Flash_fwd_paramsE --------------------------
	.section	.nv.shared._ZN5flash32flash_fwd_splitkv_combine_kernelI23Flash_fwd_kernel_traitsILi192ELi64ELi64ELi4ELb0ELb0EN7cutlass10bfloat16_tE19Flash_kernel_traitsILi192ELi64ELi64ELi4ES3_EELi8ELi7ELb1EEEvNS_16Flash_fwd_paramsE,"aw",@nobits
	.sectionflags	@""
	.align	16
.nv.shared._ZN5flash32flash_fwd_splitkv_combine_kernelI23Flash_fwd_kernel_traitsILi192ELi64ELi64ELi4ELb0ELb0EN7cutlass10bfloat16_tE19Flash_kernel_traitsILi192ELi64ELi64ELi4ES3_EELi8ELi7ELb1EEEvNS_16Flash_fwd_paramsE:
	.zero		4608


//--------------------- .nv.shared._ZN5flash32flash_fwd_splitkv_combine_kernelI23Flash_fwd_kernel_traitsILi192ELi64ELi64ELi4ELb0ELb0EN7cutlass10bfloat16_tE19Flash_kernel_traitsILi192ELi64ELi64ELi4ES3_EELi8ELi6ELb1EEEvNS_16Flash_fwd_paramsE --------------------------
	.section	.nv.shared._ZN5flash32flash_fwd_splitkv_combine_kernelI23Flash_fwd_kernel_traitsILi192ELi64ELi64ELi4ELb0ELb0EN7cutlass10bfloat16_tE19Flash_kernel_traitsILi192ELi64ELi64ELi4ES3_EELi8ELi6ELb1EEEvNS_16Flash_fwd_paramsE,"aw",@nobits
	.sectionflags	@""
	.align	16
.nv.shared._ZN5flash32flash_fwd_splitkv_combine_kernelI23Flash_fwd_kernel_traitsILi192ELi64ELi64ELi4ELb0ELb0EN7cutlass10bfloat16_tE19Flash_kernel_traitsILi192ELi64ELi64ELi4ES3_EELi8ELi6ELb1EEEvNS_16Flash_fwd_paramsE:
	.zero		2304


//--------------------- .nv.shared._ZN5flash32flash_fwd_splitkv_combine_kernelI23Flash_fwd_kernel_traitsILi192ELi64ELi64ELi4ELb0ELb0EN7cutlass10bfloat16_tE19Flash_kernel_traitsILi192ELi64ELi64ELi4ES3_EELi8ELi5ELb1EEEvNS_16Flash_fwd_paramsE --------------------------
	.section	.nv.shared._ZN5flash32flash_fwd_splitkv_combine_kernelI23Flash_fwd_kernel_traitsILi192ELi64ELi64ELi4ELb0ELb0EN7cutlass10bfloat16_tE19Flash_kernel_traitsILi192ELi64ELi64ELi4ES3_EELi8ELi5ELb1EEEvNS_16Flash_fwd_paramsE,"aw",@nobits
	.sectionflags	@""
	.align	16
.nv.shared._ZN5flash32flash_fwd_splitkv_combine_kernelI23Flash_fwd_kernel_traitsILi192ELi64ELi64ELi4ELb0ELb0EN7cutlass10bfloat16_tE19Flash_kernel_traitsILi192ELi64ELi64ELi4ES3_EELi8ELi5ELb1EEEvNS_16Flash_fwd_paramsE:
	.zero		1152


//--------------------- .nv.shared._ZN5flash32flash_fwd_splitkv_combine_kernelI23Flash_fwd_kernel_traitsILi192ELi64ELi64ELi4ELb0ELb0EN7cutlass10bfloat16_tE19Flash_kernel_traitsILi192ELi64ELi64ELi4ES3_EELi8ELi4ELb1EEEvNS_16Flash_fwd_paramsE --------------------------
	.section	.nv.shared._ZN5flash32flash_fwd_splitkv_combine_kernelI23Flash_fwd_kernel_traitsILi192ELi64ELi64ELi4ELb0ELb0EN7cutlass10bfloat16_tE19Flash_kernel_traitsILi192ELi64ELi64ELi4ES3_EELi8ELi4ELb1EEEvNS_16Flash_fwd_paramsE,"aw",@nobits
	.sectionflags	@""
	.align	16
.nv.shared._ZN5flash32flash_fwd_splitkv_combine_kernelI23Flash_fwd_kernel_traitsILi192ELi64ELi64ELi4ELb0ELb0EN7cutlass10bfloat16_tE19Flash_kernel_traitsILi192ELi64ELi64ELi4ES3_EELi8ELi4ELb1EEEvNS_16Flash_fwd_paramsE:
	.zero		576


//--------------------- .nv.shared._ZN5flash32flash_fwd_splitkv_combine_kernelI23Flash_fwd_kernel_traitsILi192ELi64ELi64ELi4ELb0ELb0EN7cutlass10bfloat16_tE19Flash_kernel_traitsILi192ELi64ELi64ELi4ES3_EELi8ELi3ELb1EEEvNS_16Flash_fwd_paramsE --------------------------
	.section	.nv.shared._ZN5flash32flash_fwd_splitkv_combine_kernelI23Flash_fwd_kernel_traitsILi192ELi64ELi64ELi4ELb0ELb0EN7cutlass10bfloat16_tE19Flash_kernel_traitsILi192ELi64ELi64ELi4ES3_EELi8ELi3ELb1EEEvNS_16Flash_fwd_paramsE,"aw",@nobits
	.sectionflags	@""
	.align	16
.nv.shared._ZN5flash32flash_fwd_splitkv_combine_kernelI23Flash_fwd_kernel_traitsILi192ELi64ELi64ELi4ELb0ELb0EN7cutlass10bfloat16_tE19Flash_kernel_traitsILi192ELi64ELi64ELi4ES3_EELi8ELi3ELb1EEEvNS_16Flash_fwd_paramsE:
	.zero		288


//--------------------- .nv.shared._ZN5flash32flash_fwd_splitkv_combine_kernelI23Flash_fwd_kernel_traitsILi192ELi64ELi64ELi4ELb0ELb0EN7cutlass10bfloat16_tE19Flash_kernel_traitsILi192ELi64ELi64ELi4ES3_EELi8ELi2ELb1EEEvNS_16Flash_fwd_paramsE --------------------------
	.section	.nv.shared._ZN5flash32flash_fwd_splitkv_combine_kernelI23Flash_fwd_kernel_traitsILi192ELi64ELi64ELi4ELb0ELb0EN7cutlass10bfloat16_tE19Flash_kernel_traitsILi192ELi64ELi64ELi4ES3_EELi8ELi2ELb1EEEvNS_16Flash_fwd_paramsE,"aw",@nobits
	.sectionflags	@""
	.align	16
.nv.shared._ZN5flash32flash_fwd_splitkv_combine_kernelI23Flash_fwd_kernel_traitsILi192ELi64ELi64ELi4ELb0ELb0EN7cutlass10bfloat16_tE19Flash_kernel_traitsILi192ELi64ELi64ELi4ES3_EELi8ELi2ELb1EEEvNS_16Flash_fwd_paramsE:
	.zero		144


//--------------------- .nv.shared._ZN5flash32flash_fwd_splitkv_combine_kernelI23Flash_fwd_kernel_traitsILi192ELi64ELi64ELi4ELb0ELb0EN7cutlass10bfloat16_tE19Flash_kernel_traitsILi192ELi64ELi64ELi4ES3_EELi8ELi1ELb1EEEvNS_16Flash_fwd_paramsE --------------------------
	.section	.nv.shared._ZN5flash32flash_fwd_splitkv_combine_kernelI23Flash_fwd_kernel_traitsILi192ELi64ELi64ELi4ELb0ELb0EN7cutlass10bfloat16_tE19Flash_kernel_traitsILi192ELi64ELi64ELi4ES3_EELi8ELi1ELb1EEEvNS_16Flash_fwd_paramsE,"aw",@nobits
	.sectionflags	@""
	.align	16
.nv.shared._ZN5flash32flash_fwd_splitkv_combine_kernelI23Flash_fwd_kernel_traitsILi192ELi64ELi64ELi4ELb0ELb0EN7cutlass10bfloat16_tE19Flash_kernel_traitsILi192ELi64ELi64ELi4ES3_EELi8ELi1ELb1EEEvNS_16Flash_fwd_paramsE:
	.zero		80


//--------------------- .nv.shared._ZN5flash24flash_fwd_splitkv_kernelI23Flash_fwd_kernel_traitsILi192ELi64ELi64ELi4ELb0ELb0EN7cutlass10bfloat16_tE19Flash_kernel_traitsILi192ELi64ELi64ELi4ES3_EELb1ELb0ELb0ELb0ELb0ELb0ELb0ELb0EEEvNS_16Flash_fwd_paramsE --------------------------
	.section	.nv.shared._ZN5flash24flash_fwd_splitkv_kernelI23Flash_fwd_kernel_traitsILi192ELi64ELi64ELi4ELb0ELb0EN7cutlass10bfloat16_tE19Flash_kernel_traitsILi192ELi64ELi64ELi4ES3_EELb1ELb0ELb0ELb0ELb0ELb0ELb0ELb0EEEvNS_16Flash_fwd_paramsE,"aw",@nobits
	.sectionflags	@""
	.align	16


//--------------------- .nv.shared._ZN5flash24flash_fwd_splitkv_kernelI23Flash_fwd_kernel_traitsILi192ELi64ELi64ELi4ELb0ELb0EN7cutlass10bfloat16_tE19Flash_kernel_traitsILi192ELi64ELi64ELi4ES3_EELb1ELb0ELb0ELb0ELb0ELb1ELb0ELb0EEEvNS_16Flash_fwd_paramsE --------------------------
	.section	.nv.shared._ZN5flash24flash_fwd_splitkv_kernelI23Flash_fwd_kernel_traitsILi192ELi64ELi64ELi4ELb0ELb0EN7cutlass10bfloat16_tE19Flash_kernel_traitsILi192ELi64ELi64ELi4ES3_EELb1ELb0ELb0ELb0ELb0ELb1ELb0ELb0EEEvNS_16Flash_fwd_paramsE,"aw",@nobits
	.sectionflags	@""
	.align	16


//--------------------- .nv.shared._ZN5flash24flash_fwd_splitkv_kernelI23Flash_fwd_kernel_traitsILi192ELi64ELi64ELi4ELb0ELb0EN7cutlass10bfloat16_tE19Flash_kernel_traitsILi192ELi64ELi64ELi4ES3_EELb1ELb0ELb0ELb0ELb0ELb0ELb0ELb1EEEvNS_16Flash_fwd_paramsE --------------------------
	.section	.nv.shared._ZN5flash24flash_fwd_splitkv_kernelI23Flash_fwd_kernel_traitsILi192ELi64ELi64ELi4ELb0ELb0EN7cutlass10bfloat16_tE19Flash_kernel_traitsILi192ELi64ELi64ELi4ES3_EELb1ELb0ELb0ELb0ELb0ELb0ELb0ELb1EEEvNS_16Flash_fwd_paramsE,"aw",@nobits
	.sectionflags	@""
	.align	16


//--------------------- .nv.shared._ZN5flash24flash_fwd_splitkv_kernelI23Flash_fwd_kernel_traitsILi192ELi64ELi64ELi4ELb0ELb0EN7cutlass10bfloat16_tE19Flash_kernel_traitsILi192ELi64ELi64ELi4ES3_EELb1ELb0ELb0ELb0ELb0ELb1ELb0ELb1EEEvNS_16Flash_fwd_paramsE --------------------------
	.section	.nv.shared._ZN5flash24flash_fwd_splitkv_kernelI23Flash_fwd_kernel_traitsILi192ELi64ELi64ELi4ELb0ELb0EN7cutlass10bfloat16_tE19Flash_kernel_traitsILi192ELi64ELi64ELi4ES3_EELb1ELb0ELb0ELb0ELb0ELb1ELb0ELb1EEEvNS_16Flash_fwd_paramsE,"aw",@nobits
	.sectionflags	@""
	.align	16


//--------------------- .nv.shared._ZN5flash24flash_fwd_splitkv_kernelI23Flash_fwd_kernel_traitsILi192ELi64ELi64ELi4ELb0ELb0EN7cutlass10bfloat16_tE19Flash_kernel_traitsILi192ELi64ELi64ELi4ES3_EELb1ELb0ELb0ELb0ELb0ELb0ELb1ELb0EEEvNS_16Flash_fwd_paramsE --------------------------
	.section	.nv.shared._ZN5flash24flash_fwd_splitkv_kernelI23Flash_fwd_kernel_traitsILi192ELi64ELi64ELi4ELb0ELb0EN7cutlass10bfloat16_tE19Flash_kernel_traitsILi192ELi64ELi64ELi4ES3_EELb1ELb0ELb0ELb0ELb0ELb0ELb1ELb0EEEvNS_16Flash_fwd_paramsE,"aw",@nobits
	.sectionflags	@""
	.align	16


//--------------------- .nv.shared._ZN5flash24flash_fwd_splitkv_kernelI23Flash_fwd_kernel_traitsILi192ELi64ELi64ELi4ELb0ELb0EN7cutlass10bfloat16_tE19Flash_kernel_traitsILi192ELi64ELi64ELi4ES3_EELb1ELb0ELb0ELb0ELb0ELb1ELb1ELb0EEEvNS_16Flash_fwd_paramsE --------------------------
	.section	.nv.shared._ZN5flash24flash_fwd_splitkv_kernelI23Flash_fwd_kernel_traitsILi192ELi64ELi64ELi4ELb0ELb0EN7cutlass10bfloat16_tE19Flash_kernel_traitsILi192ELi64ELi64ELi4ES3_EELb1ELb0ELb0ELb0ELb0ELb1ELb1ELb0EEEvNS_16Flash_fwd_paramsE,"aw",@nobits
	.sectionflags	@""
	.align	16


//--------------------- .nv.shared._ZN5flash24flash_fwd_splitkv_kernelI23Flash_fwd_kernel_traitsILi192ELi64ELi64ELi4ELb0ELb0EN7cutlass10bfloat16_tE19Flash_kernel_traitsILi192ELi64ELi64ELi4ES3_EELb1ELb0ELb0ELb0ELb0ELb0ELb1ELb1EEEvNS_16Flash_fwd_paramsE --------------------------
	.section	.nv.shared._ZN5flash24flash_fwd_splitkv_kernelI23Flash_fwd_kernel_traitsILi192ELi64ELi64ELi4ELb0ELb0EN7cutlass10bfloat16_tE19Flash_kernel_traitsILi192ELi64ELi64ELi4ES3_EELb1ELb0ELb0ELb0ELb0ELb0ELb1ELb1EEEvNS_16Flash_fwd_paramsE,"aw",@nobits
	.sectionflags	@""
	.align	16


//--------------------- .nv.shared._ZN5flash24flash_fwd_splitkv_kernelI23Flash_fwd_kernel_traitsILi192ELi64ELi64ELi4ELb0ELb0EN7cutlass10bfloat16_tE19Flash_kernel_traitsILi192ELi64ELi64ELi4ES3_EELb1ELb0ELb0ELb0ELb0ELb1ELb1ELb1EEEvNS_16Flash_fwd_paramsE --------------------------
	.section	.nv.shared._ZN5flash24flash_fwd_splitkv_kernelI23Flash_fwd_kernel_traitsILi192ELi64ELi64ELi4ELb0ELb0EN7cutlass10bfloat16_tE19Flash_kernel_traitsILi192ELi64ELi64ELi4ES3_EELb1ELb0ELb0ELb0ELb0ELb1ELb1ELb1EEEvNS_16Flash_fwd_paramsE,"aw",@nobits
	.sectionflags	@""
	.align	16


//--------------------- .nv.shared._ZN5flash24flash_fwd_splitkv_kernelI23Flash_fwd_kernel_traitsILi192ELi64ELi64ELi4ELb0ELb0EN7cutlass10bfloat16_tE19Flash_kernel_traitsILi192ELi64ELi64ELi4ES3_EELb1ELb0ELb0ELb0ELb1ELb0ELb0ELb0EEEvNS_16Flash_fwd_paramsE --------------------------
	.section	.nv.shared._ZN5flash24flash_fwd_splitkv_kernelI23Flash_fwd_kernel_traitsILi192ELi64ELi64ELi4ELb0ELb0EN7cutlass10bfloat16_tE19Flash_kernel_traitsILi192ELi64ELi64ELi4ES3_EELb1ELb0ELb0ELb0ELb1ELb0ELb0ELb0EEEvNS_16Flash_fwd_paramsE,"aw",@nobits
	.sectionflags	@""
	.align	16


//--------------------- .nv.shared._ZN5flash24flash_fwd_splitkv_kernelI23Flash_fwd_kernel_traitsILi192ELi64ELi64ELi4ELb0ELb0EN7cutlass10bfloat16_tE19Flash_kernel_traitsILi192ELi64ELi64ELi4ES3_EELb1ELb0ELb0ELb0ELb1ELb1ELb0ELb0EEEvNS_16Flash_fwd_paramsE --------------------------
	.section	.nv.shared._ZN5flash24flash_fwd_splitkv_kernelI23Flash_fwd_kernel_traitsILi192ELi64ELi64ELi4ELb0ELb0EN7cutlass10bfloat16_tE19Flash_kernel_traitsILi192ELi64ELi64ELi4ES3_EELb1ELb0ELb0ELb0ELb1ELb1ELb0ELb0EEEvNS_16Flash_fwd_paramsE,"aw",@nobits
	.sectionflags	@""
	.align	16


//--------------------- .nv.shared._ZN5flash24flash_fwd_splitkv_kernelI23Flash_fwd_kernel_traitsILi192ELi64ELi64ELi4ELb0ELb0EN7cutlass10bfloat16_tE19Flash_kernel_traitsILi192ELi64ELi64ELi4ES3_EELb1ELb0ELb1ELb0ELb0ELb0ELb0ELb0EEEvNS_16Flash_fwd_paramsE --------------------------
	.section	.nv.shared._ZN5flash24flash_fwd_splitkv_kernelI23Flash_fwd_kernel_traitsILi192ELi64ELi64ELi4ELb0ELb0EN7cutlass10bfloat16_tE19Flash_kernel_traitsILi192ELi64ELi64ELi4ES3_EELb1ELb0ELb1ELb0ELb0ELb0ELb0ELb0EEEvNS_16Flash_fwd_paramsE,"aw",@nobits
	.sectionflags	@""
	.align	16


//--------------------- .nv.shared._ZN5flash24flash_fwd_splitkv_kernelI23Flash_fwd_kernel_traitsILi192ELi64ELi64ELi4ELb0ELb0EN7cutlass10bfloat16_tE19Flash_kernel_traitsILi192ELi64ELi64ELi4ES3_EELb1ELb0ELb1ELb0ELb0ELb1ELb0ELb0EEEvNS_16Flash_fwd_paramsE --------------------------
	.section	.nv.shared._ZN5flash24flash_fwd_splitkv_kernelI23Flash_fwd_kernel_traitsILi192ELi64ELi64ELi4ELb0ELb0EN7cutlass10bfloat16_tE19Flash_kernel_traitsILi192ELi64ELi64ELi4ES3_EELb1ELb0ELb1ELb0ELb0ELb1ELb0ELb0EEEvNS_16Flash_fwd_paramsE,"aw",@nobits
	.sectionflags	@""
	.align	16


//--------------------- .nv.shared._ZN5flash24flash_fwd_splitkv_kernelI23Flash_fwd_kernel_traitsILi192ELi64ELi64ELi4ELb0ELb0EN7cutlass10bfloat16_tE19Flash_kernel_traitsILi192ELi64ELi64ELi4ES3_EELb1ELb0ELb0ELb0ELb1ELb0ELb0ELb1EEEvNS_16Flash_fwd_paramsE --------------------------
	.section	.nv.shared._ZN5flash24flash_fwd_splitkv_kernelI23Flash_fwd_kernel_traitsILi192ELi64ELi64ELi4ELb0ELb0EN7cutlass10bfloat16_tE19Flash_kernel_traitsILi192ELi64ELi64ELi4ES3_EELb1ELb0ELb0ELb0ELb1ELb0ELb0ELb1EEEvNS_16Flash_fwd_paramsE,"aw",@nobits
	.sectionflags	@""
	.align	16


//--------------------- .nv.shared._ZN5flash24flash_fwd_splitkv_kernelI23Flash_fwd_kernel_traitsILi192ELi64ELi64ELi4ELb0ELb0EN7cutlass10bfloat16_tE19Flash_kernel_traitsILi192ELi64ELi64ELi4ES3_EELb1ELb0ELb0ELb0ELb1ELb1ELb0ELb1EEEvNS_16Flash_fwd_paramsE --------------------------
	.section	.nv.shared._ZN5flash24flash_fwd_splitkv_kernelI23Flash_fwd_kernel_traitsILi192ELi64ELi64ELi4ELb0ELb0EN7cutlass10bfloat16_tE19Flash_kernel_traitsILi192ELi64ELi64ELi4ES3_EELb1ELb0ELb0ELb0ELb1ELb1ELb0ELb1EEEvNS_16Flash_fwd_paramsE,"aw",@nobits
	.sectionflags	@""
	.align	16


//--------------------- .nv.shared._ZN5flash24flash_fwd_splitkv_kernelI23Flash_fwd_kernel_traitsILi192ELi64ELi64ELi4ELb0ELb0EN7cutlass10bfloat16_tE19Flash_kernel_traitsILi192ELi64ELi64ELi4ES3_EELb1ELb0ELb1ELb0ELb0ELb0ELb0ELb1EEEvNS_16Flash_fwd_paramsE --------------------------
	.section	.nv.shared._ZN5flash24flash_fwd_splitkv_kernelI23Flash_fwd_kernel_traitsILi192ELi64ELi64ELi4ELb0ELb0EN7cutlass10bfloat16_tE19Flash_kernel_traitsILi192ELi64ELi64ELi4ES3_EELb1ELb0ELb1ELb0ELb0ELb0ELb0ELb1EEEvNS_16Flash_fwd_paramsE,"aw",@nobits
	.sectionflags	@""
	.align	16


//--------------------- .nv.shared._ZN5flash24flash_fwd_splitkv_kernelI23Flash_fwd_kernel_traitsILi192ELi64ELi64ELi4ELb0ELb0EN7cutlass10bfloat16_tE19Flash_kernel_traitsILi192ELi64ELi64ELi4ES3_EELb1ELb0ELb1ELb0ELb0ELb1ELb0ELb1EEEvNS_16Flash_fwd_paramsE --------------------------
	.section	.nv.shared._ZN5flash24flash_fwd_splitkv_kernelI23Flash_fwd_kernel_traitsILi192ELi64ELi64ELi4ELb0ELb0EN7cutlass10bfloat16_tE19Flash_kernel_traitsILi192ELi64ELi64ELi4ES3_EELb1ELb0ELb1ELb0ELb0ELb1ELb0ELb1EEEvNS_16Flash_fwd_paramsE,"aw",@nobits
	.sectionflags	@""
	.align	16


//--------------------- .nv.shared._ZN5flash24flash_fwd_splitkv_kernelI23Flash_fwd_kernel_traitsILi192ELi64ELi64ELi4ELb0ELb0EN7cutlass10bfloat16_tE19Flash_kernel_traitsILi192ELi64ELi64ELi4ES3_EELb1ELb0ELb0ELb0ELb1ELb0ELb1ELb0EEEvNS_16Flash_fwd_paramsE --------------------------
	.section	.nv.shared._ZN5flash24flash_fwd_splitkv_kernelI23Flash_fwd_kernel_traitsILi192ELi64ELi64ELi4ELb0ELb0EN7cutlass10bfloat16_tE19Flash_kernel_traitsILi192ELi64ELi64ELi4ES3_EELb1ELb0ELb0ELb0ELb1ELb0ELb1ELb0EEEvNS_16Flash_fwd_paramsE,"aw",@nobits
	.sectionflags	@""
	.align	16


//--------------------- .nv.shared._ZN5flash24flash_fwd_splitkv_kernelI23Flash_fwd_kernel_traitsILi192ELi64ELi64ELi4ELb0ELb0EN7cutlass10bfloat16_tE19Flash_kernel_traitsILi192ELi64ELi64ELi4ES3_EELb1ELb0ELb0ELb0ELb1ELb1ELb1ELb0EEEvNS_16Flash_fwd_paramsE --------------------------
	.section	.nv.shared._ZN5flash24flash_fwd_splitkv_kernelI23Flash_fwd_kernel_traitsILi192ELi64ELi64ELi4ELb0ELb0EN7cutlass10bfloat16_tE19Flash_kernel_traitsILi192ELi64ELi64ELi4ES3_EELb1ELb0ELb0ELb0ELb1ELb1ELb1ELb0EEEvNS_16Flash_fwd_paramsE,"aw",@nobits
	.sectionflags	@""
	.align	16


//--------------------- .nv.shared._ZN5flash24flash_fwd_splitkv_kernelI23Flash_fwd_kernel_traitsILi192ELi64ELi64ELi4ELb0ELb0EN7cutlass10bfloat16_tE19Flash_kernel_traitsILi192ELi64ELi64ELi4ES3_EELb1ELb0ELb1ELb0ELb0ELb0ELb1ELb0EEEvNS_16Flash_fwd_paramsE --------------------------
	.section	.nv.shared._ZN5flash24flash_fwd_splitkv_kernelI23Flash_fwd_kernel_traitsILi192ELi64ELi64ELi4ELb0ELb0EN7cutlass10bfloat16_tE19Flash_kernel_traitsILi192ELi64ELi64ELi4ES3_EELb1ELb0ELb1ELb0ELb0ELb0ELb1ELb0EEEvNS_16Flash_fwd_paramsE,"aw",@nobits
	.sectionflags	@""
	.align	16


//--------------------- .nv.shared._ZN5flash24flash_fwd_splitkv_kernelI23Flash_fwd_kernel_traitsILi192ELi64ELi64ELi4ELb0ELb0EN7cutlass10bfloat16_tE19Flash_kernel_traitsILi192ELi64ELi64ELi4ES3_EELb1ELb0ELb1ELb0ELb0ELb1ELb1ELb0EEEvNS_16Flash_fwd_paramsE --------------------------
	.section	.nv.shared._ZN5flash24flash_fwd_splitkv_kernelI23Flash_fwd_kernel_traitsILi192ELi64ELi64ELi4ELb0ELb0EN7cutlass10bfloat16_tE19Flash_kernel_traitsILi192ELi64ELi64ELi4ES3_EELb1ELb0ELb1ELb0ELb0ELb1ELb1ELb0EEEvNS_16Flash_fwd_paramsE,"aw",@nobits
	.sectionflags	@""
	.align	16


//--------------------- .nv.shared._ZN5flash24flash_fwd_splitkv_kernelI23Flash_fwd_kernel_traitsILi192ELi64ELi64ELi4ELb0ELb0EN7cutlass10bfloat16_tE19Flash_kernel_traitsILi192ELi64ELi64ELi4ES3_EELb1ELb0ELb0ELb0ELb1ELb0ELb1ELb1EEEvNS_16Flash_fwd_paramsE --------------------------
	.section	.nv.shared._ZN5flash24flash_fwd_splitkv_kernelI23Flash_fwd_kernel_traitsILi192ELi64ELi64ELi4ELb0ELb0EN7cutlass10bfloat16_tE19Flash_kernel_traitsILi192ELi64ELi64ELi4ES3_EELb1ELb0ELb0ELb0ELb1ELb0ELb1ELb1EEEvNS_16Flash_fwd_paramsE,"aw",@nobits
	.sectionflags	@""
	.align	16


//--------------------- .nv.shared._ZN5flash24flash_fwd_splitkv_kernelI23Flash_fwd_kernel_traitsILi192ELi64ELi64ELi4ELb0ELb0EN7cutlass10bfloat16_tE19Flash_kernel_traitsILi192ELi64ELi64ELi4ES3_EELb1ELb0ELb0ELb0ELb1ELb1ELb1ELb1EEEvNS_16Flash_fwd_paramsE --------------------------
	.section	.nv.shared._ZN5flash24flash_fwd_splitkv_kernelI23Flash_fwd_kernel_traitsILi192ELi64ELi64ELi4ELb0ELb0EN7cutlass10bfloat16_tE19Flash_kernel_traitsILi192ELi64ELi64ELi4ES3_EELb1ELb0ELb0ELb0ELb1ELb1ELb1ELb1EEEvNS_16Flash_fwd_paramsE,"aw",@nobits
	.sectionflags	@""
	.align	16


//--------------------- .nv.shared._ZN5flash24flash_fwd_splitkv_kernelI23Flash_fwd_kernel_traitsILi192ELi64ELi64ELi4ELb0ELb0EN7cutlass10bfloat16_tE19Flash_kernel_traitsILi192ELi64ELi64ELi4ES3_EELb1ELb0ELb1ELb0ELb0ELb0ELb1ELb1EEEvNS_16Flash_fwd_paramsE --------------------------
	.section	.nv.shared._ZN5flash24flash_fwd_splitkv_kernelI23Flash_fwd_kernel_traitsILi192ELi64ELi64ELi4ELb0ELb0EN7cutlass10bfloat16_tE19Flash_kernel_traitsILi192ELi64ELi64ELi4ES3_EELb1ELb0ELb1ELb0ELb0ELb0ELb1ELb1EEEvNS_16Flash_fwd_paramsE,"aw",@nobits
	.sectionflags	@""
	.align	16


//--------------------- .nv.shared._ZN5flash24flash_fwd_splitkv_kernelI23Flash_fwd_kernel_traitsILi192ELi64ELi64ELi4ELb0ELb0EN7cutlass10bfloat16_tE19Flash_kernel_traitsILi192ELi64ELi64ELi4ES3_EELb1ELb0ELb1ELb0ELb0ELb1ELb1ELb1EEEvNS_16Flash_fwd_paramsE --------------------------
	.section	.nv.shared._ZN5flash24flash_fwd_splitkv_kernelI23Flash_fwd_kernel_traitsILi192ELi64ELi64ELi4ELb0ELb0EN7cutlass10bfloat16_tE19Flash_kernel_traitsILi192ELi64ELi64ELi4ES3_EELb1ELb0ELb1ELb0ELb0ELb1ELb1ELb1EEEvNS_16Flash_fwd_paramsE,"aw",@nobits
	.sectionflags	@""
	.align	16
